	.target	sm_90a

	.elftype	@"ET_EXEC"


//--------------------- .note.nv.tkinfo           --------------------------
	.section	.note.nv.tkinfo,"",@"SHT_NOTE"
	.sectionflags	@"SHF_NOTE_NV_TKINFO"
	.tkinfo
        /*0018*/ 	.word	0x00000002
        /*0030*/ 	.string	""
        /*0030*/ 	.string	"ptxas"
        /*0030*/ 	.string	"Cuda compilation tools, release 13.0, V13.0.88"
        /*0030*/ 	.string	"Build cuda_13.0.r13.0/compiler.36424714_0"
        /*0030*/ 	.string	"-arch sm_90a -m 64 "



//--------------------- .note.nv.cuinfo           --------------------------
	.section	.note.nv.cuinfo,"",@"SHT_NOTE"
	.sectionflags	@"SHF_NOTE_NV_CUINFO"
        /*0018*/ 	.short	0x0002
        /*001a*/ 	.short	0x005a
        /*001c*/ 	.short	0x0082
	.zero		2


//--------------------- .nv.info                  --------------------------
	.section	.nv.info,"",@"SHT_CUDA_INFO"
	.align	4


	//----- nvinfo : EIATTR_REGCOUNT
	.align		4
        /*0000*/ 	.byte	0x04, 0x2f
        /*0002*/ 	.short	(.L_26 - .L_25)
	.align		4
.L_25:
        /*0004*/ 	.word	index@(_ZN7cutlass13device_kernelIN5flash11enable_sm90INS1_16FlashAttnFwdSm90INS1_25CollectiveMainloopFwdSm90ILi2EN4cute5tupleIJNS5_1CILi1EEES8_S8_EEENS6_IJNS7_ILi128EEENS7_ILi160EEENS7_ILi192EEEEEELi192ENS_12float_e4m3_tEfNS_4arch4Sm90ELb1ELb0ELb1ELb1ELb0ELb1ELb0ELb1ELb1ELb1ELb0ELb0EEENS1_21CollectiveEpilogueFwdINS6_IJSA_SC_SB_EEES9_NS_10bfloat16_tESG_Li256ELb1ELb1ELb0ELb1EEENS1_36VarlenDynamicPersistentTileSchedulerILi128ELi160ELi256ELi128ELb0ELb1ELb1ELb1ELb1ELb1EEEEEEEEEvNT_6ParamsE)
        /*0008*/ 	.word	0x000000a8


	//----- nvinfo : EIATTR_FRAME_SIZE
	.align		4
.L_26:
        /*000c*/ 	.byte	0x04, 0x11
        /*000e*/ 	.short	(.L_28 - .L_27)
	.align		4
.L_27:
        /*0010*/ 	.word	index@(_ZN7cutlass13device_kernelIN5flash11enable_sm90INS1_16FlashAttnFwdSm90INS1_25CollectiveMainloopFwdSm90ILi2EN4cute5tupleIJNS5_1CILi1EEES8_S8_EEENS6_IJNS7_ILi128EEENS7_ILi160EEENS7_ILi192EEEEEELi192ENS_12float_e4m3_tEfNS_4arch4Sm90ELb1ELb0ELb1ELb1ELb0ELb1ELb0ELb1ELb1ELb1ELb0ELb0EEENS1_21CollectiveEpilogueFwdINS6_IJSA_SC_SB_EEES9_NS_10bfloat16_tESG_Li256ELb1ELb1ELb0ELb1EEENS1_36VarlenDynamicPersistentTileSchedulerILi128ELi160ELi256ELi128ELb0ELb1ELb1ELb1ELb1ELb1EEEEEEEEEvNT_6ParamsE)
        /*0014*/ 	.word	0x00000070


	//----- nvinfo : EIATTR_REGCOUNT
	.align		4
.L_28:
        /*0018*/ 	.byte	0x04, 0x2f
        /*001a*/ 	.short	(.L_30 - .L_29)
	.align		4
.L_29:
        /*001c*/ 	.word	index@(_ZN7cutlass13device_kernelIN5flash11enable_sm90INS1_16FlashAttnFwdSm90INS1_25CollectiveMainloopFwdSm90ILi2EN4cute5tupleIJNS5_1CILi1EEES8_S8_EEENS6_IJNS7_ILi128EEENS7_ILi160EEENS7_ILi192EEEEEELi192ENS_12float_e4m3_tEfNS_4arch4Sm90ELb1ELb0ELb1ELb1ELb0ELb0ELb0ELb1ELb1ELb1ELb0ELb0EEENS1_21CollectiveEpilogueFwdINS6_IJSA_SC_SB_EEES9_NS_10bfloat16_tESG_Li256ELb1ELb1ELb0ELb1EEENS1_36VarlenDynamicPersistentTileSchedulerILi128ELi160ELi256ELi128ELb0ELb1ELb1ELb1ELb1ELb1EEEEEEEEEvNT_6ParamsE)
        /*0020*/ 	.word	0x000000a8


	//----- nvinfo : EIATTR_FRAME_SIZE
	.align		4
.L_30:
        /*0024*/ 	.byte	0x04, 0x11
        /*0026*/ 	.short	(.L_32 - .L_31)
	.align		4
.L_31:
        /*0028*/ 	.word	index@(_ZN7cutlass13device_kernelIN5flash11enable_sm90INS1_16FlashAttnFwdSm90INS1_25CollectiveMainloopFwdSm90ILi2EN4cute5tupleIJNS5_1CILi1EEES8_S8_EEENS6_IJNS7_ILi128EEENS7_ILi160EEENS7_ILi192EEEEEELi192ENS_12float_e4m3_tEfNS_4arch4Sm90ELb1ELb0ELb1ELb1ELb0ELb0ELb0ELb1ELb1ELb1ELb0ELb0EEENS1_21CollectiveEpilogueFwdINS6_IJSA_SC_SB_EEES9_NS_10bfloat16_tESG_Li256ELb1ELb1ELb0ELb1EEENS1_36VarlenDynamicPersistentTileSchedulerILi128ELi160ELi256ELi128ELb0ELb1ELb1ELb1ELb1ELb1EEEEEEEEEvNT_6ParamsE)
        /*002c*/ 	.word	0x00000038


	//----- nvinfo : EIATTR_REGCOUNT
	.align		4
.L_32:
        /*0030*/ 	.byte	0x04, 0x2f
        /*0032*/ 	.short	(.L_34 - .L_33)
	.align		4
.L_33:
        /*0034*/ 	.word	index@(_ZN7cutlass13device_kernelIN5flash11enable_sm90INS1_16FlashAttnFwdSm90INS1_25CollectiveMainloopFwdSm90ILi2EN4cute5tupleIJNS5_1CILi1EEES8_S8_EEENS6_IJNS7_ILi128EEENS7_ILi160EEENS7_ILi192EEEEEELi192ENS_12float_e4m3_tEfNS_4arch4Sm90ELb1ELb0ELb1ELb0ELb0ELb0ELb0ELb1ELb1ELb1ELb0ELb0EEENS1_21CollectiveEpilogueFwdINS6_IJSA_SC_SB_EEES9_NS_10bfloat16_tESG_Li256ELb0ELb1ELb0ELb1EEENS1_30DynamicPersistentTileSchedulerILi256ELi128ELb0ELb1ELb1EEEEEEEEEvNT_6ParamsE)
        /*0038*/ 	.word	0x000000a8


	//----- nvinfo : EIATTR_FRAME_SIZE
	.align		4
.L_34:
        /*003c*/ 	.byte	0x04, 0x11
        /*003e*/ 	.short	(.L_36 - .L_35)
	.align		4
.L_35:
        /*0040*/ 	.word	index@(_ZN7cutlass13device_kernelIN5flash11enable_sm90INS1_16FlashAttnFwdSm90INS1_25CollectiveMainloopFwdSm90ILi2EN4cute5tupleIJNS5_1CILi1EEES8_S8_EEENS6_IJNS7_ILi128EEENS7_ILi160EEENS7_ILi192EEEEEELi192ENS_12float_e4m3_tEfNS_4arch4Sm90ELb1ELb0ELb1ELb0ELb0ELb0ELb0ELb1ELb1ELb1ELb0ELb0EEENS1_21CollectiveEpilogueFwdINS6_IJSA_SC_SB_EEES9_NS_10bfloat16_tESG_Li256ELb0ELb1ELb0ELb1EEENS1_30DynamicPersistentTileSchedulerILi256ELi128ELb0ELb1ELb1EEEEEEEEEvNT_6ParamsE)
        /*0044*/ 	.word	0x00000020


	//----- nvinfo : EIATTR_REGCOUNT
	.align		4
.L_36:
        /*0048*/ 	.byte	0x04, 0x2f
        /*004a*/ 	.short	(.L_38 - .L_37)
	.align		4
.L_37:
        /*004c*/ 	.word	index@(_ZN7cutlass13device_kernelIN5flash11enable_sm90INS1_16FlashAttnFwdSm90INS1_25CollectiveMainloopFwdSm90ILi2EN4cute5tupleIJNS5_1CILi1EEES8_S8_EEENS6_IJNS7_ILi128EEESA_NS7_ILi192EEEEEELi192ENS_12float_e4m3_tEfNS_4arch4Sm90ELb0ELb1ELb1ELb1ELb0ELb1ELb0ELb1ELb1ELb1ELb0ELb0EEENS1_21CollectiveEpilogueFwdINS6_IJSA_SB_SA_EEES9_NS_10bfloat16_tESF_Li256ELb1ELb1ELb0ELb1EEENS1_36VarlenDynamicPersistentTileSchedulerILi128ELi128ELi256ELi128ELb0ELb1ELb1ELb1ELb0ELb1EEEEEEEEEvNT_6ParamsE)
        /*0050*/ 	.word	0x000000a8


	//----- nvinfo : EIATTR_FRAME_SIZE
	.align		4
.L_38:
        /*0054*/ 	.byte	0x04, 0x11
        /*0056*/ 	.short	(.L_40 - .L_39)
	.align		4
.L_39:
        /*0058*/ 	.word	index@(_ZN7cutlass13device_kernelIN5flash11enable_sm90INS1_16FlashAttnFwdSm90INS1_25CollectiveMainloopFwdSm90ILi2EN4cute5tupleIJNS5_1CILi1EEES8_S8_EEENS6_IJNS7_ILi128EEESA_NS7_ILi192EEEEEELi192ENS_12float_e4m3_tEfNS_4arch4Sm90ELb0ELb1ELb1ELb1ELb0ELb1ELb0ELb1ELb1ELb1ELb0ELb0EEENS1_21CollectiveEpilogueFwdINS6_IJSA_SB_SA_EEES9_NS_10bfloat16_tESF_Li256ELb1ELb1ELb0ELb1EEENS1_36VarlenDynamicPersistentTileSchedulerILi128ELi128ELi256ELi128ELb0ELb1ELb1ELb1ELb0ELb1EEEEEEEEEvNT_6ParamsE)
        /*005c*/ 	.word	0x00000060


	//----- nvinfo : EIATTR_REGCOUNT
	.align		4
.L_40:
        /*0060*/ 	.byte	0x04, 0x2f
        /*0062*/ 	.short	(.L_42 - .L_41)
	.align		4
.L_41:
        /*0064*/ 	.word	index@(_ZN7cutlass13device_kernelIN5flash11enable_sm90INS1_16FlashAttnFwdSm90INS1_25CollectiveMainloopFwdSm90ILi2EN4cute5tupleIJNS5_1CILi1EEES8_S8_EEENS6_IJNS7_ILi128EEESA_NS7_ILi192EEEEEELi192ENS_12float_e4m3_tEfNS_4arch4Sm90ELb0ELb1ELb1ELb1ELb0ELb0ELb0ELb1ELb1ELb1ELb0ELb0EEENS1_21CollectiveEpilogueFwdINS6_IJSA_SB_SA_EEES9_NS_10bfloat16_tESF_Li256ELb1ELb1ELb0ELb1EEENS1_36VarlenDynamicPersistentTileSchedulerILi128ELi128ELi256ELi128ELb0ELb1ELb1ELb1ELb0ELb1EEEEEEEEEvNT_6ParamsE)
        /*0068*/ 	.word	0x000000a8


	//----- nvinfo : EIATTR_FRAME_SIZE
	.align		4
.L_42:
        /*006c*/ 	.byte	0x04, 0x11
        /*006e*/ 	.short	(.L_44 - .L_43)
	.align		4
.L_43:
        /*0070*/ 	.word	index@(_ZN7cutlass13device_kernelIN5flash11enable_sm90INS1_16FlashAttnFwdSm90INS1_25CollectiveMainloopFwdSm90ILi2EN4cute5tupleIJNS5_1CILi1EEES8_S8_EEENS6_IJNS7_ILi128EEESA_NS7_ILi192EEEEEELi192ENS_12float_e4m3_tEfNS_4arch4Sm90ELb0ELb1ELb1ELb1ELb0ELb0ELb0ELb1ELb1ELb1ELb0ELb0EEENS1_21CollectiveEpilogueFwdINS6_IJSA_SB_SA_EEES9_NS_10bfloat16_tESF_Li256ELb1ELb1ELb0ELb1EEENS1_36VarlenDynamicPersistentTileSchedulerILi128ELi128ELi256ELi128ELb0ELb1ELb1ELb1ELb0ELb1EEEEEEEEEvNT_6ParamsE)
        /*0074*/ 	.word	0x00000038


	//----- nvinfo : EIATTR_REGCOUNT
	.align		4
.L_44:
        /*0078*/ 	.byte	0x04, 0x2f
        /*007a*/ 	.short	(.L_46 - .L_45)
	.align		4
.L_45:
        /*007c*/ 	.word	index@(_ZN7cutlass13device_kernelIN5flash11enable_sm90INS1_16FlashAttnFwdSm90INS1_25CollectiveMainloopFwdSm90ILi2EN4cute5tupleIJNS5_1CILi1EEES8_S8_EEENS6_IJNS7_ILi128EEESA_NS7_ILi192EEEEEELi192ENS_12float_e4m3_tEfNS_4arch4Sm90ELb0ELb1ELb1ELb0ELb0ELb0ELb0ELb1ELb1ELb1ELb0ELb0EEENS1_21CollectiveEpilogueFwdINS6_IJSA_SB_SA_EEES9_NS_10bfloat16_tESF_Li256ELb0ELb1ELb0ELb1EEENS1_30DynamicPersistentTileSchedulerILi256ELi128ELb0ELb1ELb1EEEEEEEEEvNT_6ParamsE)
        /*0080*/ 	.word	0x000000a8


	//----- nvinfo : EIATTR_FRAME_SIZE
	.align		4
.L_46:
        /*0084*/ 	.byte	0x04, 0x11
        /*0086*/ 	.short	(.L_48 - .L_47)
	.align		4
.L_47:
        /*0088*/ 	.word	index@(_ZN7cutlass13device_kernelIN5flash11enable_sm90INS1_16FlashAttnFwdSm90INS1_25CollectiveMainloopFwdSm90ILi2EN4cute5tupleIJNS5_1CILi1EEES8_S8_EEENS6_IJNS7_ILi128EEESA_NS7_ILi192EEEEEELi192ENS_12float_e4m3_tEfNS_4arch4Sm90ELb0ELb1ELb1ELb0ELb0ELb0ELb0ELb1ELb1ELb1ELb0ELb0EEENS1_21CollectiveEpilogueFwdINS6_IJSA_SB_SA_EEES9_NS_10bfloat16_tESF_Li256ELb0ELb1ELb0ELb1EEENS1_30DynamicPersistentTileSchedulerILi256ELi128ELb0ELb1ELb1EEEEEEEEEvNT_6ParamsE)
        /*008c*/ 	.word	0x00000028


	//----- nvinfo : EIATTR_REGCOUNT
	.align		4
.L_48:
        /*0090*/ 	.byte	0x04, 0x2f
        /*0092*/ 	.short	(.L_50 - .L_49)
	.align		4
.L_49:
        /*0094*/ 	.word	index@(_ZN7cutlass13device_kernelIN5flash11enable_sm90INS1_16FlashAttnFwdSm90INS1_25CollectiveMainloopFwdSm90ILi2EN4cute5tupleIJNS5_1CILi1EEES8_S8_EEENS6_IJNS7_ILi128EEENS7_ILi160EEENS7_ILi192EEEEEELi192ENS_12float_e4m3_tEfNS_4arch4Sm90ELb0ELb0ELb1ELb1ELb0ELb1ELb0ELb1ELb1ELb1ELb0ELb0EEENS1_21CollectiveEpilogueFwdINS6_IJSA_SC_SB_EEES9_NS_10bfloat16_tESG_Li256ELb1ELb1ELb0ELb1EEENS1_36VarlenDynamicPersistentTileSchedulerILi128ELi160ELi256ELi128ELb0ELb1ELb1ELb0ELb1ELb1EEEEEEEEEvNT_6ParamsE)
        /*0098*/ 	.word	0x000000a8


	//----- nvinfo : EIATTR_FRAME_SIZE
	.align		4
.L_50:
        /*009c*/ 	.byte	0x04, 0x11
        /*009e*/ 	.short	(.L_52 - .L_51)
	.align		4
.L_51:
        /*00a0*/ 	.word	index@(_ZN7cutlass13device_kernelIN5flash11enable_sm90INS1_16FlashAttnFwdSm90INS1_25CollectiveMainloopFwdSm90ILi2EN4cute5tupleIJNS5_1CILi1EEES8_S8_EEENS6_IJNS7_ILi128EEENS7_ILi160EEENS7_ILi192EEEEEELi192ENS_12float_e4m3_tEfNS_4arch4Sm90ELb0ELb0ELb1ELb1ELb0ELb1ELb0ELb1ELb1ELb1ELb0ELb0EEENS1_21CollectiveEpilogueFwdINS6_IJSA_SC_SB_EEES9_NS_10bfloat16_tESG_Li256ELb1ELb1ELb0ELb1EEENS1_36VarlenDynamicPersistentTileSchedulerILi128ELi160ELi256ELi128ELb0ELb1ELb1ELb0ELb1ELb1EEEEEEEEEvNT_6ParamsE)
        /*00a4*/ 	.word	0x00000080


	//----- nvinfo : EIATTR_REGCOUNT
	.align		4
.L_52:
        /*00a8*/ 	.byte	0x04, 0x2f
        /*00aa*/ 	.short	(.L_54 - .L_53)
	.align		4
.L_53:
        /*00ac*/ 	.word	index@(_ZN7cutlass13device_kernelIN5flash11enable_sm90INS1_16FlashAttnFwdSm90INS1_25CollectiveMainloopFwdSm90ILi2EN4cute5tupleIJNS5_1CILi1EEES8_S8_EEENS6_IJNS7_ILi128EEENS7_ILi160EEENS7_ILi192EEEEEELi192ENS_12float_e4m3_tEfNS_4arch4Sm90ELb0ELb0ELb1ELb1ELb0ELb0ELb0ELb1ELb1ELb1ELb0ELb0EEENS1_21CollectiveEpilogueFwdINS6_IJSA_SC_SB_EEES9_NS_10bfloat16_tESG_Li256ELb1ELb1ELb0ELb1EEENS1_36VarlenDynamicPersistentTileSchedulerILi128ELi160ELi256ELi128ELb0ELb1ELb1ELb0ELb1ELb1EEEEEEEEEvNT_6ParamsE)
        /*00b0*/ 	.word	0x000000a8


	//----- nvinfo : EIATTR_FRAME_SIZE
	.align		4
.L_54:
        /*00b4*/ 	.byte	0x04, 0x11
        /*00b6*/ 	.short	(.L_56 - .L_55)
	.align		4
.L_55:
        /*00b8*/ 	.word	index@(_ZN7cutlass13device_kernelIN5flash11enable_sm90INS1_16FlashAttnFwdSm90INS1_25CollectiveMainloopFwdSm90ILi2EN4cute5tupleIJNS5_1CILi1EEES8_S8_EEENS6_IJNS7_ILi128EEENS7_ILi160EEENS7_ILi192EEEEEELi192ENS_12float_e4m3_tEfNS_4arch4Sm90ELb0ELb0ELb1ELb1ELb0ELb0ELb0ELb1ELb1ELb1ELb0ELb0EEENS1_21CollectiveEpilogueFwdINS6_IJSA_SC_SB_EEES9_NS_10bfloat16_tESG_Li256ELb1ELb1ELb0ELb1EEENS1_36VarlenDynamicPersistentTileSchedulerILi128ELi160ELi256ELi128ELb0ELb1ELb1ELb0ELb1ELb1EEEEEEEEEvNT_6ParamsE)
        /*00bc*/ 	.word	0x00000028


	//----- nvinfo : EIATTR_REGCOUNT
	.align		4
.L_56:
        /*00c0*/ 	.byte	0x04, 0x2f
        /*00c2*/ 	.short	(.L_58 - .L_57)
	.align		4
.L_57:
        /*00c4*/ 	.word	index@(_ZN7cutlass13device_kernelIN5flash11enable_sm90INS1_16FlashAttnFwdSm90INS1_25CollectiveMainloopFwdSm90ILi2EN4cute5tupleIJNS5_1CILi2EEENS7_ILi1EEES9_EEENS6_IJNS7_ILi128EEENS7_ILi160EEENS7_ILi192EEEEEELi192ENS_12float_e4m3_tEfNS_4arch4Sm90ELb0ELb0ELb1ELb0ELb0ELb0ELb0ELb1ELb1ELb1ELb0ELb0EEENS1_21CollectiveEpilogueFwdINS6_IJSB_SD_SC_EEESA_NS_10bfloat16_tESH_Li256ELb0ELb1ELb0ELb1EEENS1_29StaticPersistentTileSchedulerILb0EEEEEEEEEvNT_6ParamsE)
        /*00c8*/ 	.word	0x000000a8


	//----- nvinfo : EIATTR_FRAME_SIZE
	.align		4
.L_58:
        /*00cc*/ 	.byte	0x04, 0x11
        /*00ce*/ 	.short	(.L_60 - .L_59)
	.align		4
.L_59:
        /*00d0*/ 	.word	index@(_ZN7cutlass13device_kernelIN5flash11enable_sm90INS1_16FlashAttnFwdSm90INS1_25CollectiveMainloopFwdSm90ILi2EN4cute5tupleIJNS5_1CILi2EEENS7_ILi1EEES9_EEENS6_IJNS7_ILi128EEENS7_ILi160EEENS7_ILi192EEEEEELi192ENS_12float_e4m3_tEfNS_4arch4Sm90ELb0ELb0ELb1ELb0ELb0ELb0ELb0ELb1ELb1ELb1ELb0ELb0EEENS1_21CollectiveEpilogueFwdINS6_IJSB_SD_SC_EEESA_NS_10bfloat16_tESH_Li256ELb0ELb1ELb0ELb1EEENS1_29StaticPersistentTileSchedulerILb0EEEEEEEEEvNT_6ParamsE)
        /*00d4*/ 	.word	0x00000020


	//----- nvinfo : EIATTR_REGCOUNT
	.align		4
.L_60:
        /*00d8*/ 	.byte	0x04, 0x2f
        /*00da*/ 	.short	(.L_62 - .L_61)
	.align		4
.L_61:
        /*00dc*/ 	.word	index@(_ZN7cutlass13device_kernelIN5flash11enable_sm90INS1_16FlashAttnFwdSm90INS1_25CollectiveMainloopFwdSm90ILi2EN4cute5tupleIJNS5_1CILi1EEES8_S8_EEENS6_IJNS7_ILi128EEENS7_ILi160EEENS7_ILi192EEEEEELi192ENS_12float_e4m3_tEfNS_4arch4Sm90ELb0ELb0ELb1ELb0ELb0ELb0ELb0ELb1ELb1ELb1ELb0ELb0EEENS1_21CollectiveEpilogueFwdINS6_IJSA_SC_SB_EEES9_NS_10bfloat16_tESG_Li256ELb0ELb1ELb0ELb1EEENS1_29StaticPersistentTileSchedulerILb0EEEEEEEEEvNT_6ParamsE)
        /*00e0*/ 	.word	0x000000a8


	//----- nvinfo : EIATTR_FRAME_SIZE
	.align		4
.L_62:
        /*00e4*/ 	.byte	0x04, 0x11
        /*00e6*/ 	.short	(.L_64 - .L_63)
	.align		4
.L_63:
        /*00e8*/ 	.word	index@(_ZN7cutlass13device_kernelIN5flash11enable_sm90INS1_16FlashAttnFwdSm90INS1_25CollectiveMainloopFwdSm90ILi2EN4cute5tupleIJNS5_1CILi1EEES8_S8_EEENS6_IJNS7_ILi128EEENS7_ILi160EEENS7_ILi192EEEEEELi192ENS_12float_e4m3_tEfNS_4arch4Sm90ELb0ELb0ELb1ELb0ELb0ELb0ELb0ELb1ELb1ELb1ELb0ELb0EEENS1_21CollectiveEpilogueFwdINS6_IJSA_SC_SB_EEES9_NS_10bfloat16_tESG_Li256ELb0ELb1ELb0ELb1EEENS1_29StaticPersistentTileSchedulerILb0EEEEEEEEEvNT_6ParamsE)
        /*00ec*/ 	.word	0x00000018


	//----- nvinfo : EIATTR_MIN_STACK_SIZE
	.align		4
.L_64:
        /*00f0*/ 	.byte	0x04, 0x12
        /*00f2*/ 	.short	(.L_66 - .L_65)
	.align		4
.L_65:
        /*00f4*/ 	.word	index@(_ZN7cutlass13device_kernelIN5flash11enable_sm90INS1_16FlashAttnFwdSm90INS1_25CollectiveMainloopFwdSm90ILi2EN4cute5tupleIJNS5_1CILi1EEES8_S8_EEENS6_IJNS7_ILi128EEENS7_ILi160EEENS7_ILi192EEEEEELi192ENS_12float_e4m3_tEfNS_4arch4Sm90ELb0ELb0ELb1ELb0ELb0ELb0ELb0ELb1ELb1ELb1ELb0ELb0EEENS1_21CollectiveEpilogueFwdINS6_IJSA_SC_SB_EEES9_NS_10bfloat16_tESG_Li256ELb0ELb1ELb0ELb1EEENS1_29StaticPersistentTileSchedulerILb0EEEEEEEEEvNT_6ParamsE)
        /*00f8*/ 	.word	0x00000018


	//----- nvinfo : EIATTR_MIN_STACK_SIZE
	.align		4
.L_66:
        /*00fc*/ 	.byte	0x04, 0x12
        /*00fe*/ 	.short	(.L_68 - .L_67)
	.align		4
.L_67:
        /*0100*/ 	.word	index@(_ZN7cutlass13device_kernelIN5flash11enable_sm90INS1_16FlashAttnFwdSm90INS1_25CollectiveMainloopFwdSm90ILi2EN4cute5tupleIJNS5_1CILi2EEENS7_ILi1EEES9_EEENS6_IJNS7_ILi128EEENS7_ILi160EEENS7_ILi192EEEEEELi192ENS_12float_e4m3_tEfNS_4arch4Sm90ELb0ELb0ELb1ELb0ELb0ELb0ELb0ELb1ELb1ELb1ELb0ELb0EEENS1_21CollectiveEpilogueFwdINS6_IJSB_SD_SC_EEESA_NS_10bfloat16_tESH_Li256ELb0ELb1ELb0ELb1EEENS1_29StaticPersistentTileSchedulerILb0EEEEEEEEEvNT_6ParamsE)
        /*0104*/ 	.word	0x00000020


	//----- nvinfo : EIATTR_MIN_STACK_SIZE
	.align		4
.L_68:
        /*0108*/ 	.byte	0x04, 0x12
        /*010a*/ 	.short	(.L_70 - .L_69)
	.align		4
.L_69:
        /*010c*/ 	.word	index@(_ZN7cutlass13device_kernelIN5flash11enable_sm90INS1_16FlashAttnFwdSm90INS1_25CollectiveMainloopFwdSm90ILi2EN4cute5tupleIJNS5_1CILi1EEES8_S8_EEENS6_IJNS7_ILi128EEENS7_ILi160EEENS7_ILi192EEEEEELi192ENS_12float_e4m3_tEfNS_4arch4Sm90ELb0ELb0ELb1ELb1ELb0ELb0ELb0ELb1ELb1ELb1ELb0ELb0EEENS1_21CollectiveEpilogueFwdINS6_IJSA_SC_SB_EEES9_NS_10bfloat16_tESG_Li256ELb1ELb1ELb0ELb1EEENS1_36VarlenDynamicPersistentTileSchedulerILi128ELi160ELi256ELi128ELb0ELb1ELb1ELb0ELb1ELb1EEEEEEEEEvNT_6ParamsE)
        /*0110*/ 	.word	0x00000028


	//----- nvinfo : EIATTR_MIN_STACK_SIZE
	.align		4
.L_70:
        /*0114*/ 	.byte	0x04, 0x12
        /*0116*/ 	.short	(.L_72 - .L_71)
	.align		4
.L_71:
        /*0118*/ 	.word	index@(_ZN7cutlass13device_kernelIN5flash11enable_sm90INS1_16FlashAttnFwdSm90INS1_25CollectiveMainloopFwdSm90ILi2EN4cute5tupleIJNS5_1CILi1EEES8_S8_EEENS6_IJNS7_ILi128EEENS7_ILi160EEENS7_ILi192EEEEEELi192ENS_12float_e4m3_tEfNS_4arch4Sm90ELb0ELb0ELb1ELb1ELb0ELb1ELb0ELb1ELb1ELb1ELb0ELb0EEENS1_21CollectiveEpilogueFwdINS6_IJSA_SC_SB_EEES9_NS_10bfloat16_tESG_Li256ELb1ELb1ELb0ELb1EEENS1_36VarlenDynamicPersistentTileSchedulerILi128ELi160ELi256ELi128ELb0ELb1ELb1ELb0ELb1ELb1EEEEEEEEEvNT_6ParamsE)
        /*011c*/ 	.word	0x00000080


	//----- nvinfo : EIATTR_MIN_STACK_SIZE
	.align		4
.L_72:
        /*0120*/ 	.byte	0x04, 0x12
        /*0122*/ 	.short	(.L_74 - .L_73)
	.align		4
.L_73:
        /*0124*/ 	.word	index@(_ZN7cutlass13device_kernelIN5flash11enable_sm90INS1_16FlashAttnFwdSm90INS1_25CollectiveMainloopFwdSm90ILi2EN4cute5tupleIJNS5_1CILi1EEES8_S8_EEENS6_IJNS7_ILi128EEESA_NS7_ILi192EEEEEELi192ENS_12float_e4m3_tEfNS_4arch4Sm90ELb0ELb1ELb1ELb0ELb0ELb0ELb0ELb1ELb1ELb1ELb0ELb0EEENS1_21CollectiveEpilogueFwdINS6_IJSA_SB_SA_EEES9_NS_10bfloat16_tESF_Li256ELb0ELb1ELb0ELb1EEENS1_30DynamicPersistentTileSchedulerILi256ELi128ELb0ELb1ELb1EEEEEEEEEvNT_6ParamsE)
        /*0128*/ 	.word	0x00000028


	//----- nvinfo : EIATTR_MIN_STACK_SIZE
	.align		4
.L_74:
        /*012c*/ 	.byte	0x04, 0x12
        /*012e*/ 	.short	(.L_76 - .L_75)
	.align		4
.L_75:
        /*0130*/ 	.word	index@(_ZN7cutlass13device_kernelIN5flash11enable_sm90INS1_16FlashAttnFwdSm90INS1_25CollectiveMainloopFwdSm90ILi2EN4cute5tupleIJNS5_1CILi1EEES8_S8_EEENS6_IJNS7_ILi128EEESA_NS7_ILi192EEEEEELi192ENS_12float_e4m3_tEfNS_4arch4Sm90ELb0ELb1ELb1ELb1ELb0ELb0ELb0ELb1ELb1ELb1ELb0ELb0EEENS1_21CollectiveEpilogueFwdINS6_IJSA_SB_SA_EEES9_NS_10bfloat16_tESF_Li256ELb1ELb1ELb0ELb1EEENS1_36VarlenDynamicPersistentTileSchedulerILi128ELi128ELi256ELi128ELb0ELb1ELb1ELb1ELb0ELb1EEEEEEEEEvNT_6ParamsE)
        /*0134*/ 	.word	0x00000038


	//----- nvinfo : EIATTR_MIN_STACK_SIZE
	.align		4
.L_76:
        /*0138*/ 	.byte	0x04, 0x12
        /*013a*/ 	.short	(.L_78 - .L_77)
	.align		4
.L_77:
        /*013c*/ 	.word	index@(_ZN7cutlass13device_kernelIN5flash11enable_sm90INS1_16FlashAttnFwdSm90INS1_25CollectiveMainloopFwdSm90ILi2EN4cute5tupleIJNS5_1CILi1EEES8_S8_EEENS6_IJNS7_ILi128EEESA_NS7_ILi192EEEEEELi192ENS_12float_e4m3_tEfNS_4arch4Sm90ELb0ELb1ELb1ELb1ELb0ELb1ELb0ELb1ELb1ELb1ELb0ELb0EEENS1_21CollectiveEpilogueFwdINS6_IJSA_SB_SA_EEES9_NS_10bfloat16_tESF_Li256ELb1ELb1ELb0ELb1EEENS1_36VarlenDynamicPersistentTileSchedulerILi128ELi128ELi256ELi128ELb0ELb1ELb1ELb1ELb0ELb1EEEEEEEEEvNT_6ParamsE)
        /*0140*/ 	.word	0x00000060


	//----- nvinfo : EIATTR_MIN_STACK_SIZE
	.align		4
.L_78:
        /*0144*/ 	.byte	0x04, 0x12
        /*0146*/ 	.short	(.L_80 - .L_79)
	.align		4
.L_79:
        /*0148*/ 	.word	index@(_ZN7cutlass13device_kernelIN5flash11enable_sm90INS1_16FlashAttnFwdSm90INS1_25CollectiveMainloopFwdSm90ILi2EN4cute5tupleIJNS5_1CILi1EEES8_S8_EEENS6_IJNS7_ILi128EEENS7_ILi160EEENS7_ILi192EEEEEELi192ENS_12float_e4m3_tEfNS_4arch4Sm90ELb1ELb0ELb1ELb0ELb0ELb0ELb0ELb1ELb1ELb1ELb0ELb0EEENS1_21CollectiveEpilogueFwdINS6_IJSA_SC_SB_EEES9_NS_10bfloat16_tESG_Li256ELb0ELb1ELb0ELb1EEENS1_30DynamicPersistentTileSchedulerILi256ELi128ELb0ELb1ELb1EEEEEEEEEvNT_6ParamsE)
        /*014c*/ 	.word	0x00000020


	//----- nvinfo : EIATTR_MIN_STACK_SIZE
	.align		4
.L_80:
        /*0150*/ 	.byte	0x04, 0x12
        /*0152*/ 	.short	(.L_82 - .L_81)
	.align		4
.L_81:
        /*0154*/ 	.word	index@(_ZN7cutlass13device_kernelIN5flash11enable_sm90INS1_16FlashAttnFwdSm90INS1_25CollectiveMainloopFwdSm90ILi2EN4cute5tupleIJNS5_1CILi1EEES8_S8_EEENS6_IJNS7_ILi128EEENS7_ILi160EEENS7_ILi192EEEEEELi192ENS_12float_e4m3_tEfNS_4arch4Sm90ELb1ELb0ELb1ELb1ELb0ELb0ELb0ELb1ELb1ELb1ELb0ELb0EEENS1_21CollectiveEpilogueFwdINS6_IJSA_SC_SB_EEES9_NS_10bfloat16_tESG_Li256ELb1ELb1ELb0ELb1EEENS1_36VarlenDynamicPersistentTileSchedulerILi128ELi160ELi256ELi128ELb0ELb1ELb1ELb1ELb1ELb1EEEEEEEEEvNT_6ParamsE)
        /*0158*/ 	.word	0x00000038


	//----- nvinfo : EIATTR_MIN_STACK_SIZE
	.align		4
.L_82:
        /*015c*/ 	.byte	0x04, 0x12
        /*015e*/ 	.short	(.L_84 - .L_83)
	.align		4
.L_83:
        /*0160*/ 	.word	index@(_ZN7cutlass13device_kernelIN5flash11enable_sm90INS1_16FlashAttnFwdSm90INS1_25CollectiveMainloopFwdSm90ILi2EN4cute5tupleIJNS5_1CILi1EEES8_S8_EEENS6_IJNS7_ILi128EEENS7_ILi160EEENS7_ILi192EEEEEELi192ENS_12float_e4m3_tEfNS_4arch4Sm90ELb1ELb0ELb1ELb1ELb0ELb1ELb0ELb1ELb1ELb1ELb0ELb0EEENS1_21CollectiveEpilogueFwdINS6_IJSA_SC_SB_EEES9_NS_10bfloat16_tESG_Li256ELb1ELb1ELb0ELb1EEENS1_36VarlenDynamicPersistentTileSchedulerILi128ELi160ELi256ELi128ELb0ELb1ELb1ELb1ELb1ELb1EEEEEEEEEvNT_6ParamsE)
        /*0164*/ 	.word	0x00000070
.L_84:


//--------------------- .nv.compat                --------------------------
	.section	.nv.compat,"",@"SHT_CUDA_COMPAT_INFO"
	.align	4
        /*0000*/ 	.byte	0x02, 0x09, 0x01, 0x00, 0x02, 0x02, 0x04, 0x00, 0x02, 0x05, 0x05, 0x00, 0x03, 0x07, 0x01, 0x01
        /*0010*/ 	.byte	0x02, 0x03, 0x01, 0x00, 0x02, 0x06, 0x01, 0x00, 0x04, 0x0b, 0x08, 0x00, 0x00, 0x00, 0x00, 0x00
        /*0020*/ 	.byte	0x00, 0x00, 0x00, 0x00


//--------------------- .nv.info._ZN7cutlass13device_kernelIN5flash11enable_sm90INS1_16FlashAttnFwdSm90INS1_25CollectiveMainloopFwdSm90ILi2EN4cute5tupleIJNS5_1CILi1EEES8_S8_EEENS6_IJNS7_ILi128EEENS7_ILi160EEENS7_ILi192EEEEEELi192ENS_12float_e4m3_tEfNS_4arch4Sm90ELb0ELb0ELb1ELb0ELb0ELb0ELb0ELb1ELb1ELb1ELb0ELb0EEENS1_21CollectiveEpilogueFwdINS6_IJSA_SC_SB_EEES9_NS_10bfloat16_tESG_Li256ELb0ELb1ELb0ELb1EEENS1_29StaticPersistentTileSchedulerILb0EEEEEEEEEvNT_6ParamsE --------------------------
	.section	.nv.info._ZN7cutlass13device_kernelIN5flash11enable_sm90INS1_16FlashAttnFwdSm90INS1_25CollectiveMainloopFwdSm90ILi2EN4cute5tupleIJNS5_1CILi1EEES8_S8_EEENS6_IJNS7_ILi128EEENS7_ILi160EEENS7_ILi192EEEEEELi192ENS_12float_e4m3_tEfNS_4arch4Sm90ELb0ELb0ELb1ELb0ELb0ELb0ELb0ELb1ELb1ELb1ELb0ELb0EEENS1_21CollectiveEpilogueFwdINS6_IJSA_SC_SB_EEES9_NS_10bfloat16_tESG_Li256ELb0ELb1ELb0ELb1EEENS1_29StaticPersistentTileSchedulerILb0EEEEEEEEEvNT_6ParamsE,"",@"SHT_CUDA_INFO"
	.sectionflags	@""
	.align	4


	//----- nvinfo : EIATTR_CUDA_API_VERSION
	.align		4
        /*0000*/ 	.byte	0x04, 0x37
        /*0002*/ 	.short	(.L_86 - .L_85)
.L_85:
        /*0004*/ 	.word	0x00000082


	//----- nvinfo : EIATTR_KPARAM_INFO
	.align		4
.L_86:
        /*0008*/ 	.byte	0x04, 0x17
        /*000a*/ 	.short	(.L_88 - .L_87)
.L_87:
        /*000c*/ 	.word	0x00000000
        /*0010*/ 	.short	0x0000
        /*0012*/ 	.short	0x0070
        /*0014*/ 	.byte	0x00, 0xf0, 0x01, 0x28


	//----- nvinfo : EIATTR_SPARSE_MMA_MASK
	.align		4
.L_88:
        /*0018*/ 	.byte	0x03, 0x50
        /*001a*/ 	.short	0x0000


	//----- nvinfo : EIATTR_MAXREG_COUNT
	.align		4
        /*001c*/ 	.byte	0x03, 0x1b
        /*001e*/ 	.short	0x00a8


	//----- nvinfo : EIATTR_NUM_BARRIERS
	.align		4
        /*0020*/ 	.byte	0x02, 0x4c
        /*0022*/ 	.byte	0x10
	.zero		1


	//----- nvinfo : EIATTR_EXTERNS
	.align		4
        /*0024*/ 	.byte	0x04, 0x0f
        /*0026*/ 	.short	(.L_90 - .L_89)


	//   ....[0]....
	.align		4
.L_89:
        /*0028*/ 	.word	index@(__assertfail)


	//----- nvinfo : EIATTR_ANNOTATIONS
	.align		4
.L_90:
        /*002c*/ 	.byte	0x04, 0x55
        /*002e*/ 	.short	(.L_92 - .L_91)


	//   ....[0]....
.L_91:
        /*0030*/ 	.word	0x00000001
        /*0034*/ 	.byte	0x30, 0xbf, 0x00, 0x00, 0x01, 0x00, 0x00, 0x00, 0x40, 0xbf, 0x00, 0x00, 0x01, 0x00, 0x00, 0x00
        /*0044*/ 	.byte	0x80, 0xbf, 0x00, 0x00, 0x01, 0x00, 0x00, 0x00, 0x40, 0xc6, 0x00, 0x00, 0x01, 0x00, 0x00, 0x00
        /*0054*/ 	.byte	0x80, 0xc7, 0x00, 0x00, 0x01, 0x00, 0x00, 0x00, 0xa0, 0xc7, 0x00, 0x00, 0x01, 0x00, 0x00, 0x00
        /*0064*/ 	.byte	0xb0, 0xc7, 0x00, 0x00, 0x01, 0x00, 0x00, 0x00, 0x30, 0xc8, 0x00, 0x00, 0x01, 0x00, 0x00, 0x00
        /*0074*/ 	.byte	0x40, 0xcd, 0x00, 0x00, 0x01, 0x00, 0x00, 0x00, 0x30, 0xcf, 0x00, 0x00, 0x01, 0x00, 0x00, 0x00
        /*0084*/ 	.byte	0x10, 0xd4, 0x00, 0x00, 0x01, 0x00, 0x00, 0x00, 0x10, 0xd9, 0x00, 0x00, 0x01, 0x00, 0x00, 0x00
        /*0094*/ 	.byte	0xd0, 0xd9, 0x00, 0x00, 0x01, 0x00, 0x00, 0x00, 0x00, 0xda, 0x00, 0x00, 0x01, 0x00, 0x00, 0x00
        /*00a4*/ 	.byte	0xe0, 0xe4, 0x00, 0x00, 0x01, 0x00, 0x00, 0x00, 0xf0, 0xe4, 0x00, 0x00, 0x01, 0x00, 0x00, 0x00
        /*00b4*/ 	.byte	0x50, 0xed, 0x00, 0x00, 0x01, 0x00, 0x00, 0x00, 0x60, 0xed, 0x00, 0x00


	//----- nvinfo : EIATTR_MERCURY_ISA_VERSION
	.align		4
.L_92:
        /*00c0*/ 	.byte	0x03, 0x5f
        /*00c2*/ 	.short	0x0101


	//----- nvinfo : EIATTR_INT_WARP_WIDE_INSTR_OFFSETS
	.align		4
        /*00c4*/ 	.byte	0x04, 0x31
        /*00c6*/ 	.short	(.L_94 - .L_93)


	//   ....[0]....
.L_93:
        /*00c8*/ 	.word	0x00000130


	//   ....[1]....
        /*00cc*/ 	.word	0x00000170


	//   ....[2]....
        /*00d0*/ 	.word	0x000001e0


	//----- nvinfo : EIATTR_COOP_GROUP_MASK_REGIDS
	.align		4
.L_94:
        /*00d4*/ 	.byte	0x04, 0x29
        /*00d6*/ 	.short	(.L_96 - .L_95)


	//   ....[0]....
.L_95:
        /*00d8*/ 	.word	0xffffffff


	//   ....[1]....
        /*00dc*/ 	.word	0xffffffff


	//   ....[2]....
        /*00e0*/ 	.word	0xffffffff


	//   ....[3]....
        /*00e4*/ 	.word	0xffffffff


	//   ....[4]....
        /*00e8*/ 	.word	0xffffffff


	//   ....[5]....
        /*00ec*/ 	.word	0xffffffff


	//   ....[6]....
        /*00f0*/ 	.word	0xffffffff


	//   ....[7]....
        /*00f4*/ 	.word	0xffffffff


	//   ....[8]....
        /*00f8*/ 	.word	0xffffffff


	//   ....[9]....
        /*00fc*/ 	.word	0xffffffff


	//   ....[10]....
        /*0100*/ 	.word	0xffffffff


	//   ....[11]....
        /*0104*/ 	.word	0xffffffff


	//   ....[12]....
        /*0108*/ 	.word	0xffffffff


	//   ....[13]....
        /*010c*/ 	.word	0xffffffff


	//   ....[14]....
        /*0110*/ 	.word	0xffffffff


	//   ....[15]....
        /*0114*/ 	.word	0xffffffff


	//   ....[16]....
        /*0118*/ 	.word	0xffffffff


	//   ....[17]....
        /*011c*/ 	.word	0xffffffff


	//   ....[18]....
        /*0120*/ 	.word	0xffffffff


	//   ....[19]....
        /*0124*/ 	.word	0xffffffff


	//   ....[20]....
        /*0128*/ 	.word	0xffffffff


	//   ....[21]....
        /*012c*/ 	.word	0xffffffff


	//   ....[22]....
        /*0130*/ 	.word	0xffffffff


	//   ....[23]....
        /*0134*/ 	.word	0xffffffff


	//   ....[24]....
        /*0138*/ 	.word	0xffffffff


	//   ....[25]....
        /*013c*/ 	.word	0xffffffff


	//   ....[26]....
        /*0140*/ 	.word	0xffffffff


	//   ....[27]....
        /*0144*/ 	.word	0xffffffff


	//   ....[28]....
        /*0148*/ 	.word	0xffffffff


	//   ....[29]....
        /*014c*/ 	.word	0xffffffff


	//   ....[30]....
        /*0150*/ 	.word	0xffffffff


	//   ....[31]....
        /*0154*/ 	.word	0xffffffff


	//   ....[32]....
        /*0158*/ 	.word	0xffffffff


	//   ....[33]....
        /*015c*/ 	.word	0xffffffff


	//   ....[34]....
        /*0160*/ 	.word	0xffffffff


	//   ....[35]....
        /*0164*/ 	.word	0xffffffff


	//   ....[36]....
        /*0168*/ 	.word	0xffffffff


	//   ....[37]....
        /*016c*/ 	.word	0xffffffff


	//   ....[38]....
        /*0170*/ 	.word	0xffffffff


	//   ....[39]....
        /*0174*/ 	.word	0xffffffff


	//   ....[40]....
        /*0178*/ 	.word	0xffffffff


	//   ....[41]....
        /*017c*/ 	.word	0xffffffff


	//   ....[42]....
        /*0180*/ 	.word	0xffffffff


	//   ....[43]....
        /*0184*/ 	.word	0xffffffff


	//   ....[44]....
        /*0188*/ 	.word	0xffffffff


	//   ....[45]....
        /*018c*/ 	.word	0xffffffff


	//   ....[46]....
        /*0190*/ 	.word	0xffffffff


	//   ....[47]....
        /*0194*/ 	.word	0xffffffff


	//   ....[48]....
        /*0198*/ 	.word	0xffffffff


	//   ....[49]....
        /*019c*/ 	.word	0xffffffff


	//   ....[50]....
        /*01a0*/ 	.word	0xffffffff


	//   ....[51]....
        /*01a4*/ 	.word	0xffffffff


	//   ....[52]....
        /*01a8*/ 	.word	0xffffffff


	//   ....[53]....
        /*01ac*/ 	.word	0xffffffff


	//   ....[54]....
        /*01b0*/ 	.word	0xffffffff


	//   ....[55]....
        /*01b4*/ 	.word	0xffffffff


	//   ....[56]....
        /*01b8*/ 	.word	0xffffffff


	//   ....[57]....
        /*01bc*/ 	.word	0xffffffff


	//   ....[58]....
        /*01c0*/ 	.word	0xffffffff


	//   ....[59]....
        /*01c4*/ 	.word	0xffffffff


	//   ....[60]....
        /*01c8*/ 	.word	0xffffffff


	//   ....[61]....
        /*01cc*/ 	.word	0xffffffff


	//   ....[62]....
        /*01d0*/ 	.word	0xffffffff


	//   ....[63]....
        /*01d4*/ 	.word	0xffffffff


	//   ....[64]....
        /*01d8*/ 	.word	0xffffffff


	//   ....[65]....
        /*01dc*/ 	.word	0xffffffff


	//   ....[66]....
        /*01e0*/ 	.word	0xffffffff


	//   ....[67]....
        /*01e4*/ 	.word	0xffffffff


	//   ....[68]....
        /*01e8*/ 	.word	0xffffffff


	//   ....[69]....
        /*01ec*/ 	.word	0xffffffff


	//   ....[70]....
        /*01f0*/ 	.word	0xffffffff


	//   ....[71]....
        /*01f4*/ 	.word	0xffffffff


	//   ....[72]....
        /*01f8*/ 	.word	0xffffffff


	//   ....[73]....
        /*01fc*/ 	.word	0xffffffff


	//   ....[74]....
        /*0200*/ 	.word	0xffffffff


	//   ....[75]....
        /*0204*/ 	.word	0xffffffff


	//   ....[76]....
        /*0208*/ 	.word	0xffffffff


	//   ....[77]....
        /*020c*/ 	.word	0xffffffff


	//   ....[78]....
        /*0210*/ 	.word	0xffffffff


	//   ....[79]....
        /*0214*/ 	.word	0xffffffff


	//   ....[80]....
        /*0218*/ 	.word	0xffffffff


	//   ....[81]....
        /*021c*/ 	.word	0xffffffff


	//   ....[82]....
        /*0220*/ 	.word	0xffffffff


	//   ....[83]....
        /*0224*/ 	.word	0xffffffff


	//   ....[84]....
        /*0228*/ 	.word	0xffffffff


	//   ....[85]....
        /*022c*/ 	.word	0xffffffff


	//   ....[86]....
        /*0230*/ 	.word	0xffffffff


	//   ....[87]....
        /*0234*/ 	.word	0xffffffff


	//   ....[88]....
        /*0238*/ 	.word	0xffffffff


	//   ....[89]....
        /*023c*/ 	.word	0xffffffff


	//   ....[90]....
        /*0240*/ 	.word	0x0500000f


	//   ....[91]....
        /*0244*/ 	.word	0x0500000f


	//   ....[92]....
        /*0248*/ 	.word	0x0500000f


	//   ....[93]....
        /*024c*/ 	.word	0x0500000f


	//   ....[94]....
        /*0250*/ 	.word	0x0500000f


	//   ....[95]....
        /*0254*/ 	.word	0x0500000f


	//   ....[96]....
        /*0258*/ 	.word	0x0500000f


	//   ....[97]....
        /*025c*/ 	.word	0x0500000f


	//   ....[98]....
        /*0260*/ 	.word	0x0500000f


	//----- nvinfo : EIATTR_COOP_GROUP_INSTR_OFFSETS
	.align		4
.L_96:
        /*0264*/ 	.byte	0x04, 0x28
        /*0266*/ 	.short	(.L_98 - .L_97)


	//   ....[0]....
.L_97:
        /*0268*/ 	.word	0x00000070


	//   ....[1]....
        /*026c*/ 	.word	0x00000140


	//   ....[2]....
        /*0270*/ 	.word	0x00000190


	//   ....[3]....
        /*0274*/ 	.word	0x000003c0


	//   ....[4]....
        /*0278*/ 	.word	0x00000520


	//   ....[5]....
        /*027c*/ 	.word	0x00000640


	//   ....[6]....
        /*0280*/ 	.word	0x000007a0


	//   ....[7]....
        /*0284*/ 	.word	0x00000dc0


	//   ....[8]....
        /*0288*/ 	.word	0x000036e0


	//   ....[9]....
        /*028c*/ 	.word	0x00003720


	//   ....[10]....
        /*0290*/ 	.word	0x00003e50


	//   ....[11]....
        /*0294*/ 	.word	0x00003f00


	//   ....[12]....
        /*0298*/ 	.word	0x000072c0


	//   ....[13]....
        /*029c*/ 	.word	0x00007320


	//   ....[14]....
        /*02a0*/ 	.word	0x00007370


	//   ....[15]....
        /*02a4*/ 	.word	0x00007390


	//   ....[16]....
        /*02a8*/ 	.word	0x00009150


	//   ....[17]....
        /*02ac*/ 	.word	0x00009160


	//   ....[18]....
        /*02b0*/ 	.word	0x00009190


	//   ....[19]....
        /*02b4*/ 	.word	0x000091a0


	//   ....[20]....
        /*02b8*/ 	.word	0x0000a4d0


	//   ....[21]....
        /*02bc*/ 	.word	0x0000a500


	//   ....[22]....
        /*02c0*/ 	.word	0x0000a540


	//   ....[23]....
        /*02c4*/ 	.word	0x0000a580


	//   ....[24]....
        /*02c8*/ 	.word	0x0000a5b0


	//   ....[25]....
        /*02cc*/ 	.word	0x0000a5d0


	//   ....[26]....
        /*02d0*/ 	.word	0x0000a5f0


	//   ....[27]....
        /*02d4*/ 	.word	0x0000a600


	//   ....[28]....
        /*02d8*/ 	.word	0x0000a620


	//   ....[29]....
        /*02dc*/ 	.word	0x0000a630


	//   ....[30]....
        /*02e0*/ 	.word	0x0000a640


	//   ....[31]....
        /*02e4*/ 	.word	0x0000a650


	//   ....[32]....
        /*02e8*/ 	.word	0x0000a690


	//   ....[33]....
        /*02ec*/ 	.word	0x0000a6b0


	//   ....[34]....
        /*02f0*/ 	.word	0x0000a6d0


	//   ....[35]....
        /*02f4*/ 	.word	0x0000a6f0


	//   ....[36]....
        /*02f8*/ 	.word	0x0000a700


	//   ....[37]....
        /*02fc*/ 	.word	0x0000a710


	//   ....[38]....
        /*0300*/ 	.word	0x0000a720


	//   ....[39]....
        /*0304*/ 	.word	0x0000a730


	//   ....[40]....
        /*0308*/ 	.word	0x0000a740


	//   ....[41]....
        /*030c*/ 	.word	0x0000a750


	//   ....[42]....
        /*0310*/ 	.word	0x0000a760


	//   ....[43]....
        /*0314*/ 	.word	0x0000a770


	//   ....[44]....
        /*0318*/ 	.word	0x0000a780


	//   ....[45]....
        /*031c*/ 	.word	0x0000a790


	//   ....[46]....
        /*0320*/ 	.word	0x0000a7a0


	//   ....[47]....
        /*0324*/ 	.word	0x0000a7b0


	//   ....[48]....
        /*0328*/ 	.word	0x0000a7c0


	//   ....[49]....
        /*032c*/ 	.word	0x0000a7d0


	//   ....[50]....
        /*0330*/ 	.word	0x0000a7f0


	//   ....[51]....
        /*0334*/ 	.word	0x0000a800


	//   ....[52]....
        /*0338*/ 	.word	0x0000a890


	//   ....[53]....
        /*033c*/ 	.word	0x0000a8d0


	//   ....[54]....
        /*0340*/ 	.word	0x0000a900


	//   ....[55]....
        /*0344*/ 	.word	0x0000a930


	//   ....[56]....
        /*0348*/ 	.word	0x0000a9a0


	//   ....[57]....
        /*034c*/ 	.word	0x0000a9e0


	//   ....[58]....
        /*0350*/ 	.word	0x0000aa20


	//   ....[59]....
        /*0354*/ 	.word	0x0000aa60


	//   ....[60]....
        /*0358*/ 	.word	0x0000aad0


	//   ....[61]....
        /*035c*/ 	.word	0x0000aaf0


	//   ....[62]....
        /*0360*/ 	.word	0x0000ab10


	//   ....[63]....
        /*0364*/ 	.word	0x0000ab30


	//   ....[64]....
        /*0368*/ 	.word	0x0000ab50


	//   ....[65]....
        /*036c*/ 	.word	0x0000ab70


	//   ....[66]....
        /*0370*/ 	.word	0x0000ab90


	//   ....[67]....
        /*0374*/ 	.word	0x0000abb0


	//   ....[68]....
        /*0378*/ 	.word	0x0000b0f0


	//   ....[69]....
        /*037c*/ 	.word	0x0000b120


	//   ....[70]....
        /*0380*/ 	.word	0x0000b250


	//   ....[71]....
        /*0384*/ 	.word	0x0000b270


	//   ....[72]....
        /*0388*/ 	.word	0x0000b770


	//   ....[73]....
        /*038c*/ 	.word	0x0000b7b0


	//   ....[74]....
        /*0390*/ 	.word	0x0000b8c0


	//   ....[75]....
        /*0394*/ 	.word	0x0000b8e0


	//   ....[76]....
        /*0398*/ 	.word	0x0000b9d0


	//   ....[77]....
        /*039c*/ 	.word	0x0000b9f0


	//   ....[78]....
        /*03a0*/ 	.word	0x0000baf0


	//   ....[79]....
        /*03a4*/ 	.word	0x0000bb30


	//   ....[80]....
        /*03a8*/ 	.word	0x0000c7d0


	//   ....[81]....
        /*03ac*/ 	.word	0x0000d4a0


	//   ....[82]....
        /*03b0*/ 	.word	0x0000d4d0


	//   ....[83]....
        /*03b4*/ 	.word	0x0000d5a0


	//   ....[84]....
        /*03b8*/ 	.word	0x0000d5c0


	//   ....[85]....
        /*03bc*/ 	.word	0x0000d660


	//   ....[86]....
        /*03c0*/ 	.word	0x0000d680


	//   ....[87]....
        /*03c4*/ 	.word	0x0000d690


	//   ....[88]....
        /*03c8*/ 	.word	0x0000d720


	//   ....[89]....
        /*03cc*/ 	.word	0x0000f5b0


	//   ....[90]....
        /*03d0*/ 	.word	0x0000faa0


	//   ....[91]....
        /*03d4*/ 	.word	0x0000fc50


	//   ....[92]....
        /*03d8*/ 	.word	0x0000fca0


	//   ....[93]....
        /*03dc*/ 	.word	0x0000fd40


	//   ....[94]....
        /*03e0*/ 	.word	0x0000fe50


	//   ....[95]....
        /*03e4*/ 	.word	0x0000feb0


	//   ....[96]....
        /*03e8*/ 	.word	0x0000ffd0


	//   ....[97]....
        /*03ec*/ 	.word	0x00010030


	//   ....[98]....
        /*03f0*/ 	.word	0x000100d0


	//----- nvinfo : EIATTR_REG_RECONFIG
	.align		4
.L_98:
        /*03f4*/ 	.byte	0x01, 0x54
	.zero		2


	//----- nvinfo : EIATTR_SYSCALL_OFFSETS
	.align		4
        /*03f8*/ 	.byte	0x04, 0x46
        /*03fa*/ 	.short	(.L_100 - .L_99)


	//   ....[0]....
.L_99:
        /*03fc*/ 	.word	0x00001120


	//   ....[1]....
        /*0400*/ 	.word	0x0000c280


	//   ....[2]....
        /*0404*/ 	.word	0x0000c3c0


	//   ....[3]....
        /*0408*/ 	.word	0x0000c500


	//   ....[4]....
        /*040c*/ 	.word	0x0000c620


	//   ....[5]....
        /*0410*/ 	.word	0x0000d0a0


	//----- nvinfo : EIATTR_MBARRIER_INSTR_OFFSETS
	.align		4
.L_100:
        /*0414*/ 	.byte	0x04, 0x39
        /*0416*/ 	.short	(.L_102 - .L_101)


	//   ....[0]....
.L_101:
        /*0418*/ 	.word	0x00000270
        /*041c*/ 	.word	0x000000ff
        /*0420*/ 	.word	0x00033400
        /*0424*/ 	.short	0x0100
        /*0426*/ 	.byte	0x08
	.zero		1


	//   ....[1]....
        /*0428*/ 	.word	0x00000280
        /*042c*/ 	.word	0x000000ff
        /*0430*/ 	.word	0x00033420
        /*0434*/ 	.short	0x0100
        /*0436*/ 	.byte	0x08
	.zero		1


	//   ....[2]....
        /*0438*/ 	.word	0x00000370
        /*043c*/ 	.word	0x000000ff
        /*0440*/ 	.word	0x00033430
        /*0444*/ 	.short	0x0100
        /*0446*/ 	.byte	0x08
	.zero		1


	//   ....[3]....
        /*0448*/ 	.word	0x00000380
        /*044c*/ 	.word	0x000000ff
        /*0450*/ 	.word	0x00033440
        /*0454*/ 	.short	0x0100
        /*0456*/ 	.byte	0x08
	.zero		1


	//   ....[4]....
        /*0458*/ 	.word	0x00000390
        /*045c*/ 	.word	0x000000ff
        /*0460*/ 	.word	0x00033438
        /*0464*/ 	.short	0x0100
        /*0466*/ 	.byte	0x08
	.zero		1


	//   ....[5]....
        /*0468*/ 	.word	0x000003a0
        /*046c*/ 	.word	0x000000ff
        /*0470*/ 	.word	0x00033448
        /*0474*/ 	.short	0x0100
        /*0476*/ 	.byte	0x08
	.zero		1


	//   ....[6]....
        /*0478*/ 	.word	0x000004d0
        /*047c*/ 	.word	0x000000ff
        /*0480*/ 	.word	0x00033450
        /*0484*/ 	.short	0x0100
        /*0486*/ 	.byte	0x08
	.zero		1


	//   ....[7]....
        /*0488*/ 	.word	0x000004e0
        /*048c*/ 	.word	0x000000ff
        /*0490*/ 	.word	0x00033460
        /*0494*/ 	.short	0x0100
        /*0496*/ 	.byte	0x08
	.zero		1


	//   ....[8]....
        /*0498*/ 	.word	0x000004f0
        /*049c*/ 	.word	0x000000ff
        /*04a0*/ 	.word	0x00033458
        /*04a4*/ 	.short	0x0100
        /*04a6*/ 	.byte	0x08
	.zero		1


	//   ....[9]....
        /*04a8*/ 	.word	0x00000500
        /*04ac*/ 	.word	0x000000ff
        /*04b0*/ 	.word	0x00033468
        /*04b4*/ 	.short	0x0100
        /*04b6*/ 	.byte	0x08
	.zero		1


	//   ....[10]....
        /*04b8*/ 	.word	0x000005f0
        /*04bc*/ 	.word	0x000000ff
        /*04c0*/ 	.word	0x00033470
        /*04c4*/ 	.short	0x0100
        /*04c6*/ 	.byte	0x06
	.zero		1


	//   ....[11]....
        /*04c8*/ 	.word	0x00000600
        /*04cc*/ 	.word	0x000000ff
        /*04d0*/ 	.word	0x00033480
        /*04d4*/ 	.short	0x0100
        /*04d6*/ 	.byte	0x06
	.zero		1


	//   ....[12]....
        /*04d8*/ 	.word	0x00000610
        /*04dc*/ 	.word	0x000000ff
        /*04e0*/ 	.word	0x00033478
        /*04e4*/ 	.short	0x0100
        /*04e6*/ 	.byte	0x06
	.zero		1


	//   ....[13]....
        /*04e8*/ 	.word	0x00000620
        /*04ec*/ 	.word	0x000000ff
        /*04f0*/ 	.word	0x00033488
        /*04f4*/ 	.short	0x0100
        /*04f6*/ 	.byte	0x06
	.zero		1


	//   ....[14]....
        /*04f8*/ 	.word	0x00000750
        /*04fc*/ 	.word	0x000000ff
        /*0500*/ 	.word	0x00033490
        /*0504*/ 	.short	0x0100
        /*0506*/ 	.byte	0x08
	.zero		1


	//   ....[15]....
        /*0508*/ 	.word	0x00000760
        /*050c*/ 	.word	0x000000ff
        /*0510*/ 	.word	0x000334a0
        /*0514*/ 	.short	0x0100
        /*0516*/ 	.byte	0x08
	.zero		1


	//   ....[16]....
        /*0518*/ 	.word	0x00000770
        /*051c*/ 	.word	0x000000ff
        /*0520*/ 	.word	0x00033498
        /*0524*/ 	.short	0x0100
        /*0526*/ 	.byte	0x08
	.zero		1


	//   ....[17]....
        /*0528*/ 	.word	0x00000780
        /*052c*/ 	.word	0x000000ff
        /*0530*/ 	.word	0x000334a8
        /*0534*/ 	.short	0x0100
        /*0536*/ 	.byte	0x08
	.zero		1


	//   ....[18]....
        /*0538*/ 	.word	0x000008b0
        /*053c*/ 	.word	0x000000ff
        /*0540*/ 	.word	0x000334b0
        /*0544*/ 	.short	0x0100
        /*0546*/ 	.byte	0x08
	.zero		1


	//   ....[19]....
        /*0548*/ 	.word	0x000008c0
        /*054c*/ 	.word	0x000000ff
        /*0550*/ 	.word	0x000334c0
        /*0554*/ 	.short	0x0100
        /*0556*/ 	.byte	0x08
	.zero		1


	//   ....[20]....
        /*0558*/ 	.word	0x000008d0
        /*055c*/ 	.word	0x000000ff
        /*0560*/ 	.word	0x000334b8
        /*0564*/ 	.short	0x0100
        /*0566*/ 	.byte	0x08
	.zero		1


	//   ....[21]....
        /*0568*/ 	.word	0x000008e0
        /*056c*/ 	.word	0x000000ff
        /*0570*/ 	.word	0x000334c8
        /*0574*/ 	.short	0x0100
        /*0576*/ 	.byte	0x08
	.zero		1


	//   ....[22]....
        /*0578*/ 	.word	0x000014b0
        /*057c*/ 	.word	0x000000ff
        /*0580*/ 	.word	0x00033400
        /*0584*/ 	.short	0x010a
        /*0586*/ 	.byte	0x27
	.zero		1


	//   ....[23]....
        /*0588*/ 	.word	0x00001550
        /*058c*/ 	.word	0x00000003
        /*0590*/ 	.word	0x00033430
        /*0594*/ 	.short	0x010a
        /*0596*/ 	.byte	0x3f
	.zero		1


	//   ....[24]....
        /*0598*/ 	.word	0x000015c0
        /*059c*/ 	.word	0x00000003
        /*05a0*/ 	.word	0x00033430
        /*05a4*/ 	.short	0x010a
        /*05a6*/ 	.byte	0x3f
	.zero		1


	//   ....[25]....
        /*05a8*/ 	.word	0x00003af0
        /*05ac*/ 	.word	0x00000003
        /*05b0*/ 	.word	0x00000000
        /*05b4*/ 	.short	0x0101
        /*05b6*/ 	.byte	0x3f
	.zero		1


	//   ....[26]....
        /*05b8*/ 	.word	0x000055a0
        /*05bc*/ 	.word	0x000000ff
        /*05c0*/ 	.word	0x00033430
        /*05c4*/ 	.short	0x010a
        /*05c6*/ 	.byte	0x06
	.zero		1


	//   ....[27]....
        /*05c8*/ 	.word	0x000055e0
        /*05cc*/ 	.word	0x000000ff
        /*05d0*/ 	.word	0x00033430
        /*05d4*/ 	.short	0x010a
        /*05d6*/ 	.byte	0x06
	.zero		1


	//   ....[28]....
        /*05d8*/ 	.word	0x00006200
        /*05dc*/ 	.word	0x000000ff
        /*05e0*/ 	.word	0x00033450
        /*05e4*/ 	.short	0x010a
        /*05e6*/ 	.byte	0x06
	.zero		1


	//   ....[29]....
        /*05e8*/ 	.word	0x00006240
        /*05ec*/ 	.word	0x000000ff
        /*05f0*/ 	.word	0x00033450
        /*05f4*/ 	.short	0x010a
        /*05f6*/ 	.byte	0x06
	.zero		1


	//   ....[30]....
        /*05f8*/ 	.word	0x00008230
        /*05fc*/ 	.word	0x00000004
        /*0600*/ 	.word	0x00000000
        /*0604*/ 	.short	0x0101
        /*0606*/ 	.byte	0x3f
	.zero		1


	//   ....[31]....
        /*0608*/ 	.word	0x00008540
        /*060c*/ 	.word	0x000000ff
        /*0610*/ 	.word	0x00000000
        /*0614*/ 	.short	0x0101
        /*0616*/ 	.byte	0x06
	.zero		1


	//   ....[32]....
        /*0618*/ 	.word	0x00008dc0
        /*061c*/ 	.word	0x000000ff
        /*0620*/ 	.word	0x00033450
        /*0624*/ 	.short	0x010a
        /*0626*/ 	.byte	0x04
	.zero		1


	//   ....[33]....
        /*0628*/ 	.word	0x00008e00
        /*062c*/ 	.word	0x000000ff
        /*0630*/ 	.word	0x00033450
        /*0634*/ 	.short	0x010a
        /*0636*/ 	.byte	0x04
	.zero		1


	//   ....[34]....
        /*0638*/ 	.word	0x0000a560
        /*063c*/ 	.word	0x000000ff
        /*0640*/ 	.word	0x00000000
        /*0644*/ 	.short	0x0101
        /*0646*/ 	.byte	0x04
	.zero		1


	//   ....[35]....
        /*0648*/ 	.word	0x0000b790
        /*064c*/ 	.word	0x000000ff
        /*0650*/ 	.word	0x00000000
        /*0654*/ 	.short	0x0101
        /*0656*/ 	.byte	0x27
	.zero		1


	//   ....[36]....
        /*0658*/ 	.word	0x0000ca10
        /*065c*/ 	.word	0x00000004
        /*0660*/ 	.word	0x00033480
        /*0664*/ 	.short	0x010a
        /*0666*/ 	.byte	0x3f
	.zero		1


	//   ....[37]....
        /*0668*/ 	.word	0x0000cca0
        /*066c*/ 	.word	0x00000004
        /*0670*/ 	.word	0x00033440
        /*0674*/ 	.short	0x010a
        /*0676*/ 	.byte	0x3f
	.zero		1


	//   ....[38]....
        /*0678*/ 	.word	0x0000d800
        /*067c*/ 	.word	0x000000ff
        /*0680*/ 	.word	0x00033400
        /*0684*/ 	.short	0x0107
        /*0686*/ 	.byte	0x29
	.zero		1


	//   ....[39]....
        /*0688*/ 	.word	0x0000d850
        /*068c*/ 	.word	0x000000ff
        /*0690*/ 	.word	0x00033400
        /*0694*/ 	.short	0x0101
        /*0696*/ 	.byte	0x29
	.zero		1


	//   ....[40]....
        /*0698*/ 	.word	0x0000d880
        /*069c*/ 	.word	0x000000ff
        /*06a0*/ 	.word	0x00033420
        /*06a4*/ 	.short	0x010a
        /*06a6*/ 	.byte	0x29
	.zero		1


	//   ....[41]....
        /*06a8*/ 	.word	0x0000db70
        /*06ac*/ 	.word	0x00000007
        /*06b0*/ 	.word	0x00033480
        /*06b4*/ 	.short	0x010a
        /*06b6*/ 	.byte	0x3f
	.zero		1


	//   ....[42]....
        /*06b8*/ 	.word	0x0000dfa0
        /*06bc*/ 	.word	0x00000007
        /*06c0*/ 	.word	0x00033440
        /*06c4*/ 	.short	0x010a
        /*06c6*/ 	.byte	0x3f
	.zero		1


	//   ....[43]....
        /*06c8*/ 	.word	0x0000e450
        /*06cc*/ 	.word	0x0000000c
        /*06d0*/ 	.word	0x00033470
        /*06d4*/ 	.short	0x010a
        /*06d6*/ 	.byte	0x3f
	.zero		1


	//   ....[44]....
        /*06d8*/ 	.word	0x0000e4c0
        /*06dc*/ 	.word	0x0000000c
        /*06e0*/ 	.word	0x00033460
        /*06e4*/ 	.short	0x010a
        /*06e6*/ 	.byte	0x3f
	.zero		1


	//   ....[45]....
        /*06e8*/ 	.word	0x0000eb70
        /*06ec*/ 	.word	0x0000000c
        /*06f0*/ 	.word	0x00033450
        /*06f4*/ 	.short	0x0101
        /*06f6*/ 	.byte	0x3f
	.zero		1


	//   ....[46]....
        /*06f8*/ 	.word	0x0000ebf0
        /*06fc*/ 	.word	0x0000000c
        /*0700*/ 	.word	0x00000000
        /*0704*/ 	.short	0x0101
        /*0706*/ 	.byte	0x3f
	.zero		1


	//   ....[47]....
        /*0708*/ 	.word	0x0000ecd0
        /*070c*/ 	.word	0x00000003
        /*0710*/ 	.word	0x00033470
        /*0714*/ 	.short	0x010a
        /*0716*/ 	.byte	0x3f
	.zero		1


	//   ....[48]....
        /*0718*/ 	.word	0x0000ed30
        /*071c*/ 	.word	0x00000003
        /*0720*/ 	.word	0x00033460
        /*0724*/ 	.short	0x010a
        /*0726*/ 	.byte	0x3f
	.zero		1


	//   ....[49]....
        /*0728*/ 	.word	0x0000f430
        /*072c*/ 	.word	0x00000003
        /*0730*/ 	.word	0x00033450
        /*0734*/ 	.short	0x0101
        /*0736*/ 	.byte	0x3f
	.zero		1


	//   ....[50]....
        /*0738*/ 	.word	0x0000f4a0
        /*073c*/ 	.word	0x00000000
        /*0740*/ 	.word	0x00000000
        /*0744*/ 	.short	0x0101
        /*0746*/ 	.byte	0x3f
	.zero		1


	//   ....[51]....
        /*0748*/ 	.word	0x0000f560
        /*074c*/ 	.word	0x00000007
        /*0750*/ 	.word	0x00033420
        /*0754*/ 	.short	0x010a
        /*0756*/ 	.byte	0x3f
	.zero		1


	//   ....[52]....
        /*0758*/ 	.word	0x0000f6b0
        /*075c*/ 	.word	0x00000005
        /*0760*/ 	.word	0x00000000
        /*0764*/ 	.short	0x010a
        /*0766*/ 	.byte	0x3f
	.zero		1


	//   ....[53]....
        /*0768*/ 	.word	0x0000f720
        /*076c*/ 	.word	0x00000003
        /*0770*/ 	.word	0x00000000
        /*0774*/ 	.short	0x010a
        /*0776*/ 	.byte	0x3f
	.zero		1


	//   ....[54]....
        /*0778*/ 	.word	0x0000f770
        /*077c*/ 	.word	0x00000003
        /*0780*/ 	.word	0x00033460
        /*0784*/ 	.short	0x010a
        /*0786*/ 	.byte	0x3f
	.zero		1


	//   ....[55]....
        /*0788*/ 	.word	0x0000f7c0
        /*078c*/ 	.word	0x00000005
        /*0790*/ 	.word	0x00033460
        /*0794*/ 	.short	0x010a
        /*0796*/ 	.byte	0x3f
	.zero		1


	//   ....[56]....
        /*0798*/ 	.word	0x0000f800
        /*079c*/ 	.word	0x00000003
        /*07a0*/ 	.word	0x00033480
        /*07a4*/ 	.short	0x010a
        /*07a6*/ 	.byte	0x3f
	.zero		1


	//   ....[57]....
        /*07a8*/ 	.word	0x0000f820
        /*07ac*/ 	.word	0x00000005
        /*07b0*/ 	.word	0x00033480
        /*07b4*/ 	.short	0x010a
        /*07b6*/ 	.byte	0x3f
	.zero		1


	//   ....[58]....
        /*07b8*/ 	.word	0x0000f890
        /*07bc*/ 	.word	0x00000003
        /*07c0*/ 	.word	0x00033400
        /*07c4*/ 	.short	0x010a
        /*07c6*/ 	.byte	0x3f
	.zero		1


	//   ....[59]....
        /*07c8*/ 	.word	0x0000f8e0
        /*07cc*/ 	.word	0x00000003
        /*07d0*/ 	.word	0x00033430
        /*07d4*/ 	.short	0x010a
        /*07d6*/ 	.byte	0x3f
	.zero		1


	//   ....[60]....
        /*07d8*/ 	.word	0x0000f940
        /*07dc*/ 	.word	0x00000008
        /*07e0*/ 	.word	0x00033430
        /*07e4*/ 	.short	0x010a
        /*07e6*/ 	.byte	0x3f
	.zero		1


	//   ....[61]....
        /*07e8*/ 	.word	0x0000f9a0
        /*07ec*/ 	.word	0x00000008
        /*07f0*/ 	.word	0x00033450
        /*07f4*/ 	.short	0x010a
        /*07f6*/ 	.byte	0x3f
	.zero		1


	//   ....[62]....
        /*07f8*/ 	.word	0x0000fa00
        /*07fc*/ 	.word	0x00000003
        /*0800*/ 	.word	0x00033450
        /*0804*/ 	.short	0x010a
        /*0806*/ 	.byte	0x3f
	.zero		1


	//   ....[63]....
        /*0808*/ 	.word	0x0000fb50
        /*080c*/ 	.word	0x00000004
        /*0810*/ 	.word	0x00033480
        /*0814*/ 	.short	0x010a
        /*0816*/ 	.byte	0x3f
	.zero		1


	//   ....[64]....
        /*0818*/ 	.word	0x0000fba0
        /*081c*/ 	.word	0x00000004
        /*0820*/ 	.word	0x00033440
        /*0824*/ 	.short	0x010a
        /*0826*/ 	.byte	0x3f
	.zero		1


	//   ....[65]....
        /*0828*/ 	.word	0x00010180
        /*082c*/ 	.word	0x00000003
        /*0830*/ 	.word	0x00033420
        /*0834*/ 	.short	0x010a
        /*0836*/ 	.byte	0x3f
	.zero		1


	//   ....[66]....
        /*0838*/ 	.word	0x000101d0
        /*083c*/ 	.word	0x00000007
        /*0840*/ 	.word	0x00033480
        /*0844*/ 	.short	0x010a
        /*0846*/ 	.byte	0x3f
	.zero		1


	//   ....[67]....
        /*0848*/ 	.word	0x00010220
        /*084c*/ 	.word	0x00000007
        /*0850*/ 	.word	0x00033440
        /*0854*/ 	.short	0x010a
        /*0856*/ 	.byte	0x3f
	.zero		1


	//   ....[68]....
        /*0858*/ 	.word	0x00010270
        /*085c*/ 	.word	0x0000000c
        /*0860*/ 	.word	0x00033470
        /*0864*/ 	.short	0x010a
        /*0866*/ 	.byte	0x3f
	.zero		1


	//   ....[69]....
        /*0868*/ 	.word	0x000102c0
        /*086c*/ 	.word	0x0000000c
        /*0870*/ 	.word	0x00033460
        /*0874*/ 	.short	0x010a
        /*0876*/ 	.byte	0x3f
	.zero		1


	//   ....[70]....
        /*0878*/ 	.word	0x00010310
        /*087c*/ 	.word	0x00000003
        /*0880*/ 	.word	0x00033470
        /*0884*/ 	.short	0x010a
        /*0886*/ 	.byte	0x3f
	.zero		1


	//   ....[71]....
        /*0888*/ 	.word	0x00010360
        /*088c*/ 	.word	0x00000003
        /*0890*/ 	.word	0x00033460
        /*0894*/ 	.short	0x010a
        /*0896*/ 	.byte	0x3f
	.zero		1


	//   ....[72]....
        /*0898*/ 	.word	0x000103b0
        /*089c*/ 	.word	0x00000007
        /*08a0*/ 	.word	0x00033420
        /*08a4*/ 	.short	0x010a
        /*08a6*/ 	.byte	0x3f
	.zero		1


	//   ....[73]....
        /*08a8*/ 	.word	0x00010400
        /*08ac*/ 	.word	0x00000005
        /*08b0*/ 	.word	0x00000000
        /*08b4*/ 	.short	0x010a
        /*08b6*/ 	.byte	0x3f
	.zero		1


	//   ....[74]....
        /*08b8*/ 	.word	0x00010450
        /*08bc*/ 	.word	0x00000003
        /*08c0*/ 	.word	0x00000000
        /*08c4*/ 	.short	0x010a
        /*08c6*/ 	.byte	0x3f
	.zero		1


	//   ....[75]....
        /*08c8*/ 	.word	0x000104a0
        /*08cc*/ 	.word	0x00000003
        /*08d0*/ 	.word	0x00033460
        /*08d4*/ 	.short	0x010a
        /*08d6*/ 	.byte	0x3f
	.zero		1


	//   ....[76]....
        /*08d8*/ 	.word	0x000104f0
        /*08dc*/ 	.word	0x00000005
        /*08e0*/ 	.word	0x00033460
        /*08e4*/ 	.short	0x010a
        /*08e6*/ 	.byte	0x3f
	.zero		1


	//   ....[77]....
        /*08e8*/ 	.word	0x00010540
        /*08ec*/ 	.word	0x00000003
        /*08f0*/ 	.word	0x00033480
        /*08f4*/ 	.short	0x010a
        /*08f6*/ 	.byte	0x3f
	.zero		1


	//----- nvinfo : EIATTR_NUM_MBARRIERS
	.align		4
.L_102:
        /*08f8*/ 	.byte	0x03, 0x38
        /*08fa*/ 	.short	0x0016


	//----- nvinfo : EIATTR_EXIT_INSTR_OFFSETS
	.align		4
        /*08fc*/ 	.byte	0x04, 0x1c
        /*08fe*/ 	.short	(.L_104 - .L_103)


	//   ....[0]....
.L_103:
        /*0900*/ 	.word	0x00000a30


	//   ....[1]....
        /*0904*/ 	.word	0x0000bc50


	//   ....[2]....
        /*0908*/ 	.word	0x0000f5d0


	//   ....[3]....
        /*090c*/ 	.word	0x0000f870


	//----- nvinfo : EIATTR_MAX_THREADS
	.align		4
.L_104:
        /*0910*/ 	.byte	0x04, 0x05
        /*0912*/ 	.short	(.L_106 - .L_105)
.L_105:
        /*0914*/ 	.word	0x00000180
        /*0918*/ 	.word	0x00000001
        /*091c*/ 	.word	0x00000001


	//----- nvinfo : EIATTR_CRS_STACK_SIZE
	.align		4
.L_106:
        /*0920*/ 	.byte	0x04, 0x1e
        /*0922*/ 	.short	(.L_108 - .L_107)
.L_107:
        /*0924*/ 	.word	0x00000000


	//----- nvinfo : EIATTR_CBANK_PARAM_SIZE
	.align		4
.L_108:
        /*0928*/ 	.byte	0x03, 0x19
        /*092a*/ 	.short	0x0a70


	//----- nvinfo : EIATTR_PARAM_CBANK
	.align		4
        /*092c*/ 	.byte	0x04, 0x0a
        /*092e*/ 	.short	(.L_110 - .L_109)
	.align		4
.L_109:
        /*0930*/ 	.word	index@(.nv.constant0._ZN7cutlass13device_kernelIN5flash11enable_sm90INS1_16FlashAttnFwdSm90INS1_25CollectiveMainloopFwdSm90ILi2EN4cute5tupleIJNS5_1CILi1EEES8_S8_EEENS6_IJNS7_ILi128EEENS7_ILi160EEENS7_ILi192EEEEEELi192ENS_12float_e4m3_tEfNS_4arch4Sm90ELb0ELb0ELb1ELb0ELb0ELb0ELb0ELb1ELb1ELb1ELb0ELb0EEENS1_21CollectiveEpilogueFwdINS6_IJSA_SC_SB_EEES9_NS_10bfloat16_tESG_Li256ELb0ELb1ELb0ELb1EEENS1_29StaticPersistentTileSchedulerILb0EEEEEEEEEvNT_6ParamsE)
        /*0934*/ 	.short	0x0210
        /*0936*/ 	.short	0x0a70


	//----- nvinfo : EIATTR_SW_WAR
	.align		4
.L_110:
        /*0938*/ 	.byte	0x04, 0x36
        /*093a*/ 	.short	(.L_112 - .L_111)
.L_111:
        /*093c*/ 	.word	0x00000008
.L_112:


//--------------------- .nv.info._ZN7cutlass13device_kernelIN5flash11enable_sm90INS1_16FlashAttnFwdSm90INS1_25CollectiveMainloopFwdSm90ILi2EN4cute5tupleIJNS5_1CILi2EEENS7_ILi1EEES9_EEENS6_IJNS7_ILi128EEENS7_ILi160EEENS7_ILi192EEEEEELi192ENS_12float_e4m3_tEfNS_4arch4Sm90ELb0ELb0ELb1ELb0ELb0ELb0ELb0ELb1ELb1ELb1ELb0ELb0EEENS1_21CollectiveEpilogueFwdINS6_IJSB_SD_SC_EEESA_NS_10bfloat16_tESH_Li256ELb0ELb1ELb0ELb1EEENS1_29StaticPersistentTileSchedulerILb0EEEEEEEEEvNT_6ParamsE --------------------------
	.section	.nv.info._ZN7cutlass13device_kernelIN5flash11enable_sm90INS1_16FlashAttnFwdSm90INS1_25CollectiveMainloopFwdSm90ILi2EN4cute5tupleIJNS5_1CILi2EEENS7_ILi1EEES9_EEENS6_IJNS7_ILi128EEENS7_ILi160EEENS7_ILi192EEEEEELi192ENS_12float_e4m3_tEfNS_4arch4Sm90ELb0ELb0ELb1ELb0ELb0ELb0ELb0ELb1ELb1ELb1ELb0ELb0EEENS1_21CollectiveEpilogueFwdINS6_IJSB_SD_SC_EEESA_NS_10bfloat16_tESH_Li256ELb0ELb1ELb0ELb1EEENS1_29StaticPersistentTileSchedulerILb0EEEEEEEEEvNT_6ParamsE,"",@"SHT_CUDA_INFO"
	.sectionflags	@""
	.align	4


	//----- nvinfo : EIATTR_CUDA_API_VERSION
	.align		4
        /*0000*/ 	.byte	0x04, 0x37
        /*0002*/ 	.short	(.L_114 - .L_113)
.L_113:
        /*0004*/ 	.word	0x00000082


	//----- nvinfo : EIATTR_KPARAM_INFO
	.align		4
.L_114:
        /*0008*/ 	.byte	0x04, 0x17
        /*000a*/ 	.short	(.L_116 - .L_115)
.L_115:
        /*000c*/ 	.word	0x00000000
        /*0010*/ 	.short	0x0000
        /*0012*/ 	.short	0x0070
        /*0014*/ 	.byte	0x00, 0xf0, 0x01, 0x28


	//----- nvinfo : EIATTR_SPARSE_MMA_MASK
	.align		4
.L_116:
        /*0018*/ 	.byte	0x03, 0x50
        /*001a*/ 	.short	0x0000


	//----- nvinfo : EIATTR_MAXREG_COUNT
	.align		4
        /*001c*/ 	.byte	0x03, 0x1b
        /*001e*/ 	.short	0x00a8


	//----- nvinfo : EIATTR_NUM_BARRIERS
	.align		4
        /*0020*/ 	.byte	0x02, 0x4c
        /*0022*/ 	.byte	0x10
	.zero		1


	//----- nvinfo : EIATTR_EXTERNS
	.align		4
        /*0024*/ 	.byte	0x04, 0x0f
        /*0026*/ 	.short	(.L_118 - .L_117)


	//   ....[0]....
	.align		4
.L_117:
        /*0028*/ 	.word	index@(__assertfail)


	//----- nvinfo : EIATTR_ANNOTATIONS
	.align		4
.L_118:
        /*002c*/ 	.byte	0x04, 0x55
        /*002e*/ 	.short	(.L_120 - .L_119)


	//   ....[0]....
.L_119:
        /* <DEDUP_REMOVED lines=10> */


	//----- nvinfo : EIATTR_MERCURY_ISA_VERSION
	.align		4
.L_120:
        /*00c0*/ 	.byte	0x03, 0x5f
        /*00c2*/ 	.short	0x0101


	//----- nvinfo : EIATTR_INT_WARP_WIDE_INSTR_OFFSETS
	.align		4
        /*00c4*/ 	.byte	0x04, 0x31
        /*00c6*/ 	.short	(.L_122 - .L_121)


	//   ....[0]....
.L_121:
        /*00c8*/ 	.word	0x00000130


	//   ....[1]....
        /*00cc*/ 	.word	0x00000170


	//   ....[2]....
        /*00d0*/ 	.word	0x000001e0


	//----- nvinfo : EIATTR_COOP_GROUP_MASK_REGIDS
	.align		4
.L_122:
        /*00d4*/ 	.byte	0x04, 0x29
        /*00d6*/ 	.short	(.L_124 - .L_123)


	//   ....[0]....
.L_123:
        /*00d8*/ 	.word	0xffffffff


	//   ....[1]....
        /*00dc*/ 	.word	0xffffffff


	//   ....[2]....
        /*00e0*/ 	.word	0xffffffff


	//   ....[3]....
        /*00e4*/ 	.word	0xffffffff


	//   ....[4]....
        /*00e8*/ 	.word	0xffffffff


	//   ....[5]....
        /*00ec*/ 	.word	0xffffffff


	//   ....[6]....
        /*00f0*/ 	.word	0xffffffff


	//   ....[7]....
        /*00f4*/ 	.word	0xffffffff


	//   ....[8]....
        /*00f8*/ 	.word	0xffffffff


	//   ....[9]....
        /*00fc*/ 	.word	0xffffffff


	//   ....[10]....
        /*0100*/ 	.word	0xffffffff


	//   ....[11]....
        /*0104*/ 	.word	0xffffffff


	//   ....[12]....
        /*0108*/ 	.word	0xffffffff


	//   ....[13]....
        /*010c*/ 	.word	0xffffffff


	//   ....[14]....
        /*0110*/ 	.word	0xffffffff


	//   ....[15]....
        /*0114*/ 	.word	0xffffffff


	//   ....[16]....
        /*0118*/ 	.word	0xffffffff


	//   ....[17]....
        /*011c*/ 	.word	0xffffffff


	//   ....[18]....
        /*0120*/ 	.word	0xffffffff


	//   ....[19]....
        /*0124*/ 	.word	0xffffffff


	//   ....[20]....
        /*0128*/ 	.word	0xffffffff


	//   ....[21]....
        /*012c*/ 	.word	0xffffffff


	//   ....[22]....
        /*0130*/ 	.word	0xffffffff


	//   ....[23]....
        /*0134*/ 	.word	0xffffffff


	//   ....[24]....
        /*0138*/ 	.word	0xffffffff


	//   ....[25]....
        /*013c*/ 	.word	0xffffffff


	//   ....[26]....
        /*0140*/ 	.word	0xffffffff


	//   ....[27]....
        /*0144*/ 	.word	0xffffffff


	//   ....[28]....
        /*0148*/ 	.word	0xffffffff


	//   ....[29]....
        /*014c*/ 	.word	0xffffffff


	//   ....[30]....
        /*0150*/ 	.word	0xffffffff


	//   ....[31]....
        /*0154*/ 	.word	0xffffffff


	//   ....[32]....
        /*0158*/ 	.word	0xffffffff


	//   ....[33]....
        /*015c*/ 	.word	0xffffffff


	//   ....[34]....
        /*0160*/ 	.word	0xffffffff


	//   ....[35]....
        /*0164*/ 	.word	0xffffffff


	//   ....[36]....
        /*0168*/ 	.word	0xffffffff


	//   ....[37]....
        /*016c*/ 	.word	0xffffffff


	//   ....[38]....
        /*0170*/ 	.word	0xffffffff


	//   ....[39]....
        /*0174*/ 	.word	0xffffffff


	//   ....[40]....
        /*0178*/ 	.word	0xffffffff


	//   ....[41]....
        /*017c*/ 	.word	0xffffffff


	//   ....[42]....
        /*0180*/ 	.word	0xffffffff


	//   ....[43]....
        /*0184*/ 	.word	0xffffffff


	//   ....[44]....
        /*0188*/ 	.word	0xffffffff


	//   ....[45]....
        /*018c*/ 	.word	0xffffffff


	//   ....[46]....
        /*0190*/ 	.word	0xffffffff


	//   ....[47]....
        /*0194*/ 	.word	0xffffffff


	//   ....[48]....
        /*0198*/ 	.word	0xffffffff


	//   ....[49]....
        /*019c*/ 	.word	0xffffffff


	//   ....[50]....
        /*01a0*/ 	.word	0xffffffff


	//   ....[51]....
        /*01a4*/ 	.word	0xffffffff


	//   ....[52]....
        /*01a8*/ 	.word	0xffffffff


	//   ....[53]....
        /*01ac*/ 	.word	0xffffffff


	//   ....[54]....
        /*01b0*/ 	.word	0xffffffff


	//   ....[55]....
        /*01b4*/ 	.word	0xffffffff


	//   ....[56]....
        /*01b8*/ 	.word	0xffffffff


	//   ....[57]....
        /*01bc*/ 	.word	0xffffffff


	//   ....[58]....
        /*01c0*/ 	.word	0xffffffff


	//   ....[59]....
        /*01c4*/ 	.word	0xffffffff


	//   ....[60]....
        /*01c8*/ 	.word	0xffffffff


	//   ....[61]....
        /*01cc*/ 	.word	0xffffffff


	//   ....[62]....
        /*01d0*/ 	.word	0xffffffff


	//   ....[63]....
        /*01d4*/ 	.word	0xffffffff


	//   ....[64]....
        /*01d8*/ 	.word	0xffffffff


	//   ....[65]....
        /*01dc*/ 	.word	0xffffffff


	//   ....[66]....
        /*01e0*/ 	.word	0xffffffff


	//   ....[67]....
        /*01e4*/ 	.word	0xffffffff


	//   ....[68]....
        /*01e8*/ 	.word	0xffffffff


	//   ....[69]....
        /*01ec*/ 	.word	0xffffffff


	//   ....[70]....
        /*01f0*/ 	.word	0xffffffff


	//   ....[71]....
        /*01f4*/ 	.word	0xffffffff


	//   ....[72]....
        /*01f8*/ 	.word	0xffffffff


	//   ....[73]....
        /*01fc*/ 	.word	0xffffffff


	//   ....[74]....
        /*0200*/ 	.word	0xffffffff


	//   ....[75]....
        /*0204*/ 	.word	0xffffffff


	//   ....[76]....
        /*0208*/ 	.word	0xffffffff


	//   ....[77]....
        /*020c*/ 	.word	0xffffffff


	//   ....[78]....
        /*0210*/ 	.word	0xffffffff


	//   ....[79]....
        /*0214*/ 	.word	0xffffffff


	//   ....[80]....
        /*0218*/ 	.word	0xffffffff


	//   ....[81]....
        /*021c*/ 	.word	0xffffffff


	//   ....[82]....
        /*0220*/ 	.word	0xffffffff


	//   ....[83]....
        /*0224*/ 	.word	0xffffffff


	//   ....[84]....
        /*0228*/ 	.word	0xffffffff


	//   ....[85]....
        /*022c*/ 	.word	0xffffffff


	//   ....[86]....
        /*0230*/ 	.word	0xffffffff


	//   ....[87]....
        /*0234*/ 	.word	0xffffffff


	//   ....[88]....
        /*0238*/ 	.word	0xffffffff


	//   ....[89]....
        /*023c*/ 	.word	0xffffffff


	//   ....[90]....
        /*0240*/ 	.word	0xffffffff


	//   ....[91]....
        /*0244*/ 	.word	0x0500000f


	//   ....[92]....
        /*0248*/ 	.word	0x0500000f


	//   ....[93]....
        /*024c*/ 	.word	0x0500000f


	//   ....[94]....
        /*0250*/ 	.word	0x0500000f


	//   ....[95]....
        /*0254*/ 	.word	0x0500000f


	//   ....[96]....
        /*0258*/ 	.word	0x0500000f


	//   ....[97]....
        /*025c*/ 	.word	0x0500000f


	//   ....[98]....
        /*0260*/ 	.word	0x0500000f


	//   ....[99]....
        /*0264*/ 	.word	0x0500000f


	//----- nvinfo : EIATTR_COOP_GROUP_INSTR_OFFSETS
	.align		4
.L_124:
        /*0268*/ 	.byte	0x04, 0x28
        /*026a*/ 	.short	(.L_126 - .L_125)


	//   ....[0]....
.L_125:
        /*026c*/ 	.word	0x00000070


	//   ....[1]....
        /*0270*/ 	.word	0x00000140


	//   ....[2]....
        /*0274*/ 	.word	0x00000190


	//   ....[3]....
        /*0278*/ 	.word	0x000003d0


	//   ....[4]....
        /*027c*/ 	.word	0x000005f0


	//   ....[5]....
        /*0280*/ 	.word	0x00000820


	//   ....[6]....
        /*0284*/ 	.word	0x00000aa0


	//   ....[7]....
        /*0288*/ 	.word	0x00000de0


	//   ....[8]....
        /*028c*/ 	.word	0x000012e0


	//   ....[9]....
        /*0290*/ 	.word	0x00003c30


	//   ....[10]....
        /*0294*/ 	.word	0x00003c80


	//   ....[11]....
        /*0298*/ 	.word	0x00004350


	//   ....[12]....
        /*029c*/ 	.word	0x000043d0


	//   ....[13]....
        /*02a0*/ 	.word	0x000073a0


	//   ....[14]....
        /*02a4*/ 	.word	0x000073c0


	//   ....[15]....
        /*02a8*/ 	.word	0x000073e0


	//   ....[16]....
        /*02ac*/ 	.word	0x00007400


	//   ....[17]....
        /*02b0*/ 	.word	0x00009160


	//   ....[18]....
        /*02b4*/ 	.word	0x00009170


	//   ....[19]....
        /*02b8*/ 	.word	0x000091a0


	//   ....[20]....
        /*02bc*/ 	.word	0x000091b0


	//   ....[21]....
        /*02c0*/ 	.word	0x0000a5a0


	//   ....[22]....
        /*02c4*/ 	.word	0x0000a5d0


	//   ....[23]....
        /*02c8*/ 	.word	0x0000a610


	//   ....[24]....
        /*02cc*/ 	.word	0x0000a650


	//   ....[25]....
        /*02d0*/ 	.word	0x0000a680


	//   ....[26]....
        /*02d4*/ 	.word	0x0000a6a0


	//   ....[27]....
        /*02d8*/ 	.word	0x0000a6b0


	//   ....[28]....
        /*02dc*/ 	.word	0x0000a6c0


	//   ....[29]....
        /*02e0*/ 	.word	0x0000a6d0


	//   ....[30]....
        /*02e4*/ 	.word	0x0000a6e0


	//   ....[31]....
        /*02e8*/ 	.word	0x0000a6f0


	//   ....[32]....
        /*02ec*/ 	.word	0x0000a700


	//   ....[33]....
        /*02f0*/ 	.word	0x0000a750


	//   ....[34]....
        /*02f4*/ 	.word	0x0000a780


	//   ....[35]....
        /*02f8*/ 	.word	0x0000a820


	//   ....[36]....
        /*02fc*/ 	.word	0x0000a860


	//   ....[37]....
        /*0300*/ 	.word	0x0000a8a0


	//   ....[38]....
        /*0304*/ 	.word	0x0000a8c0


	//   ....[39]....
        /*0308*/ 	.word	0x0000a8f0


	//   ....[40]....
        /*030c*/ 	.word	0x0000a920


	//   ....[41]....
        /*0310*/ 	.word	0x0000a940


	//   ....[42]....
        /*0314*/ 	.word	0x0000a960


	//   ....[43]....
        /*0318*/ 	.word	0x0000a980


	//   ....[44]....
        /*031c*/ 	.word	0x0000a990


	//   ....[45]....
        /*0320*/ 	.word	0x0000a9d0


	//   ....[46]....
        /*0324*/ 	.word	0x0000aa00


	//   ....[47]....
        /*0328*/ 	.word	0x0000aa30


	//   ....[48]....
        /*032c*/ 	.word	0x0000aa50


	//   ....[49]....
        /*0330*/ 	.word	0x0000aa70


	//   ....[50]....
        /*0334*/ 	.word	0x0000aa90


	//   ....[51]....
        /*0338*/ 	.word	0x0000aab0


	//   ....[52]....
        /*033c*/ 	.word	0x0000aac0


	//   ....[53]....
        /*0340*/ 	.word	0x0000aad0


	//   ....[54]....
        /*0344*/ 	.word	0x0000aae0


	//   ....[55]....
        /*0348*/ 	.word	0x0000aaf0


	//   ....[56]....
        /*034c*/ 	.word	0x0000ab00


	//   ....[57]....
        /*0350*/ 	.word	0x0000ab20


	//   ....[58]....
        /*0354*/ 	.word	0x0000ab40


	//   ....[59]....
        /*0358*/ 	.word	0x0000ab60


	//   ....[60]....
        /*035c*/ 	.word	0x0000abc0


	//   ....[61]....
        /*0360*/ 	.word	0x0000abd0


	//   ....[62]....
        /*0364*/ 	.word	0x0000abe0


	//   ....[63]....
        /*0368*/ 	.word	0x0000abf0


	//   ....[64]....
        /*036c*/ 	.word	0x0000ac00


	//   ....[65]....
        /*0370*/ 	.word	0x0000ac10


	//   ....[66]....
        /*0374*/ 	.word	0x0000ac20


	//   ....[67]....
        /*0378*/ 	.word	0x0000ac30


	//   ....[68]....
        /*037c*/ 	.word	0x0000ac40


	//   ....[69]....
        /*0380*/ 	.word	0x0000b180


	//   ....[70]....
        /*0384*/ 	.word	0x0000b1b0


	//   ....[71]....
        /*0388*/ 	.word	0x0000b290


	//   ....[72]....
        /*038c*/ 	.word	0x0000b2b0


	//   ....[73]....
        /*0390*/ 	.word	0x0000b7c0


	//   ....[74]....
        /*0394*/ 	.word	0x0000b7f0


	//   ....[75]....
        /*0398*/ 	.word	0x0000b900


	//   ....[76]....
        /*039c*/ 	.word	0x0000b920


	//   ....[77]....
        /*03a0*/ 	.word	0x0000ba10


	//   ....[78]....
        /*03a4*/ 	.word	0x0000ba30


	//   ....[79]....
        /*03a8*/ 	.word	0x0000bb30


	//   ....[80]....
        /*03ac*/ 	.word	0x0000bb70


	//   ....[81]....
        /*03b0*/ 	.word	0x0000c870


	//   ....[82]....
        /*03b4*/ 	.word	0x0000d5c0


	//   ....[83]....
        /*03b8*/ 	.word	0x0000d5f0


	//   ....[84]....
        /*03bc*/ 	.word	0x0000d6b0


	//   ....[85]....
        /*03c0*/ 	.word	0x0000d6c0


	//   ....[86]....
        /*03c4*/ 	.word	0x0000d750


	//   ....[87]....
        /*03c8*/ 	.word	0x0000d760


	//   ....[88]....
        /*03cc*/ 	.word	0x0000d770


	//   ....[89]....
        /*03d0*/ 	.word	0x0000d780


	//   ....[90]....
        /*03d4*/ 	.word	0x0000f7a0


	//   ....[91]....
        /*03d8*/ 	.word	0x0000fc90


	//   ....[92]....
        /*03dc*/ 	.word	0x0000fe40


	//   ....[93]....
        /*03e0*/ 	.word	0x0000fe90


	//   ....[94]....
        /*03e4*/ 	.word	0x0000ff20


	//   ....[95]....
        /*03e8*/ 	.word	0x00010020


	//   ....[96]....
        /*03ec*/ 	.word	0x00010080


	//   ....[97]....
        /*03f0*/ 	.word	0x00010180


	//   ....[98]....
        /*03f4*/ 	.word	0x000101e0


	//   ....[99]....
        /*03f8*/ 	.word	0x000102c0


	//----- nvinfo : EIATTR_REG_RECONFIG
	.align		4
.L_126:
        /*03fc*/ 	.byte	0x01, 0x54
	.zero		2


	//----- nvinfo : EIATTR_SYSCALL_OFFSETS
	.align		4
        /*0400*/ 	.byte	0x04, 0x46
        /*0402*/ 	.short	(.L_128 - .L_127)


	//   ....[0]....
.L_127:
        /*0404*/ 	.word	0x00001640


	//   ....[1]....
        /*0408*/ 	.word	0x0000c320


	//   ....[2]....
        /*040c*/ 	.word	0x0000c480


	//   ....[3]....
        /*0410*/ 	.word	0x0000c5c0


	//   ....[4]....
        /*0414*/ 	.word	0x0000c6e0


	//   ....[5]....
        /*0418*/ 	.word	0x0000d1c0


	//----- nvinfo : EIATTR_MBARRIER_INSTR_OFFSETS
	.align		4
.L_128:
        /*041c*/ 	.byte	0x04, 0x39
        /*041e*/ 	.short	(.L_130 - .L_129)


	//   ....[0]....
.L_129:
        /*0420*/ 	.word	0x00000270
        /*0424*/ 	.word	0x000000ff
        /*0428*/ 	.word	0x00033400
        /*042c*/ 	.short	0x0100
        /*042e*/ 	.byte	0x08
	.zero		1


	//   ....[1]....
        /*0430*/ 	.word	0x00000280
        /*0434*/ 	.word	0x000000ff
        /*0438*/ 	.word	0x00033420
        /*043c*/ 	.short	0x0100
        /*043e*/ 	.byte	0x08
	.zero		1


	//   ....[2]....
        /*0440*/ 	.word	0x00000370
        /*0444*/ 	.word	0x000000ff
        /*0448*/ 	.word	0x00033430
        /*044c*/ 	.short	0x0100
        /*044e*/ 	.byte	0x08
	.zero		1


	//   ....[3]....
        /*0450*/ 	.word	0x00000380
        /*0454*/ 	.word	0x000000ff
        /*0458*/ 	.word	0x00033440
        /*045c*/ 	.short	0x0100
        /*045e*/ 	.byte	0x08
	.zero		1


	//   ....[4]....
        /*0460*/ 	.word	0x00000390
        /*0464*/ 	.word	0x000000ff
        /*0468*/ 	.word	0x00033438
        /*046c*/ 	.short	0x0100
        /*046e*/ 	.byte	0x08
	.zero		1


	//   ....[5]....
        /*0470*/ 	.word	0x000003a0
        /*0474*/ 	.word	0x000000ff
        /*0478*/ 	.word	0x00033448
        /*047c*/ 	.short	0x0100
        /*047e*/ 	.byte	0x08
	.zero		1


	//   ....[6]....
        /*0480*/ 	.word	0x000005a0
        /*0484*/ 	.word	0x000000ff
        /*0488*/ 	.word	0x00033450
        /*048c*/ 	.short	0x0100
        /*048e*/ 	.byte	0x08
	.zero		1


	//   ....[7]....
        /*0490*/ 	.word	0x000005b0
        /*0494*/ 	.word	0x000000ff
        /*0498*/ 	.word	0x00033460
        /*049c*/ 	.short	0x0100
        /*049e*/ 	.byte	0x08
	.zero		1


	//   ....[8]....
        /*04a0*/ 	.word	0x000005c0
        /*04a4*/ 	.word	0x000000ff
        /*04a8*/ 	.word	0x00033458
        /*04ac*/ 	.short	0x0100
        /*04ae*/ 	.byte	0x08
	.zero		1


	//   ....[9]....
        /*04b0*/ 	.word	0x000005d0
        /*04b4*/ 	.word	0x000000ff
        /*04b8*/ 	.word	0x00033468
        /*04bc*/ 	.short	0x0100
        /*04be*/ 	.byte	0x08
	.zero		1


	//   ....[10]....
        /*04c0*/ 	.word	0x000007d0
        /*04c4*/ 	.word	0x000000ff
        /*04c8*/ 	.word	0x00033470
        /*04cc*/ 	.short	0x0100
        /*04ce*/ 	.byte	0x08
	.zero		1


	//   ....[11]....
        /*04d0*/ 	.word	0x000007e0
        /*04d4*/ 	.word	0x000000ff
        /*04d8*/ 	.word	0x00033480
        /*04dc*/ 	.short	0x0100
        /*04de*/ 	.byte	0x08
	.zero		1


	//   ....[12]....
        /*04e0*/ 	.word	0x000007f0
        /*04e4*/ 	.word	0x000000ff
        /*04e8*/ 	.word	0x00033478
        /*04ec*/ 	.short	0x0100
        /*04ee*/ 	.byte	0x08
	.zero		1


	//   ....[13]....
        /*04f0*/ 	.word	0x00000800
        /*04f4*/ 	.word	0x000000ff
        /*04f8*/ 	.word	0x00033488
        /*04fc*/ 	.short	0x0100
        /*04fe*/ 	.byte	0x08
	.zero		1


	//   ....[14]....
        /*0500*/ 	.word	0x00000a50
        /*0504*/ 	.word	0x000000ff
        /*0508*/ 	.word	0x00033490
        /*050c*/ 	.short	0x0100
        /*050e*/ 	.byte	0x08
	.zero		1


	//   ....[15]....
        /*0510*/ 	.word	0x00000a60
        /*0514*/ 	.word	0x000000ff
        /*0518*/ 	.word	0x000334a0
        /*051c*/ 	.short	0x0100
        /*051e*/ 	.byte	0x08
	.zero		1


	//   ....[16]....
        /*0520*/ 	.word	0x00000a70
        /*0524*/ 	.word	0x000000ff
        /*0528*/ 	.word	0x00033498
        /*052c*/ 	.short	0x0100
        /*052e*/ 	.byte	0x08
	.zero		1


	//   ....[17]....
        /*0530*/ 	.word	0x00000a80
        /*0534*/ 	.word	0x000000ff
        /*0538*/ 	.word	0x000334a8
        /*053c*/ 	.short	0x0100
        /*053e*/ 	.byte	0x08
	.zero		1


	//   ....[18]....
        /*0540*/ 	.word	0x00000d30
        /*0544*/ 	.word	0x000000ff
        /*0548*/ 	.word	0x000334b0
        /*054c*/ 	.short	0x0100
        /*054e*/ 	.byte	0x08
	.zero		1


	//   ....[19]....
        /*0550*/ 	.word	0x00000d40
        /*0554*/ 	.word	0x000000ff
        /*0558*/ 	.word	0x000334c0
        /*055c*/ 	.short	0x0100
        /*055e*/ 	.byte	0x08
	.zero		1


	//   ....[20]....
        /*0560*/ 	.word	0x00000d50
        /*0564*/ 	.word	0x000000ff
        /*0568*/ 	.word	0x000334b8
        /*056c*/ 	.short	0x0100
        /*056e*/ 	.byte	0x08
	.zero		1


	//   ....[21]....
        /*0570*/ 	.word	0x00000d60
        /*0574*/ 	.word	0x000000ff
        /*0578*/ 	.word	0x000334c8
        /*057c*/ 	.short	0x0100
        /*057e*/ 	.byte	0x08
	.zero		1


	//   ....[22]....
        /*0580*/ 	.word	0x000019d0
        /*0584*/ 	.word	0x000000ff
        /*0588*/ 	.word	0x00033400
        /*058c*/ 	.short	0x010a
        /*058e*/ 	.byte	0x27
	.zero		1


	//   ....[23]....
        /*0590*/ 	.word	0x00001a70
        /*0594*/ 	.word	0x00000003
        /*0598*/ 	.word	0x00033430
        /*059c*/ 	.short	0x010a
        /*059e*/ 	.byte	0x3f
	.zero		1


	//   ....[24]....
        /*05a0*/ 	.word	0x00001ab0
        /*05a4*/ 	.word	0x00000003
        /*05a8*/ 	.word	0x00033430
        /*05ac*/ 	.short	0x010a
        /*05ae*/ 	.byte	0x3f
	.zero		1


	//   ....[25]....
        /*05b0*/ 	.word	0x00004630
        /*05b4*/ 	.word	0x00000003
        /*05b8*/ 	.word	0x00000000
        /*05bc*/ 	.short	0x0101
        /*05be*/ 	.byte	0x3f
	.zero		1


	//   ....[26]....
        /*05c0*/ 	.word	0x00005560
        /*05c4*/ 	.word	0x000000ff
        /*05c8*/ 	.word	0x00033430
        /*05cc*/ 	.short	0x010a
        /*05ce*/ 	.byte	0x06
	.zero		1


	//   ....[27]....
        /*05d0*/ 	.word	0x000055a0
        /*05d4*/ 	.word	0x000000ff
        /*05d8*/ 	.word	0x00033430
        /*05dc*/ 	.short	0x010a
        /*05de*/ 	.byte	0x06
	.zero		1


	//   ....[28]....
        /*05e0*/ 	.word	0x000061e0
        /*05e4*/ 	.word	0x000000ff
        /*05e8*/ 	.word	0x00033450
        /*05ec*/ 	.short	0x010a
        /*05ee*/ 	.byte	0x06
	.zero		1


	//   ....[29]....
        /*05f0*/ 	.word	0x00006220
        /*05f4*/ 	.word	0x000000ff
        /*05f8*/ 	.word	0x00033450
        /*05fc*/ 	.short	0x010a
        /*05fe*/ 	.byte	0x06
	.zero		1


	//   ....[30]....
        /*0600*/ 	.word	0x00008280
        /*0604*/ 	.word	0x00000003
        /*0608*/ 	.word	0x00000000
        /*060c*/ 	.short	0x0101
        /*060e*/ 	.byte	0x3f
	.zero		1


	//   ....[31]....
        /*0610*/ 	.word	0x00008550
        /*0614*/ 	.word	0x000000ff
        /*0618*/ 	.word	0x00000000
        /*061c*/ 	.short	0x0101
        /*061e*/ 	.byte	0x07
	.zero		1


	//   ....[32]....
        /*0620*/ 	.word	0x00008dd0
        /*0624*/ 	.word	0x000000ff
        /*0628*/ 	.word	0x00033450
        /*062c*/ 	.short	0x010a
        /*062e*/ 	.byte	0x04
	.zero		1


	//   ....[33]....
        /*0630*/ 	.word	0x00008e10
        /*0634*/ 	.word	0x000000ff
        /*0638*/ 	.word	0x00033450
        /*063c*/ 	.short	0x010a
        /*063e*/ 	.byte	0x04
	.zero		1


	//   ....[34]....
        /*0640*/ 	.word	0x0000a670
        /*0644*/ 	.word	0x000000ff
        /*0648*/ 	.word	0x00000000
        /*064c*/ 	.short	0x0101
        /*064e*/ 	.byte	0x04
	.zero		1


	//   ....[35]....
        /*0650*/ 	.word	0x0000b7a0
        /*0654*/ 	.word	0x000000ff
        /*0658*/ 	.word	0x00000000
        /*065c*/ 	.short	0x0101
        /*065e*/ 	.byte	0x04
	.zero		1


	//   ....[36]....
        /*0660*/ 	.word	0x0000b800
        /*0664*/ 	.word	0x000000ff
        /*0668*/ 	.word	0x00000000
        /*066c*/ 	.short	0x0101
        /*066e*/ 	.byte	0x27
	.zero		1


	//   ....[37]....
        /*0670*/ 	.word	0x0000ca70
        /*0674*/ 	.word	0x00000004
        /*0678*/ 	.word	0x00033480
        /*067c*/ 	.short	0x010a
        /*067e*/ 	.byte	0x3f
	.zero		1


	//   ....[38]....
        /*0680*/ 	.word	0x0000cda0
        /*0684*/ 	.word	0x00000004
        /*0688*/ 	.word	0x00033440
        /*068c*/ 	.short	0x010a
        /*068e*/ 	.byte	0x3f
	.zero		1


	//   ....[39]....
        /*0690*/ 	.word	0x0000d8c0
        /*0694*/ 	.word	0x000000ff
        /*0698*/ 	.word	0x00033400
        /*069c*/ 	.short	0x0107
        /*069e*/ 	.byte	0x29
	.zero		1


	//   ....[40]....
        /*06a0*/ 	.word	0x0000d910
        /*06a4*/ 	.word	0x000000ff
        /*06a8*/ 	.word	0x00033400
        /*06ac*/ 	.short	0x0101
        /*06ae*/ 	.byte	0x29
	.zero		1


	//   ....[41]....
        /*06b0*/ 	.word	0x0000d940
        /*06b4*/ 	.word	0x000000ff
        /*06b8*/ 	.word	0x00033420
        /*06bc*/ 	.short	0x010a
        /*06be*/ 	.byte	0x29
	.zero		1


	//   ....[42]....
        /*06c0*/ 	.word	0x0000dbf0
        /*06c4*/ 	.word	0x00000006
        /*06c8*/ 	.word	0x00033480
        /*06cc*/ 	.short	0x010a
        /*06ce*/ 	.byte	0x3f
	.zero		1


	//   ....[43]....
        /*06d0*/ 	.word	0x0000e100
        /*06d4*/ 	.word	0x00000006
        /*06d8*/ 	.word	0x00033440
        /*06dc*/ 	.short	0x010a
        /*06de*/ 	.byte	0x3f
	.zero		1


	//   ....[44]....
        /*06e0*/ 	.word	0x0000e5e0
        /*06e4*/ 	.word	0x0000000c
        /*06e8*/ 	.word	0x00033470
        /*06ec*/ 	.short	0x010a
        /*06ee*/ 	.byte	0x3f
	.zero		1


	//   ....[45]....
        /*06f0*/ 	.word	0x0000e650
        /*06f4*/ 	.word	0x0000000c
        /*06f8*/ 	.word	0x00033460
        /*06fc*/ 	.short	0x010a
        /*06fe*/ 	.byte	0x3f
	.zero		1


	//   ....[46]....
        /*0700*/ 	.word	0x0000ecf0
        /*0704*/ 	.word	0x0000000c
        /*0708*/ 	.word	0x00033450
        /*070c*/ 	.short	0x0101
        /*070e*/ 	.byte	0x3f
	.zero		1


	//   ....[47]....
        /*0710*/ 	.word	0x0000ed80
        /*0714*/ 	.word	0x0000000c
        /*0718*/ 	.word	0x00000000
        /*071c*/ 	.short	0x0101
        /*071e*/ 	.byte	0x3f
	.zero		1


	//   ....[48]....
        /*0720*/ 	.word	0x0000ee90
        /*0724*/ 	.word	0x00000003
        /*0728*/ 	.word	0x00033470
        /*072c*/ 	.short	0x010a
        /*072e*/ 	.byte	0x3f
	.zero		1


	//   ....[49]....
        /*0730*/ 	.word	0x0000eef0
        /*0734*/ 	.word	0x00000003
        /*0738*/ 	.word	0x00033460
        /*073c*/ 	.short	0x010a
        /*073e*/ 	.byte	0x3f
	.zero		1


	//   ....[50]....
        /*0740*/ 	.word	0x0000f5a0
        /*0744*/ 	.word	0x00000003
        /*0748*/ 	.word	0x00033450
        /*074c*/ 	.short	0x0101
        /*074e*/ 	.byte	0x3f
	.zero		1


	//   ....[51]....
        /*0750*/ 	.word	0x0000f630
        /*0754*/ 	.word	0x00000003
        /*0758*/ 	.word	0x00000000
        /*075c*/ 	.short	0x0101
        /*075e*/ 	.byte	0x3f
	.zero		1


	//   ....[52]....
        /*0760*/ 	.word	0x0000f750
        /*0764*/ 	.word	0x00000007
        /*0768*/ 	.word	0x00033420
        /*076c*/ 	.short	0x010a
        /*076e*/ 	.byte	0x3f
	.zero		1


	//   ....[53]....
        /*0770*/ 	.word	0x0000f8a0
        /*0774*/ 	.word	0x00000005
        /*0778*/ 	.word	0x00000000
        /*077c*/ 	.short	0x010a
        /*077e*/ 	.byte	0x3f
	.zero		1


	//   ....[54]....
        /*0780*/ 	.word	0x0000f910
        /*0784*/ 	.word	0x00000003
        /*0788*/ 	.word	0x00000000
        /*078c*/ 	.short	0x010a
        /*078e*/ 	.byte	0x3f
	.zero		1


	//   ....[55]....
        /*0790*/ 	.word	0x0000f960
        /*0794*/ 	.word	0x00000003
        /*0798*/ 	.word	0x00033460
        /*079c*/ 	.short	0x010a
        /*079e*/ 	.byte	0x3f
	.zero		1


	//   ....[56]....
        /*07a0*/ 	.word	0x0000f9b0
        /*07a4*/ 	.word	0x00000005
        /*07a8*/ 	.word	0x00033460
        /*07ac*/ 	.short	0x010a
        /*07ae*/ 	.byte	0x3f
	.zero		1


	//   ....[57]....
        /*07b0*/ 	.word	0x0000f9f0
        /*07b4*/ 	.word	0x00000003
        /*07b8*/ 	.word	0x00033480
        /*07bc*/ 	.short	0x010a
        /*07be*/ 	.byte	0x3f
	.zero		1


	//   ....[58]....
        /*07c0*/ 	.word	0x0000fa10
        /*07c4*/ 	.word	0x00000005
        /*07c8*/ 	.word	0x00033480
        /*07cc*/ 	.short	0x010a
        /*07ce*/ 	.byte	0x3f
	.zero		1


	//   ....[59]....
        /*07d0*/ 	.word	0x0000fa80
        /*07d4*/ 	.word	0x00000003
        /*07d8*/ 	.word	0x00033400
        /*07dc*/ 	.short	0x010a
        /*07de*/ 	.byte	0x3f
	.zero		1


	//   ....[60]....
        /*07e0*/ 	.word	0x0000fad0
        /*07e4*/ 	.word	0x00000003
        /*07e8*/ 	.word	0x00033430
        /*07ec*/ 	.short	0x010a
        /*07ee*/ 	.byte	0x3f
	.zero		1


	//   ....[61]....
        /*07f0*/ 	.word	0x0000fb30
        /*07f4*/ 	.word	0x00000008
        /*07f8*/ 	.word	0x00033430
        /*07fc*/ 	.short	0x010a
        /*07fe*/ 	.byte	0x3f
	.zero		1


	//   ....[62]....
        /*0800*/ 	.word	0x0000fb90
        /*0804*/ 	.word	0x00000008
        /*0808*/ 	.word	0x00033450
        /*080c*/ 	.short	0x010a
        /*080e*/ 	.byte	0x3f
	.zero		1


	//   ....[63]....
        /*0810*/ 	.word	0x0000fbf0
        /*0814*/ 	.word	0x00000005
        /*0818*/ 	.word	0x00033450
        /*081c*/ 	.short	0x010a
        /*081e*/ 	.byte	0x3f
	.zero		1


	//   ....[64]....
        /*0820*/ 	.word	0x0000fd40
        /*0824*/ 	.word	0x00000004
        /*0828*/ 	.word	0x00033480
        /*082c*/ 	.short	0x010a
        /*082e*/ 	.byte	0x3f
	.zero		1


	//   ....[65]....
        /*0830*/ 	.word	0x0000fd90
        /*0834*/ 	.word	0x00000004
        /*0838*/ 	.word	0x00033440
        /*083c*/ 	.short	0x010a
        /*083e*/ 	.byte	0x3f
	.zero		1


	//   ....[66]....
        /*0840*/ 	.word	0x00010310
        /*0844*/ 	.word	0x00000002
        /*0848*/ 	.word	0x00033420
        /*084c*/ 	.short	0x010a
        /*084e*/ 	.byte	0x3f
	.zero		1


	//   ....[67]....
        /*0850*/ 	.word	0x00010360
        /*0854*/ 	.word	0x00000006
        /*0858*/ 	.word	0x00033480
        /*085c*/ 	.short	0x010a
        /*085e*/ 	.byte	0x3f
	.zero		1


	//   ....[68]....
        /*0860*/ 	.word	0x000103b0
        /*0864*/ 	.word	0x00000006
        /*0868*/ 	.word	0x00033440
        /*086c*/ 	.short	0x010a
        /*086e*/ 	.byte	0x3f
	.zero		1


	//   ....[69]....
        /*0870*/ 	.word	0x00010400
        /*0874*/ 	.word	0x0000000c
        /*0878*/ 	.word	0x00033470
        /*087c*/ 	.short	0x010a
        /*087e*/ 	.byte	0x3f
	.zero		1


	//   ....[70]....
        /*0880*/ 	.word	0x00010450
        /*0884*/ 	.word	0x0000000c
        /*0888*/ 	.word	0x00033460
        /*088c*/ 	.short	0x010a
        /*088e*/ 	.byte	0x3f
	.zero		1


	//   ....[71]....
        /*0890*/ 	.word	0x000104a0
        /*0894*/ 	.word	0x00000003
        /*0898*/ 	.word	0x00033470
        /*089c*/ 	.short	0x010a
        /*089e*/ 	.byte	0x3f
	.zero		1


	//   ....[72]....
        /*08a0*/ 	.word	0x000104f0
        /*08a4*/ 	.word	0x00000003
        /*08a8*/ 	.word	0x00033460
        /*08ac*/ 	.short	0x010a
        /*08ae*/ 	.byte	0x3f
	.zero		1


	//   ....[73]....
        /*08b0*/ 	.word	0x00010540
        /*08b4*/ 	.word	0x00000007
        /*08b8*/ 	.word	0x00033420
        /*08bc*/ 	.short	0x010a
        /*08be*/ 	.byte	0x3f
	.zero		1


	//   ....[74]....
        /*08c0*/ 	.word	0x00010590
        /*08c4*/ 	.word	0x00000005
        /*08c8*/ 	.word	0x00000000
        /*08cc*/ 	.short	0x010a
        /*08ce*/ 	.byte	0x3f
	.zero		1


	//   ....[75]....
        /*08d0*/ 	.word	0x000105e0
        /*08d4*/ 	.word	0x00000003
        /*08d8*/ 	.word	0x00000000
        /*08dc*/ 	.short	0x010a
        /*08de*/ 	.byte	0x3f
	.zero		1


	//   ....[76]....
        /*08e0*/ 	.word	0x00010630
        /*08e4*/ 	.word	0x00000003
        /*08e8*/ 	.word	0x00033460
        /*08ec*/ 	.short	0x010a
        /*08ee*/ 	.byte	0x3f
	.zero		1


	//   ....[77]....
        /*08f0*/ 	.word	0x00010680
        /*08f4*/ 	.word	0x00000005
        /*08f8*/ 	.word	0x00033460
        /*08fc*/ 	.short	0x010a
        /*08fe*/ 	.byte	0x3f
	.zero		1


	//   ....[78]....
        /*0900*/ 	.word	0x000106d0
        /*0904*/ 	.word	0x00000003
        /*0908*/ 	.word	0x00033480
        /*090c*/ 	.short	0x010a
        /*090e*/ 	.byte	0x3f
	.zero		1


	//----- nvinfo : EIATTR_NUM_MBARRIERS
	.align		4
.L_130:
        /*0910*/ 	.byte	0x03, 0x38
        /*0912*/ 	.short	0x0016


	//----- nvinfo : EIATTR_EXIT_INSTR_OFFSETS
	.align		4
        /*0914*/ 	.byte	0x04, 0x1c
        /*0916*/ 	.short	(.L_132 - .L_131)


	//   ....[0]....
.L_131:
        /*0918*/ 	.word	0x00000f50


	//   ....[1]....
        /*091c*/ 	.word	0x0000bc90


	//   ....[2]....
        /*0920*/ 	.word	0x0000f7c0


	//   ....[3]....
        /*0924*/ 	.word	0x0000fa60


	//----- nvinfo : EIATTR_MAX_THREADS
	.align		4
.L_132:
        /*0928*/ 	.byte	0x04, 0x05
        /*092a*/ 	.short	(.L_134 - .L_133)
.L_133:
        /*092c*/ 	.word	0x00000180
        /*0930*/ 	.word	0x00000001
        /*0934*/ 	.word	0x00000001


	//----- nvinfo : EIATTR_CRS_STACK_SIZE
	.align		4
.L_134:
        /*0938*/ 	.byte	0x04, 0x1e
        /*093a*/ 	.short	(.L_136 - .L_135)
.L_135:
        /*093c*/ 	.word	0x00000000


	//----- nvinfo : EIATTR_CBANK_PARAM_SIZE
	.align		4
.L_136:
        /*0940*/ 	.byte	0x03, 0x19
        /*0942*/ 	.short	0x0a70


	//----- nvinfo : EIATTR_PARAM_CBANK
	.align		4
        /*0944*/ 	.byte	0x04, 0x0a
        /*0946*/ 	.short	(.L_138 - .L_137)
	.align		4
.L_137:
        /*0948*/ 	.word	index@(.nv.constant0._ZN7cutlass13device_kernelIN5flash11enable_sm90INS1_16FlashAttnFwdSm90INS1_25CollectiveMainloopFwdSm90ILi2EN4cute5tupleIJNS5_1CILi2EEENS7_ILi1EEES9_EEENS6_IJNS7_ILi128EEENS7_ILi160EEENS7_ILi192EEEEEELi192ENS_12float_e4m3_tEfNS_4arch4Sm90ELb0ELb0ELb1ELb0ELb0ELb0ELb0ELb1ELb1ELb1ELb0ELb0EEENS1_21CollectiveEpilogueFwdINS6_IJSB_SD_SC_EEESA_NS_10bfloat16_tESH_Li256ELb0ELb1ELb0ELb1EEENS1_29StaticPersistentTileSchedulerILb0EEEEEEEEEvNT_6ParamsE)
        /*094c*/ 	.short	0x0210
        /*094e*/ 	.short	0x0a70


	//----- nvinfo : EIATTR_SW_WAR
	.align		4
.L_138:
        /*0950*/ 	.byte	0x04, 0x36
        /*0952*/ 	.short	(.L_140 - .L_139)
.L_139:
        /*0954*/ 	.word	0x00000008
.L_140:


//--------------------- .nv.info._ZN7cutlass13device_kernelIN5flash11enable_sm90INS1_16FlashAttnFwdSm90INS1_25CollectiveMainloopFwdSm90ILi2EN4cute5tupleIJNS5_1CILi1EEES8_S8_EEENS6_IJNS7_ILi128EEENS7_ILi160EEENS7_ILi192EEEEEELi192ENS_12float_e4m3_tEfNS_4arch4Sm90ELb0ELb0ELb1ELb1ELb0ELb0ELb0ELb1ELb1ELb1ELb0ELb0EEENS1_21CollectiveEpilogueFwdINS6_IJSA_SC_SB_EEES9_NS_10bfloat16_tESG_Li256ELb1ELb1ELb0ELb1EEENS1_36VarlenDynamicPersistentTileSchedulerILi128ELi160ELi256ELi128ELb0ELb1ELb1ELb0ELb1ELb1EEEEEEEEEvNT_6ParamsE --------------------------
	.section	.nv.info._ZN7cutlass13device_kernelIN5flash11enable_sm90INS1_16FlashAttnFwdSm90INS1_25CollectiveMainloopFwdSm90ILi2EN4cute5tupleIJNS5_1CILi1EEES8_S8_EEENS6_IJNS7_ILi128EEENS7_ILi160EEENS7_ILi192EEEEEELi192ENS_12float_e4m3_tEfNS_4arch4Sm90ELb0ELb0ELb1ELb1ELb0ELb0ELb0ELb1ELb1ELb1ELb0ELb0EEENS1_21CollectiveEpilogueFwdINS6_IJSA_SC_SB_EEES9_NS_10bfloat16_tESG_Li256ELb1ELb1ELb0ELb1EEENS1_36VarlenDynamicPersistentTileSchedulerILi128ELi160ELi256ELi128ELb0ELb1ELb1ELb0ELb1ELb1EEEEEEEEEvNT_6ParamsE,"",@"SHT_CUDA_INFO"
	.sectionflags	@""
	.align	4


	//----- nvinfo : EIATTR_CUDA_API_VERSION
	.align		4
        /*0000*/ 	.byte	0x04, 0x37
        /*0002*/ 	.short	(.L_142 - .L_141)
.L_141:
        /*0004*/ 	.word	0x00000082


	//----- nvinfo : EIATTR_KPARAM_INFO
	.align		4
.L_142:
        /*0008*/ 	.byte	0x04, 0x17
        /*000a*/ 	.short	(.L_144 - .L_143)
.L_143:
        /*000c*/ 	.word	0x00000000
        /*0010*/ 	.short	0x0000
        /*0012*/ 	.short	0x0070
        /*0014*/ 	.byte	0x00, 0xf0, 0x01, 0x2a


	//----- nvinfo : EIATTR_SPARSE_MMA_MASK
	.align		4
.L_144:
        /*0018*/ 	.byte	0x03, 0x50
        /*001a*/ 	.short	0x0000


	//----- nvinfo : EIATTR_MAXREG_COUNT
	.align		4
        /*001c*/ 	.byte	0x03, 0x1b
        /*001e*/ 	.short	0x00a8


	//----- nvinfo : EIATTR_NUM_BARRIERS
	.align		4
        /*0020*/ 	.byte	0x02, 0x4c
        /*0022*/ 	.byte	0x10
	.zero		1


	//----- nvinfo : EIATTR_EXTERNS
	.align		4
        /*0024*/ 	.byte	0x04, 0x0f
        /*0026*/ 	.short	(.L_146 - .L_145)


	//   ....[0]....
	.align		4
.L_145:
        /*0028*/ 	.word	index@(__assertfail)


	//----- nvinfo : EIATTR_ANNOTATIONS
	.align		4
.L_146:
        /*002c*/ 	.byte	0x04, 0x55
        /*002e*/ 	.short	(.L_148 - .L_147)


	//   ....[0]....
.L_147:
        /* <DEDUP_REMOVED lines=27> */


	//----- nvinfo : EIATTR_MERCURY_ISA_VERSION
	.align		4
.L_148:
        /*01d0*/ 	.byte	0x03, 0x5f
        /*01d2*/ 	.short	0x0101


	//----- nvinfo : EIATTR_UNUSED_LOAD_BYTE_OFFSET
	.align		4
        /*01d4*/ 	.byte	0x04, 0x44
        /*01d6*/ 	.short	(.L_150 - .L_149)


	//   ....[0]....
.L_149:
        /*01d8*/ 	.word	0x00000a40
        /*01dc*/ 	.word	0x0000fff0


	//   ....[1]....
        /*01e0*/ 	.word	0x0000a1e0
        /*01e4*/ 	.word	0x0000fff0


	//----- nvinfo : EIATTR_INT_WARP_WIDE_INSTR_OFFSETS
	.align		4
.L_150:
        /*01e8*/ 	.byte	0x04, 0x31
        /*01ea*/ 	.short	(.L_152 - .L_151)


	//   ....[0]....
.L_151:
        /*01ec*/ 	.word	0x00000130


	//   ....[1]....
        /*01f0*/ 	.word	0x00000170


	//   ....[2]....
        /*01f4*/ 	.word	0x000001e0


	//   ....[3]....
        /*01f8*/ 	.word	0x0000e660


	//   ....[4]....
        /*01fc*/ 	.word	0x0000e6f0


	//   ....[5]....
        /*0200*/ 	.word	0x00011420


	//   ....[6]....
        /*0204*/ 	.word	0x000114b0


	//----- nvinfo : EIATTR_COOP_GROUP_MASK_REGIDS
	.align		4
.L_152:
        /*0208*/ 	.byte	0x04, 0x29
        /*020a*/ 	.short	(.L_154 - .L_153)


	//   ....[0]....
.L_153:
        /*020c*/ 	.word	0xffffffff


	//   ....[1]....
        /*0210*/ 	.word	0xffffffff


	//   ....[2]....
        /*0214*/ 	.word	0xffffffff


	//   ....[3]....
        /*0218*/ 	.word	0xffffffff


	//   ....[4]....
        /*021c*/ 	.word	0xffffffff


	//   ....[5]....
        /*0220*/ 	.word	0xffffffff


	//   ....[6]....
        /*0224*/ 	.word	0xffffffff


	//   ....[7]....
        /*0228*/ 	.word	0xffffffff


	//   ....[8]....
        /*022c*/ 	.word	0xffffffff


	//   ....[9]....
        /*0230*/ 	.word	0xffffffff


	//   ....[10]....
        /*0234*/ 	.word	0xffffffff


	//   ....[11]....
        /*0238*/ 	.word	0xffffffff


	//   ....[12]....
        /*023c*/ 	.word	0xffffffff


	//   ....[13]....
        /*0240*/ 	.word	0xffffffff


	//   ....[14]....
        /*0244*/ 	.word	0xffffffff


	//   ....[15]....
        /*0248*/ 	.word	0xffffffff


	//   ....[16]....
        /*024c*/ 	.word	0xffffffff


	//   ....[17]....
        /*0250*/ 	.word	0xffffffff


	//   ....[18]....
        /*0254*/ 	.word	0xffffffff


	//   ....[19]....
        /*0258*/ 	.word	0xffffffff


	//   ....[20]....
        /*025c*/ 	.word	0xffffffff


	//   ....[21]....
        /*0260*/ 	.word	0xffffffff


	//   ....[22]....
        /*0264*/ 	.word	0xffffffff


	//   ....[23]....
        /*0268*/ 	.word	0xffffffff


	//   ....[24]....
        /*026c*/ 	.word	0xffffffff


	//   ....[25]....
        /*0270*/ 	.word	0xffffffff


	//   ....[26]....
        /*0274*/ 	.word	0xffffffff


	//   ....[27]....
        /*0278*/ 	.word	0xffffffff


	//   ....[28]....
        /*027c*/ 	.word	0xffffffff


	//   ....[29]....
        /*0280*/ 	.word	0xffffffff


	//   ....[30]....
        /*0284*/ 	.word	0xffffffff


	//   ....[31]....
        /*0288*/ 	.word	0xffffffff


	//   ....[32]....
        /*028c*/ 	.word	0xffffffff


	//   ....[33]....
        /*0290*/ 	.word	0xffffffff


	//   ....[34]....
        /*0294*/ 	.word	0xffffffff


	//   ....[35]....
        /*0298*/ 	.word	0xffffffff


	//   ....[36]....
        /*029c*/ 	.word	0xffffffff


	//   ....[37]....
        /*02a0*/ 	.word	0xffffffff


	//   ....[38]....
        /*02a4*/ 	.word	0xffffffff


	//   ....[39]....
        /*02a8*/ 	.word	0xffffffff


	//   ....[40]....
        /*02ac*/ 	.word	0xffffffff


	//   ....[41]....
        /*02b0*/ 	.word	0xffffffff


	//   ....[42]....
        /*02b4*/ 	.word	0xffffffff


	//   ....[43]....
        /*02b8*/ 	.word	0xffffffff


	//   ....[44]....
        /*02bc*/ 	.word	0xffffffff


	//   ....[45]....
        /*02c0*/ 	.word	0xffffffff


	//   ....[46]....
        /*02c4*/ 	.word	0xffffffff


	//   ....[47]....
        /*02c8*/ 	.word	0xffffffff


	//   ....[48]....
        /*02cc*/ 	.word	0xffffffff


	//   ....[49]....
        /*02d0*/ 	.word	0xffffffff


	//   ....[50]....
        /*02d4*/ 	.word	0xffffffff


	//   ....[51]....
        /*02d8*/ 	.word	0xffffffff


	//   ....[52]....
        /*02dc*/ 	.word	0xffffffff


	//   ....[53]....
        /*02e0*/ 	.word	0xffffffff


	//   ....[54]....
        /*02e4*/ 	.word	0xffffffff


	//   ....[55]....
        /*02e8*/ 	.word	0xffffffff


	//   ....[56]....
        /*02ec*/ 	.word	0xffffffff


	//   ....[57]....
        /*02f0*/ 	.word	0xffffffff


	//   ....[58]....
        /*02f4*/ 	.word	0xffffffff


	//   ....[59]....
        /*02f8*/ 	.word	0xffffffff


	//   ....[60]....
        /*02fc*/ 	.word	0xffffffff


	//   ....[61]....
        /*0300*/ 	.word	0xffffffff


	//   ....[62]....
        /*0304*/ 	.word	0xffffffff


	//   ....[63]....
        /*0308*/ 	.word	0xffffffff


	//   ....[64]....
        /*030c*/ 	.word	0xffffffff


	//   ....[65]....
        /*0310*/ 	.word	0xffffffff


	//   ....[66]....
        /*0314*/ 	.word	0xffffffff


	//   ....[67]....
        /*0318*/ 	.word	0xffffffff


	//   ....[68]....
        /*031c*/ 	.word	0xffffffff


	//   ....[69]....
        /*0320*/ 	.word	0xffffffff


	//   ....[70]....
        /*0324*/ 	.word	0xffffffff


	//   ....[71]....
        /*0328*/ 	.word	0xffffffff


	//   ....[72]....
        /*032c*/ 	.word	0xffffffff


	//   ....[73]....
        /*0330*/ 	.word	0xffffffff


	//   ....[74]....
        /*0334*/ 	.word	0xffffffff


	//   ....[75]....
        /*0338*/ 	.word	0xffffffff


	//   ....[76]....
        /*033c*/ 	.word	0xffffffff


	//   ....[77]....
        /*0340*/ 	.word	0xffffffff


	//   ....[78]....
        /*0344*/ 	.word	0xffffffff


	//   ....[79]....
        /*0348*/ 	.word	0xffffffff


	//   ....[80]....
        /*034c*/ 	.word	0xffffffff


	//   ....[81]....
        /*0350*/ 	.word	0xffffffff


	//   ....[82]....
        /*0354*/ 	.word	0xffffffff


	//   ....[83]....
        /*0358*/ 	.word	0xffffffff


	//   ....[84]....
        /*035c*/ 	.word	0xffffffff


	//   ....[85]....
        /*0360*/ 	.word	0xffffffff


	//   ....[86]....
        /*0364*/ 	.word	0xffffffff


	//   ....[87]....
        /*0368*/ 	.word	0xffffffff


	//   ....[88]....
        /*036c*/ 	.word	0xffffffff


	//   ....[89]....
        /*0370*/ 	.word	0xffffffff


	//   ....[90]....
        /*0374*/ 	.word	0xffffffff


	//   ....[91]....
        /*0378*/ 	.word	0xffffffff


	//   ....[92]....
        /*037c*/ 	.word	0xffffffff


	//   ....[93]....
        /*0380*/ 	.word	0xffffffff


	//   ....[94]....
        /*0384*/ 	.word	0xffffffff


	//   ....[95]....
        /*0388*/ 	.word	0xffffffff


	//   ....[96]....
        /*038c*/ 	.word	0xffffffff


	//   ....[97]....
        /*0390*/ 	.word	0xffffffff


	//   ....[98]....
        /*0394*/ 	.word	0xffffffff


	//   ....[99]....
        /*0398*/ 	.word	0xffffffff


	//   ....[100]....
        /*039c*/ 	.word	0xffffffff


	//   ....[101]....
        /*03a0*/ 	.word	0xffffffff


	//   ....[102]....
        /*03a4*/ 	.word	0xffffffff


	//   ....[103]....
        /*03a8*/ 	.word	0xffffffff


	//   ....[104]....
        /*03ac*/ 	.word	0xffffffff


	//   ....[105]....
        /*03b0*/ 	.word	0xffffffff


	//   ....[106]....
        /*03b4*/ 	.word	0xffffffff


	//   ....[107]....
        /*03b8*/ 	.word	0xffffffff


	//   ....[108]....
        /*03bc*/ 	.word	0xffffffff


	//   ....[109]....
        /*03c0*/ 	.word	0xffffffff


	//   ....[110]....
        /*03c4*/ 	.word	0xffffffff


	//   ....[111]....
        /*03c8*/ 	.word	0xffffffff


	//   ....[112]....
        /*03cc*/ 	.word	0xffffffff


	//   ....[113]....
        /*03d0*/ 	.word	0xffffffff


	//   ....[114]....
        /*03d4*/ 	.word	0xffffffff


	//   ....[115]....
        /*03d8*/ 	.word	0xffffffff


	//   ....[116]....
        /*03dc*/ 	.word	0xffffffff


	//   ....[117]....
        /*03e0*/ 	.word	0xffffffff


	//   ....[118]....
        /*03e4*/ 	.word	0xffffffff


	//   ....[119]....
        /*03e8*/ 	.word	0xffffffff


	//   ....[120]....
        /*03ec*/ 	.word	0xffffffff


	//   ....[121]....
        /*03f0*/ 	.word	0xffffffff


	//   ....[122]....
        /*03f4*/ 	.word	0xffffffff


	//   ....[123]....
        /*03f8*/ 	.word	0xffffffff


	//   ....[124]....
        /*03fc*/ 	.word	0xffffffff


	//   ....[125]....
        /*0400*/ 	.word	0xffffffff


	//   ....[126]....
        /*0404*/ 	.word	0xffffffff


	//   ....[127]....
        /*0408*/ 	.word	0xffffffff


	//   ....[128]....
        /*040c*/ 	.word	0xffffffff


	//   ....[129]....
        /*0410*/ 	.word	0xffffffff


	//   ....[130]....
        /*0414*/ 	.word	0xffffffff


	//   ....[131]....
        /*0418*/ 	.word	0x0500000f


	//   ....[132]....
        /*041c*/ 	.word	0x0500000f


	//   ....[133]....
        /*0420*/ 	.word	0x0500000f


	//   ....[134]....
        /*0424*/ 	.word	0x0500000f


	//   ....[135]....
        /*0428*/ 	.word	0x0500000f


	//   ....[136]....
        /*042c*/ 	.word	0x0500000f


	//   ....[137]....
        /*0430*/ 	.word	0x0500000f


	//   ....[138]....
        /*0434*/ 	.word	0x0500000f


	//   ....[139]....
        /*0438*/ 	.word	0x0500000f


	//   ....[140]....
        /*043c*/ 	.word	0x0500000f


	//----- nvinfo : EIATTR_COOP_GROUP_INSTR_OFFSETS
	.align		4
.L_154:
        /*0440*/ 	.byte	0x04, 0x28
        /*0442*/ 	.short	(.L_156 - .L_155)


	//   ....[0]....
.L_155:
        /*0444*/ 	.word	0x00000070


	//   ....[1]....
        /*0448*/ 	.word	0x00000140


	//   ....[2]....
        /*044c*/ 	.word	0x00000190


	//   ....[3]....
        /*0450*/ 	.word	0x000003c0


	//   ....[4]....
        /*0454*/ 	.word	0x00000520


	//   ....[5]....
        /*0458*/ 	.word	0x00000640


	//   ....[6]....
        /*045c*/ 	.word	0x000007a0


	//   ....[7]....
        /*0460*/ 	.word	0x00001540


	//   ....[8]....
        /*0464*/ 	.word	0x00003cd0


	//   ....[9]....
        /*0468*/ 	.word	0x00003d20


	//   ....[10]....
        /*046c*/ 	.word	0x00004440


	//   ....[11]....
        /*0470*/ 	.word	0x000044c0


	//   ....[12]....
        /*0474*/ 	.word	0x00007960


	//   ....[13]....
        /*0478*/ 	.word	0x00007990


	//   ....[14]....
        /*047c*/ 	.word	0x000079c0


	//   ....[15]....
        /*0480*/ 	.word	0x000079e0


	//   ....[16]....
        /*0484*/ 	.word	0x00009890


	//   ....[17]....
        /*0488*/ 	.word	0x000098a0


	//   ....[18]....
        /*048c*/ 	.word	0x000098d0


	//   ....[19]....
        /*0490*/ 	.word	0x000098e0


	//   ....[20]....
        /*0494*/ 	.word	0x0000ad60


	//   ....[21]....
        /*0498*/ 	.word	0x0000ad90


	//   ....[22]....
        /*049c*/ 	.word	0x0000adc0


	//   ....[23]....
        /*04a0*/ 	.word	0x0000adf0


	//   ....[24]....
        /*04a4*/ 	.word	0x0000ae20


	//   ....[25]....
        /*04a8*/ 	.word	0x0000ae40


	//   ....[26]....
        /*04ac*/ 	.word	0x0000ae50


	//   ....[27]....
        /*04b0*/ 	.word	0x0000ae60


	//   ....[28]....
        /*04b4*/ 	.word	0x0000ae70


	//   ....[29]....
        /*04b8*/ 	.word	0x0000aea0


	//   ....[30]....
        /*04bc*/ 	.word	0x0000aed0


	//   ....[31]....
        /*04c0*/ 	.word	0x0000aee0


	//   ....[32]....
        /*04c4*/ 	.word	0x0000aef0


	//   ....[33]....
        /*04c8*/ 	.word	0x0000af20


	//   ....[34]....
        /*04cc*/ 	.word	0x0000af50


	//   ....[35]....
        /*04d0*/ 	.word	0x0000af60


	//   ....[36]....
        /*04d4*/ 	.word	0x0000af70


	//   ....[37]....
        /*04d8*/ 	.word	0x0000afa0


	//   ....[38]....
        /*04dc*/ 	.word	0x0000afd0


	//   ....[39]....
        /*04e0*/ 	.word	0x0000afe0


	//   ....[40]....
        /*04e4*/ 	.word	0x0000aff0


	//   ....[41]....
        /*04e8*/ 	.word	0x0000b020


	//   ....[42]....
        /*04ec*/ 	.word	0x0000b050


	//   ....[43]....
        /*04f0*/ 	.word	0x0000b060


	//   ....[44]....
        /*04f4*/ 	.word	0x0000b0c0


	//   ....[45]....
        /*04f8*/ 	.word	0x0000b0d0


	//   ....[46]....
        /*04fc*/ 	.word	0x0000b0e0


	//   ....[47]....
        /*0500*/ 	.word	0x0000b100


	//   ....[48]....
        /*0504*/ 	.word	0x0000b120


	//   ....[49]....
        /*0508*/ 	.word	0x0000b130


	//   ....[50]....
        /*050c*/ 	.word	0x0000b140


	//   ....[51]....
        /*0510*/ 	.word	0x0000b150


	//   ....[52]....
        /*0514*/ 	.word	0x0000b160


	//   ....[53]....
        /*0518*/ 	.word	0x0000b190


	//   ....[54]....
        /*051c*/ 	.word	0x0000b1a0


	//   ....[55]....
        /*0520*/ 	.word	0x0000b1b0


	//   ....[56]....
        /*0524*/ 	.word	0x0000b1c0


	//   ....[57]....
        /*0528*/ 	.word	0x0000b1d0


	//   ....[58]....
        /*052c*/ 	.word	0x0000b1f0


	//   ....[59]....
        /*0530*/ 	.word	0x0000b200


	//   ....[60]....
        /*0534*/ 	.word	0x0000b210


	//   ....[61]....
        /*0538*/ 	.word	0x0000b220


	//   ....[62]....
        /*053c*/ 	.word	0x0000b230


	//   ....[63]....
        /*0540*/ 	.word	0x0000b250


	//   ....[64]....
        /*0544*/ 	.word	0x0000b270


	//   ....[65]....
        /*0548*/ 	.word	0x0000b290


	//   ....[66]....
        /*054c*/ 	.word	0x0000b2a0


	//   ....[67]....
        /*0550*/ 	.word	0x0000b2b0


	//   ....[68]....
        /*0554*/ 	.word	0x0000b9d0


	//   ....[69]....
        /*0558*/ 	.word	0x0000ba10


	//   ....[70]....
        /*055c*/ 	.word	0x0000ba50


	//   ....[71]....
        /*0560*/ 	.word	0x0000ba80


	//   ....[72]....
        /*0564*/ 	.word	0x0000c160


	//   ....[73]....
        /*0568*/ 	.word	0x0000c1a0


	//   ....[74]....
        /*056c*/ 	.word	0x0000c2a0


	//   ....[75]....
        /*0570*/ 	.word	0x0000c2c0


	//   ....[76]....
        /*0574*/ 	.word	0x0000c3c0


	//   ....[77]....
        /*0578*/ 	.word	0x0000c3e0


	//   ....[78]....
        /*057c*/ 	.word	0x0000c4f0


	//   ....[79]....
        /*0580*/ 	.word	0x0000c510


	//   ....[80]....
        /*0584*/ 	.word	0x0000ce40


	//   ....[81]....
        /*0588*/ 	.word	0x0000ce60


	//   ....[82]....
        /*058c*/ 	.word	0x0000cf60


	//   ....[83]....
        /*0590*/ 	.word	0x0000cf80


	//   ....[84]....
        /*0594*/ 	.word	0x0000d080


	//   ....[85]....
        /*0598*/ 	.word	0x0000d0a0


	//   ....[86]....
        /*059c*/ 	.word	0x0000d1b0


	//   ....[87]....
        /*05a0*/ 	.word	0x0000d1d0


	//   ....[88]....
        /*05a4*/ 	.word	0x0000d350


	//   ....[89]....
        /*05a8*/ 	.word	0x0000d560


	//   ....[90]....
        /*05ac*/ 	.word	0x0000d590


	//   ....[91]....
        /*05b0*/ 	.word	0x0000d5c0


	//   ....[92]....
        /*05b4*/ 	.word	0x0000d600


	//   ....[93]....
        /*05b8*/ 	.word	0x0000d630


	//   ....[94]....
        /*05bc*/ 	.word	0x0000d660


	//   ....[95]....
        /*05c0*/ 	.word	0x0000d7f0


	//   ....[96]....
        /*05c4*/ 	.word	0x0000d820


	//   ....[97]....
        /*05c8*/ 	.word	0x0000d850


	//   ....[98]....
        /*05cc*/ 	.word	0x0000d880


	//   ....[99]....
        /*05d0*/ 	.word	0x0000d8b0


	//   ....[100]....
        /*05d4*/ 	.word	0x0000d8f0


	//   ....[101]....
        /*05d8*/ 	.word	0x0000d980


	//   ....[102]....
        /*05dc*/ 	.word	0x0000d9c0


	//   ....[103]....
        /*05e0*/ 	.word	0x0000da50


	//   ....[104]....
        /*05e4*/ 	.word	0x0000ee10


	//   ....[105]....
        /*05e8*/ 	.word	0x0000fbc0


	//   ....[106]....
        /*05ec*/ 	.word	0x0000fbf0


	//   ....[107]....
        /*05f0*/ 	.word	0x0000fca0


	//   ....[108]....
        /*05f4*/ 	.word	0x0000fcb0


	//   ....[109]....
        /*05f8*/ 	.word	0x0000fd40


	//   ....[110]....
        /*05fc*/ 	.word	0x0000fd50


	//   ....[111]....
        /*0600*/ 	.word	0x0000fd60


	//   ....[112]....
        /*0604*/ 	.word	0x0000fda0


	//   ....[113]....
        /*0608*/ 	.word	0x00011f80


	//   ....[114]....
        /*060c*/ 	.word	0x00011fb0


	//   ....[115]....
        /*0610*/ 	.word	0x00011fe0


	//   ....[116]....
        /*0614*/ 	.word	0x00012010


	//   ....[117]....
        /*0618*/ 	.word	0x00012050


	//   ....[118]....
        /*061c*/ 	.word	0x00012060


	//   ....[119]....
        /*0620*/ 	.word	0x00012090


	//   ....[120]....
        /*0624*/ 	.word	0x000120a0


	//   ....[121]....
        /*0628*/ 	.word	0x000121e0


	//   ....[122]....
        /*062c*/ 	.word	0x00012210


	//   ....[123]....
        /*0630*/ 	.word	0x00012240


	//   ....[124]....
        /*0634*/ 	.word	0x00012270


	//   ....[125]....
        /*0638*/ 	.word	0x000122a0


	//   ....[126]....
        /*063c*/ 	.word	0x000122e0


	//   ....[127]....
        /*0640*/ 	.word	0x00012360


	//   ....[128]....
        /*0644*/ 	.word	0x000123a0


	//   ....[129]....
        /*0648*/ 	.word	0x000123f0


	//   ....[130]....
        /*064c*/ 	.word	0x000128a0


	//   ....[131]....
        /*0650*/ 	.word	0x00012d90


	//   ....[132]....
        /*0654*/ 	.word	0x00012f90


	//   ....[133]....
        /*0658*/ 	.word	0x00012fe0


	//   ....[134]....
        /*065c*/ 	.word	0x00013040


	//   ....[135]....
        /*0660*/ 	.word	0x00013140


	//   ....[136]....
        /*0664*/ 	.word	0x000131a0


	//   ....[137]....
        /*0668*/ 	.word	0x000132a0


	//   ....[138]....
        /*066c*/ 	.word	0x00013300


	//   ....[139]....
        /*0670*/ 	.word	0x000133e0


	//   ....[140]....
        /*0674*/ 	.word	0x00013730


	//----- nvinfo : EIATTR_REG_RECONFIG
	.align		4
.L_156:
        /*0678*/ 	.byte	0x01, 0x54
	.zero		2


	//----- nvinfo : EIATTR_SYSCALL_OFFSETS
	.align		4
        /*067c*/ 	.byte	0x04, 0x46
        /*067e*/ 	.short	(.L_158 - .L_157)


	//   ....[0]....
.L_157:
        /*0680*/ 	.word	0x00001720


	//   ....[1]....
        /*0684*/ 	.word	0x0000e860


	//   ....[2]....
        /*0688*/ 	.word	0x0000e9f0


	//   ....[3]....
        /*068c*/ 	.word	0x0000eb40


	//   ....[4]....
        /*0690*/ 	.word	0x0000ec80


	//   ....[5]....
        /*0694*/ 	.word	0x0000f7b0


	//----- nvinfo : EIATTR_MBARRIER_INSTR_OFFSETS
	.align		4
.L_158:
        /*0698*/ 	.byte	0x04, 0x39
        /*069a*/ 	.short	(.L_160 - .L_159)


	//   ....[0]....
.L_159:
        /*069c*/ 	.word	0x00000270
        /*06a0*/ 	.word	0x000000ff
        /*06a4*/ 	.word	0x00033400
        /*06a8*/ 	.short	0x0100
        /*06aa*/ 	.byte	0x08
	.zero		1


	//   ....[1]....
        /*06ac*/ 	.word	0x00000280
        /*06b0*/ 	.word	0x000000ff
        /*06b4*/ 	.word	0x00033420
        /*06b8*/ 	.short	0x0100
        /*06ba*/ 	.byte	0x08
	.zero		1


	//   ....[2]....
        /*06bc*/ 	.word	0x00000370
        /*06c0*/ 	.word	0x000000ff
        /*06c4*/ 	.word	0x00033430
        /*06c8*/ 	.short	0x0100
        /*06ca*/ 	.byte	0x08
	.zero		1


	//   ....[3]....
        /*06cc*/ 	.word	0x00000380
        /*06d0*/ 	.word	0x000000ff
        /*06d4*/ 	.word	0x00033440
        /*06d8*/ 	.short	0x0100
        /*06da*/ 	.byte	0x08
	.zero		1


	//   ....[4]....
        /*06dc*/ 	.word	0x00000390
        /*06e0*/ 	.word	0x000000ff
        /*06e4*/ 	.word	0x00033438
        /*06e8*/ 	.short	0x0100
        /*06ea*/ 	.byte	0x08
	.zero		1


	//   ....[5]....
        /*06ec*/ 	.word	0x000003a0
        /*06f0*/ 	.word	0x000000ff
        /*06f4*/ 	.word	0x00033448
        /*06f8*/ 	.short	0x0100
        /*06fa*/ 	.byte	0x08
	.zero		1


	//   ....[6]....
        /*06fc*/ 	.word	0x000004d0
        /*0700*/ 	.word	0x000000ff
        /*0704*/ 	.word	0x00033450
        /*0708*/ 	.short	0x0100
        /*070a*/ 	.byte	0x08
	.zero		1


	//   ....[7]....
        /*070c*/ 	.word	0x000004e0
        /*0710*/ 	.word	0x000000ff
        /*0714*/ 	.word	0x00033460
        /*0718*/ 	.short	0x0100
        /*071a*/ 	.byte	0x08
	.zero		1


	//   ....[8]....
        /*071c*/ 	.word	0x000004f0
        /*0720*/ 	.word	0x000000ff
        /*0724*/ 	.word	0x00033458
        /*0728*/ 	.short	0x0100
        /*072a*/ 	.byte	0x08
	.zero		1


	//   ....[9]....
        /*072c*/ 	.word	0x00000500
        /*0730*/ 	.word	0x000000ff
        /*0734*/ 	.word	0x00033468
        /*0738*/ 	.short	0x0100
        /*073a*/ 	.byte	0x08
	.zero		1


	//   ....[10]....
        /*073c*/ 	.word	0x000005f0
        /*0740*/ 	.word	0x000000ff
        /*0744*/ 	.word	0x00033470
        /*0748*/ 	.short	0x0100
        /*074a*/ 	.byte	0x06
	.zero		1


	//   ....[11]....
        /*074c*/ 	.word	0x00000600
        /*0750*/ 	.word	0x000000ff
        /*0754*/ 	.word	0x00033480
        /*0758*/ 	.short	0x0100
        /*075a*/ 	.byte	0x06
	.zero		1


	//   ....[12]....
        /*075c*/ 	.word	0x00000610
        /*0760*/ 	.word	0x000000ff
        /*0764*/ 	.word	0x00033478
        /*0768*/ 	.short	0x0100
        /*076a*/ 	.byte	0x06
	.zero		1


	//   ....[13]....
        /*076c*/ 	.word	0x00000620
        /*0770*/ 	.word	0x000000ff
        /*0774*/ 	.word	0x00033488
        /*0778*/ 	.short	0x0100
        /*077a*/ 	.byte	0x06
	.zero		1


	//   ....[14]....
        /*077c*/ 	.word	0x00000750
        /*0780*/ 	.word	0x000000ff
        /*0784*/ 	.word	0x00033490
        /*0788*/ 	.short	0x0100
        /*078a*/ 	.byte	0x08
	.zero		1


	//   ....[15]....
        /*078c*/ 	.word	0x00000760
        /*0790*/ 	.word	0x000000ff
        /*0794*/ 	.word	0x000334a0
        /*0798*/ 	.short	0x0100
        /*079a*/ 	.byte	0x08
	.zero		1


	//   ....[16]....
        /*079c*/ 	.word	0x00000770
        /*07a0*/ 	.word	0x000000ff
        /*07a4*/ 	.word	0x00033498
        /*07a8*/ 	.short	0x0100
        /*07aa*/ 	.byte	0x08
	.zero		1


	//   ....[17]....
        /*07ac*/ 	.word	0x00000780
        /*07b0*/ 	.word	0x000000ff
        /*07b4*/ 	.word	0x000334a8
        /*07b8*/ 	.short	0x0100
        /*07ba*/ 	.byte	0x08
	.zero		1


	//   ....[18]....
        /*07bc*/ 	.word	0x000008b0
        /*07c0*/ 	.word	0x000000ff
        /*07c4*/ 	.word	0x000334b0
        /*07c8*/ 	.short	0x0100
        /*07ca*/ 	.byte	0x08
	.zero		1


	//   ....[19]....
        /*07cc*/ 	.word	0x000008c0
        /*07d0*/ 	.word	0x000000ff
        /*07d4*/ 	.word	0x000334c0
        /*07d8*/ 	.short	0x0100
        /*07da*/ 	.byte	0x08
	.zero		1


	//   ....[20]....
        /*07dc*/ 	.word	0x000008d0
        /*07e0*/ 	.word	0x000000ff
        /*07e4*/ 	.word	0x000334b8
        /*07e8*/ 	.short	0x0100
        /*07ea*/ 	.byte	0x08
	.zero		1


	//   ....[21]....
        /*07ec*/ 	.word	0x000008e0
        /*07f0*/ 	.word	0x000000ff
        /*07f4*/ 	.word	0x000334c8
        /*07f8*/ 	.short	0x0100
        /*07fa*/ 	.byte	0x08
	.zero		1


	//   ....[22]....
        /*07fc*/ 	.word	0x00001a90
        /*0800*/ 	.word	0x00000004
        /*0804*/ 	.word	0x00033400
        /*0808*/ 	.short	0x010a
        /*080a*/ 	.byte	0x3f
	.zero		1


	//   ....[23]....
        /*080c*/ 	.word	0x00001b30
        /*0810*/ 	.word	0x00000005
        /*0814*/ 	.word	0x00033430
        /*0818*/ 	.short	0x010a
        /*081a*/ 	.byte	0x3f
	.zero		1


	//   ....[24]....
        /*081c*/ 	.word	0x00001ba0
        /*0820*/ 	.word	0x00000005
        /*0824*/ 	.word	0x00033430
        /*0828*/ 	.short	0x010a
        /*082a*/ 	.byte	0x3f
	.zero		1


	//   ....[25]....
        /*082c*/ 	.word	0x000049b0
        /*0830*/ 	.word	0x00000018
        /*0834*/ 	.word	0x00000000
        /*0838*/ 	.short	0x0101
        /*083a*/ 	.byte	0x3f
	.zero		1


	//   ....[26]....
        /*083c*/ 	.word	0x00005bc0
        /*0840*/ 	.word	0x000000ff
        /*0844*/ 	.word	0x00033430
        /*0848*/ 	.short	0x010a
        /*084a*/ 	.byte	0x06
	.zero		1


	//   ....[27]....
        /*084c*/ 	.word	0x00005c00
        /*0850*/ 	.word	0x000000ff
        /*0854*/ 	.word	0x00033430
        /*0858*/ 	.short	0x010a
        /*085a*/ 	.byte	0x06
	.zero		1


	//   ....[28]....
        /*085c*/ 	.word	0x00006850
        /*0860*/ 	.word	0x000000ff
        /*0864*/ 	.word	0x00033450
        /*0868*/ 	.short	0x010a
        /*086a*/ 	.byte	0x06
	.zero		1


	//   ....[29]....
        /*086c*/ 	.word	0x00006890
        /*0870*/ 	.word	0x000000ff
        /*0874*/ 	.word	0x00033450
        /*0878*/ 	.short	0x010a
        /*087a*/ 	.byte	0x06
	.zero		1


	//   ....[30]....
        /*087c*/ 	.word	0x000087b0
        /*0880*/ 	.word	0x00000006
        /*0884*/ 	.word	0x00000000
        /*0888*/ 	.short	0x0101
        /*088a*/ 	.byte	0x3f
	.zero		1


	//   ....[31]....
        /*088c*/ 	.word	0x00008c30
        /*0890*/ 	.word	0x0000000a
        /*0894*/ 	.word	0x00000000
        /*0898*/ 	.short	0x0101
        /*089a*/ 	.byte	0x3f
	.zero		1


	//   ....[32]....
        /*089c*/ 	.word	0x00009480
        /*08a0*/ 	.word	0x0000000f
        /*08a4*/ 	.word	0x00033450
        /*08a8*/ 	.short	0x010a
        /*08aa*/ 	.byte	0x3f
	.zero		1


	//   ....[33]....
        /*08ac*/ 	.word	0x00009510
        /*08b0*/ 	.word	0x0000000f
        /*08b4*/ 	.word	0x00033450
        /*08b8*/ 	.short	0x010a
        /*08ba*/ 	.byte	0x3f
	.zero		1


	//   ....[34]....
        /*08bc*/ 	.word	0x00009b80
        /*08c0*/ 	.word	0x00000006
        /*08c4*/ 	.word	0x00000000
        /*08c8*/ 	.short	0x0101
        /*08ca*/ 	.byte	0x3f
	.zero		1


	//   ....[35]....
        /*08cc*/ 	.word	0x0000c190
        /*08d0*/ 	.word	0x00000003
        /*08d4*/ 	.word	0x00000000
        /*08d8*/ 	.short	0x0101
        /*08da*/ 	.byte	0x3f
	.zero		1


	//   ....[36]....
        /*08dc*/ 	.word	0x0000f060
        /*08e0*/ 	.word	0x00000003
        /*08e4*/ 	.word	0x00033480
        /*08e8*/ 	.short	0x010a
        /*08ea*/ 	.byte	0x3f
	.zero		1


	//   ....[37]....
        /*08ec*/ 	.word	0x0000f2f0
        /*08f0*/ 	.word	0x00000003
        /*08f4*/ 	.word	0x00033440
        /*08f8*/ 	.short	0x010a
        /*08fa*/ 	.byte	0x3f
	.zero		1


	//   ....[38]....
        /*08fc*/ 	.word	0x0000feb0
        /*0900*/ 	.word	0x00000011
        /*0904*/ 	.word	0x00033400
        /*0908*/ 	.short	0x0107
        /*090a*/ 	.byte	0x3f
	.zero		1


	//   ....[39]....
        /*090c*/ 	.word	0x0000ffb0
        /*0910*/ 	.word	0x00000011
        /*0914*/ 	.word	0x00033400
        /*0918*/ 	.short	0x0101
        /*091a*/ 	.byte	0x3f
	.zero		1


	//   ....[40]....
        /*091c*/ 	.word	0x0000ffd0
        /*0920*/ 	.word	0x00000011
        /*0924*/ 	.word	0x00033420
        /*0928*/ 	.short	0x010a
        /*092a*/ 	.byte	0x3f
	.zero		1


	//   ....[41]....
        /*092c*/ 	.word	0x000102f0
        /*0930*/ 	.word	0x00000006
        /*0934*/ 	.word	0x00033480
        /*0938*/ 	.short	0x010a
        /*093a*/ 	.byte	0x3f
	.zero		1


	//   ....[42]....
        /*093c*/ 	.word	0x00010720
        /*0940*/ 	.word	0x00000006
        /*0944*/ 	.word	0x00033440
        /*0948*/ 	.short	0x010a
        /*094a*/ 	.byte	0x3f
	.zero		1


	//   ....[43]....
        /*094c*/ 	.word	0x00010bd0
        /*0950*/ 	.word	0x00000003
        /*0954*/ 	.word	0x00033470
        /*0958*/ 	.short	0x010a
        /*095a*/ 	.byte	0x3f
	.zero		1


	//   ....[44]....
        /*095c*/ 	.word	0x00010c40
        /*0960*/ 	.word	0x00000003
        /*0964*/ 	.word	0x00033460
        /*0968*/ 	.short	0x010a
        /*096a*/ 	.byte	0x3f
	.zero		1


	//   ....[45]....
        /*096c*/ 	.word	0x00011300
        /*0970*/ 	.word	0x00000003
        /*0974*/ 	.word	0x00033450
        /*0978*/ 	.short	0x0101
        /*097a*/ 	.byte	0x3f
	.zero		1


	//   ....[46]....
        /*097c*/ 	.word	0x00011380
        /*0980*/ 	.word	0x00000003
        /*0984*/ 	.word	0x00000000
        /*0988*/ 	.short	0x0101
        /*098a*/ 	.byte	0x3f
	.zero		1


	//   ....[47]....
        /*098c*/ 	.word	0x00011590
        /*0990*/ 	.word	0x00000003
        /*0994*/ 	.word	0x00033470
        /*0998*/ 	.short	0x010a
        /*099a*/ 	.byte	0x3f
	.zero		1


	//   ....[48]....
        /*099c*/ 	.word	0x000115f0
        /*09a0*/ 	.word	0x00000003
        /*09a4*/ 	.word	0x00033460
        /*09a8*/ 	.short	0x010a
        /*09aa*/ 	.byte	0x3f
	.zero		1


	//   ....[49]....
        /*09ac*/ 	.word	0x00011cb0
        /*09b0*/ 	.word	0x00000003
        /*09b4*/ 	.word	0x00033450
        /*09b8*/ 	.short	0x0101
        /*09ba*/ 	.byte	0x3f
	.zero		1


	//   ....[50]....
        /*09bc*/ 	.word	0x00011d00
        /*09c0*/ 	.word	0x00000000
        /*09c4*/ 	.word	0x00000000
        /*09c8*/ 	.short	0x0101
        /*09ca*/ 	.byte	0x3f
	.zero		1


	//   ....[51]....
        /*09cc*/ 	.word	0x00012820
        /*09d0*/ 	.word	0x00000003
        /*09d4*/ 	.word	0x00033420
        /*09d8*/ 	.short	0x010a
        /*09da*/ 	.byte	0x3f
	.zero		1


	//   ....[52]....
        /*09dc*/ 	.word	0x000129c0
        /*09e0*/ 	.word	0x00000007
        /*09e4*/ 	.word	0x00000000
        /*09e8*/ 	.short	0x010a
        /*09ea*/ 	.byte	0x3f
	.zero		1


	//   ....[53]....
        /*09ec*/ 	.word	0x00012a30
        /*09f0*/ 	.word	0x00000005
        /*09f4*/ 	.word	0x00000000
        /*09f8*/ 	.short	0x010a
        /*09fa*/ 	.byte	0x3f
	.zero		1


	//   ....[54]....
        /*09fc*/ 	.word	0x00012a80
        /*0a00*/ 	.word	0x00000005
        /*0a04*/ 	.word	0x00033460
        /*0a08*/ 	.short	0x010a
        /*0a0a*/ 	.byte	0x3f
	.zero		1


	//   ....[55]....
        /*0a0c*/ 	.word	0x00012ad0
        /*0a10*/ 	.word	0x00000003
        /*0a14*/ 	.word	0x00033460
        /*0a18*/ 	.short	0x010a
        /*0a1a*/ 	.byte	0x3f
	.zero		1


	//   ....[56]....
        /*0a1c*/ 	.word	0x00012b10
        /*0a20*/ 	.word	0x00000005
        /*0a24*/ 	.word	0x00033480
        /*0a28*/ 	.short	0x010a
        /*0a2a*/ 	.byte	0x3f
	.zero		1


	//   ....[57]....
        /*0a2c*/ 	.word	0x00012b30
        /*0a30*/ 	.word	0x00000003
        /*0a34*/ 	.word	0x00033480
        /*0a38*/ 	.short	0x010a
        /*0a3a*/ 	.byte	0x3f
	.zero		1


	//   ....[58]....
        /*0a3c*/ 	.word	0x00012b90
        /*0a40*/ 	.word	0x00000004
        /*0a44*/ 	.word	0x00033400
        /*0a48*/ 	.short	0x010a
        /*0a4a*/ 	.byte	0x3f
	.zero		1


	//   ....[59]....
        /*0a4c*/ 	.word	0x00012be0
        /*0a50*/ 	.word	0x00000005
        /*0a54*/ 	.word	0x00033430
        /*0a58*/ 	.short	0x010a
        /*0a5a*/ 	.byte	0x3f
	.zero		1


	//   ....[60]....
        /*0a5c*/ 	.word	0x00012c40
        /*0a60*/ 	.word	0x00000004
        /*0a64*/ 	.word	0x00033430
        /*0a68*/ 	.short	0x010a
        /*0a6a*/ 	.byte	0x3f
	.zero		1


	//   ....[61]....
        /*0a6c*/ 	.word	0x00012ca0
        /*0a70*/ 	.word	0x00000004
        /*0a74*/ 	.word	0x00033450
        /*0a78*/ 	.short	0x010a
        /*0a7a*/ 	.byte	0x3f
	.zero		1


	//   ....[62]....
        /*0a7c*/ 	.word	0x00012cf0
        /*0a80*/ 	.word	0x0000000f
        /*0a84*/ 	.word	0x00033450
        /*0a88*/ 	.short	0x010a
        /*0a8a*/ 	.byte	0x3f
	.zero		1


	//   ....[63]....
        /*0a8c*/ 	.word	0x00012e40
        /*0a90*/ 	.word	0x00000003
        /*0a94*/ 	.word	0x00033480
        /*0a98*/ 	.short	0x010a
        /*0a9a*/ 	.byte	0x3f
	.zero		1


	//   ....[64]....
        /*0a9c*/ 	.word	0x00012e90
        /*0aa0*/ 	.word	0x00000003
        /*0aa4*/ 	.word	0x00033440
        /*0aa8*/ 	.short	0x010a
        /*0aaa*/ 	.byte	0x3f
	.zero		1


	//   ....[65]....
        /*0aac*/ 	.word	0x00013420
        /*0ab0*/ 	.word	0x00000011
        /*0ab4*/ 	.word	0x00033420
        /*0ab8*/ 	.short	0x010a
        /*0aba*/ 	.byte	0x3f
	.zero		1


	//   ....[66]....
        /*0abc*/ 	.word	0x00013470
        /*0ac0*/ 	.word	0x00000006
        /*0ac4*/ 	.word	0x00033480
        /*0ac8*/ 	.short	0x010a
        /*0aca*/ 	.byte	0x3f
	.zero		1


	//   ....[67]....
        /*0acc*/ 	.word	0x000134c0
        /*0ad0*/ 	.word	0x00000006
        /*0ad4*/ 	.word	0x00033440
        /*0ad8*/ 	.short	0x010a
        /*0ada*/ 	.byte	0x3f
	.zero		1


	//   ....[68]....
        /*0adc*/ 	.word	0x00013510
        /*0ae0*/ 	.word	0x00000003
        /*0ae4*/ 	.word	0x00033470
        /*0ae8*/ 	.short	0x010a
        /*0aea*/ 	.byte	0x3f
	.zero		1


	//   ....[69]....
        /*0aec*/ 	.word	0x00013560
        /*0af0*/ 	.word	0x00000003
        /*0af4*/ 	.word	0x00033460
        /*0af8*/ 	.short	0x010a
        /*0afa*/ 	.byte	0x3f
	.zero		1


	//   ....[70]....
        /*0afc*/ 	.word	0x000135b0
        /*0b00*/ 	.word	0x00000003
        /*0b04*/ 	.word	0x00033470
        /*0b08*/ 	.short	0x010a
        /*0b0a*/ 	.byte	0x3f
	.zero		1


	//   ....[71]....
        /*0b0c*/ 	.word	0x00013600
        /*0b10*/ 	.word	0x00000003
        /*0b14*/ 	.word	0x00033460
        /*0b18*/ 	.short	0x010a
        /*0b1a*/ 	.byte	0x3f
	.zero		1


	//   ....[72]....
        /*0b1c*/ 	.word	0x00013650
        /*0b20*/ 	.word	0x00000003
        /*0b24*/ 	.word	0x00033420
        /*0b28*/ 	.short	0x010a
        /*0b2a*/ 	.byte	0x3f
	.zero		1


	//   ....[73]....
        /*0b2c*/ 	.word	0x000137f0
        /*0b30*/ 	.word	0x00000007
        /*0b34*/ 	.word	0x00000000
        /*0b38*/ 	.short	0x010a
        /*0b3a*/ 	.byte	0x3f
	.zero		1


	//   ....[74]....
        /*0b3c*/ 	.word	0x00013840
        /*0b40*/ 	.word	0x00000005
        /*0b44*/ 	.word	0x00000000
        /*0b48*/ 	.short	0x010a
        /*0b4a*/ 	.byte	0x3f
	.zero		1


	//   ....[75]....
        /*0b4c*/ 	.word	0x00013890
        /*0b50*/ 	.word	0x00000005
        /*0b54*/ 	.word	0x00033460
        /*0b58*/ 	.short	0x010a
        /*0b5a*/ 	.byte	0x3f
	.zero		1


	//   ....[76]....
        /*0b5c*/ 	.word	0x000138e0
        /*0b60*/ 	.word	0x00000003
        /*0b64*/ 	.word	0x00033460
        /*0b68*/ 	.short	0x010a
        /*0b6a*/ 	.byte	0x3f
	.zero		1


	//   ....[77]....
        /*0b6c*/ 	.word	0x00013930
        /*0b70*/ 	.word	0x00000005
        /*0b74*/ 	.word	0x00033480
        /*0b78*/ 	.short	0x010a
        /*0b7a*/ 	.byte	0x3f
	.zero		1


	//----- nvinfo : EIATTR_NUM_MBARRIERS
	.align		4
.L_160:
        /*0b7c*/ 	.byte	0x03, 0x38
        /*0b7e*/ 	.short	0x0016


	//----- nvinfo : EIATTR_EXIT_INSTR_OFFSETS
	.align		4
        /*0b80*/ 	.byte	0x04, 0x1c
        /*0b82*/ 	.short	(.L_162 - .L_161)


	//   ....[0]....
.L_161:
        /*0b84*/ 	.word	0x00000a80


	//   ....[1]....
        /*0b88*/ 	.word	0x0000d300


	//   ....[2]....
        /*0b8c*/ 	.word	0x00012b80


	//----- nvinfo : EIATTR_MAX_THREADS
	.align		4
.L_162:
        /*0b90*/ 	.byte	0x04, 0x05
        /*0b92*/ 	.short	(.L_164 - .L_163)
.L_163:
        /*0b94*/ 	.word	0x00000180
        /*0b98*/ 	.word	0x00000001
        /*0b9c*/ 	.word	0x00000001


	//----- nvinfo : EIATTR_CRS_STACK_SIZE
	.align		4
.L_164:
        /*0ba0*/ 	.byte	0x04, 0x1e
        /*0ba2*/ 	.short	(.L_166 - .L_165)
.L_165:
        /*0ba4*/ 	.word	0x00000000


	//----- nvinfo : EIATTR_CBANK_PARAM_SIZE
	.align		4
.L_166:
        /*0ba8*/ 	.byte	0x03, 0x19
        /*0baa*/ 	.short	0x0af0


	//----- nvinfo : EIATTR_PARAM_CBANK
	.align		4
        /*0bac*/ 	.byte	0x04, 0x0a
        /*0bae*/ 	.short	(.L_168 - .L_167)
	.align		4
.L_167:
        /*0bb0*/ 	.word	index@(.nv.constant0._ZN7cutlass13device_kernelIN5flash11enable_sm90INS1_16FlashAttnFwdSm90INS1_25CollectiveMainloopFwdSm90ILi2EN4cute5tupleIJNS5_1CILi1EEES8_S8_EEENS6_IJNS7_ILi128EEENS7_ILi160EEENS7_ILi192EEEEEELi192ENS_12float_e4m3_tEfNS_4arch4Sm90ELb0ELb0ELb1ELb1ELb0ELb0ELb0ELb1ELb1ELb1ELb0ELb0EEENS1_21CollectiveEpilogueFwdINS6_IJSA_SC_SB_EEES9_NS_10bfloat16_tESG_Li256ELb1ELb1ELb0ELb1EEENS1_36VarlenDynamicPersistentTileSchedulerILi128ELi160ELi256ELi128ELb0ELb1ELb1ELb0ELb1ELb1EEEEEEEEEvNT_6ParamsE)
        /*0bb4*/ 	.short	0x0210
        /*0bb6*/ 	.short	0x0af0


	//----- nvinfo : EIATTR_SW_WAR
	.align		4
.L_168:
        /*0bb8*/ 	.byte	0x04, 0x36
        /*0bba*/ 	.short	(.L_170 - .L_169)
.L_169:
        /*0bbc*/ 	.word	0x00000008
.L_170:


//--------------------- .nv.info._ZN7cutlass13device_kernelIN5flash11enable_sm90INS1_16FlashAttnFwdSm90INS1_25CollectiveMainloopFwdSm90ILi2EN4cute5tupleIJNS5_1CILi1EEES8_S8_EEENS6_IJNS7_ILi128EEENS7_ILi160EEENS7_ILi192EEEEEELi192ENS_12float_e4m3_tEfNS_4arch4Sm90ELb0ELb0ELb1ELb1ELb0ELb1ELb0ELb1ELb1ELb1ELb0ELb0EEENS1_21CollectiveEpilogueFwdINS6_IJSA_SC_SB_EEES9_NS_10bfloat16_tESG_Li256ELb1ELb1ELb0ELb1EEENS1_36VarlenDynamicPersistentTileSchedulerILi128ELi160ELi256ELi128ELb0ELb1ELb1ELb0ELb1ELb1EEEEEEEEEvNT_6ParamsE --------------------------
	.section	.nv.info._ZN7cutlass13device_kernelIN5flash11enable_sm90INS1_16FlashAttnFwdSm90INS1_25CollectiveMainloopFwdSm90ILi2EN4cute5tupleIJNS5_1CILi1EEES8_S8_EEENS6_IJNS7_ILi128EEENS7_ILi160EEENS7_ILi192EEEEEELi192ENS_12float_e4m3_tEfNS_4arch4Sm90ELb0ELb0ELb1ELb1ELb0ELb1ELb0ELb1ELb1ELb1ELb0ELb0EEENS1_21CollectiveEpilogueFwdINS6_IJSA_SC_SB_EEES9_NS_10bfloat16_tESG_Li256ELb1ELb1ELb0ELb1EEENS1_36VarlenDynamicPersistentTileSchedulerILi128ELi160ELi256ELi128ELb0ELb1ELb1ELb0ELb1ELb1EEEEEEEEEvNT_6ParamsE,"",@"SHT_CUDA_INFO"
	.sectionflags	@""
	.align	4


	//----- nvinfo : EIATTR_CUDA_API_VERSION
	.align		4
        /*0000*/ 	.byte	0x04, 0x37
        /*0002*/ 	.short	(.L_172 - .L_171)
.L_171:
        /*0004*/ 	.word	0x00000082


	//----- nvinfo : EIATTR_KPARAM_INFO
	.align		4
.L_172:
        /*0008*/ 	.byte	0x04, 0x17
        /*000a*/ 	.short	(.L_174 - .L_173)
.L_173:
        /*000c*/ 	.word	0x00000000
        /*0010*/ 	.short	0x0000
        /*0012*/ 	.short	0x0070
        /*0014*/ 	.byte	0x00, 0xf0, 0x01, 0x2a


	//----- nvinfo : EIATTR_SPARSE_MMA_MASK
	.align		4
.L_174:
        /*0018*/ 	.byte	0x03, 0x50
        /*001a*/ 	.short	0x0000


	//----- nvinfo : EIATTR_MAXREG_COUNT
	.align		4
        /*001c*/ 	.byte	0x03, 0x1b
        /*001e*/ 	.short	0x00a8


	//----- nvinfo : EIATTR_NUM_BARRIERS
	.align		4
        /*0020*/ 	.byte	0x02, 0x4c
        /*0022*/ 	.byte	0x10
	.zero		1


	//----- nvinfo : EIATTR_EXTERNS
	.align		4
        /*0024*/ 	.byte	0x04, 0x0f
        /*0026*/ 	.short	(.L_176 - .L_175)


	//   ....[0]....
	.align		4
.L_175:
        /*0028*/ 	.word	index@(__assertfail)


	//----- nvinfo : EIATTR_ANNOTATIONS
	.align		4
.L_176:
        /*002c*/ 	.byte	0x04, 0x55
        /*002e*/ 	.short	(.L_178 - .L_177)


	//   ....[0]....
.L_177:
        /* <DEDUP_REMOVED lines=107> */


	//----- nvinfo : EIATTR_MERCURY_ISA_VERSION
	.align		4
.L_178:
        /*06d0*/ 	.byte	0x03, 0x5f
        /*06d2*/ 	.short	0x0101


	//----- nvinfo : EIATTR_UNUSED_LOAD_BYTE_OFFSET
	.align		4
        /*06d4*/ 	.byte	0x04, 0x44
        /*06d6*/ 	.short	(.L_180 - .L_179)


	//   ....[0]....
.L_179:
        /*06d8*/ 	.word	0x00000ae0
        /*06dc*/ 	.word	0x0000fff0


	//   ....[1]....
        /*06e0*/ 	.word	0x00020260
        /*06e4*/ 	.word	0x0000fff0


	//----- nvinfo : EIATTR_INT_WARP_WIDE_INSTR_OFFSETS
	.align		4
.L_180:
        /*06e8*/ 	.byte	0x04, 0x31
        /*06ea*/ 	.short	(.L_182 - .L_181)


	//   ....[0]....
.L_181:
        /*06ec*/ 	.word	0x00000190


	//   ....[1]....
        /*06f0*/ 	.word	0x000001d0


	//   ....[2]....
        /*06f4*/ 	.word	0x00000240


	//   ....[3]....
        /*06f8*/ 	.word	0x00025f80


	//   ....[4]....
        /*06fc*/ 	.word	0x00026010


	//   ....[5]....
        /*0700*/ 	.word	0x00028f50


	//   ....[6]....
        /*0704*/ 	.word	0x00028fe0


	//----- nvinfo : EIATTR_COOP_GROUP_MASK_REGIDS
	.align		4
.L_182:
        /*0708*/ 	.byte	0x04, 0x29
        /*070a*/ 	.short	(.L_184 - .L_183)


	//   ....[0]....
.L_183:
        /*070c*/ 	.word	0xffffffff


	//   ....[1]....
        /*0710*/ 	.word	0xffffffff


	//   ....[2]....
        /*0714*/ 	.word	0xffffffff


	//   ....[3]....
        /*0718*/ 	.word	0xffffffff


	//   ....[4]....
        /*071c*/ 	.word	0xffffffff


	//   ....[5]....
        /*0720*/ 	.word	0xffffffff


	//   ....[6]....
        /*0724*/ 	.word	0xffffffff


	//   ....[7]....
        /*0728*/ 	.word	0xffffffff


	//   ....[8]....
        /*072c*/ 	.word	0xffffffff


	//   ....[9]....
        /*0730*/ 	.word	0xffffffff


	//   ....[10]....
        /*0734*/ 	.word	0xffffffff


	//   ....[11]....
        /*0738*/ 	.word	0xffffffff


	//   ....[12]....
        /*073c*/ 	.word	0xffffffff


	//   ....[13]....
        /*0740*/ 	.word	0xffffffff


	//   ....[14]....
        /*0744*/ 	.word	0xffffffff


	//   ....[15]....
        /*0748*/ 	.word	0xffffffff


	//   ....[16]....
        /*074c*/ 	.word	0xffffffff


	//   ....[17]....
        /*0750*/ 	.word	0xffffffff


	//   ....[18]....
        /*0754*/ 	.word	0xffffffff


	//   ....[19]....
        /*0758*/ 	.word	0xffffffff


	//   ....[20]....
        /*075c*/ 	.word	0xffffffff


	//   ....[21]....
        /*0760*/ 	.word	0xffffffff


	//   ....[22]....
        /*0764*/ 	.word	0xffffffff


	//   ....[23]....
        /*0768*/ 	.word	0xffffffff


	//   ....[24]....
        /*076c*/ 	.word	0xffffffff


	//   ....[25]....
        /*0770*/ 	.word	0xffffffff


	//   ....[26]....
        /*0774*/ 	.word	0xffffffff


	//   ....[27]....
        /*0778*/ 	.word	0xffffffff


	//   ....[28]....
        /*077c*/ 	.word	0xffffffff


	//   ....[29]....
        /*0780*/ 	.word	0xffffffff


	//   ....[30]....
        /*0784*/ 	.word	0xffffffff


	//   ....[31]....
        /*0788*/ 	.word	0xffffffff


	//   ....[32]....
        /*078c*/ 	.word	0xffffffff


	//   ....[33]....
        /*0790*/ 	.word	0xffffffff


	//   ....[34]....
        /*0794*/ 	.word	0xffffffff


	//   ....[35]....
        /*0798*/ 	.word	0xffffffff


	//   ....[36]....
        /*079c*/ 	.word	0xffffffff


	//   ....[37]....
        /*07a0*/ 	.word	0xffffffff


	//   ....[38]....
        /*07a4*/ 	.word	0xffffffff


	//   ....[39]....
        /*07a8*/ 	.word	0xffffffff


	//   ....[40]....
        /*07ac*/ 	.word	0xffffffff


	//   ....[41]....
        /*07b0*/ 	.word	0xffffffff


	//   ....[42]....
        /*07b4*/ 	.word	0xffffffff


	//   ....[43]....
        /*07b8*/ 	.word	0xffffffff


	//   ....[44]....
        /*07bc*/ 	.word	0xffffffff


	//   ....[45]....
        /*07c0*/ 	.word	0xffffffff


	//   ....[46]....
        /*07c4*/ 	.word	0xffffffff


	//   ....[47]....
        /*07c8*/ 	.word	0xffffffff


	//   ....[48]....
        /*07cc*/ 	.word	0xffffffff


	//   ....[49]....
        /*07d0*/ 	.word	0xffffffff


	//   ....[50]....
        /*07d4*/ 	.word	0xffffffff


	//   ....[51]....
        /*07d8*/ 	.word	0xffffffff


	//   ....[52]....
        /*07dc*/ 	.word	0xffffffff


	//   ....[53]....
        /*07e0*/ 	.word	0xffffffff


	//   ....[54]....
        /*07e4*/ 	.word	0xffffffff


	//   ....[55]....
        /*07e8*/ 	.word	0xffffffff


	//   ....[56]....
        /*07ec*/ 	.word	0xffffffff


	//   ....[57]....
        /*07f0*/ 	.word	0xffffffff


	//   ....[58]....
        /*07f4*/ 	.word	0xffffffff


	//   ....[59]....
        /*07f8*/ 	.word	0xffffffff


	//   ....[60]....
        /*07fc*/ 	.word	0xffffffff


	//   ....[61]....
        /*0800*/ 	.word	0xffffffff


	//   ....[62]....
        /*0804*/ 	.word	0xffffffff


	//   ....[63]....
        /*0808*/ 	.word	0xffffffff


	//   ....[64]....
        /*080c*/ 	.word	0xffffffff


	//   ....[65]....
        /*0810*/ 	.word	0xffffffff


	//   ....[66]....
        /*0814*/ 	.word	0xffffffff


	//   ....[67]....
        /*0818*/ 	.word	0xffffffff


	//   ....[68]....
        /*081c*/ 	.word	0xffffffff


	//   ....[69]....
        /*0820*/ 	.word	0xffffffff


	//   ....[70]....
        /*0824*/ 	.word	0xffffffff


	//   ....[71]....
        /*0828*/ 	.word	0xffffffff


	//   ....[72]....
        /*082c*/ 	.word	0xffffffff


	//   ....[73]....
        /*0830*/ 	.word	0xffffffff


	//   ....[74]....
        /*0834*/ 	.word	0xffffffff


	//   ....[75]....
        /*0838*/ 	.word	0xffffffff


	//   ....[76]....
        /*083c*/ 	.word	0xffffffff


	//   ....[77]....
        /*0840*/ 	.word	0xffffffff


	//   ....[78]....
        /*0844*/ 	.word	0xffffffff


	//   ....[79]....
        /*0848*/ 	.word	0xffffffff


	//   ....[80]....
        /*084c*/ 	.word	0xffffffff


	//   ....[81]....
        /*0850*/ 	.word	0xffffffff


	//   ....[82]....
        /*0854*/ 	.word	0xffffffff


	//   ....[83]....
        /*0858*/ 	.word	0xffffffff


	//   ....[84]....
        /*085c*/ 	.word	0xffffffff


	//   ....[85]....
        /*0860*/ 	.word	0xffffffff


	//   ....[86]....
        /*0864*/ 	.word	0xffffffff


	//   ....[87]....
        /*0868*/ 	.word	0xffffffff


	//   ....[88]....
        /*086c*/ 	.word	0xffffffff


	//   ....[89]....
        /*0870*/ 	.word	0xffffffff


	//   ....[90]....
        /*0874*/ 	.word	0xffffffff


	//   ....[91]....
        /*0878*/ 	.word	0xffffffff


	//   ....[92]....
        /*087c*/ 	.word	0xffffffff


	//   ....[93]....
        /*0880*/ 	.word	0xffffffff


	//   ....[94]....
        /*0884*/ 	.word	0xffffffff


	//   ....[95]....
        /*0888*/ 	.word	0xffffffff


	//   ....[96]....
        /*088c*/ 	.word	0xffffffff


	//   ....[97]....
        /*0890*/ 	.word	0xffffffff


	//   ....[98]....
        /*0894*/ 	.word	0xffffffff


	//   ....[99]....
        /*0898*/ 	.word	0xffffffff


	//   ....[100]....
        /*089c*/ 	.word	0xffffffff


	//   ....[101]....
        /*08a0*/ 	.word	0xffffffff


	//   ....[102]....
        /*08a4*/ 	.word	0xffffffff


	//   ....[103]....
        /*08a8*/ 	.word	0xffffffff


	//   ....[104]....
        /*08ac*/ 	.word	0xffffffff


	//   ....[105]....
        /*08b0*/ 	.word	0xffffffff


	//   ....[106]....
        /*08b4*/ 	.word	0xffffffff


	//   ....[107]....
        /*08b8*/ 	.word	0xffffffff


	//   ....[108]....
        /*08bc*/ 	.word	0xffffffff


	//   ....[109]....
        /*08c0*/ 	.word	0xffffffff


	//   ....[110]....
        /*08c4*/ 	.word	0xffffffff


	//   ....[111]....
        /*08c8*/ 	.word	0xffffffff


	//   ....[112]....
        /*08cc*/ 	.word	0xffffffff


	//   ....[113]....
        /*08d0*/ 	.word	0xffffffff


	//   ....[114]....
        /*08d4*/ 	.word	0xffffffff


	//   ....[115]....
        /*08d8*/ 	.word	0xffffffff


	//   ....[116]....
        /*08dc*/ 	.word	0xffffffff


	//   ....[117]....
        /*08e0*/ 	.word	0xffffffff


	//   ....[118]....
        /*08e4*/ 	.word	0xffffffff


	//   ....[119]....
        /*08e8*/ 	.word	0xffffffff


	//   ....[120]....
        /*08ec*/ 	.word	0xffffffff


	//   ....[121]....
        /*08f0*/ 	.word	0xffffffff


	//   ....[122]....
        /*08f4*/ 	.word	0xffffffff


	//   ....[123]....
        /*08f8*/ 	.word	0xffffffff


	//   ....[124]....
        /*08fc*/ 	.word	0xffffffff


	//   ....[125]....
        /*0900*/ 	.word	0xffffffff


	//   ....[126]....
        /*0904*/ 	.word	0xffffffff


	//   ....[127]....
        /*0908*/ 	.word	0xffffffff


	//   ....[128]....
        /*090c*/ 	.word	0xffffffff


	//   ....[129]....
        /*0910*/ 	.word	0xffffffff


	//   ....[130]....
        /*0914*/ 	.word	0xffffffff


	//   ....[131]....
        /*0918*/ 	.word	0xffffffff


	//   ....[132]....
        /*091c*/ 	.word	0xffffffff


	//   ....[133]....
        /*0920*/ 	.word	0xffffffff


	//   ....[134]....
        /*0924*/ 	.word	0xffffffff


	//   ....[135]....
        /*0928*/ 	.word	0xffffffff


	//   ....[136]....
        /*092c*/ 	.word	0xffffffff


	//   ....[137]....
        /*0930*/ 	.word	0xffffffff


	//   ....[138]....
        /*0934*/ 	.word	0xffffffff


	//   ....[139]....
        /*0938*/ 	.word	0xffffffff


	//   ....[140]....
        /*093c*/ 	.word	0x0500000f


	//   ....[141]....
        /*0940*/ 	.word	0x0500000f


	//   ....[142]....
        /*0944*/ 	.word	0x0500000f


	//   ....[143]....
        /*0948*/ 	.word	0x0500000f


	//   ....[144]....
        /*094c*/ 	.word	0x0500000f


	//   ....[145]....
        /*0950*/ 	.word	0x0500000f


	//   ....[146]....
        /*0954*/ 	.word	0x0500000f


	//   ....[147]....
        /*0958*/ 	.word	0x0500000f


	//   ....[148]....
        /*095c*/ 	.word	0x0500000f


	//   ....[149]....
        /*0960*/ 	.word	0x0500000f


	//   ....[150]....
        /*0964*/ 	.word	0x0500000f


	//   ....[151]....
        /*0968*/ 	.word	0x0500000f


	//   ....[152]....
        /*096c*/ 	.word	0x0500000f


	//   ....[153]....
        /*0970*/ 	.word	0x0500000f


	//   ....[154]....
        /*0974*/ 	.word	0x0500000f


	//   ....[155]....
        /*0978*/ 	.word	0x0500000f


	//   ....[156]....
        /*097c*/ 	.word	0x0500000f


	//   ....[157]....
        /*0980*/ 	.word	0x0500000f


	//   ....[158]....
        /*0984*/ 	.word	0x0500000f


	//   ....[159]....
        /*0988*/ 	.word	0x0500000f


	//   ....[160]....
        /*098c*/ 	.word	0x0500000f


	//   ....[161]....
        /*0990*/ 	.word	0x0500000f


	//   ....[162]....
        /*0994*/ 	.word	0x0500000f


	//   ....[163]....
        /*0998*/ 	.word	0x0500000f


	//   ....[164]....
        /*099c*/ 	.word	0x0500000f


	//   ....[165]....
        /*09a0*/ 	.word	0x0500000f


	//   ....[166]....
        /*09a4*/ 	.word	0x0500000f


	//   ....[167]....
        /*09a8*/ 	.word	0x0500000f


	//   ....[168]....
        /*09ac*/ 	.word	0x0500000f


	//   ....[169]....
        /*09b0*/ 	.word	0x0500000f


	//   ....[170]....
        /*09b4*/ 	.word	0x0500000f


	//   ....[171]....
        /*09b8*/ 	.word	0x0500000f


	//   ....[172]....
        /*09bc*/ 	.word	0x0500000f


	//   ....[173]....
        /*09c0*/ 	.word	0x0500000f


	//   ....[174]....
        /*09c4*/ 	.word	0x0500000f


	//   ....[175]....
        /*09c8*/ 	.word	0x0500000f


	//   ....[176]....
        /*09cc*/ 	.word	0x0500000f


	//   ....[177]....
        /*09d0*/ 	.word	0x0500000f


	//   ....[178]....
        /*09d4*/ 	.word	0x0500000f


	//   ....[179]....
        /*09d8*/ 	.word	0x0500000f


	//   ....[180]....
        /*09dc*/ 	.word	0x0500000f


	//   ....[181]....
        /*09e0*/ 	.word	0x0500000f


	//   ....[182]....
        /*09e4*/ 	.word	0x0500000f


	//   ....[183]....
        /*09e8*/ 	.word	0x0500000f


	//   ....[184]....
        /*09ec*/ 	.word	0x0500000f


	//   ....[185]....
        /*09f0*/ 	.word	0x0500000f


	//   ....[186]....
        /*09f4*/ 	.word	0x0500000f


	//   ....[187]....
        /*09f8*/ 	.word	0x0500000f


	//   ....[188]....
        /*09fc*/ 	.word	0x0500000f


	//   ....[189]....
        /*0a00*/ 	.word	0x0500000f


	//   ....[190]....
        /*0a04*/ 	.word	0x0500000f


	//   ....[191]....
        /*0a08*/ 	.word	0x0500000f


	//   ....[192]....
        /*0a0c*/ 	.word	0x0500000f


	//   ....[193]....
        /*0a10*/ 	.word	0x0500000f


	//   ....[194]....
        /*0a14*/ 	.word	0x0500000f


	//   ....[195]....
        /*0a18*/ 	.word	0x0500000f


	//   ....[196]....
        /*0a1c*/ 	.word	0x0500000f


	//   ....[197]....
        /*0a20*/ 	.word	0x0500000f


	//   ....[198]....
        /*0a24*/ 	.word	0x0500000f


	//   ....[199]....
        /*0a28*/ 	.word	0x0500000f


	//   ....[200]....
        /*0a2c*/ 	.word	0x0500000f


	//   ....[201]....
        /*0a30*/ 	.word	0x0500000f


	//   ....[202]....
        /*0a34*/ 	.word	0x0500000f


	//   ....[203]....
        /*0a38*/ 	.word	0x0500000f


	//   ....[204]....
        /*0a3c*/ 	.word	0x0500000f


	//   ....[205]....
        /*0a40*/ 	.word	0x0500000f


	//   ....[206]....
        /*0a44*/ 	.word	0x0500000f


	//   ....[207]....
        /*0a48*/ 	.word	0x0500000f


	//   ....[208]....
        /*0a4c*/ 	.word	0x0500000f


	//   ....[209]....
        /*0a50*/ 	.word	0x0500000f


	//   ....[210]....
        /*0a54*/ 	.word	0x0500000f


	//   ....[211]....
        /*0a58*/ 	.word	0x0500000f


	//   ....[212]....
        /*0a5c*/ 	.word	0x0500000f


	//   ....[213]....
        /*0a60*/ 	.word	0x0500000f


	//   ....[214]....
        /*0a64*/ 	.word	0x0500000f


	//   ....[215]....
        /*0a68*/ 	.word	0x0500000f


	//   ....[216]....
        /*0a6c*/ 	.word	0x0500000f


	//   ....[217]....
        /*0a70*/ 	.word	0x0500000f


	//   ....[218]....
        /*0a74*/ 	.word	0x0500000f


	//   ....[219]....
        /*0a78*/ 	.word	0x0500000f


	//   ....[220]....
        /*0a7c*/ 	.word	0x0500000f


	//   ....[221]....
        /*0a80*/ 	.word	0x0500000f


	//   ....[222]....
        /*0a84*/ 	.word	0x0500000f


	//   ....[223]....
        /*0a88*/ 	.word	0x0500000f


	//   ....[224]....
        /*0a8c*/ 	.word	0x0500000f


	//   ....[225]....
        /*0a90*/ 	.word	0x0500000f


	//   ....[226]....
        /*0a94*/ 	.word	0x0500000f


	//   ....[227]....
        /*0a98*/ 	.word	0x0500000f


	//   ....[228]....
        /*0a9c*/ 	.word	0x0500000f


	//   ....[229]....
        /*0aa0*/ 	.word	0x0500000f


	//   ....[230]....
        /*0aa4*/ 	.word	0x0500000f


	//   ....[231]....
        /*0aa8*/ 	.word	0x0500000f


	//   ....[232]....
        /*0aac*/ 	.word	0x0500000f


	//----- nvinfo : EIATTR_COOP_GROUP_INSTR_OFFSETS
	.align		4
.L_184:
        /*0ab0*/ 	.byte	0x04, 0x28
        /*0ab2*/ 	.short	(.L_186 - .L_185)


	//   ....[0]....
.L_185:
        /*0ab4*/ 	.word	0x00000070


	//   ....[1]....
        /*0ab8*/ 	.word	0x000001a0


	//   ....[2]....
        /*0abc*/ 	.word	0x000001f0


	//   ....[3]....
        /*0ac0*/ 	.word	0x00000420


	//   ....[4]....
        /*0ac4*/ 	.word	0x00000580


	//   ....[5]....
        /*0ac8*/ 	.word	0x000006a0


	//   ....[6]....
        /*0acc*/ 	.word	0x00000800


	//   ....[7]....
        /*0ad0*/ 	.word	0x00010060


	//   ....[8]....
        /*0ad4*/ 	.word	0x00010850


	//   ....[9]....
        /*0ad8*/ 	.word	0x00010860


	//   ....[10]....
        /*0adc*/ 	.word	0x00010870


	//   ....[11]....
        /*0ae0*/ 	.word	0x00010880


	//   ....[12]....
        /*0ae4*/ 	.word	0x00013d30


	//   ....[13]....
        /*0ae8*/ 	.word	0x00013d40


	//   ....[14]....
        /*0aec*/ 	.word	0x00013d50


	//   ....[15]....
        /*0af0*/ 	.word	0x00013d60


	//   ....[16]....
        /*0af4*/ 	.word	0x000199f0


	//   ....[17]....
        /*0af8*/ 	.word	0x00019a80


	//   ....[18]....
        /*0afc*/ 	.word	0x00019ef0


	//   ....[19]....
        /*0b00*/ 	.word	0x00019fc0


	//   ....[20]....
        /*0b04*/ 	.word	0x0001da40


	//   ....[21]....
        /*0b08*/ 	.word	0x0001da60


	//   ....[22]....
        /*0b0c*/ 	.word	0x0001dab0


	//   ....[23]....
        /*0b10*/ 	.word	0x0001dad0


	//   ....[24]....
        /*0b14*/ 	.word	0x0001f8b0


	//   ....[25]....
        /*0b18*/ 	.word	0x0001f910


	//   ....[26]....
        /*0b1c*/ 	.word	0x0001f930


	//   ....[27]....
        /*0b20*/ 	.word	0x0001f950


	//   ....[28]....
        /*0b24*/ 	.word	0x00020b50


	//   ....[29]....
        /*0b28*/ 	.word	0x00020b80


	//   ....[30]....
        /*0b2c*/ 	.word	0x00020bb0


	//   ....[31]....
        /*0b30*/ 	.word	0x00020be0


	//   ....[32]....
        /*0b34*/ 	.word	0x00020c40


	//   ....[33]....
        /*0b38*/ 	.word	0x00020c70


	//   ....[34]....
        /*0b3c*/ 	.word	0x00020ca0


	//   ....[35]....
        /*0b40*/ 	.word	0x00020cd0


	//   ....[36]....
        /*0b44*/ 	.word	0x00020d00


	//   ....[37]....
        /*0b48*/ 	.word	0x00020d30


	//   ....[38]....
        /*0b4c*/ 	.word	0x00020d60


	//   ....[39]....
        /*0b50*/ 	.word	0x00020d90


	//   ....[40]....
        /*0b54*/ 	.word	0x00020dc0


	//   ....[41]....
        /*0b58*/ 	.word	0x00020df0


	//   ....[42]....
        /*0b5c*/ 	.word	0x00020e20


	//   ....[43]....
        /*0b60*/ 	.word	0x00020e50


	//   ....[44]....
        /*0b64*/ 	.word	0x00020e80


	//   ....[45]....
        /*0b68*/ 	.word	0x00020eb0


	//   ....[46]....
        /*0b6c*/ 	.word	0x00020ee0


	//   ....[47]....
        /*0b70*/ 	.word	0x00020f10


	//   ....[48]....
        /*0b74*/ 	.word	0x00020f40


	//   ....[49]....
        /*0b78*/ 	.word	0x00020f70


	//   ....[50]....
        /*0b7c*/ 	.word	0x00020fa0


	//   ....[51]....
        /*0b80*/ 	.word	0x00020fd0


	//   ....[52]....
        /*0b84*/ 	.word	0x00021000


	//   ....[53]....
        /*0b88*/ 	.word	0x00021030


	//   ....[54]....
        /*0b8c*/ 	.word	0x00021060


	//   ....[55]....
        /*0b90*/ 	.word	0x00021070


	//   ....[56]....
        /*0b94*/ 	.word	0x00021080


	//   ....[57]....
        /*0b98*/ 	.word	0x00021090


	//   ....[58]....
        /*0b9c*/ 	.word	0x000210c0


	//   ....[59]....
        /*0ba0*/ 	.word	0x000210f0


	//   ....[60]....
        /*0ba4*/ 	.word	0x00021120


	//   ....[61]....
        /*0ba8*/ 	.word	0x00021150


	//   ....[62]....
        /*0bac*/ 	.word	0x00021180


	//   ....[63]....
        /*0bb0*/ 	.word	0x000211b0


	//   ....[64]....
        /*0bb4*/ 	.word	0x000211e0


	//   ....[65]....
        /*0bb8*/ 	.word	0x00021210


	//   ....[66]....
        /*0bbc*/ 	.word	0x00021230


	//   ....[67]....
        /*0bc0*/ 	.word	0x00021240


	//   ....[68]....
        /*0bc4*/ 	.word	0x00021270


	//   ....[69]....
        /*0bc8*/ 	.word	0x000212a0


	//   ....[70]....
        /*0bcc*/ 	.word	0x000212d0


	//   ....[71]....
        /*0bd0*/ 	.word	0x00021300


	//   ....[72]....
        /*0bd4*/ 	.word	0x00021330


	//   ....[73]....
        /*0bd8*/ 	.word	0x00021360


	//   ....[74]....
        /*0bdc*/ 	.word	0x00021390


	//   ....[75]....
        /*0be0*/ 	.word	0x000213a0


	//   ....[76]....
        /*0be4*/ 	.word	0x00021bf0


	//   ....[77]....
        /*0be8*/ 	.word	0x00021cd0


	//   ....[78]....
        /*0bec*/ 	.word	0x00021d00


	//   ....[79]....
        /*0bf0*/ 	.word	0x00021d20


	//   ....[80]....
        /*0bf4*/ 	.word	0x00022290


	//   ....[81]....
        /*0bf8*/ 	.word	0x000222c0


	//   ....[82]....
        /*0bfc*/ 	.word	0x000223f0


	//   ....[83]....
        /*0c00*/ 	.word	0x00022410


	//   ....[84]....
        /*0c04*/ 	.word	0x00022510


	//   ....[85]....
        /*0c08*/ 	.word	0x00022530


	//   ....[86]....
        /*0c0c*/ 	.word	0x00022640


	//   ....[87]....
        /*0c10*/ 	.word	0x00022660


	//   ....[88]....
        /*0c14*/ 	.word	0x00022f40


	//   ....[89]....
        /*0c18*/ 	.word	0x00022f50


	//   ....[90]....
        /*0c1c*/ 	.word	0x00023100


	//   ....[91]....
        /*0c20*/ 	.word	0x00023110


	//   ....[92]....
        /*0c24*/ 	.word	0x000232b0


	//   ....[93]....
        /*0c28*/ 	.word	0x000232c0


	//   ....[94]....
        /*0c2c*/ 	.word	0x00023460


	//   ....[95]....
        /*0c30*/ 	.word	0x00023470


	//   ....[96]....
        /*0c34*/ 	.word	0x00023670


	//   ....[97]....
        /*0c38*/ 	.word	0x00023860


	//   ....[98]....
        /*0c3c*/ 	.word	0x00023890


	//   ....[99]....
        /*0c40*/ 	.word	0x000238c0


	//   ....[100]....
        /*0c44*/ 	.word	0x000238f0


	//   ....[101]....
        /*0c48*/ 	.word	0x00023920


	//   ....[102]....
        /*0c4c*/ 	.word	0x00023950


	//   ....[103]....
        /*0c50*/ 	.word	0x00023ac0


	//   ....[104]....
        /*0c54*/ 	.word	0x00023af0


	//   ....[105]....
        /*0c58*/ 	.word	0x00023b20


	//   ....[106]....
        /*0c5c*/ 	.word	0x00023b50


	//   ....[107]....
        /*0c60*/ 	.word	0x00023b80


	//   ....[108]....
        /*0c64*/ 	.word	0x00023bb0


	//   ....[109]....
        /*0c68*/ 	.word	0x00023c50


	//   ....[110]....
        /*0c6c*/ 	.word	0x00023c80


	//   ....[111]....
        /*0c70*/ 	.word	0x00023d10


	//   ....[112]....
        /*0c74*/ 	.word	0x000249f0


	//   ....[113]....
        /*0c78*/ 	.word	0x00026750


	//   ....[114]....
        /*0c7c*/ 	.word	0x000275f0


	//   ....[115]....
        /*0c80*/ 	.word	0x00027610


	//   ....[116]....
        /*0c84*/ 	.word	0x00027660


	//   ....[117]....
        /*0c88*/ 	.word	0x000276d0


	//   ....[118]....
        /*0c8c*/ 	.word	0x00027760


	//   ....[119]....
        /*0c90*/ 	.word	0x00027770


	//   ....[120]....
        /*0c94*/ 	.word	0x000277c0


	//   ....[121]....
        /*0c98*/ 	.word	0x00027800


	//   ....[122]....
        /*0c9c*/ 	.word	0x00029aa0


	//   ....[123]....
        /*0ca0*/ 	.word	0x00029ad0


	//   ....[124]....
        /*0ca4*/ 	.word	0x00029b10


	//   ....[125]....
        /*0ca8*/ 	.word	0x00029b40


	//   ....[126]....
        /*0cac*/ 	.word	0x00029b70


	//   ....[127]....
        /*0cb0*/ 	.word	0x00029ba0


	//   ....[128]....
        /*0cb4*/ 	.word	0x00029bd0


	//   ....[129]....
        /*0cb8*/ 	.word	0x00029c00


	//   ....[130]....
        /*0cbc*/ 	.word	0x00029d80


	//   ....[131]....
        /*0cc0*/ 	.word	0x00029db0


	//   ....[132]....
        /*0cc4*/ 	.word	0x00029de0


	//   ....[133]....
        /*0cc8*/ 	.word	0x00029e10


	//   ....[134]....
        /*0ccc*/ 	.word	0x00029e40


	//   ....[135]....
        /*0cd0*/ 	.word	0x00029e70


	//   ....[136]....
        /*0cd4*/ 	.word	0x00029f30


	//   ....[137]....
        /*0cd8*/ 	.word	0x00029f50


	//   ....[138]....
        /*0cdc*/ 	.word	0x00029fc0


	//   ....[139]....
        /*0ce0*/ 	.word	0x0002a450


	//   ....[140]....
        /*0ce4*/ 	.word	0x0002a950


	//   ....[141]....
        /*0ce8*/ 	.word	0x0002aa00


	//   ....[142]....
        /*0cec*/ 	.word	0x0002aa90


	//   ....[143]....
        /*0cf0*/ 	.word	0x0002aae0


	//   ....[144]....
        /*0cf4*/ 	.word	0x0002ab30


	//   ....[145]....
        /*0cf8*/ 	.word	0x0002ac10


	//   ....[146]....
        /*0cfc*/ 	.word	0x0002aca0


	//   ....[147]....
        /*0d00*/ 	.word	0x0002acf0


	//   ....[148]....
        /*0d04*/ 	.word	0x0002ad40


	//   ....[149]....
        /*0d08*/ 	.word	0x0002afa0


	//   ....[150]....
        /*0d0c*/ 	.word	0x0002b0d0


	//   ....[151]....
        /*0d10*/ 	.word	0x0002b1f0


	//   ....[152]....
        /*0d14*/ 	.word	0x0002b310


	//   ....[153]....
        /*0d18*/ 	.word	0x0002b3e0


	//   ....[154]....
        /*0d1c*/ 	.word	0x0002b460


	//   ....[155]....
        /*0d20*/ 	.word	0x0002b4c0


	//   ....[156]....
        /*0d24*/ 	.word	0x0002b520


	//   ....[157]....
        /*0d28*/ 	.word	0x0002b580


	//   ....[158]....
        /*0d2c*/ 	.word	0x0002b600


	//   ....[159]....
        /*0d30*/ 	.word	0x0002b660


	//   ....[160]....
        /*0d34*/ 	.word	0x0002b6e0


	//   ....[161]....
        /*0d38*/ 	.word	0x0002b740


	//   ....[162]....
        /*0d3c*/ 	.word	0x0002b7c0


	//   ....[163]....
        /*0d40*/ 	.word	0x0002b820


	//   ....[164]....
        /*0d44*/ 	.word	0x0002b8a0


	//   ....[165]....
        /*0d48*/ 	.word	0x0002b900


	//   ....[166]....
        /*0d4c*/ 	.word	0x0002b980


	//   ....[167]....
        /*0d50*/ 	.word	0x0002b9e0


	//   ....[168]....
        /*0d54*/ 	.word	0x0002ba60


	//   ....[169]....
        /*0d58*/ 	.word	0x0002bac0


	//   ....[170]....
        /*0d5c*/ 	.word	0x0002bb40


	//   ....[171]....
        /*0d60*/ 	.word	0x0002bba0


	//   ....[172]....
        /*0d64*/ 	.word	0x0002bc20


	//   ....[173]....
        /*0d68*/ 	.word	0x0002bc80


	//   ....[174]....
        /*0d6c*/ 	.word	0x0002bd00


	//   ....[175]....
        /*0d70*/ 	.word	0x0002bd60


	//   ....[176]....
        /*0d74*/ 	.word	0x0002bde0


	//   ....[177]....
        /*0d78*/ 	.word	0x0002be40


	//   ....[178]....
        /*0d7c*/ 	.word	0x0002bea0


	//   ....[179]....
        /*0d80*/ 	.word	0x0002bf00


	//   ....[180]....
        /*0d84*/ 	.word	0x0002bf60


	//   ....[181]....
        /*0d88*/ 	.word	0x0002bfc0


	//   ....[182]....
        /*0d8c*/ 	.word	0x0002c040


	//   ....[183]....
        /*0d90*/ 	.word	0x0002c0a0


	//   ....[184]....
        /*0d94*/ 	.word	0x0002c120


	//   ....[185]....
        /*0d98*/ 	.word	0x0002c180


	//   ....[186]....
        /*0d9c*/ 	.word	0x0002c200


	//   ....[187]....
        /*0da0*/ 	.word	0x0002c260


	//   ....[188]....
        /*0da4*/ 	.word	0x0002c2e0


	//   ....[189]....
        /*0da8*/ 	.word	0x0002c340


	//   ....[190]....
        /*0dac*/ 	.word	0x0002c3b0


	//   ....[191]....
        /*0db0*/ 	.word	0x0002c410


	//   ....[192]....
        /*0db4*/ 	.word	0x0002c480


	//   ....[193]....
        /*0db8*/ 	.word	0x0002c4e0


	//   ....[194]....
        /*0dbc*/ 	.word	0x0002c560


	//   ....[195]....
        /*0dc0*/ 	.word	0x0002c5c0


	//   ....[196]....
        /*0dc4*/ 	.word	0x0002c630


	//   ....[197]....
        /*0dc8*/ 	.word	0x0002c750


	//   ....[198]....
        /*0dcc*/ 	.word	0x0002c7a0


	//   ....[199]....
        /*0dd0*/ 	.word	0x0002c830


	//   ....[200]....
        /*0dd4*/ 	.word	0x0002c8c0


	//   ....[201]....
        /*0dd8*/ 	.word	0x0002c950


	//   ....[202]....
        /*0ddc*/ 	.word	0x0002c9e0


	//   ....[203]....
        /*0de0*/ 	.word	0x0002ca70


	//   ....[204]....
        /*0de4*/ 	.word	0x0002cb00


	//   ....[205]....
        /*0de8*/ 	.word	0x0002cbc0


	//   ....[206]....
        /*0dec*/ 	.word	0x0002ceb0


	//   ....[207]....
        /*0df0*/ 	.word	0x0002d0b0


	//   ....[208]....
        /*0df4*/ 	.word	0x0002d100


	//   ....[209]....
        /*0df8*/ 	.word	0x0002d160


	//   ....[210]....
        /*0dfc*/ 	.word	0x0002d270


	//   ....[211]....
        /*0e00*/ 	.word	0x0002d2d0


	//   ....[212]....
        /*0e04*/ 	.word	0x0002d3e0


	//   ....[213]....
        /*0e08*/ 	.word	0x0002d440


	//   ....[214]....
        /*0e0c*/ 	.word	0x0002d520


	//   ....[215]....
        /*0e10*/ 	.word	0x0002d840


	//   ....[216]....
        /*0e14*/ 	.word	0x0002d8e0


	//   ....[217]....
        /*0e18*/ 	.word	0x0002da00


	//   ....[218]....
        /*0e1c*/ 	.word	0x0002da80


	//   ....[219]....
        /*0e20*/ 	.word	0x0002db00


	//   ....[220]....
        /*0e24*/ 	.word	0x0002db80


	//   ....[221]....
        /*0e28*/ 	.word	0x0002dc00


	//   ....[222]....
        /*0e2c*/ 	.word	0x0002dc90


	//   ....[223]....
        /*0e30*/ 	.word	0x0002dd30


	//   ....[224]....
        /*0e34*/ 	.word	0x0002dde0


	//   ....[225]....
        /*0e38*/ 	.word	0x0002de60


	//   ....[226]....
        /*0e3c*/ 	.word	0x0002dee0


	//   ....[227]....
        /*0e40*/ 	.word	0x0002df60


	//   ....[228]....
        /*0e44*/ 	.word	0x0002dff0


	//   ....[229]....
        /*0e48*/ 	.word	0x0002e070


	//   ....[230]....
        /*0e4c*/ 	.word	0x0002e110


	//   ....[231]....
        /*0e50*/ 	.word	0x0002e1a0


	//   ....[232]....
        /*0e54*/ 	.word	0x0002e2d0


	//----- nvinfo : EIATTR_REG_RECONFIG
	.align		4
.L_186:
        /*0e58*/ 	.byte	0x01, 0x54
	.zero		2


	//----- nvinfo : EIATTR_SYSCALL_OFFSETS
	.align		4
        /*0e5c*/ 	.byte	0x04, 0x46
        /*0e5e*/ 	.short	(.L_188 - .L_187)


	//   ....[0]....
.L_187:
        /*0e60*/ 	.word	0x00001c60


	//   ....[1]....
        /*0e64*/ 	.word	0x00001db0


	//   ....[2]....
        /*0e68*/ 	.word	0x000101f0


	//   ....[3]....
        /*0e6c*/ 	.word	0x000107c0


	//   ....[4]....
        /*0e70*/ 	.word	0x00026180


	//   ....[5]....
        /*0e74*/ 	.word	0x00026320


	//   ....[6]....
        /*0e78*/ 	.word	0x00026480


	//   ....[7]....
        /*0e7c*/ 	.word	0x000265d0


	//   ....[8]....
        /*0e80*/ 	.word	0x000271a0


	//----- nvinfo : EIATTR_MBARRIER_INSTR_OFFSETS
	.align		4
.L_188:
        /*0e84*/ 	.byte	0x04, 0x39
        /*0e86*/ 	.short	(.L_190 - .L_189)


	//   ....[0]....
.L_189:
        /*0e88*/ 	.word	0x000002d0
        /*0e8c*/ 	.word	0x000000ff
        /*0e90*/ 	.word	0x00033400
        /*0e94*/ 	.short	0x0100
        /*0e96*/ 	.byte	0x08
	.zero		1


	//   ....[1]....
        /*0e98*/ 	.word	0x000002e0
        /*0e9c*/ 	.word	0x000000ff
        /*0ea0*/ 	.word	0x00033420
        /*0ea4*/ 	.short	0x0100
        /*0ea6*/ 	.byte	0x08
	.zero		1


	//   ....[2]....
        /*0ea8*/ 	.word	0x000003d0
        /*0eac*/ 	.word	0x000000ff
        /*0eb0*/ 	.word	0x00033430
        /*0eb4*/ 	.short	0x0100
        /*0eb6*/ 	.byte	0x08
	.zero		1


	//   ....[3]....
        /*0eb8*/ 	.word	0x000003e0
        /*0ebc*/ 	.word	0x000000ff
        /*0ec0*/ 	.word	0x00033440
        /*0ec4*/ 	.short	0x0100
        /*0ec6*/ 	.byte	0x08
	.zero		1


	//   ....[4]....
        /*0ec8*/ 	.word	0x000003f0
        /*0ecc*/ 	.word	0x000000ff
        /*0ed0*/ 	.word	0x00033438
        /*0ed4*/ 	.short	0x0100
        /*0ed6*/ 	.byte	0x08
	.zero		1


	//   ....[5]....
        /*0ed8*/ 	.word	0x00000400
        /*0edc*/ 	.word	0x000000ff
        /*0ee0*/ 	.word	0x00033448
        /*0ee4*/ 	.short	0x0100
        /*0ee6*/ 	.byte	0x08
	.zero		1


	//   ....[6]....
        /*0ee8*/ 	.word	0x00000530
        /*0eec*/ 	.word	0x000000ff
        /*0ef0*/ 	.word	0x00033450
        /*0ef4*/ 	.short	0x0100
        /*0ef6*/ 	.byte	0x08
	.zero		1


	//   ....[7]....
        /*0ef8*/ 	.word	0x00000540
        /*0efc*/ 	.word	0x000000ff
        /*0f00*/ 	.word	0x00033460
        /*0f04*/ 	.short	0x0100
        /*0f06*/ 	.byte	0x08
	.zero		1


	//   ....[8]....
        /*0f08*/ 	.word	0x00000550
        /*0f0c*/ 	.word	0x000000ff
        /*0f10*/ 	.word	0x00033458
        /*0f14*/ 	.short	0x0100
        /*0f16*/ 	.byte	0x08
	.zero		1


	//   ....[9]....
        /*0f18*/ 	.word	0x00000560
        /*0f1c*/ 	.word	0x000000ff
        /*0f20*/ 	.word	0x00033468
        /*0f24*/ 	.short	0x0100
        /*0f26*/ 	.byte	0x08
	.zero		1


	//   ....[10]....
        /*0f28*/ 	.word	0x00000650
        /*0f2c*/ 	.word	0x000000ff
        /*0f30*/ 	.word	0x00033470
        /*0f34*/ 	.short	0x0100
        /*0f36*/ 	.byte	0x06
	.zero		1


	//   ....[11]....
        /*0f38*/ 	.word	0x00000660
        /*0f3c*/ 	.word	0x000000ff
        /*0f40*/ 	.word	0x00033480
        /*0f44*/ 	.short	0x0100
        /*0f46*/ 	.byte	0x06
	.zero		1


	//   ....[12]....
        /*0f48*/ 	.word	0x00000670
        /*0f4c*/ 	.word	0x000000ff
        /*0f50*/ 	.word	0x00033478
        /*0f54*/ 	.short	0x0100
        /*0f56*/ 	.byte	0x06
	.zero		1


	//   ....[13]....
        /*0f58*/ 	.word	0x00000680
        /*0f5c*/ 	.word	0x000000ff
        /*0f60*/ 	.word	0x00033488
        /*0f64*/ 	.short	0x0100
        /*0f66*/ 	.byte	0x06
	.zero		1


	//   ....[14]....
        /*0f68*/ 	.word	0x000007b0
        /*0f6c*/ 	.word	0x000000ff
        /*0f70*/ 	.word	0x00033490
        /*0f74*/ 	.short	0x0100
        /*0f76*/ 	.byte	0x08
	.zero		1


	//   ....[15]....
        /*0f78*/ 	.word	0x000007c0
        /*0f7c*/ 	.word	0x000000ff
        /*0f80*/ 	.word	0x000334a0
        /*0f84*/ 	.short	0x0100
        /*0f86*/ 	.byte	0x08
	.zero		1


	//   ....[16]....
        /*0f88*/ 	.word	0x000007d0
        /*0f8c*/ 	.word	0x000000ff
        /*0f90*/ 	.word	0x00033498
        /*0f94*/ 	.short	0x0100
        /*0f96*/ 	.byte	0x08
	.zero		1


	//   ....[17]....
        /*0f98*/ 	.word	0x000007e0
        /*0f9c*/ 	.word	0x000000ff
        /*0fa0*/ 	.word	0x000334a8
        /*0fa4*/ 	.short	0x0100
        /*0fa6*/ 	.byte	0x08
	.zero		1


	//   ....[18]....
        /*0fa8*/ 	.word	0x00000910
        /*0fac*/ 	.word	0x000000ff
        /*0fb0*/ 	.word	0x000334b0
        /*0fb4*/ 	.short	0x0100
        /*0fb6*/ 	.byte	0x08
	.zero		1


	//   ....[19]....
        /*0fb8*/ 	.word	0x00000920
        /*0fbc*/ 	.word	0x000000ff
        /*0fc0*/ 	.word	0x000334c0
        /*0fc4*/ 	.short	0x0100
        /*0fc6*/ 	.byte	0x08
	.zero		1


	//   ....[20]....
        /*0fc8*/ 	.word	0x00000930
        /*0fcc*/ 	.word	0x000000ff
        /*0fd0*/ 	.word	0x000334b8
        /*0fd4*/ 	.short	0x0100
        /*0fd6*/ 	.byte	0x08
	.zero		1


	//   ....[21]....
        /*0fd8*/ 	.word	0x00000940
        /*0fdc*/ 	.word	0x000000ff
        /*0fe0*/ 	.word	0x000334c8
        /*0fe4*/ 	.short	0x0100
        /*0fe6*/ 	.byte	0x08
	.zero		1


	//   ....[22]....
        /*0fe8*/ 	.word	0x00003560
        /*0fec*/ 	.word	0x0000002b
        /*0ff0*/ 	.word	0x00033490
        /*0ff4*/ 	.short	0x010a
        /*0ff6*/ 	.byte	0x3f
	.zero		1


	//   ....[23]....
        /*0ff8*/ 	.word	0x000092f0
        /*0ffc*/ 	.word	0x0000002b
        /*1000*/ 	.word	0x00033490
        /*1004*/ 	.short	0x010a
        /*1006*/ 	.byte	0x3f
	.zero		1


	//   ....[24]....
        /*1008*/ 	.word	0x0000f230
        /*100c*/ 	.word	0x0000002b
        /*1010*/ 	.word	0x00033490
        /*1014*/ 	.short	0x010a
        /*1016*/ 	.byte	0x3f
	.zero		1


	//   ....[25]....
        /*1018*/ 	.word	0x0000f610
        /*101c*/ 	.word	0x0000002c
        /*1020*/ 	.word	0x00000000
        /*1024*/ 	.short	0x0101
        /*1026*/ 	.byte	0x3f
	.zero		1


	//   ....[26]....
        /*1028*/ 	.word	0x0000f650
        /*102c*/ 	.word	0x0000002b
        /*1030*/ 	.word	0x000334b0
        /*1034*/ 	.short	0x010a
        /*1036*/ 	.byte	0x3f
	.zero		1


	//   ....[27]....
        /*1038*/ 	.word	0x0000fb70
        /*103c*/ 	.word	0x0000002b
        /*1040*/ 	.word	0x00000000
        /*1044*/ 	.short	0x0101
        /*1046*/ 	.byte	0x3f
	.zero		1


	//   ....[28]....
        /*1048*/ 	.word	0x00010520
        /*104c*/ 	.word	0x00000010
        /*1050*/ 	.word	0x00033400
        /*1054*/ 	.short	0x010a
        /*1056*/ 	.byte	0x3f
	.zero		1


	//   ....[29]....
        /*1058*/ 	.word	0x00010570
        /*105c*/ 	.word	0x00000010
        /*1060*/ 	.word	0x00033400
        /*1064*/ 	.short	0x010a
        /*1066*/ 	.byte	0x3f
	.zero		1


	//   ....[30]....
        /*1068*/ 	.word	0x00010e10
        /*106c*/ 	.word	0x00000010
        /*1070*/ 	.word	0x00033400
        /*1074*/ 	.short	0x010a
        /*1076*/ 	.byte	0x3f
	.zero		1


	//   ....[31]....
        /*1078*/ 	.word	0x000141b0
        /*107c*/ 	.word	0x00000010
        /*1080*/ 	.word	0x00033400
        /*1084*/ 	.short	0x010a
        /*1086*/ 	.byte	0x3f
	.zero		1


	//   ....[32]....
        /*1088*/ 	.word	0x00017320
        /*108c*/ 	.word	0x00000000
        /*1090*/ 	.word	0x00033430
        /*1094*/ 	.short	0x010a
        /*1096*/ 	.byte	0x3f
	.zero		1


	//   ....[33]....
        /*1098*/ 	.word	0x000173a0
        /*109c*/ 	.word	0x00000000
        /*10a0*/ 	.word	0x00033430
        /*10a4*/ 	.short	0x010a
        /*10a6*/ 	.byte	0x3f
	.zero		1


	//   ....[34]....
        /*10a8*/ 	.word	0x0001a320
        /*10ac*/ 	.word	0x00000019
        /*10b0*/ 	.word	0x00000000
        /*10b4*/ 	.short	0x0101
        /*10b6*/ 	.byte	0x3f
	.zero		1


	//   ....[35]....
        /*10b8*/ 	.word	0x0001b750
        /*10bc*/ 	.word	0x0000000b
        /*10c0*/ 	.word	0x00033430
        /*10c4*/ 	.short	0x010a
        /*10c6*/ 	.byte	0x3f
	.zero		1


	//   ....[36]....
        /*10c8*/ 	.word	0x0001b7a0
        /*10cc*/ 	.word	0x0000000b
        /*10d0*/ 	.word	0x00033430
        /*10d4*/ 	.short	0x010a
        /*10d6*/ 	.byte	0x3f
	.zero		1


	//   ....[37]....
        /*10d8*/ 	.word	0x0001c8a0
        /*10dc*/ 	.word	0x0000000a
        /*10e0*/ 	.word	0x00033450
        /*10e4*/ 	.short	0x010a
        /*10e6*/ 	.byte	0x3f
	.zero		1


	//   ....[38]....
        /*10e8*/ 	.word	0x0001c8e0
        /*10ec*/ 	.word	0x0000000a
        /*10f0*/ 	.word	0x00033450
        /*10f4*/ 	.short	0x010a
        /*10f6*/ 	.byte	0x3f
	.zero		1


	//   ....[39]....
        /*10f8*/ 	.word	0x0001e5f0
        /*10fc*/ 	.word	0x000000c4
        /*1100*/ 	.word	0x00000000
        /*1104*/ 	.short	0x0101
        /*1106*/ 	.byte	0x3f
	.zero		1


	//   ....[40]....
        /*1108*/ 	.word	0x0001ec40
        /*110c*/ 	.word	0x00000007
        /*1110*/ 	.word	0x00000000
        /*1114*/ 	.short	0x0101
        /*1116*/ 	.byte	0x3f
	.zero		1


	//   ....[41]....
        /*1118*/ 	.word	0x0001f510
        /*111c*/ 	.word	0x00000008
        /*1120*/ 	.word	0x00033450
        /*1124*/ 	.short	0x010a
        /*1126*/ 	.byte	0x3f
	.zero		1


	//   ....[42]....
        /*1128*/ 	.word	0x0001f590
        /*112c*/ 	.word	0x00000008
        /*1130*/ 	.word	0x00033450
        /*1134*/ 	.short	0x010a
        /*1136*/ 	.byte	0x3f
	.zero		1


	//   ....[43]....
        /*1138*/ 	.word	0x0001fbf0
        /*113c*/ 	.word	0x00000002
        /*1140*/ 	.word	0x00000000
        /*1144*/ 	.short	0x0101
        /*1146*/ 	.byte	0x3f
	.zero		1


	//   ....[44]....
        /*1148*/ 	.word	0x00022270
        /*114c*/ 	.word	0x00000000
        /*1150*/ 	.word	0x00000000
        /*1154*/ 	.short	0x0101
        /*1156*/ 	.byte	0x3f
	.zero		1


	//   ....[45]....
        /*1158*/ 	.word	0x00024ae0
        /*115c*/ 	.word	0x00000006
        /*1160*/ 	.word	0x00033420
        /*1164*/ 	.short	0x010a
        /*1166*/ 	.byte	0x3f
	.zero		1


	//   ....[46]....
        /*1168*/ 	.word	0x00024bd0
        /*116c*/ 	.word	0x00000006
        /*1170*/ 	.word	0x000334a0
        /*1174*/ 	.short	0x010a
        /*1176*/ 	.byte	0x3f
	.zero		1


	//   ....[47]....
        /*1178*/ 	.word	0x00025020
        /*117c*/ 	.word	0x00000006
        /*1180*/ 	.word	0x000334c0
        /*1184*/ 	.short	0x010a
        /*1186*/ 	.byte	0x3f
	.zero		1


	//   ....[48]....
        /*1188*/ 	.word	0x000255c0
        /*118c*/ 	.word	0x00000008
        /*1190*/ 	.word	0x000334a0
        /*1194*/ 	.short	0x010a
        /*1196*/ 	.byte	0x3f
	.zero		1


	//   ....[49]....
        /*1198*/ 	.word	0x00025a00
        /*119c*/ 	.word	0x00000008
        /*11a0*/ 	.word	0x000334c0
        /*11a4*/ 	.short	0x010a
        /*11a6*/ 	.byte	0x3f
	.zero		1


	//   ....[50]....
        /*11a8*/ 	.word	0x00026a10
        /*11ac*/ 	.word	0x00000002
        /*11b0*/ 	.word	0x00033480
        /*11b4*/ 	.short	0x010a
        /*11b6*/ 	.byte	0x3f
	.zero		1


	//   ....[51]....
        /*11b8*/ 	.word	0x00026c80
        /*11bc*/ 	.word	0x00000002
        /*11c0*/ 	.word	0x00033440
        /*11c4*/ 	.short	0x010a
        /*11c6*/ 	.byte	0x3f
	.zero		1


	//   ....[52]....
        /*11c8*/ 	.word	0x00027900
        /*11cc*/ 	.word	0x00000008
        /*11d0*/ 	.word	0x00033400
        /*11d4*/ 	.short	0x0107
        /*11d6*/ 	.byte	0x3f
	.zero		1


	//   ....[53]....
        /*11d8*/ 	.word	0x00027a00
        /*11dc*/ 	.word	0x00000002
        /*11e0*/ 	.word	0x00033400
        /*11e4*/ 	.short	0x0101
        /*11e6*/ 	.byte	0x3f
	.zero		1


	//   ....[54]....
        /*11e8*/ 	.word	0x00027a20
        /*11ec*/ 	.word	0x00000002
        /*11f0*/ 	.word	0x00033420
        /*11f4*/ 	.short	0x010a
        /*11f6*/ 	.byte	0x3f
	.zero		1


	//   ....[55]....
        /*11f8*/ 	.word	0x00027d80
        /*11fc*/ 	.word	0x00000006
        /*1200*/ 	.word	0x00033480
        /*1204*/ 	.short	0x010a
        /*1206*/ 	.byte	0x3f
	.zero		1


	//   ....[56]....
        /*1208*/ 	.word	0x00028200
        /*120c*/ 	.word	0x00000006
        /*1210*/ 	.word	0x00033440
        /*1214*/ 	.short	0x010a
        /*1216*/ 	.byte	0x3f
	.zero		1


	//   ....[57]....
        /*1218*/ 	.word	0x000286f0
        /*121c*/ 	.word	0x00000003
        /*1220*/ 	.word	0x00033470
        /*1224*/ 	.short	0x010a
        /*1226*/ 	.byte	0x3f
	.zero		1


	//   ....[58]....
        /*1228*/ 	.word	0x00028760
        /*122c*/ 	.word	0x00000003
        /*1230*/ 	.word	0x00033460
        /*1234*/ 	.short	0x010a
        /*1236*/ 	.byte	0x3f
	.zero		1


	//   ....[59]....
        /*1238*/ 	.word	0x00028e30
        /*123c*/ 	.word	0x00000003
        /*1240*/ 	.word	0x00033450
        /*1244*/ 	.short	0x0101
        /*1246*/ 	.byte	0x3f
	.zero		1


	//   ....[60]....
        /*1248*/ 	.word	0x00028eb0
        /*124c*/ 	.word	0x00000003
        /*1250*/ 	.word	0x00000000
        /*1254*/ 	.short	0x0101
        /*1256*/ 	.byte	0x3f
	.zero		1


	//   ....[61]....
        /*1258*/ 	.word	0x000290e0
        /*125c*/ 	.word	0x00000003
        /*1260*/ 	.word	0x00033470
        /*1264*/ 	.short	0x010a
        /*1266*/ 	.byte	0x3f
	.zero		1


	//   ....[62]....
        /*1268*/ 	.word	0x00029150
        /*126c*/ 	.word	0x00000003
        /*1270*/ 	.word	0x00033460
        /*1274*/ 	.short	0x010a
        /*1276*/ 	.byte	0x3f
	.zero		1


	//   ....[63]....
        /*1278*/ 	.word	0x00029840
        /*127c*/ 	.word	0x00000003
        /*1280*/ 	.word	0x00033450
        /*1284*/ 	.short	0x0101
        /*1286*/ 	.byte	0x3f
	.zero		1


	//   ....[64]....
        /*1288*/ 	.word	0x00029890
        /*128c*/ 	.word	0x00000003
        /*1290*/ 	.word	0x00000000
        /*1294*/ 	.short	0x0101
        /*1296*/ 	.byte	0x3f
	.zero		1


	//   ....[65]....
        /*1298*/ 	.word	0x0002a3d0
        /*129c*/ 	.word	0x00000000
        /*12a0*/ 	.word	0x00033420
        /*12a4*/ 	.short	0x010a
        /*12a6*/ 	.byte	0x3f
	.zero		1


	//   ....[66]....
        /*12a8*/ 	.word	0x0002a580
        /*12ac*/ 	.word	0x00000006
        /*12b0*/ 	.word	0x00000000
        /*12b4*/ 	.short	0x010a
        /*12b6*/ 	.byte	0x3f
	.zero		1


	//   ....[67]....
        /*12b8*/ 	.word	0x0002a5f0
        /*12bc*/ 	.word	0x00000007
        /*12c0*/ 	.word	0x00000000
        /*12c4*/ 	.short	0x010a
        /*12c6*/ 	.byte	0x3f
	.zero		1


	//   ....[68]....
        /*12c8*/ 	.word	0x0002a650
        /*12cc*/ 	.word	0x00000004
        /*12d0*/ 	.word	0x00033460
        /*12d4*/ 	.short	0x010a
        /*12d6*/ 	.byte	0x3f
	.zero		1


	//   ....[69]....
        /*12d8*/ 	.word	0x0002a6a0
        /*12dc*/ 	.word	0x00000003
        /*12e0*/ 	.word	0x00033460
        /*12e4*/ 	.short	0x010a
        /*12e6*/ 	.byte	0x3f
	.zero		1


	//   ....[70]....
        /*12e8*/ 	.word	0x0002a6e0
        /*12ec*/ 	.word	0x00000004
        /*12f0*/ 	.word	0x00033480
        /*12f4*/ 	.short	0x010a
        /*12f6*/ 	.byte	0x3f
	.zero		1


	//   ....[71]....
        /*12f8*/ 	.word	0x0002a700
        /*12fc*/ 	.word	0x00000003
        /*1300*/ 	.word	0x00033480
        /*1304*/ 	.short	0x010a
        /*1306*/ 	.byte	0x3f
	.zero		1


	//   ....[72]....
        /*1308*/ 	.word	0x0002a760
        /*130c*/ 	.word	0x0000002b
        /*1310*/ 	.word	0x00033490
        /*1314*/ 	.short	0x010a
        /*1316*/ 	.byte	0x3f
	.zero		1


	//   ....[73]....
        /*1318*/ 	.word	0x0002a7b0
        /*131c*/ 	.word	0x0000002b
        /*1320*/ 	.word	0x00033490
        /*1324*/ 	.short	0x010a
        /*1326*/ 	.byte	0x3f
	.zero		1


	//   ....[74]....
        /*1328*/ 	.word	0x0002a800
        /*132c*/ 	.word	0x0000002b
        /*1330*/ 	.word	0x00033490
        /*1334*/ 	.short	0x010a
        /*1336*/ 	.byte	0x3f
	.zero		1


	//   ....[75]....
        /*1338*/ 	.word	0x0002a850
        /*133c*/ 	.word	0x0000002b
        /*1340*/ 	.word	0x000334b0
        /*1344*/ 	.short	0x010a
        /*1346*/ 	.byte	0x3f
	.zero		1


	//   ....[76]....
        /*1348*/ 	.word	0x0002ab60
        /*134c*/ 	.word	0x00000010
        /*1350*/ 	.word	0x00033400
        /*1354*/ 	.short	0x010a
        /*1356*/ 	.byte	0x3f
	.zero		1


	//   ....[77]....
        /*1358*/ 	.word	0x0002ad80
        /*135c*/ 	.word	0x00000010
        /*1360*/ 	.word	0x00033400
        /*1364*/ 	.short	0x010a
        /*1366*/ 	.byte	0x3f
	.zero		1


	//   ....[78]....
        /*1368*/ 	.word	0x0002add0
        /*136c*/ 	.word	0x00000000
        /*1370*/ 	.word	0x00033430
        /*1374*/ 	.short	0x010a
        /*1376*/ 	.byte	0x3f
	.zero		1


	//   ....[79]....
        /*1378*/ 	.word	0x0002ae20
        /*137c*/ 	.word	0x0000000b
        /*1380*/ 	.word	0x00033430
        /*1384*/ 	.short	0x010a
        /*1386*/ 	.byte	0x3f
	.zero		1


	//   ....[80]....
        /*1388*/ 	.word	0x0002ae70
        /*138c*/ 	.word	0x0000000a
        /*1390*/ 	.word	0x00033450
        /*1394*/ 	.short	0x010a
        /*1396*/ 	.byte	0x3f
	.zero		1


	//   ....[81]....
        /*1398*/ 	.word	0x0002aec0
        /*139c*/ 	.word	0x00000008
        /*13a0*/ 	.word	0x00033450
        /*13a4*/ 	.short	0x010a
        /*13a6*/ 	.byte	0x3f
	.zero		1


	//   ....[82]....
        /*13a8*/ 	.word	0x0002cc90
        /*13ac*/ 	.word	0x00000005
        /*13b0*/ 	.word	0x00033420
        /*13b4*/ 	.short	0x010a
        /*13b6*/ 	.byte	0x3f
	.zero		1


	//   ....[83]....
        /*13b8*/ 	.word	0x0002cce0
        /*13bc*/ 	.word	0x00000006
        /*13c0*/ 	.word	0x000334a0
        /*13c4*/ 	.short	0x010a
        /*13c6*/ 	.byte	0x3f
	.zero		1


	//   ....[84]....
        /*13c8*/ 	.word	0x0002cd30
        /*13cc*/ 	.word	0x00000006
        /*13d0*/ 	.word	0x000334c0
        /*13d4*/ 	.short	0x010a
        /*13d6*/ 	.byte	0x3f
	.zero		1


	//   ....[85]....
        /*13d8*/ 	.word	0x0002cd80
        /*13dc*/ 	.word	0x00000008
        /*13e0*/ 	.word	0x000334a0
        /*13e4*/ 	.short	0x010a
        /*13e6*/ 	.byte	0x3f
	.zero		1


	//   ....[86]....
        /*13e8*/ 	.word	0x0002cdd0
        /*13ec*/ 	.word	0x00000008
        /*13f0*/ 	.word	0x000334c0
        /*13f4*/ 	.short	0x010a
        /*13f6*/ 	.byte	0x3f
	.zero		1


	//   ....[87]....
        /*13f8*/ 	.word	0x0002cf70
        /*13fc*/ 	.word	0x00000002
        /*1400*/ 	.word	0x00033480
        /*1404*/ 	.short	0x010a
        /*1406*/ 	.byte	0x3f
	.zero		1


	//   ....[88]....
        /*1408*/ 	.word	0x0002cfc0
        /*140c*/ 	.word	0x00000002
        /*1410*/ 	.word	0x00033440
        /*1414*/ 	.short	0x010a
        /*1416*/ 	.byte	0x3f
	.zero		1


	//   ....[89]....
        /*1418*/ 	.word	0x0002d5b0
        /*141c*/ 	.word	0x00000002
        /*1420*/ 	.word	0x00033420
        /*1424*/ 	.short	0x010a
        /*1426*/ 	.byte	0x3f
	.zero		1


	//   ....[90]....
        /*1428*/ 	.word	0x0002d600
        /*142c*/ 	.word	0x00000006
        /*1430*/ 	.word	0x00033480
        /*1434*/ 	.short	0x010a
        /*1436*/ 	.byte	0x3f
	.zero		1


	//   ....[91]....
        /*1438*/ 	.word	0x0002d650
        /*143c*/ 	.word	0x00000006
        /*1440*/ 	.word	0x00033440
        /*1444*/ 	.short	0x010a
        /*1446*/ 	.byte	0x3f
	.zero		1


	//   ....[92]....
        /*1448*/ 	.word	0x0002d6a0
        /*144c*/ 	.word	0x00000003
        /*1450*/ 	.word	0x00033470
        /*1454*/ 	.short	0x010a
        /*1456*/ 	.byte	0x3f
	.zero		1


	//   ....[93]....
        /*1458*/ 	.word	0x0002d6f0
        /*145c*/ 	.word	0x00000003
        /*1460*/ 	.word	0x00033460
        /*1464*/ 	.short	0x010a
        /*1466*/ 	.byte	0x3f
	.zero		1


	//   ....[94]....
        /*1468*/ 	.word	0x0002d740
        /*146c*/ 	.word	0x00000003
        /*1470*/ 	.word	0x00033470
        /*1474*/ 	.short	0x010a
        /*1476*/ 	.byte	0x3f
	.zero		1


	//   ....[95]....
        /*1478*/ 	.word	0x0002d790
        /*147c*/ 	.word	0x00000003
        /*1480*/ 	.word	0x00033460
        /*1484*/ 	.short	0x010a
        /*1486*/ 	.byte	0x3f
	.zero		1


	//   ....[96]....
        /*1488*/ 	.word	0x0002e1f0
        /*148c*/ 	.word	0x00000000
        /*1490*/ 	.word	0x00033420
        /*1494*/ 	.short	0x010a
        /*1496*/ 	.byte	0x3f
	.zero		1


	//   ....[97]....
        /*1498*/ 	.word	0x0002e390
        /*149c*/ 	.word	0x00000006
        /*14a0*/ 	.word	0x00000000
        /*14a4*/ 	.short	0x010a
        /*14a6*/ 	.byte	0x3f
	.zero		1


	//   ....[98]....
        /*14a8*/ 	.word	0x0002e3e0
        /*14ac*/ 	.word	0x00000007
        /*14b0*/ 	.word	0x00000000
        /*14b4*/ 	.short	0x010a
        /*14b6*/ 	.byte	0x3f
	.zero		1


	//   ....[99]....
        /*14b8*/ 	.word	0x0002e430
        /*14bc*/ 	.word	0x00000004
        /*14c0*/ 	.word	0x00033460
        /*14c4*/ 	.short	0x010a
        /*14c6*/ 	.byte	0x3f
	.zero		1


	//   ....[100]....
        /*14c8*/ 	.word	0x0002e480
        /*14cc*/ 	.word	0x00000003
        /*14d0*/ 	.word	0x00033460
        /*14d4*/ 	.short	0x010a
        /*14d6*/ 	.byte	0x3f
	.zero		1


	//   ....[101]....
        /*14d8*/ 	.word	0x0002e4d0
        /*14dc*/ 	.word	0x00000004
        /*14e0*/ 	.word	0x00033480
        /*14e4*/ 	.short	0x010a
        /*14e6*/ 	.byte	0x3f
	.zero		1


	//----- nvinfo : EIATTR_NUM_MBARRIERS
	.align		4
.L_190:
        /*14e8*/ 	.byte	0x03, 0x38
        /*14ea*/ 	.short	0x0016


	//----- nvinfo : EIATTR_EXIT_INSTR_OFFSETS
	.align		4
        /*14ec*/ 	.byte	0x04, 0x1c
        /*14ee*/ 	.short	(.L_192 - .L_191)


	//   ....[0]....
.L_191:
        /*14f0*/ 	.word	0x0002a750


	//----- nvinfo : EIATTR_MAX_THREADS
	.align		4
.L_192:
        /*14f4*/ 	.byte	0x04, 0x05
        /*14f6*/ 	.short	(.L_194 - .L_193)
.L_193:
        /*14f8*/ 	.word	0x00000180
        /*14fc*/ 	.word	0x00000001
        /*1500*/ 	.word	0x00000001


	//----- nvinfo : EIATTR_CRS_STACK_SIZE
	.align		4
.L_194:
        /*1504*/ 	.byte	0x04, 0x1e
        /*1506*/ 	.short	(.L_196 - .L_195)
.L_195:
        /*1508*/ 	.word	0x00000000


	//----- nvinfo : EIATTR_CBANK_PARAM_SIZE
	.align		4
.L_196:
        /*150c*/ 	.byte	0x03, 0x19
        /*150e*/ 	.short	0x0af0


	//----- nvinfo : EIATTR_PARAM_CBANK
	.align		4
        /*1510*/ 	.byte	0x04, 0x0a
        /*1512*/ 	.short	(.L_198 - .L_197)
	.align		4
.L_197:
        /*1514*/ 	.word	index@(.nv.constant0._ZN7cutlass13device_kernelIN5flash11enable_sm90INS1_16FlashAttnFwdSm90INS1_25CollectiveMainloopFwdSm90ILi2EN4cute5tupleIJNS5_1CILi1EEES8_S8_EEENS6_IJNS7_ILi128EEENS7_ILi160EEENS7_ILi192EEEEEELi192ENS_12float_e4m3_tEfNS_4arch4Sm90ELb0ELb0ELb1ELb1ELb0ELb1ELb0ELb1ELb1ELb1ELb0ELb0EEENS1_21CollectiveEpilogueFwdINS6_IJSA_SC_SB_EEES9_NS_10bfloat16_tESG_Li256ELb1ELb1ELb0ELb1EEENS1_36VarlenDynamicPersistentTileSchedulerILi128ELi160ELi256ELi128ELb0ELb1ELb1ELb0ELb1ELb1EEEEEEEEEvNT_6ParamsE)
        /*1518*/ 	.short	0x0210
        /*151a*/ 	.short	0x0af0


	//----- nvinfo : EIATTR_SW_WAR
	.align		4
.L_198:
        /*151c*/ 	.byte	0x04, 0x36
        /*151e*/ 	.short	(.L_200 - .L_199)
.L_199:
        /*1520*/ 	.word	0x00000008
.L_200:


//--------------------- .nv.info._ZN7cutlass13device_kernelIN5flash11enable_sm90INS1_16FlashAttnFwdSm90INS1_25CollectiveMainloopFwdSm90ILi2EN4cute5tupleIJNS5_1CILi1EEES8_S8_EEENS6_IJNS7_ILi128EEESA_NS7_ILi192EEEEEELi192ENS_12float_e4m3_tEfNS_4arch4Sm90ELb0ELb1ELb1ELb0ELb0ELb0ELb0ELb1ELb1ELb1ELb0ELb0EEENS1_21CollectiveEpilogueFwdINS6_IJSA_SB_SA_EEES9_NS_10bfloat16_tESF_Li256ELb0ELb1ELb0ELb1EEENS1_30DynamicPersistentTileSchedulerILi256ELi128ELb0ELb1ELb1EEEEEEEEEvNT_6ParamsE --------------------------
	.section	.nv.info._ZN7cutlass13device_kernelIN5flash11enable_sm90INS1_16FlashAttnFwdSm90INS1_25CollectiveMainloopFwdSm90ILi2EN4cute5tupleIJNS5_1CILi1EEES8_S8_EEENS6_IJNS7_ILi128EEESA_NS7_ILi192EEEEEELi192ENS_12float_e4m3_tEfNS_4arch4Sm90ELb0ELb1ELb1ELb0ELb0ELb0ELb0ELb1ELb1ELb1ELb0ELb0EEENS1_21CollectiveEpilogueFwdINS6_IJSA_SB_SA_EEES9_NS_10bfloat16_tESF_Li256ELb0ELb1ELb0ELb1EEENS1_30DynamicPersistentTileSchedulerILi256ELi128ELb0ELb1ELb1EEEEEEEEEvNT_6ParamsE,"",@"SHT_CUDA_INFO"
	.sectionflags	@""
	.align	4


	//----- nvinfo : EIATTR_CUDA_API_VERSION
	.align		4
        /*0000*/ 	.byte	0x04, 0x37
        /*0002*/ 	.short	(.L_202 - .L_201)
.L_201:
        /*0004*/ 	.word	0x00000082


	//----- nvinfo : EIATTR_KPARAM_INFO
	.align		4
.L_202:
        /*0008*/ 	.byte	0x04, 0x17
        /*000a*/ 	.short	(.L_204 - .L_203)
.L_203:
        /*000c*/ 	.word	0x00000000
        /*0010*/ 	.short	0x0000
        /*0012*/ 	.short	0x0070
        /*0014*/ 	.byte	0x00, 0xf0, 0x01, 0x2a


	//----- nvinfo : EIATTR_SPARSE_MMA_MASK
	.align		4
.L_204:
        /*0018*/ 	.byte	0x03, 0x50
        /*001a*/ 	.short	0x0000


	//----- nvinfo : EIATTR_MAXREG_COUNT
	.align		4
        /*001c*/ 	.byte	0x03, 0x1b
        /*001e*/ 	.short	0x00a8


	//----- nvinfo : EIATTR_NUM_BARRIERS
	.align		4
        /*0020*/ 	.byte	0x02, 0x4c
        /*0022*/ 	.byte	0x10
	.zero		1


	//----- nvinfo : EIATTR_EXTERNS
	.align		4
        /*0024*/ 	.byte	0x04, 0x0f
        /*0026*/ 	.short	(.L_206 - .L_205)


	//   ....[0]....
	.align		4
.L_205:
        /*0028*/ 	.word	index@(__assertfail)


	//----- nvinfo : EIATTR_ANNOTATIONS
	.align		4
.L_206:
        /*002c*/ 	.byte	0x04, 0x55
        /*002e*/ 	.short	(.L_208 - .L_207)


	//   ....[0]....
.L_207:
        /* <DEDUP_REMOVED lines=21> */
        /*0174*/ 	.byte	0x50, 0x73, 0x01, 0x00


	//----- nvinfo : EIATTR_MERCURY_ISA_VERSION
	.align		4
.L_208:
        /*0178*/ 	.byte	0x03, 0x5f
        /*017a*/ 	.short	0x0101


	//----- nvinfo : EIATTR_INT_WARP_WIDE_INSTR_OFFSETS
	.align		4
        /*017c*/ 	.byte	0x04, 0x31
        /*017e*/ 	.short	(.L_210 - .L_209)


	//   ....[0]....
.L_209:
        /*0180*/ 	.word	0x00000130


	//   ....[1]....
        /*0184*/ 	.word	0x00000170


	//   ....[2]....
        /*0188*/ 	.word	0x000001e0


	//   ....[3]....
        /*018c*/ 	.word	0x00013d50


	//   ....[4]....
        /*0190*/ 	.word	0x00013de0


	//   ....[5]....
        /*0194*/ 	.word	0x00016960


	//   ....[6]....
        /*0198*/ 	.word	0x000169f0


	//----- nvinfo : EIATTR_COOP_GROUP_MASK_REGIDS
	.align		4
.L_210:
        /*019c*/ 	.byte	0x04, 0x29
        /*019e*/ 	.short	(.L_212 - .L_211)


	//   ....[0]....
.L_211:
        /*01a0*/ 	.word	0xffffffff


	//   ....[1]....
        /*01a4*/ 	.word	0xffffffff


	//   ....[2]....
        /*01a8*/ 	.word	0xffffffff


	//   ....[3]....
        /*01ac*/ 	.word	0xffffffff


	//   ....[4]....
        /*01b0*/ 	.word	0xffffffff


	//   ....[5]....
        /*01b4*/ 	.word	0xffffffff


	//   ....[6]....
        /*01b8*/ 	.word	0xffffffff


	//   ....[7]....
        /*01bc*/ 	.word	0xffffffff


	//   ....[8]....
        /*01c0*/ 	.word	0xffffffff


	//   ....[9]....
        /*01c4*/ 	.word	0xffffffff


	//   ....[10]....
        /*01c8*/ 	.word	0xffffffff


	//   ....[11]....
        /*01cc*/ 	.word	0xffffffff


	//   ....[12]....
        /*01d0*/ 	.word	0xffffffff


	//   ....[13]....
        /*01d4*/ 	.word	0xffffffff


	//   ....[14]....
        /*01d8*/ 	.word	0xffffffff


	//   ....[15]....
        /*01dc*/ 	.word	0xffffffff


	//   ....[16]....
        /*01e0*/ 	.word	0xffffffff


	//   ....[17]....
        /*01e4*/ 	.word	0xffffffff


	//   ....[18]....
        /*01e8*/ 	.word	0xffffffff


	//   ....[19]....
        /*01ec*/ 	.word	0xffffffff


	//   ....[20]....
        /*01f0*/ 	.word	0xffffffff


	//   ....[21]....
        /*01f4*/ 	.word	0xffffffff


	//   ....[22]....
        /*01f8*/ 	.word	0xffffffff


	//   ....[23]....
        /*01fc*/ 	.word	0xffffffff


	//   ....[24]....
        /*0200*/ 	.word	0xffffffff


	//   ....[25]....
        /*0204*/ 	.word	0xffffffff


	//   ....[26]....
        /*0208*/ 	.word	0xffffffff


	//   ....[27]....
        /*020c*/ 	.word	0xffffffff


	//   ....[28]....
        /*0210*/ 	.word	0xffffffff


	//   ....[29]....
        /*0214*/ 	.word	0xffffffff


	//   ....[30]....
        /*0218*/ 	.word	0xffffffff


	//   ....[31]....
        /*021c*/ 	.word	0xffffffff


	//   ....[32]....
        /*0220*/ 	.word	0xffffffff


	//   ....[33]....
        /*0224*/ 	.word	0xffffffff


	//   ....[34]....
        /*0228*/ 	.word	0xffffffff


	//   ....[35]....
        /*022c*/ 	.word	0xffffffff


	//   ....[36]....
        /*0230*/ 	.word	0xffffffff


	//   ....[37]....
        /*0234*/ 	.word	0xffffffff


	//   ....[38]....
        /*0238*/ 	.word	0xffffffff


	//   ....[39]....
        /*023c*/ 	.word	0xffffffff


	//   ....[40]....
        /*0240*/ 	.word	0xffffffff


	//   ....[41]....
        /*0244*/ 	.word	0xffffffff


	//   ....[42]....
        /*0248*/ 	.word	0xffffffff


	//   ....[43]....
        /*024c*/ 	.word	0xffffffff


	//   ....[44]....
        /*0250*/ 	.word	0xffffffff


	//   ....[45]....
        /*0254*/ 	.word	0xffffffff


	//   ....[46]....
        /*0258*/ 	.word	0xffffffff


	//   ....[47]....
        /*025c*/ 	.word	0xffffffff


	//   ....[48]....
        /*0260*/ 	.word	0xffffffff


	//   ....[49]....
        /*0264*/ 	.word	0xffffffff


	//   ....[50]....
        /*0268*/ 	.word	0xffffffff


	//   ....[51]....
        /*026c*/ 	.word	0xffffffff


	//   ....[52]....
        /*0270*/ 	.word	0xffffffff


	//   ....[53]....
        /*0274*/ 	.word	0xffffffff


	//   ....[54]....
        /*0278*/ 	.word	0xffffffff


	//   ....[55]....
        /*027c*/ 	.word	0xffffffff


	//   ....[56]....
        /*0280*/ 	.word	0xffffffff


	//   ....[57]....
        /*0284*/ 	.word	0xffffffff


	//   ....[58]....
        /*0288*/ 	.word	0xffffffff


	//   ....[59]....
        /*028c*/ 	.word	0xffffffff


	//   ....[60]....
        /*0290*/ 	.word	0xffffffff


	//   ....[61]....
        /*0294*/ 	.word	0xffffffff


	//   ....[62]....
        /*0298*/ 	.word	0xffffffff


	//   ....[63]....
        /*029c*/ 	.word	0xffffffff


	//   ....[64]....
        /*02a0*/ 	.word	0xffffffff


	//   ....[65]....
        /*02a4*/ 	.word	0xffffffff


	//   ....[66]....
        /*02a8*/ 	.word	0xffffffff


	//   ....[67]....
        /*02ac*/ 	.word	0xffffffff


	//   ....[68]....
        /*02b0*/ 	.word	0xffffffff


	//   ....[69]....
        /*02b4*/ 	.word	0xffffffff


	//   ....[70]....
        /*02b8*/ 	.word	0xffffffff


	//   ....[71]....
        /*02bc*/ 	.word	0xffffffff


	//   ....[72]....
        /*02c0*/ 	.word	0xffffffff


	//   ....[73]....
        /*02c4*/ 	.word	0xffffffff


	//   ....[74]....
        /*02c8*/ 	.word	0xffffffff


	//   ....[75]....
        /*02cc*/ 	.word	0xffffffff


	//   ....[76]....
        /*02d0*/ 	.word	0xffffffff


	//   ....[77]....
        /*02d4*/ 	.word	0xffffffff


	//   ....[78]....
        /*02d8*/ 	.word	0xffffffff


	//   ....[79]....
        /*02dc*/ 	.word	0xffffffff


	//   ....[80]....
        /*02e0*/ 	.word	0xffffffff


	//   ....[81]....
        /*02e4*/ 	.word	0xffffffff


	//   ....[82]....
        /*02e8*/ 	.word	0xffffffff


	//   ....[83]....
        /*02ec*/ 	.word	0xffffffff


	//   ....[84]....
        /*02f0*/ 	.word	0xffffffff


	//   ....[85]....
        /*02f4*/ 	.word	0xffffffff


	//   ....[86]....
        /*02f8*/ 	.word	0xffffffff


	//   ....[87]....
        /*02fc*/ 	.word	0xffffffff


	//   ....[88]....
        /*0300*/ 	.word	0xffffffff


	//   ....[89]....
        /*0304*/ 	.word	0xffffffff


	//   ....[90]....
        /*0308*/ 	.word	0xffffffff


	//   ....[91]....
        /*030c*/ 	.word	0xffffffff


	//   ....[92]....
        /*0310*/ 	.word	0xffffffff


	//   ....[93]....
        /*0314*/ 	.word	0xffffffff


	//   ....[94]....
        /*0318*/ 	.word	0xffffffff


	//   ....[95]....
        /*031c*/ 	.word	0xffffffff


	//   ....[96]....
        /*0320*/ 	.word	0xffffffff


	//   ....[97]....
        /*0324*/ 	.word	0xffffffff


	//   ....[98]....
        /*0328*/ 	.word	0xffffffff


	//   ....[99]....
        /*032c*/ 	.word	0xffffffff


	//   ....[100]....
        /*0330*/ 	.word	0xffffffff


	//   ....[101]....
        /*0334*/ 	.word	0xffffffff


	//   ....[102]....
        /*0338*/ 	.word	0xffffffff


	//   ....[103]....
        /*033c*/ 	.word	0xffffffff


	//   ....[104]....
        /*0340*/ 	.word	0xffffffff


	//   ....[105]....
        /*0344*/ 	.word	0xffffffff


	//   ....[106]....
        /*0348*/ 	.word	0xffffffff


	//   ....[107]....
        /*034c*/ 	.word	0xffffffff


	//   ....[108]....
        /*0350*/ 	.word	0xffffffff


	//   ....[109]....
        /*0354*/ 	.word	0xffffffff


	//   ....[110]....
        /*0358*/ 	.word	0xffffffff


	//   ....[111]....
        /*035c*/ 	.word	0xffffffff


	//   ....[112]....
        /*0360*/ 	.word	0xffffffff


	//   ....[113]....
        /*0364*/ 	.word	0xffffffff


	//   ....[114]....
        /*0368*/ 	.word	0x0500000f


	//   ....[115]....
        /*036c*/ 	.word	0x0500000f


	//   ....[116]....
        /*0370*/ 	.word	0x0500000f


	//   ....[117]....
        /*0374*/ 	.word	0x0500000f


	//   ....[118]....
        /*0378*/ 	.word	0x0500000f


	//   ....[119]....
        /*037c*/ 	.word	0x0500000f


	//   ....[120]....
        /*0380*/ 	.word	0x0500000f


	//   ....[121]....
        /*0384*/ 	.word	0x0500000f


	//   ....[122]....
        /*0388*/ 	.word	0x0500000f


	//   ....[123]....
        /*038c*/ 	.word	0x0500000f


	//----- nvinfo : EIATTR_COOP_GROUP_INSTR_OFFSETS
	.align		4
.L_212:
        /*0390*/ 	.byte	0x04, 0x28
        /*0392*/ 	.short	(.L_214 - .L_213)


	//   ....[0]....
.L_213:
        /*0394*/ 	.word	0x00000070


	//   ....[1]....
        /*0398*/ 	.word	0x00000140


	//   ....[2]....
        /*039c*/ 	.word	0x00000190


	//   ....[3]....
        /*03a0*/ 	.word	0x000003c0


	//   ....[4]....
        /*03a4*/ 	.word	0x00000520


	//   ....[5]....
        /*03a8*/ 	.word	0x00000640


	//   ....[6]....
        /*03ac*/ 	.word	0x000007a0


	//   ....[7]....
        /*03b0*/ 	.word	0x000018e0


	//   ....[8]....
        /*03b4*/ 	.word	0x00002280


	//   ....[9]....
        /*03b8*/ 	.word	0x00002dd0


	//   ....[10]....
        /*03bc*/ 	.word	0x000041a0


	//   ....[11]....
        /*03c0*/ 	.word	0x00004250


	//   ....[12]....
        /*03c4*/ 	.word	0x000048b0


	//   ....[13]....
        /*03c8*/ 	.word	0x00004950


	//   ....[14]....
        /*03cc*/ 	.word	0x000067e0


	//   ....[15]....
        /*03d0*/ 	.word	0x00006a40


	//   ....[16]....
        /*03d4*/ 	.word	0x00007500


	//   ....[17]....
        /*03d8*/ 	.word	0x00007540


	//   ....[18]....
        /*03dc*/ 	.word	0x00007ff0


	//   ....[19]....
        /*03e0*/ 	.word	0x00008070


	//   ....[20]....
        /*03e4*/ 	.word	0x0000a630


	//   ....[21]....
        /*03e8*/ 	.word	0x0000a700


	//   ....[22]....
        /*03ec*/ 	.word	0x0000a720


	//   ....[23]....
        /*03f0*/ 	.word	0x0000a790


	//   ....[24]....
        /*03f4*/ 	.word	0x0000cc10


	//   ....[25]....
        /*03f8*/ 	.word	0x0000cf20


	//   ....[26]....
        /*03fc*/ 	.word	0x0000dae0


	//   ....[27]....
        /*0400*/ 	.word	0x0000dc00


	//   ....[28]....
        /*0404*/ 	.word	0x0000e3d0


	//   ....[29]....
        /*0408*/ 	.word	0x0000e460


	//   ....[30]....
        /*040c*/ 	.word	0x0000fac0


	//   ....[31]....
        /*0410*/ 	.word	0x0000fad0


	//   ....[32]....
        /*0414*/ 	.word	0x0000fb00


	//   ....[33]....
        /*0418*/ 	.word	0x0000fb10


	//   ....[34]....
        /*041c*/ 	.word	0x00011390


	//   ....[35]....
        /*0420*/ 	.word	0x000113c0


	//   ....[36]....
        /*0424*/ 	.word	0x000113f0


	//   ....[37]....
        /*0428*/ 	.word	0x00011420


	//   ....[38]....
        /*042c*/ 	.word	0x00011450


	//   ....[39]....
        /*0430*/ 	.word	0x00011490


	//   ....[40]....
        /*0434*/ 	.word	0x000114d0


	//   ....[41]....
        /*0438*/ 	.word	0x000114f0


	//   ....[42]....
        /*043c*/ 	.word	0x00011510


	//   ....[43]....
        /*0440*/ 	.word	0x00011550


	//   ....[44]....
        /*0444*/ 	.word	0x00011580


	//   ....[45]....
        /*0448*/ 	.word	0x00011590


	//   ....[46]....
        /*044c*/ 	.word	0x000115c0


	//   ....[47]....
        /*0450*/ 	.word	0x000115d0


	//   ....[48]....
        /*0454*/ 	.word	0x000115e0


	//   ....[49]....
        /*0458*/ 	.word	0x000115f0


	//   ....[50]....
        /*045c*/ 	.word	0x00011610


	//   ....[51]....
        /*0460*/ 	.word	0x00011620


	//   ....[52]....
        /*0464*/ 	.word	0x00011630


	//   ....[53]....
        /*0468*/ 	.word	0x00011660


	//   ....[54]....
        /*046c*/ 	.word	0x00011690


	//   ....[55]....
        /*0470*/ 	.word	0x000116a0


	//   ....[56]....
        /*0474*/ 	.word	0x000116b0


	//   ....[57]....
        /*0478*/ 	.word	0x000116c0


	//   ....[58]....
        /*047c*/ 	.word	0x000116d0


	//   ....[59]....
        /*0480*/ 	.word	0x000116f0


	//   ....[60]....
        /*0484*/ 	.word	0x00011700


	//   ....[61]....
        /*0488*/ 	.word	0x00011710


	//   ....[62]....
        /*048c*/ 	.word	0x00011720


	//   ....[63]....
        /*0490*/ 	.word	0x00011730


	//   ....[64]....
        /*0494*/ 	.word	0x00011740


	//   ....[65]....
        /*0498*/ 	.word	0x00011750


	//   ....[66]....
        /*049c*/ 	.word	0x00011760


	//   ....[67]....
        /*04a0*/ 	.word	0x00011770


	//   ....[68]....
        /*04a4*/ 	.word	0x00011780


	//   ....[69]....
        /*04a8*/ 	.word	0x00011790


	//   ....[70]....
        /*04ac*/ 	.word	0x000117a0


	//   ....[71]....
        /*04b0*/ 	.word	0x000117b0


	//   ....[72]....
        /*04b4*/ 	.word	0x000117c0


	//   ....[73]....
        /*04b8*/ 	.word	0x000117d0


	//   ....[74]....
        /*04bc*/ 	.word	0x000117e0


	//   ....[75]....
        /*04c0*/ 	.word	0x000117f0


	//   ....[76]....
        /*04c4*/ 	.word	0x00011800


	//   ....[77]....
        /*04c8*/ 	.word	0x00011810


	//   ....[78]....
        /*04cc*/ 	.word	0x00011820


	//   ....[79]....
        /*04d0*/ 	.word	0x00011830


	//   ....[80]....
        /*04d4*/ 	.word	0x00011840


	//   ....[81]....
        /*04d8*/ 	.word	0x00011850


	//   ....[82]....
        /*04dc*/ 	.word	0x00011b60


	//   ....[83]....
        /*04e0*/ 	.word	0x00011b90


	//   ....[84]....
        /*04e4*/ 	.word	0x00011bc0


	//   ....[85]....
        /*04e8*/ 	.word	0x00011bf0


	//   ....[86]....
        /*04ec*/ 	.word	0x00012100


	//   ....[87]....
        /*04f0*/ 	.word	0x00012140


	//   ....[88]....
        /*04f4*/ 	.word	0x00012240


	//   ....[89]....
        /*04f8*/ 	.word	0x00012260


	//   ....[90]....
        /*04fc*/ 	.word	0x00012360


	//   ....[91]....
        /*0500*/ 	.word	0x00012380


	//   ....[92]....
        /*0504*/ 	.word	0x00012490


	//   ....[93]....
        /*0508*/ 	.word	0x000124b0


	//   ....[94]....
        /*050c*/ 	.word	0x00012b90


	//   ....[95]....
        /*0510*/ 	.word	0x00012bb0


	//   ....[96]....
        /*0514*/ 	.word	0x00012cb0


	//   ....[97]....
        /*0518*/ 	.word	0x00012cd0


	//   ....[98]....
        /*051c*/ 	.word	0x00012dd0


	//   ....[99]....
        /*0520*/ 	.word	0x00012df0


	//   ....[100]....
        /*0524*/ 	.word	0x00012f00


	//   ....[101]....
        /*0528*/ 	.word	0x00012f20


	//   ....[102]....
        /*052c*/ 	.word	0x000130e0


	//   ....[103]....
        /*0530*/ 	.word	0x00014530


	//   ....[104]....
        /*0534*/ 	.word	0x000151f0


	//   ....[105]....
        /*0538*/ 	.word	0x00015210


	//   ....[106]....
        /*053c*/ 	.word	0x000152e0


	//   ....[107]....
        /*0540*/ 	.word	0x000152f0


	//   ....[108]....
        /*0544*/ 	.word	0x00015380


	//   ....[109]....
        /*0548*/ 	.word	0x00015390


	//   ....[110]....
        /*054c*/ 	.word	0x000153a0


	//   ....[111]....
        /*0550*/ 	.word	0x000153e0


	//   ....[112]....
        /*0554*/ 	.word	0x000172d0


	//   ....[113]....
        /*0558*/ 	.word	0x00017470


	//   ....[114]....
        /*055c*/ 	.word	0x00017b00


	//   ....[115]....
        /*0560*/ 	.word	0x00017cd0


	//   ....[116]....
        /*0564*/ 	.word	0x00017d30


	//   ....[117]....
        /*0568*/ 	.word	0x00017dc0


	//   ....[118]....
        /*056c*/ 	.word	0x00017eb0


	//   ....[119]....
        /*0570*/ 	.word	0x00017f10


	//   ....[120]....
        /*0574*/ 	.word	0x00018010


	//   ....[121]....
        /*0578*/ 	.word	0x00018070


	//   ....[122]....
        /*057c*/ 	.word	0x00018150


	//   ....[123]....
        /*0580*/ 	.word	0x000184a0


	//----- nvinfo : EIATTR_REG_RECONFIG
	.align		4
.L_214:
        /*0584*/ 	.byte	0x01, 0x54
	.zero		2


	//----- nvinfo : EIATTR_SYSCALL_OFFSETS
	.align		4
        /*0588*/ 	.byte	0x04, 0x46
        /*058a*/ 	.short	(.L_216 - .L_215)


	//   ....[0]....
.L_215:
        /*058c*/ 	.word	0x00001ac0


	//   ....[1]....
        /*0590*/ 	.word	0x00013f50


	//   ....[2]....
        /*0594*/ 	.word	0x000140e0


	//   ....[3]....
        /*0598*/ 	.word	0x00014230


	//   ....[4]....
        /*059c*/ 	.word	0x00014370


	//   ....[5]....
        /*05a0*/ 	.word	0x00014de0


	//----- nvinfo : EIATTR_MBARRIER_INSTR_OFFSETS
	.align		4
.L_216:
        /*05a4*/ 	.byte	0x04, 0x39
        /*05a6*/ 	.short	(.L_218 - .L_217)


	//   ....[0]....
.L_217:
        /*05a8*/ 	.word	0x00000270
        /*05ac*/ 	.word	0x000000ff
        /*05b0*/ 	.word	0x0002a800
        /*05b4*/ 	.short	0x0100
        /*05b6*/ 	.byte	0x08
	.zero		1


	//   ....[1]....
        /*05b8*/ 	.word	0x00000280
        /*05bc*/ 	.word	0x000000ff
        /*05c0*/ 	.word	0x0002a820
        /*05c4*/ 	.short	0x0100
        /*05c6*/ 	.byte	0x08
	.zero		1


	//   ....[2]....
        /*05c8*/ 	.word	0x00000370
        /*05cc*/ 	.word	0x000000ff
        /*05d0*/ 	.word	0x0002a830
        /*05d4*/ 	.short	0x0100
        /*05d6*/ 	.byte	0x08
	.zero		1


	//   ....[3]....
        /*05d8*/ 	.word	0x00000380
        /*05dc*/ 	.word	0x000000ff
        /*05e0*/ 	.word	0x0002a840
        /*05e4*/ 	.short	0x0100
        /*05e6*/ 	.byte	0x08
	.zero		1


	//   ....[4]....
        /*05e8*/ 	.word	0x00000390
        /*05ec*/ 	.word	0x000000ff
        /*05f0*/ 	.word	0x0002a838
        /*05f4*/ 	.short	0x0100
        /*05f6*/ 	.byte	0x08
	.zero		1


	//   ....[5]....
        /*05f8*/ 	.word	0x000003a0
        /*05fc*/ 	.word	0x000000ff
        /*0600*/ 	.word	0x0002a848
        /*0604*/ 	.short	0x0100
        /*0606*/ 	.byte	0x08
	.zero		1


	//   ....[6]....
        /*0608*/ 	.word	0x000004d0
        /*060c*/ 	.word	0x000000ff
        /*0610*/ 	.word	0x0002a850
        /*0614*/ 	.short	0x0100
        /*0616*/ 	.byte	0x08
	.zero		1


	//   ....[7]....
        /*0618*/ 	.word	0x000004e0
        /*061c*/ 	.word	0x000000ff
        /*0620*/ 	.word	0x0002a860
        /*0624*/ 	.short	0x0100
        /*0626*/ 	.byte	0x08
	.zero		1


	//   ....[8]....
        /*0628*/ 	.word	0x000004f0
        /*062c*/ 	.word	0x000000ff
        /*0630*/ 	.word	0x0002a858
        /*0634*/ 	.short	0x0100
        /*0636*/ 	.byte	0x08
	.zero		1


	//   ....[9]....
        /*0638*/ 	.word	0x00000500
        /*063c*/ 	.word	0x000000ff
        /*0640*/ 	.word	0x0002a868
        /*0644*/ 	.short	0x0100
        /*0646*/ 	.byte	0x08
	.zero		1


	//   ....[10]....
        /*0648*/ 	.word	0x000005f0
        /*064c*/ 	.word	0x000000ff
        /*0650*/ 	.word	0x0002a870
        /*0654*/ 	.short	0x0100
        /*0656*/ 	.byte	0x06
	.zero		1


	//   ....[11]....
        /*0658*/ 	.word	0x00000600
        /*065c*/ 	.word	0x000000ff
        /*0660*/ 	.word	0x0002a880
        /*0664*/ 	.short	0x0100
        /*0666*/ 	.byte	0x06
	.zero		1


	//   ....[12]....
        /*0668*/ 	.word	0x00000610
        /*066c*/ 	.word	0x000000ff
        /*0670*/ 	.word	0x0002a878
        /*0674*/ 	.short	0x0100
        /*0676*/ 	.byte	0x06
	.zero		1


	//   ....[13]....
        /*0678*/ 	.word	0x00000620
        /*067c*/ 	.word	0x000000ff
        /*0680*/ 	.word	0x0002a888
        /*0684*/ 	.short	0x0100
        /*0686*/ 	.byte	0x06
	.zero		1


	//   ....[14]....
        /*0688*/ 	.word	0x00000750
        /*068c*/ 	.word	0x000000ff
        /*0690*/ 	.word	0x0002a890
        /*0694*/ 	.short	0x0100
        /*0696*/ 	.byte	0x08
	.zero		1


	//   ....[15]....
        /*0698*/ 	.word	0x00000760
        /*069c*/ 	.word	0x000000ff
        /*06a0*/ 	.word	0x0002a8a0
        /*06a4*/ 	.short	0x0100
        /*06a6*/ 	.byte	0x08
	.zero		1


	//   ....[16]....
        /*06a8*/ 	.word	0x00000770
        /*06ac*/ 	.word	0x000000ff
        /*06b0*/ 	.word	0x0002a898
        /*06b4*/ 	.short	0x0100
        /*06b6*/ 	.byte	0x08
	.zero		1


	//   ....[17]....
        /*06b8*/ 	.word	0x00000780
        /*06bc*/ 	.word	0x000000ff
        /*06c0*/ 	.word	0x0002a8a8
        /*06c4*/ 	.short	0x0100
        /*06c6*/ 	.byte	0x08
	.zero		1


	//   ....[18]....
        /*06c8*/ 	.word	0x000008b0
        /*06cc*/ 	.word	0x000000ff
        /*06d0*/ 	.word	0x0002a8b0
        /*06d4*/ 	.short	0x0100
        /*06d6*/ 	.byte	0x08
	.zero		1


	//   ....[19]....
        /*06d8*/ 	.word	0x000008c0
        /*06dc*/ 	.word	0x000000ff
        /*06e0*/ 	.word	0x0002a8c0
        /*06e4*/ 	.short	0x0100
        /*06e6*/ 	.byte	0x08
	.zero		1


	//   ....[20]....
        /*06e8*/ 	.word	0x000008d0
        /*06ec*/ 	.word	0x000000ff
        /*06f0*/ 	.word	0x0002a8b8
        /*06f4*/ 	.short	0x0100
        /*06f6*/ 	.byte	0x08
	.zero		1


	//   ....[21]....
        /*06f8*/ 	.word	0x000008e0
        /*06fc*/ 	.word	0x000000ff
        /*0700*/ 	.word	0x0002a8c8
        /*0704*/ 	.short	0x0100
        /*0706*/ 	.byte	0x08
	.zero		1


	//   ....[22]....
        /*0708*/ 	.word	0x00001e10
        /*070c*/ 	.word	0x000000ff
        /*0710*/ 	.word	0x0002a800
        /*0714*/ 	.short	0x010a
        /*0716*/ 	.byte	0x24
	.zero		1


	//   ....[23]....
        /*0718*/ 	.word	0x00001eb0
        /*071c*/ 	.word	0x00000009
        /*0720*/ 	.word	0x0002a830
        /*0724*/ 	.short	0x010a
        /*0726*/ 	.byte	0x3f
	.zero		1


	//   ....[24]....
        /*0728*/ 	.word	0x00001f10
        /*072c*/ 	.word	0x00000009
        /*0730*/ 	.word	0x0002a830
        /*0734*/ 	.short	0x010a
        /*0736*/ 	.byte	0x3f
	.zero		1


	//   ....[25]....
        /*0738*/ 	.word	0x00002820
        /*073c*/ 	.word	0x00000003
        /*0740*/ 	.word	0x00000000
        /*0744*/ 	.short	0x0101
        /*0746*/ 	.byte	0x3f
	.zero		1


	//   ....[26]....
        /*0748*/ 	.word	0x00005a10
        /*074c*/ 	.word	0x000000ff
        /*0750*/ 	.word	0x0002a830
        /*0754*/ 	.short	0x010a
        /*0756*/ 	.byte	0x06
	.zero		1


	//   ....[27]....
        /*0758*/ 	.word	0x00005a50
        /*075c*/ 	.word	0x000000ff
        /*0760*/ 	.word	0x0002a830
        /*0764*/ 	.short	0x010a
        /*0766*/ 	.byte	0x06
	.zero		1


	//   ....[28]....
        /*0768*/ 	.word	0x00005cf0
        /*076c*/ 	.word	0x000000ff
        /*0770*/ 	.word	0x0002a850
        /*0774*/ 	.short	0x010a
        /*0776*/ 	.byte	0x06
	.zero		1


	//   ....[29]....
        /*0778*/ 	.word	0x00005d30
        /*077c*/ 	.word	0x000000ff
        /*0780*/ 	.word	0x0002a850
        /*0784*/ 	.short	0x010a
        /*0786*/ 	.byte	0x06
	.zero		1


	//   ....[30]....
        /*0788*/ 	.word	0x000068a0
        /*078c*/ 	.word	0x0000007b
        /*0790*/ 	.word	0x00000000
        /*0794*/ 	.short	0x0101
        /*0796*/ 	.byte	0x3f
	.zero		1


	//   ....[31]....
        /*0798*/ 	.word	0x00008ac0
        /*079c*/ 	.word	0x000000ff
        /*07a0*/ 	.word	0x00000000
        /*07a4*/ 	.short	0x0101
        /*07a6*/ 	.byte	0x06
	.zero		1


	//   ....[32]....
        /*07a8*/ 	.word	0x00009610
        /*07ac*/ 	.word	0x000000ff
        /*07b0*/ 	.word	0x0002a830
        /*07b4*/ 	.short	0x010a
        /*07b6*/ 	.byte	0x06
	.zero		1


	//   ....[33]....
        /*07b8*/ 	.word	0x00009650
        /*07bc*/ 	.word	0x000000ff
        /*07c0*/ 	.word	0x0002a830
        /*07c4*/ 	.short	0x010a
        /*07c6*/ 	.byte	0x06
	.zero		1


	//   ....[34]....
        /*07c8*/ 	.word	0x00009920
        /*07cc*/ 	.word	0x000000ff
        /*07d0*/ 	.word	0x0002a850
        /*07d4*/ 	.short	0x010a
        /*07d6*/ 	.byte	0x06
	.zero		1


	//   ....[35]....
        /*07d8*/ 	.word	0x00009960
        /*07dc*/ 	.word	0x000000ff
        /*07e0*/ 	.word	0x0002a850
        /*07e4*/ 	.short	0x010a
        /*07e6*/ 	.byte	0x06
	.zero		1


	//   ....[36]....
        /*07e8*/ 	.word	0x0000b310
        /*07ec*/ 	.word	0x00000003
        /*07f0*/ 	.word	0x00000000
        /*07f4*/ 	.short	0x0101
        /*07f6*/ 	.byte	0x3f
	.zero		1


	//   ....[37]....
        /*07f8*/ 	.word	0x0000b600
        /*07fc*/ 	.word	0x000000ff
        /*0800*/ 	.word	0x00000000
        /*0804*/ 	.short	0x0101
        /*0806*/ 	.byte	0x06
	.zero		1


	//   ....[38]....
        /*0808*/ 	.word	0x0000bf00
        /*080c*/ 	.word	0x000000ff
        /*0810*/ 	.word	0x0002a830
        /*0814*/ 	.short	0x010a
        /*0816*/ 	.byte	0x06
	.zero		1


	//   ....[39]....
        /*0818*/ 	.word	0x0000bf40
        /*081c*/ 	.word	0x000000ff
        /*0820*/ 	.word	0x0002a830
        /*0824*/ 	.short	0x010a
        /*0826*/ 	.byte	0x06
	.zero		1


	//   ....[40]....
        /*0828*/ 	.word	0x0000c210
        /*082c*/ 	.word	0x000000ff
        /*0830*/ 	.word	0x0002a850
        /*0834*/ 	.short	0x010a
        /*0836*/ 	.byte	0x06
	.zero		1


	//   ....[41]....
        /*0838*/ 	.word	0x0000c250
        /*083c*/ 	.word	0x000000ff
        /*0840*/ 	.word	0x0002a850
        /*0844*/ 	.short	0x010a
        /*0846*/ 	.byte	0x06
	.zero		1


	//   ....[42]....
        /*0848*/ 	.word	0x0000cd80
        /*084c*/ 	.word	0x0000007a
        /*0850*/ 	.word	0x00000000
        /*0854*/ 	.short	0x0101
        /*0856*/ 	.byte	0x3f
	.zero		1


	//   ....[43]....
        /*0858*/ 	.word	0x0000ef90
        /*085c*/ 	.word	0x000000ff
        /*0860*/ 	.word	0x00000000
        /*0864*/ 	.short	0x0101
        /*0866*/ 	.byte	0x06
	.zero		1


	//   ....[44]....
        /*0868*/ 	.word	0x0000f780
        /*086c*/ 	.word	0x000000ff
        /*0870*/ 	.word	0x0002a850
        /*0874*/ 	.short	0x010a
        /*0876*/ 	.byte	0x09
	.zero		1


	//   ....[45]....
        /*0878*/ 	.word	0x0000f7c0
        /*087c*/ 	.word	0x000000ff
        /*0880*/ 	.word	0x0002a850
        /*0884*/ 	.short	0x010a
        /*0886*/ 	.byte	0x09
	.zero		1


	//   ....[46]....
        /*0888*/ 	.word	0x0000feb0
        /*088c*/ 	.word	0x000000ff
        /*0890*/ 	.word	0x00000000
        /*0894*/ 	.short	0x0101
        /*0896*/ 	.byte	0x04
	.zero		1


	//   ....[47]....
        /*0898*/ 	.word	0x00012130
        /*089c*/ 	.word	0x00000003
        /*08a0*/ 	.word	0x00000000
        /*08a4*/ 	.short	0x0101
        /*08a6*/ 	.byte	0x3f
	.zero		1


	//   ....[48]....
        /*08a8*/ 	.word	0x00014760
        /*08ac*/ 	.word	0x00000004
        /*08b0*/ 	.word	0x0002a880
        /*08b4*/ 	.short	0x010a
        /*08b6*/ 	.byte	0x3f
	.zero		1


	//   ....[49]....
        /*08b8*/ 	.word	0x000149e0
        /*08bc*/ 	.word	0x00000004
        /*08c0*/ 	.word	0x0002a840
        /*08c4*/ 	.short	0x010a
        /*08c6*/ 	.byte	0x3f
	.zero		1


	//   ....[50]....
        /*08c8*/ 	.word	0x000154f0
        /*08cc*/ 	.word	0x00000011
        /*08d0*/ 	.word	0x0002a800
        /*08d4*/ 	.short	0x0107
        /*08d6*/ 	.byte	0x3f
	.zero		1


	//   ....[51]....
        /*08d8*/ 	.word	0x000155f0
        /*08dc*/ 	.word	0x00000011
        /*08e0*/ 	.word	0x0002a800
        /*08e4*/ 	.short	0x0101
        /*08e6*/ 	.byte	0x3f
	.zero		1


	//   ....[52]....
        /*08e8*/ 	.word	0x00015610
        /*08ec*/ 	.word	0x00000011
        /*08f0*/ 	.word	0x0002a820
        /*08f4*/ 	.short	0x010a
        /*08f6*/ 	.byte	0x3f
	.zero		1


	//   ....[53]....
        /*08f8*/ 	.word	0x00015900
        /*08fc*/ 	.word	0x00000006
        /*0900*/ 	.word	0x0002a880
        /*0904*/ 	.short	0x010a
        /*0906*/ 	.byte	0x3f
	.zero		1


	//   ....[54]....
        /*0908*/ 	.word	0x00015d40
        /*090c*/ 	.word	0x00000006
        /*0910*/ 	.word	0x0002a840
        /*0914*/ 	.short	0x010a
        /*0916*/ 	.byte	0x3f
	.zero		1


	//   ....[55]....
        /*0918*/ 	.word	0x000161f0
        /*091c*/ 	.word	0x0000000d
        /*0920*/ 	.word	0x0002a870
        /*0924*/ 	.short	0x010a
        /*0926*/ 	.byte	0x3f
	.zero		1


	//   ....[56]....
        /*0928*/ 	.word	0x00016260
        /*092c*/ 	.word	0x0000000d
        /*0930*/ 	.word	0x0002a860
        /*0934*/ 	.short	0x010a
        /*0936*/ 	.byte	0x3f
	.zero		1


	//   ....[57]....
        /*0938*/ 	.word	0x00016840
        /*093c*/ 	.word	0x0000000d
        /*0940*/ 	.word	0x0002a850
        /*0944*/ 	.short	0x0101
        /*0946*/ 	.byte	0x3f
	.zero		1


	//   ....[58]....
        /*0948*/ 	.word	0x000168c0
        /*094c*/ 	.word	0x0000000d
        /*0950*/ 	.word	0x00000000
        /*0954*/ 	.short	0x0101
        /*0956*/ 	.byte	0x3f
	.zero		1


	//   ....[59]....
        /*0958*/ 	.word	0x00016ac0
        /*095c*/ 	.word	0x0000000c
        /*0960*/ 	.word	0x0002a870
        /*0964*/ 	.short	0x010a
        /*0966*/ 	.byte	0x3f
	.zero		1


	//   ....[60]....
        /*0968*/ 	.word	0x00016b30
        /*096c*/ 	.word	0x0000000c
        /*0970*/ 	.word	0x0002a860
        /*0974*/ 	.short	0x010a
        /*0976*/ 	.byte	0x3f
	.zero		1


	//   ....[61]....
        /*0978*/ 	.word	0x00017110
        /*097c*/ 	.word	0x0000000c
        /*0980*/ 	.word	0x0002a850
        /*0984*/ 	.short	0x0101
        /*0986*/ 	.byte	0x3f
	.zero		1


	//   ....[62]....
        /*0988*/ 	.word	0x000171a0
        /*098c*/ 	.word	0x0000000c
        /*0990*/ 	.word	0x00000000
        /*0994*/ 	.short	0x0101
        /*0996*/ 	.byte	0x3f
	.zero		1


	//   ....[63]....
        /*0998*/ 	.word	0x000173f0
        /*099c*/ 	.word	0x00000003
        /*09a0*/ 	.word	0x0002a820
        /*09a4*/ 	.short	0x010a
        /*09a6*/ 	.byte	0x3f
	.zero		1


	//   ....[64]....
        /*09a8*/ 	.word	0x00017590
        /*09ac*/ 	.word	0x00000007
        /*09b0*/ 	.word	0x00000000
        /*09b4*/ 	.short	0x010a
        /*09b6*/ 	.byte	0x3f
	.zero		1


	//   ....[65]....
        /*09b8*/ 	.word	0x00017600
        /*09bc*/ 	.word	0x00000005
        /*09c0*/ 	.word	0x00000000
        /*09c4*/ 	.short	0x010a
        /*09c6*/ 	.byte	0x3f
	.zero		1


	//   ....[66]....
        /*09c8*/ 	.word	0x00017650
        /*09cc*/ 	.word	0x00000005
        /*09d0*/ 	.word	0x0002a860
        /*09d4*/ 	.short	0x010a
        /*09d6*/ 	.byte	0x3f
	.zero		1


	//   ....[67]....
        /*09d8*/ 	.word	0x000176a0
        /*09dc*/ 	.word	0x00000003
        /*09e0*/ 	.word	0x0002a860
        /*09e4*/ 	.short	0x010a
        /*09e6*/ 	.byte	0x3f
	.zero		1


	//   ....[68]....
        /*09e8*/ 	.word	0x000176e0
        /*09ec*/ 	.word	0x00000005
        /*09f0*/ 	.word	0x0002a880
        /*09f4*/ 	.short	0x010a
        /*09f6*/ 	.byte	0x3f
	.zero		1


	//   ....[69]....
        /*09f8*/ 	.word	0x00017700
        /*09fc*/ 	.word	0x00000003
        /*0a00*/ 	.word	0x0002a880
        /*0a04*/ 	.short	0x010a
        /*0a06*/ 	.byte	0x3f
	.zero		1


	//   ....[70]....
        /*0a08*/ 	.word	0x00017770
        /*0a0c*/ 	.word	0x00000003
        /*0a10*/ 	.word	0x0002a800
        /*0a14*/ 	.short	0x010a
        /*0a16*/ 	.byte	0x3f
	.zero		1


	//   ....[71]....
        /*0a18*/ 	.word	0x000177c0
        /*0a1c*/ 	.word	0x00000009
        /*0a20*/ 	.word	0x0002a830
        /*0a24*/ 	.short	0x010a
        /*0a26*/ 	.byte	0x3f
	.zero		1


	//   ....[72]....
        /*0a28*/ 	.word	0x00017820
        /*0a2c*/ 	.word	0x00000008
        /*0a30*/ 	.word	0x0002a830
        /*0a34*/ 	.short	0x010a
        /*0a36*/ 	.byte	0x3f
	.zero		1


	//   ....[73]....
        /*0a38*/ 	.word	0x00017880
        /*0a3c*/ 	.word	0x00000008
        /*0a40*/ 	.word	0x0002a850
        /*0a44*/ 	.short	0x010a
        /*0a46*/ 	.byte	0x3f
	.zero		1


	//   ....[74]....
        /*0a48*/ 	.word	0x000178e0
        /*0a4c*/ 	.word	0x00000006
        /*0a50*/ 	.word	0x0002a830
        /*0a54*/ 	.short	0x010a
        /*0a56*/ 	.byte	0x3f
	.zero		1


	//   ....[75]....
        /*0a58*/ 	.word	0x00017940
        /*0a5c*/ 	.word	0x00000006
        /*0a60*/ 	.word	0x0002a850
        /*0a64*/ 	.short	0x010a
        /*0a66*/ 	.byte	0x3f
	.zero		1


	//   ....[76]....
        /*0a68*/ 	.word	0x000179a0
        /*0a6c*/ 	.word	0x00000006
        /*0a70*/ 	.word	0x0002a830
        /*0a74*/ 	.short	0x010a
        /*0a76*/ 	.byte	0x3f
	.zero		1


	//   ....[77]....
        /*0a78*/ 	.word	0x00017a00
        /*0a7c*/ 	.word	0x00000006
        /*0a80*/ 	.word	0x0002a850
        /*0a84*/ 	.short	0x010a
        /*0a86*/ 	.byte	0x3f
	.zero		1


	//   ....[78]....
        /*0a88*/ 	.word	0x00017a60
        /*0a8c*/ 	.word	0x00000007
        /*0a90*/ 	.word	0x0002a850
        /*0a94*/ 	.short	0x010a
        /*0a96*/ 	.byte	0x3f
	.zero		1


	//   ....[79]....
        /*0a98*/ 	.word	0x00017bb0
        /*0a9c*/ 	.word	0x00000004
        /*0aa0*/ 	.word	0x0002a880
        /*0aa4*/ 	.short	0x010a
        /*0aa6*/ 	.byte	0x3f
	.zero		1


	//   ....[80]....
        /*0aa8*/ 	.word	0x00017c00
        /*0aac*/ 	.word	0x00000004
        /*0ab0*/ 	.word	0x0002a840
        /*0ab4*/ 	.short	0x010a
        /*0ab6*/ 	.byte	0x3f
	.zero		1


	//   ....[81]....
        /*0ab8*/ 	.word	0x00018190
        /*0abc*/ 	.word	0x00000011
        /*0ac0*/ 	.word	0x0002a820
        /*0ac4*/ 	.short	0x010a
        /*0ac6*/ 	.byte	0x3f
	.zero		1


	//   ....[82]....
        /*0ac8*/ 	.word	0x000181e0
        /*0acc*/ 	.word	0x00000006
        /*0ad0*/ 	.word	0x0002a880
        /*0ad4*/ 	.short	0x010a
        /*0ad6*/ 	.byte	0x3f
	.zero		1


	//   ....[83]....
        /*0ad8*/ 	.word	0x00018230
        /*0adc*/ 	.word	0x00000006
        /*0ae0*/ 	.word	0x0002a840
        /*0ae4*/ 	.short	0x010a
        /*0ae6*/ 	.byte	0x3f
	.zero		1


	//   ....[84]....
        /*0ae8*/ 	.word	0x00018280
        /*0aec*/ 	.word	0x0000000d
        /*0af0*/ 	.word	0x0002a870
        /*0af4*/ 	.short	0x010a
        /*0af6*/ 	.byte	0x3f
	.zero		1


	//   ....[85]....
        /*0af8*/ 	.word	0x000182d0
        /*0afc*/ 	.word	0x0000000d
        /*0b00*/ 	.word	0x0002a860
        /*0b04*/ 	.short	0x010a
        /*0b06*/ 	.byte	0x3f
	.zero		1


	//   ....[86]....
        /*0b08*/ 	.word	0x00018320
        /*0b0c*/ 	.word	0x0000000c
        /*0b10*/ 	.word	0x0002a870
        /*0b14*/ 	.short	0x010a
        /*0b16*/ 	.byte	0x3f
	.zero		1


	//   ....[87]....
        /*0b18*/ 	.word	0x00018370
        /*0b1c*/ 	.word	0x0000000c
        /*0b20*/ 	.word	0x0002a860
        /*0b24*/ 	.short	0x010a
        /*0b26*/ 	.byte	0x3f
	.zero		1


	//   ....[88]....
        /*0b28*/ 	.word	0x000183c0
        /*0b2c*/ 	.word	0x00000003
        /*0b30*/ 	.word	0x0002a820
        /*0b34*/ 	.short	0x010a
        /*0b36*/ 	.byte	0x3f
	.zero		1


	//   ....[89]....
        /*0b38*/ 	.word	0x00018560
        /*0b3c*/ 	.word	0x00000007
        /*0b40*/ 	.word	0x00000000
        /*0b44*/ 	.short	0x010a
        /*0b46*/ 	.byte	0x3f
	.zero		1


	//   ....[90]....
        /*0b48*/ 	.word	0x000185b0
        /*0b4c*/ 	.word	0x00000005
        /*0b50*/ 	.word	0x00000000
        /*0b54*/ 	.short	0x010a
        /*0b56*/ 	.byte	0x3f
	.zero		1


	//   ....[91]....
        /*0b58*/ 	.word	0x00018600
        /*0b5c*/ 	.word	0x00000005
        /*0b60*/ 	.word	0x0002a860
        /*0b64*/ 	.short	0x010a
        /*0b66*/ 	.byte	0x3f
	.zero		1


	//   ....[92]....
        /*0b68*/ 	.word	0x00018650
        /*0b6c*/ 	.word	0x00000003
        /*0b70*/ 	.word	0x0002a860
        /*0b74*/ 	.short	0x010a
        /*0b76*/ 	.byte	0x3f
	.zero		1


	//   ....[93]....
        /*0b78*/ 	.word	0x000186a0
        /*0b7c*/ 	.word	0x00000005
        /*0b80*/ 	.word	0x0002a880
        /*0b84*/ 	.short	0x010a
        /*0b86*/ 	.byte	0x3f
	.zero		1


	//----- nvinfo : EIATTR_NUM_MBARRIERS
	.align		4
.L_218:
        /*0b88*/ 	.byte	0x03, 0x38
        /*0b8a*/ 	.short	0x0016


	//----- nvinfo : EIATTR_EXIT_INSTR_OFFSETS
	.align		4
        /*0b8c*/ 	.byte	0x04, 0x1c
        /*0b8e*/ 	.short	(.L_220 - .L_219)


	//   ....[0]....
.L_219:
        /*0b90*/ 	.word	0x00000a40


	//   ....[1]....
        /*0b94*/ 	.word	0x00013060


	//   ....[2]....
        /*0b98*/ 	.word	0x00017750


	//----- nvinfo : EIATTR_MAX_THREADS
	.align		4
.L_220:
        /*0b9c*/ 	.byte	0x04, 0x05
        /*0b9e*/ 	.short	(.L_222 - .L_221)
.L_221:
        /*0ba0*/ 	.word	0x00000180
        /*0ba4*/ 	.word	0x00000001
        /*0ba8*/ 	.word	0x00000001


	//----- nvinfo : EIATTR_CRS_STACK_SIZE
	.align		4
.L_222:
        /*0bac*/ 	.byte	0x04, 0x1e
        /*0bae*/ 	.short	(.L_224 - .L_223)
.L_223:
        /*0bb0*/ 	.word	0x00000000


	//----- nvinfo : EIATTR_CBANK_PARAM_SIZE
	.align		4
.L_224:
        /*0bb4*/ 	.byte	0x03, 0x19
        /*0bb6*/ 	.short	0x0af0


	//----- nvinfo : EIATTR_PARAM_CBANK
	.align		4
        /*0bb8*/ 	.byte	0x04, 0x0a
        /*0bba*/ 	.short	(.L_226 - .L_225)
	.align		4
.L_225:
        /*0bbc*/ 	.word	index@(.nv.constant0._ZN7cutlass13device_kernelIN5flash11enable_sm90INS1_16FlashAttnFwdSm90INS1_25CollectiveMainloopFwdSm90ILi2EN4cute5tupleIJNS5_1CILi1EEES8_S8_EEENS6_IJNS7_ILi128EEESA_NS7_ILi192EEEEEELi192ENS_12float_e4m3_tEfNS_4arch4Sm90ELb0ELb1ELb1ELb0ELb0ELb0ELb0ELb1ELb1ELb1ELb0ELb0EEENS1_21CollectiveEpilogueFwdINS6_IJSA_SB_SA_EEES9_NS_10bfloat16_tESF_Li256ELb0ELb1ELb0ELb1EEENS1_30DynamicPersistentTileSchedulerILi256ELi128ELb0ELb1ELb1EEEEEEEEEvNT_6ParamsE)
        /*0bc0*/ 	.short	0x0210
        /*0bc2*/ 	.short	0x0af0


	//----- nvinfo : EIATTR_SW_WAR
	.align		4
.L_226:
        /*0bc4*/ 	.byte	0x04, 0x36
        /*0bc6*/ 	.short	(.L_228 - .L_227)
.L_227:
        /*0bc8*/ 	.word	0x00000008
.L_228:


//--------------------- .nv.info._ZN7cutlass13device_kernelIN5flash11enable_sm90INS1_16FlashAttnFwdSm90INS1_25CollectiveMainloopFwdSm90ILi2EN4cute5tupleIJNS5_1CILi1EEES8_S8_EEENS6_IJNS7_ILi128EEESA_NS7_ILi192EEEEEELi192ENS_12float_e4m3_tEfNS_4arch4Sm90ELb0ELb1ELb1ELb1ELb0ELb0ELb0ELb1ELb1ELb1ELb0ELb0EEENS1_21CollectiveEpilogueFwdINS6_IJSA_SB_SA_EEES9_NS_10bfloat16_tESF_Li256ELb1ELb1ELb0ELb1EEENS1_36VarlenDynamicPersistentTileSchedulerILi128ELi128ELi256ELi128ELb0ELb1ELb1ELb1ELb0ELb1EEEEEEEEEvNT_6ParamsE --------------------------
	.section	.nv.info._ZN7cutlass13device_kernelIN5flash11enable_sm90INS1_16FlashAttnFwdSm90INS1_25CollectiveMainloopFwdSm90ILi2EN4cute5tupleIJNS5_1CILi1EEES8_S8_EEENS6_IJNS7_ILi128EEESA_NS7_ILi192EEEEEELi192ENS_12float_e4m3_tEfNS_4arch4Sm90ELb0ELb1ELb1ELb1ELb0ELb0ELb0ELb1ELb1ELb1ELb0ELb0EEENS1_21CollectiveEpilogueFwdINS6_IJSA_SB_SA_EEES9_NS_10bfloat16_tESF_Li256ELb1ELb1ELb0ELb1EEENS1_36VarlenDynamicPersistentTileSchedulerILi128ELi128ELi256ELi128ELb0ELb1ELb1ELb1ELb0ELb1EEEEEEEEEvNT_6ParamsE,"",@"SHT_CUDA_INFO"
	.sectionflags	@""
	.align	4


	//----- nvinfo : EIATTR_CUDA_API_VERSION
	.align		4
        /*0000*/ 	.byte	0x04, 0x37
        /*0002*/ 	.short	(.L_230 - .L_229)
.L_229:
        /*0004*/ 	.word	0x00000082


	//----- nvinfo : EIATTR_KPARAM_INFO
	.align		4
.L_230:
        /*0008*/ 	.byte	0x04, 0x17
        /*000a*/ 	.short	(.L_232 - .L_231)
.L_231:
        /*000c*/ 	.word	0x00000000
        /*0010*/ 	.short	0x0000
        /*0012*/ 	.short	0x0070
        /*0014*/ 	.byte	0x00, 0xf0, 0x01, 0x2a


	//----- nvinfo : EIATTR_SPARSE_MMA_MASK
	.align		4
.L_232:
        /*0018*/ 	.byte	0x03, 0x50
        /*001a*/ 	.short	0x0000


	//----- nvinfo : EIATTR_MAXREG_COUNT
	.align		4
        /*001c*/ 	.byte	0x03, 0x1b
        /*001e*/ 	.short	0x00a8


	//----- nvinfo : EIATTR_NUM_BARRIERS
	.align		4
        /*0020*/ 	.byte	0x02, 0x4c
        /*0022*/ 	.byte	0x10
	.zero		1


	//----- nvinfo : EIATTR_EXTERNS
	.align		4
        /*0024*/ 	.byte	0x04, 0x0f
        /*0026*/ 	.short	(.L_234 - .L_233)


	//   ....[0]....
	.align		4
.L_233:
        /*0028*/ 	.word	index@(__assertfail)


	//----- nvinfo : EIATTR_ANNOTATIONS
	.align		4
.L_234:
        /*002c*/ 	.byte	0x04, 0x55
        /*002e*/ 	.short	(.L_236 - .L_235)


	//   ....[0]....
.L_235:
        /* <DEDUP_REMOVED lines=32> */


	//----- nvinfo : EIATTR_MERCURY_ISA_VERSION
	.align		4
.L_236:
        /*0218*/ 	.byte	0x03, 0x5f
        /*021a*/ 	.short	0x0101


	//----- nvinfo : EIATTR_UNUSED_LOAD_BYTE_OFFSET
	.align		4
        /*021c*/ 	.byte	0x04, 0x44
        /*021e*/ 	.short	(.L_238 - .L_237)


	//   ....[0]....
.L_237:
        /*0220*/ 	.word	0x00000a40
        /*0224*/ 	.word	0x0000fff0


	//   ....[1]....
        /*0228*/ 	.word	0x000105a0
        /*022c*/ 	.word	0x0000fff0


	//----- nvinfo : EIATTR_INT_WARP_WIDE_INSTR_OFFSETS
	.align		4
.L_238:
        /*0230*/ 	.byte	0x04, 0x31
        /*0232*/ 	.short	(.L_240 - .L_239)


	//   ....[0]....
.L_239:
        /*0234*/ 	.word	0x00000130


	//   ....[1]....
        /*0238*/ 	.word	0x00000170


	//   ....[2]....
        /*023c*/ 	.word	0x000001e0


	//   ....[3]....
        /*0240*/ 	.word	0x00015110


	//   ....[4]....
        /*0244*/ 	.word	0x000151a0


	//   ....[5]....
        /*0248*/ 	.word	0x00017e50


	//   ....[6]....
        /*024c*/ 	.word	0x00017ee0


	//----- nvinfo : EIATTR_COOP_GROUP_MASK_REGIDS
	.align		4
.L_240:
        /*0250*/ 	.byte	0x04, 0x29
        /*0252*/ 	.short	(.L_242 - .L_241)


	//   ....[0]....
.L_241:
        /*0254*/ 	.word	0xffffffff


	//   ....[1]....
        /*0258*/ 	.word	0xffffffff


	//   ....[2]....
        /*025c*/ 	.word	0xffffffff


	//   ....[3]....
        /*0260*/ 	.word	0xffffffff


	//   ....[4]....
        /*0264*/ 	.word	0xffffffff


	//   ....[5]....
        /*0268*/ 	.word	0xffffffff


	//   ....[6]....
        /*026c*/ 	.word	0xffffffff


	//   ....[7]....
        /*0270*/ 	.word	0xffffffff


	//   ....[8]....
        /*0274*/ 	.word	0xffffffff


	//   ....[9]....
        /*0278*/ 	.word	0xffffffff


	//   ....[10]....
        /*027c*/ 	.word	0xffffffff


	//   ....[11]....
        /*0280*/ 	.word	0xffffffff


	//   ....[12]....
        /*0284*/ 	.word	0xffffffff


	//   ....[13]....
        /*0288*/ 	.word	0xffffffff


	//   ....[14]....
        /*028c*/ 	.word	0xffffffff


	//   ....[15]....
        /*0290*/ 	.word	0xffffffff


	//   ....[16]....
        /*0294*/ 	.word	0xffffffff


	//   ....[17]....
        /*0298*/ 	.word	0xffffffff


	//   ....[18]....
        /*029c*/ 	.word	0xffffffff


	//   ....[19]....
        /*02a0*/ 	.word	0xffffffff


	//   ....[20]....
        /*02a4*/ 	.word	0xffffffff


	//   ....[21]....
        /*02a8*/ 	.word	0xffffffff


	//   ....[22]....
        /*02ac*/ 	.word	0xffffffff


	//   ....[23]....
        /*02b0*/ 	.word	0xffffffff


	//   ....[24]....
        /*02b4*/ 	.word	0xffffffff


	//   ....[25]....
        /*02b8*/ 	.word	0xffffffff


	//   ....[26]....
        /*02bc*/ 	.word	0xffffffff


	//   ....[27]....
        /*02c0*/ 	.word	0xffffffff


	//   ....[28]....
        /*02c4*/ 	.word	0xffffffff


	//   ....[29]....
        /*02c8*/ 	.word	0xffffffff


	//   ....[30]....
        /*02cc*/ 	.word	0xffffffff


	//   ....[31]....
        /*02d0*/ 	.word	0xffffffff


	//   ....[32]....
        /*02d4*/ 	.word	0xffffffff


	//   ....[33]....
        /*02d8*/ 	.word	0xffffffff


	//   ....[34]....
        /*02dc*/ 	.word	0xffffffff


	//   ....[35]....
        /*02e0*/ 	.word	0xffffffff


	//   ....[36]....
        /*02e4*/ 	.word	0xffffffff


	//   ....[37]....
        /*02e8*/ 	.word	0xffffffff


	//   ....[38]....
        /*02ec*/ 	.word	0xffffffff


	//   ....[39]....
        /*02f0*/ 	.word	0xffffffff


	//   ....[40]....
        /*02f4*/ 	.word	0xffffffff


	//   ....[41]....
        /*02f8*/ 	.word	0xffffffff


	//   ....[42]....
        /*02fc*/ 	.word	0xffffffff


	//   ....[43]....
        /*0300*/ 	.word	0xffffffff


	//   ....[44]....
        /*0304*/ 	.word	0xffffffff


	//   ....[45]....
        /*0308*/ 	.word	0xffffffff


	//   ....[46]....
        /*030c*/ 	.word	0xffffffff


	//   ....[47]....
        /*0310*/ 	.word	0xffffffff


	//   ....[48]....
        /*0314*/ 	.word	0xffffffff


	//   ....[49]....
        /*0318*/ 	.word	0xffffffff


	//   ....[50]....
        /*031c*/ 	.word	0xffffffff


	//   ....[51]....
        /*0320*/ 	.word	0xffffffff


	//   ....[52]....
        /*0324*/ 	.word	0xffffffff


	//   ....[53]....
        /*0328*/ 	.word	0xffffffff


	//   ....[54]....
        /*032c*/ 	.word	0xffffffff


	//   ....[55]....
        /*0330*/ 	.word	0xffffffff


	//   ....[56]....
        /*0334*/ 	.word	0xffffffff


	//   ....[57]....
        /*0338*/ 	.word	0xffffffff


	//   ....[58]....
        /*033c*/ 	.word	0xffffffff


	//   ....[59]....
        /*0340*/ 	.word	0xffffffff


	//   ....[60]....
        /*0344*/ 	.word	0xffffffff


	//   ....[61]....
        /*0348*/ 	.word	0xffffffff


	//   ....[62]....
        /*034c*/ 	.word	0xffffffff


	//   ....[63]....
        /*0350*/ 	.word	0xffffffff


	//   ....[64]....
        /*0354*/ 	.word	0xffffffff


	//   ....[65]....
        /*0358*/ 	.word	0xffffffff


	//   ....[66]....
        /*035c*/ 	.word	0xffffffff


	//   ....[67]....
        /*0360*/ 	.word	0xffffffff


	//   ....[68]....
        /*0364*/ 	.word	0xffffffff


	//   ....[69]....
        /*0368*/ 	.word	0xffffffff


	//   ....[70]....
        /*036c*/ 	.word	0xffffffff


	//   ....[71]....
        /*0370*/ 	.word	0xffffffff


	//   ....[72]....
        /*0374*/ 	.word	0xffffffff


	//   ....[73]....
        /*0378*/ 	.word	0xffffffff


	//   ....[74]....
        /*037c*/ 	.word	0xffffffff


	//   ....[75]....
        /*0380*/ 	.word	0xffffffff


	//   ....[76]....
        /*0384*/ 	.word	0xffffffff


	//   ....[77]....
        /*0388*/ 	.word	0xffffffff


	//   ....[78]....
        /*038c*/ 	.word	0xffffffff


	//   ....[79]....
        /*0390*/ 	.word	0xffffffff


	//   ....[80]....
        /*0394*/ 	.word	0xffffffff


	//   ....[81]....
        /*0398*/ 	.word	0xffffffff


	//   ....[82]....
        /*039c*/ 	.word	0xffffffff


	//   ....[83]....
        /*03a0*/ 	.word	0xffffffff


	//   ....[84]....
        /*03a4*/ 	.word	0xffffffff


	//   ....[85]....
        /*03a8*/ 	.word	0xffffffff


	//   ....[86]....
        /*03ac*/ 	.word	0xffffffff


	//   ....[87]....
        /*03b0*/ 	.word	0xffffffff


	//   ....[88]....
        /*03b4*/ 	.word	0xffffffff


	//   ....[89]....
        /*03b8*/ 	.word	0xffffffff


	//   ....[90]....
        /*03bc*/ 	.word	0xffffffff


	//   ....[91]....
        /*03c0*/ 	.word	0xffffffff


	//   ....[92]....
        /*03c4*/ 	.word	0xffffffff


	//   ....[93]....
        /*03c8*/ 	.word	0xffffffff


	//   ....[94]....
        /*03cc*/ 	.word	0xffffffff


	//   ....[95]....
        /*03d0*/ 	.word	0xffffffff


	//   ....[96]....
        /*03d4*/ 	.word	0xffffffff


	//   ....[97]....
        /*03d8*/ 	.word	0xffffffff


	//   ....[98]....
        /*03dc*/ 	.word	0xffffffff


	//   ....[99]....
        /*03e0*/ 	.word	0xffffffff


	//   ....[100]....
        /*03e4*/ 	.word	0xffffffff


	//   ....[101]....
        /*03e8*/ 	.word	0xffffffff


	//   ....[102]....
        /*03ec*/ 	.word	0xffffffff


	//   ....[103]....
        /*03f0*/ 	.word	0xffffffff


	//   ....[104]....
        /*03f4*/ 	.word	0xffffffff


	//   ....[105]....
        /*03f8*/ 	.word	0xffffffff


	//   ....[106]....
        /*03fc*/ 	.word	0xffffffff


	//   ....[107]....
        /*0400*/ 	.word	0xffffffff


	//   ....[108]....
        /*0404*/ 	.word	0xffffffff


	//   ....[109]....
        /*0408*/ 	.word	0xffffffff


	//   ....[110]....
        /*040c*/ 	.word	0xffffffff


	//   ....[111]....
        /*0410*/ 	.word	0xffffffff


	//   ....[112]....
        /*0414*/ 	.word	0xffffffff


	//   ....[113]....
        /*0418*/ 	.word	0xffffffff


	//   ....[114]....
        /*041c*/ 	.word	0xffffffff


	//   ....[115]....
        /*0420*/ 	.word	0xffffffff


	//   ....[116]....
        /*0424*/ 	.word	0xffffffff


	//   ....[117]....
        /*0428*/ 	.word	0xffffffff


	//   ....[118]....
        /*042c*/ 	.word	0xffffffff


	//   ....[119]....
        /*0430*/ 	.word	0xffffffff


	//   ....[120]....
        /*0434*/ 	.word	0xffffffff


	//   ....[121]....
        /*0438*/ 	.word	0xffffffff


	//   ....[122]....
        /*043c*/ 	.word	0xffffffff


	//   ....[123]....
        /*0440*/ 	.word	0xffffffff


	//   ....[124]....
        /*0444*/ 	.word	0xffffffff


	//   ....[125]....
        /*0448*/ 	.word	0xffffffff


	//   ....[126]....
        /*044c*/ 	.word	0xffffffff


	//   ....[127]....
        /*0450*/ 	.word	0xffffffff


	//   ....[128]....
        /*0454*/ 	.word	0xffffffff


	//   ....[129]....
        /*0458*/ 	.word	0xffffffff


	//   ....[130]....
        /*045c*/ 	.word	0xffffffff


	//   ....[131]....
        /*0460*/ 	.word	0xffffffff


	//   ....[132]....
        /*0464*/ 	.word	0xffffffff


	//   ....[133]....
        /*0468*/ 	.word	0xffffffff


	//   ....[134]....
        /*046c*/ 	.word	0xffffffff


	//   ....[135]....
        /*0470*/ 	.word	0xffffffff


	//   ....[136]....
        /*0474*/ 	.word	0xffffffff


	//   ....[137]....
        /*0478*/ 	.word	0xffffffff


	//   ....[138]....
        /*047c*/ 	.word	0xffffffff


	//   ....[139]....
        /*0480*/ 	.word	0xffffffff


	//   ....[140]....
        /*0484*/ 	.word	0xffffffff


	//   ....[141]....
        /*0488*/ 	.word	0xffffffff


	//   ....[142]....
        /*048c*/ 	.word	0xffffffff


	//   ....[143]....
        /*0490*/ 	.word	0xffffffff


	//   ....[144]....
        /*0494*/ 	.word	0xffffffff


	//   ....[145]....
        /*0498*/ 	.word	0x0500000f


	//   ....[146]....
        /*049c*/ 	.word	0x0500000f


	//   ....[147]....
        /*04a0*/ 	.word	0x0500000f


	//   ....[148]....
        /*04a4*/ 	.word	0x0500000f


	//   ....[149]....
        /*04a8*/ 	.word	0x0500000f


	//   ....[150]....
        /*04ac*/ 	.word	0x0500000f


	//   ....[151]....
        /*04b0*/ 	.word	0x0500000f


	//   ....[152]....
        /*04b4*/ 	.word	0x0500000f


	//   ....[153]....
        /*04b8*/ 	.word	0x0500000f


	//   ....[154]....
        /*04bc*/ 	.word	0x0500000f


	//----- nvinfo : EIATTR_COOP_GROUP_INSTR_OFFSETS
	.align		4
.L_242:
        /*04c0*/ 	.byte	0x04, 0x28
        /*04c2*/ 	.short	(.L_244 - .L_243)


	//   ....[0]....
.L_243:
        /*04c4*/ 	.word	0x00000070


	//   ....[1]....
        /*04c8*/ 	.word	0x00000140


	//   ....[2]....
        /*04cc*/ 	.word	0x00000190


	//   ....[3]....
        /*04d0*/ 	.word	0x000003c0


	//   ....[4]....
        /*04d4*/ 	.word	0x00000520


	//   ....[5]....
        /*04d8*/ 	.word	0x00000640


	//   ....[6]....
        /*04dc*/ 	.word	0x000007a0


	//   ....[7]....
        /*04e0*/ 	.word	0x00001a80


	//   ....[8]....
        /*04e4*/ 	.word	0x000023f0


	//   ....[9]....
        /*04e8*/ 	.word	0x000038e0


	//   ....[10]....
        /*04ec*/ 	.word	0x00004220


	//   ....[11]....
        /*04f0*/ 	.word	0x000042d0


	//   ....[12]....
        /*04f4*/ 	.word	0x00004a80


	//   ....[13]....
        /*04f8*/ 	.word	0x00004ae0


	//   ....[14]....
        /*04fc*/ 	.word	0x00006940


	//   ....[15]....
        /*0500*/ 	.word	0x00006ba0


	//   ....[16]....
        /*0504*/ 	.word	0x00007670


	//   ....[17]....
        /*0508*/ 	.word	0x000076b0


	//   ....[18]....
        /*050c*/ 	.word	0x00008130


	//   ....[19]....
        /*0510*/ 	.word	0x000081d0


	//   ....[20]....
        /*0514*/ 	.word	0x0000a890


	//   ....[21]....
        /*0518*/ 	.word	0x0000a8b0


	//   ....[22]....
        /*051c*/ 	.word	0x0000a8e0


	//   ....[23]....
        /*0520*/ 	.word	0x0000a900


	//   ....[24]....
        /*0524*/ 	.word	0x0000ce00


	//   ....[25]....
        /*0528*/ 	.word	0x0000d0b0


	//   ....[26]....
        /*052c*/ 	.word	0x0000dbb0


	//   ....[27]....
        /*0530*/ 	.word	0x0000dbd0


	//   ....[28]....
        /*0534*/ 	.word	0x0000e650


	//   ....[29]....
        /*0538*/ 	.word	0x0000e6b0


	//   ....[30]....
        /*053c*/ 	.word	0x0000fc50


	//   ....[31]....
        /*0540*/ 	.word	0x0000fc60


	//   ....[32]....
        /*0544*/ 	.word	0x0000fc90


	//   ....[33]....
        /*0548*/ 	.word	0x0000fca0


	//   ....[34]....
        /*054c*/ 	.word	0x00011110


	//   ....[35]....
        /*0550*/ 	.word	0x00011140


	//   ....[36]....
        /*0554*/ 	.word	0x00011170


	//   ....[37]....
        /*0558*/ 	.word	0x000111a0


	//   ....[38]....
        /*055c*/ 	.word	0x000111d0


	//   ....[39]....
        /*0560*/ 	.word	0x000111f0


	//   ....[40]....
        /*0564*/ 	.word	0x00011200


	//   ....[41]....
        /*0568*/ 	.word	0x00011210


	//   ....[42]....
        /*056c*/ 	.word	0x00011220


	//   ....[43]....
        /*0570*/ 	.word	0x00011230


	//   ....[44]....
        /*0574*/ 	.word	0x00011240


	//   ....[45]....
        /*0578*/ 	.word	0x00011270


	//   ....[46]....
        /*057c*/ 	.word	0x000112a0


	//   ....[47]....
        /*0580*/ 	.word	0x000112d0


	//   ....[48]....
        /*0584*/ 	.word	0x00011300


	//   ....[49]....
        /*0588*/ 	.word	0x00011310


	//   ....[50]....
        /*058c*/ 	.word	0x00011320


	//   ....[51]....
        /*0590*/ 	.word	0x00011350


	//   ....[52]....
        /*0594*/ 	.word	0x00011380


	//   ....[53]....
        /*0598*/ 	.word	0x00011390


	//   ....[54]....
        /*059c*/ 	.word	0x000113a0


	//   ....[55]....
        /*05a0*/ 	.word	0x000113d0


	//   ....[56]....
        /*05a4*/ 	.word	0x00011400


	//   ....[57]....
        /*05a8*/ 	.word	0x00011410


	//   ....[58]....
        /*05ac*/ 	.word	0x00011470


	//   ....[59]....
        /*05b0*/ 	.word	0x00011480


	//   ....[60]....
        /*05b4*/ 	.word	0x00011490


	//   ....[61]....
        /*05b8*/ 	.word	0x000114b0


	//   ....[62]....
        /*05bc*/ 	.word	0x000114e0


	//   ....[63]....
        /*05c0*/ 	.word	0x000114f0


	//   ....[64]....
        /*05c4*/ 	.word	0x00011500


	//   ....[65]....
        /*05c8*/ 	.word	0x00011510


	//   ....[66]....
        /*05cc*/ 	.word	0x00011520


	//   ....[67]....
        /*05d0*/ 	.word	0x00011530


	//   ....[68]....
        /*05d4*/ 	.word	0x00011550


	//   ....[69]....
        /*05d8*/ 	.word	0x00011560


	//   ....[70]....
        /*05dc*/ 	.word	0x00011570


	//   ....[71]....
        /*05e0*/ 	.word	0x00011580


	//   ....[72]....
        /*05e4*/ 	.word	0x00011590


	//   ....[73]....
        /*05e8*/ 	.word	0x000115c0


	//   ....[74]....
        /*05ec*/ 	.word	0x000115d0


	//   ....[75]....
        /*05f0*/ 	.word	0x000115e0


	//   ....[76]....
        /*05f4*/ 	.word	0x000115f0


	//   ....[77]....
        /*05f8*/ 	.word	0x00011620


	//   ....[78]....
        /*05fc*/ 	.word	0x00011650


	//   ....[79]....
        /*0600*/ 	.word	0x00011660


	//   ....[80]....
        /*0604*/ 	.word	0x00011690


	//   ....[81]....
        /*0608*/ 	.word	0x000116a0


	//   ....[82]....
        /*060c*/ 	.word	0x00011d30


	//   ....[83]....
        /*0610*/ 	.word	0x00011d60


	//   ....[84]....
        /*0614*/ 	.word	0x00011d90


	//   ....[85]....
        /*0618*/ 	.word	0x00011dc0


	//   ....[86]....
        /*061c*/ 	.word	0x000124f0


	//   ....[87]....
        /*0620*/ 	.word	0x00012530


	//   ....[88]....
        /*0624*/ 	.word	0x00012630


	//   ....[89]....
        /*0628*/ 	.word	0x00012650


	//   ....[90]....
        /*062c*/ 	.word	0x00012750


	//   ....[91]....
        /*0630*/ 	.word	0x00012770


	//   ....[92]....
        /*0634*/ 	.word	0x00012880


	//   ....[93]....
        /*0638*/ 	.word	0x000128a0


	//   ....[94]....
        /*063c*/ 	.word	0x000131b0


	//   ....[95]....
        /*0640*/ 	.word	0x000131d0


	//   ....[96]....
        /*0644*/ 	.word	0x000132d0


	//   ....[97]....
        /*0648*/ 	.word	0x000132f0


	//   ....[98]....
        /*064c*/ 	.word	0x000133f0


	//   ....[99]....
        /*0650*/ 	.word	0x00013410


	//   ....[100]....
        /*0654*/ 	.word	0x00013520


	//   ....[101]....
        /*0658*/ 	.word	0x00013540


	//   ....[102]....
        /*065c*/ 	.word	0x000136e0


	//   ....[103]....
        /*0660*/ 	.word	0x000138d0


	//   ....[104]....
        /*0664*/ 	.word	0x00013900


	//   ....[105]....
        /*0668*/ 	.word	0x00013930


	//   ....[106]....
        /*066c*/ 	.word	0x00013970


	//   ....[107]....
        /*0670*/ 	.word	0x000139a0


	//   ....[108]....
        /*0674*/ 	.word	0x000139e0


	//   ....[109]....
        /*0678*/ 	.word	0x00013b70


	//   ....[110]....
        /*067c*/ 	.word	0x00013ba0


	//   ....[111]....
        /*0680*/ 	.word	0x00013bd0


	//   ....[112]....
        /*0684*/ 	.word	0x00013c00


	//   ....[113]....
        /*0688*/ 	.word	0x00013c30


	//   ....[114]....
        /*068c*/ 	.word	0x00013c70


	//   ....[115]....
        /*0690*/ 	.word	0x00013d10


	//   ....[116]....
        /*0694*/ 	.word	0x00013da0


	//   ....[117]....
        /*0698*/ 	.word	0x00013e50


	//   ....[118]....
        /*069c*/ 	.word	0x000158c0


	//   ....[119]....
        /*06a0*/ 	.word	0x000166a0


	//   ....[120]....
        /*06a4*/ 	.word	0x000166d0


	//   ....[121]....
        /*06a8*/ 	.word	0x000167a0


	//   ....[122]....
        /*06ac*/ 	.word	0x000167b0


	//   ....[123]....
        /*06b0*/ 	.word	0x00016840


	//   ....[124]....
        /*06b4*/ 	.word	0x00016850


	//   ....[125]....
        /*06b8*/ 	.word	0x00016860


	//   ....[126]....
        /*06bc*/ 	.word	0x00016870


	//   ....[127]....
        /*06c0*/ 	.word	0x000188e0


	//   ....[128]....
        /*06c4*/ 	.word	0x000188f0


	//   ....[129]....
        /*06c8*/ 	.word	0x00018920


	//   ....[130]....
        /*06cc*/ 	.word	0x00018950


	//   ....[131]....
        /*06d0*/ 	.word	0x00018980


	//   ....[132]....
        /*06d4*/ 	.word	0x000189b0


	//   ....[133]....
        /*06d8*/ 	.word	0x000189e0


	//   ....[134]....
        /*06dc*/ 	.word	0x000189f0


	//   ....[135]....
        /*06e0*/ 	.word	0x00018b30


	//   ....[136]....
        /*06e4*/ 	.word	0x00018b70


	//   ....[137]....
        /*06e8*/ 	.word	0x00018ba0


	//   ....[138]....
        /*06ec*/ 	.word	0x00018bd0


	//   ....[139]....
        /*06f0*/ 	.word	0x00018c00


	//   ....[140]....
        /*06f4*/ 	.word	0x00018c30


	//   ....[141]....
        /*06f8*/ 	.word	0x00018cc0


	//   ....[142]....
        /*06fc*/ 	.word	0x00018d50


	//   ....[143]....
        /*0700*/ 	.word	0x00018dc0


	//   ....[144]....
        /*0704*/ 	.word	0x00019460


	//   ....[145]....
        /*0708*/ 	.word	0x00019af0


	//   ....[146]....
        /*070c*/ 	.word	0x00019ce0


	//   ....[147]....
        /*0710*/ 	.word	0x00019d40


	//   ....[148]....
        /*0714*/ 	.word	0x00019da0


	//   ....[149]....
        /*0718*/ 	.word	0x00019ea0


	//   ....[150]....
        /*071c*/ 	.word	0x00019f40


	//   ....[151]....
        /*0720*/ 	.word	0x0001a040


	//   ....[152]....
        /*0724*/ 	.word	0x0001a0a0


	//   ....[153]....
        /*0728*/ 	.word	0x0001a180


	//   ....[154]....
        /*072c*/ 	.word	0x0001a4d0


	//----- nvinfo : EIATTR_REG_RECONFIG
	.align		4
.L_244:
        /*0730*/ 	.byte	0x01, 0x54
	.zero		2


	//----- nvinfo : EIATTR_SYSCALL_OFFSETS
	.align		4
        /*0734*/ 	.byte	0x04, 0x46
        /*0736*/ 	.short	(.L_246 - .L_245)


	//   ....[0]....
.L_245:
        /*0738*/ 	.word	0x00001c60


	//   ....[1]....
        /*073c*/ 	.word	0x00015310


	//   ....[2]....
        /*0740*/ 	.word	0x000154a0


	//   ....[3]....
        /*0744*/ 	.word	0x000155f0


	//   ....[4]....
        /*0748*/ 	.word	0x00015730


	//   ....[5]....
        /*074c*/ 	.word	0x00016200


	//----- nvinfo : EIATTR_MBARRIER_INSTR_OFFSETS
	.align		4
.L_246:
        /*0750*/ 	.byte	0x04, 0x39
        /*0752*/ 	.short	(.L_248 - .L_247)


	//   ....[0]....
.L_247:
        /*0754*/ 	.word	0x00000270
        /*0758*/ 	.word	0x000000ff
        /*075c*/ 	.word	0x0002a800
        /*0760*/ 	.short	0x0100
        /*0762*/ 	.byte	0x08
	.zero		1


	//   ....[1]....
        /*0764*/ 	.word	0x00000280
        /*0768*/ 	.word	0x000000ff
        /*076c*/ 	.word	0x0002a820
        /*0770*/ 	.short	0x0100
        /*0772*/ 	.byte	0x08
	.zero		1


	//   ....[2]....
        /*0774*/ 	.word	0x00000370
        /*0778*/ 	.word	0x000000ff
        /*077c*/ 	.word	0x0002a830
        /*0780*/ 	.short	0x0100
        /*0782*/ 	.byte	0x08
	.zero		1


	//   ....[3]....
        /*0784*/ 	.word	0x00000380
        /*0788*/ 	.word	0x000000ff
        /*078c*/ 	.word	0x0002a840
        /*0790*/ 	.short	0x0100
        /*0792*/ 	.byte	0x08
	.zero		1


	//   ....[4]....
        /*0794*/ 	.word	0x00000390
        /*0798*/ 	.word	0x000000ff
        /*079c*/ 	.word	0x0002a838
        /*07a0*/ 	.short	0x0100
        /*07a2*/ 	.byte	0x08
	.zero		1


	//   ....[5]....
        /*07a4*/ 	.word	0x000003a0
        /*07a8*/ 	.word	0x000000ff
        /*07ac*/ 	.word	0x0002a848
        /*07b0*/ 	.short	0x0100
        /*07b2*/ 	.byte	0x08
	.zero		1


	//   ....[6]....
        /*07b4*/ 	.word	0x000004d0
        /*07b8*/ 	.word	0x000000ff
        /*07bc*/ 	.word	0x0002a850
        /*07c0*/ 	.short	0x0100
        /*07c2*/ 	.byte	0x08
	.zero		1


	//   ....[7]....
        /*07c4*/ 	.word	0x000004e0
        /*07c8*/ 	.word	0x000000ff
        /*07cc*/ 	.word	0x0002a860
        /*07d0*/ 	.short	0x0100
        /*07d2*/ 	.byte	0x08
	.zero		1


	//   ....[8]....
        /*07d4*/ 	.word	0x000004f0
        /*07d8*/ 	.word	0x000000ff
        /*07dc*/ 	.word	0x0002a858
        /*07e0*/ 	.short	0x0100
        /*07e2*/ 	.byte	0x08
	.zero		1


	//   ....[9]....
        /*07e4*/ 	.word	0x00000500
        /*07e8*/ 	.word	0x000000ff
        /*07ec*/ 	.word	0x0002a868
        /*07f0*/ 	.short	0x0100
        /*07f2*/ 	.byte	0x08
	.zero		1


	//   ....[10]....
        /*07f4*/ 	.word	0x000005f0
        /*07f8*/ 	.word	0x000000ff
        /*07fc*/ 	.word	0x0002a870
        /*0800*/ 	.short	0x0100
        /*0802*/ 	.byte	0x06
	.zero		1


	//   ....[11]....
        /*0804*/ 	.word	0x00000600
        /*0808*/ 	.word	0x000000ff
        /*080c*/ 	.word	0x0002a880
        /*0810*/ 	.short	0x0100
        /*0812*/ 	.byte	0x06
	.zero		1


	//   ....[12]....
        /*0814*/ 	.word	0x00000610
        /*0818*/ 	.word	0x000000ff
        /*081c*/ 	.word	0x0002a878
        /*0820*/ 	.short	0x0100
        /*0822*/ 	.byte	0x06
	.zero		1


	//   ....[13]....
        /*0824*/ 	.word	0x00000620
        /*0828*/ 	.word	0x000000ff
        /*082c*/ 	.word	0x0002a888
        /*0830*/ 	.short	0x0100
        /*0832*/ 	.byte	0x06
	.zero		1


	//   ....[14]....
        /*0834*/ 	.word	0x00000750
        /*0838*/ 	.word	0x000000ff
        /*083c*/ 	.word	0x0002a890
        /*0840*/ 	.short	0x0100
        /*0842*/ 	.byte	0x08
	.zero		1


	//   ....[15]....
        /*0844*/ 	.word	0x00000760
        /*0848*/ 	.word	0x000000ff
        /*084c*/ 	.word	0x0002a8a0
        /*0850*/ 	.short	0x0100
        /*0852*/ 	.byte	0x08
	.zero		1


	//   ....[16]....
        /*0854*/ 	.word	0x00000770
        /*0858*/ 	.word	0x000000ff
        /*085c*/ 	.word	0x0002a898
        /*0860*/ 	.short	0x0100
        /*0862*/ 	.byte	0x08
	.zero		1


	//   ....[17]....
        /*0864*/ 	.word	0x00000780
        /*0868*/ 	.word	0x000000ff
        /*086c*/ 	.word	0x0002a8a8
        /*0870*/ 	.short	0x0100
        /*0872*/ 	.byte	0x08
	.zero		1


	//   ....[18]....
        /*0874*/ 	.word	0x000008b0
        /*0878*/ 	.word	0x000000ff
        /*087c*/ 	.word	0x0002a8b0
        /*0880*/ 	.short	0x0100
        /*0882*/ 	.byte	0x08
	.zero		1


	//   ....[19]....
        /*0884*/ 	.word	0x000008c0
        /*0888*/ 	.word	0x000000ff
        /*088c*/ 	.word	0x0002a8c0
        /*0890*/ 	.short	0x0100
        /*0892*/ 	.byte	0x08
	.zero		1


	//   ....[20]....
        /*0894*/ 	.word	0x000008d0
        /*0898*/ 	.word	0x000000ff
        /*089c*/ 	.word	0x0002a8b8
        /*08a0*/ 	.short	0x0100
        /*08a2*/ 	.byte	0x08
	.zero		1


	//   ....[21]....
        /*08a4*/ 	.word	0x000008e0
        /*08a8*/ 	.word	0x000000ff
        /*08ac*/ 	.word	0x0002a8c8
        /*08b0*/ 	.short	0x0100
        /*08b2*/ 	.byte	0x08
	.zero		1


	//   ....[22]....
        /*08b4*/ 	.word	0x00001fb0
        /*08b8*/ 	.word	0x000000ff
        /*08bc*/ 	.word	0x0002a800
        /*08c0*/ 	.short	0x010a
        /*08c2*/ 	.byte	0x24
	.zero		1


	//   ....[23]....
        /*08c4*/ 	.word	0x00002050
        /*08c8*/ 	.word	0x00000007
        /*08cc*/ 	.word	0x0002a830
        /*08d0*/ 	.short	0x010a
        /*08d2*/ 	.byte	0x3f
	.zero		1


	//   ....[24]....
        /*08d4*/ 	.word	0x000020b0
        /*08d8*/ 	.word	0x00000007
        /*08dc*/ 	.word	0x0002a830
        /*08e0*/ 	.short	0x010a
        /*08e2*/ 	.byte	0x3f
	.zero		1


	//   ....[25]....
        /*08e4*/ 	.word	0x00002600
        /*08e8*/ 	.word	0x00000003
        /*08ec*/ 	.word	0x00000000
        /*08f0*/ 	.short	0x0101
        /*08f2*/ 	.byte	0x3f
	.zero		1


	//   ....[26]....
        /*08f4*/ 	.word	0x00005b90
        /*08f8*/ 	.word	0x000000ff
        /*08fc*/ 	.word	0x0002a830
        /*0900*/ 	.short	0x010a
        /*0902*/ 	.byte	0x06
	.zero		1


	//   ....[27]....
        /*0904*/ 	.word	0x00005bd0
        /*0908*/ 	.word	0x000000ff
        /*090c*/ 	.word	0x0002a830
        /*0910*/ 	.short	0x010a
        /*0912*/ 	.byte	0x06
	.zero		1


	//   ....[28]....
        /*0914*/ 	.word	0x00005e70
        /*0918*/ 	.word	0x000000ff
        /*091c*/ 	.word	0x0002a850
        /*0920*/ 	.short	0x010a
        /*0922*/ 	.byte	0x06
	.zero		1


	//   ....[29]....
        /*0924*/ 	.word	0x00005eb0
        /*0928*/ 	.word	0x000000ff
        /*092c*/ 	.word	0x0002a850
        /*0930*/ 	.short	0x010a
        /*0932*/ 	.byte	0x06
	.zero		1


	//   ....[30]....
        /*0934*/ 	.word	0x00006a00
        /*0938*/ 	.word	0x00000079
        /*093c*/ 	.word	0x00000000
        /*0940*/ 	.short	0x0101
        /*0942*/ 	.byte	0x3f
	.zero		1


	//   ....[31]....
        /*0944*/ 	.word	0x00008c30
        /*0948*/ 	.word	0x000000ff
        /*094c*/ 	.word	0x00000000
        /*0950*/ 	.short	0x0101
        /*0952*/ 	.byte	0x06
	.zero		1


	//   ....[32]....
        /*0954*/ 	.word	0x000097a0
        /*0958*/ 	.word	0x000000ff
        /*095c*/ 	.word	0x0002a830
        /*0960*/ 	.short	0x010a
        /*0962*/ 	.byte	0x06
	.zero		1


	//   ....[33]....
        /*0964*/ 	.word	0x000097e0
        /*0968*/ 	.word	0x000000ff
        /*096c*/ 	.word	0x0002a830
        /*0970*/ 	.short	0x010a
        /*0972*/ 	.byte	0x06
	.zero		1


	//   ....[34]....
        /*0974*/ 	.word	0x00009ab0
        /*0978*/ 	.word	0x000000ff
        /*097c*/ 	.word	0x0002a850
        /*0980*/ 	.short	0x010a
        /*0982*/ 	.byte	0x06
	.zero		1


	//   ....[35]....
        /*0984*/ 	.word	0x00009af0
        /*0988*/ 	.word	0x000000ff
        /*098c*/ 	.word	0x0002a850
        /*0990*/ 	.short	0x010a
        /*0992*/ 	.byte	0x06
	.zero		1


	//   ....[36]....
        /*0994*/ 	.word	0x0000b490
        /*0998*/ 	.word	0x00000003
        /*099c*/ 	.word	0x00000000
        /*09a0*/ 	.short	0x0101
        /*09a2*/ 	.byte	0x3f
	.zero		1


	//   ....[37]....
        /*09a4*/ 	.word	0x0000b7a0
        /*09a8*/ 	.word	0x000000ff
        /*09ac*/ 	.word	0x00000000
        /*09b0*/ 	.short	0x0101
        /*09b2*/ 	.byte	0x06
	.zero		1


	//   ....[38]....
        /*09b4*/ 	.word	0x0000c090
        /*09b8*/ 	.word	0x000000ff
        /*09bc*/ 	.word	0x0002a830
        /*09c0*/ 	.short	0x010a
        /*09c2*/ 	.byte	0x06
	.zero		1


	//   ....[39]....
        /*09c4*/ 	.word	0x0000c0d0
        /*09c8*/ 	.word	0x000000ff
        /*09cc*/ 	.word	0x0002a830
        /*09d0*/ 	.short	0x010a
        /*09d2*/ 	.byte	0x06
	.zero		1


	//   ....[40]....
        /*09d4*/ 	.word	0x0000c3a0
        /*09d8*/ 	.word	0x000000ff
        /*09dc*/ 	.word	0x0002a850
        /*09e0*/ 	.short	0x010a
        /*09e2*/ 	.byte	0x06
	.zero		1


	//   ....[41]....
        /*09e4*/ 	.word	0x0000c3e0
        /*09e8*/ 	.word	0x000000ff
        /*09ec*/ 	.word	0x0002a850
        /*09f0*/ 	.short	0x010a
        /*09f2*/ 	.byte	0x06
	.zero		1


	//   ....[42]....
        /*09f4*/ 	.word	0x0000ceb0
        /*09f8*/ 	.word	0x00000078
        /*09fc*/ 	.word	0x00000000
        /*0a00*/ 	.short	0x0101
        /*0a02*/ 	.byte	0x3f
	.zero		1


	//   ....[43]....
        /*0a04*/ 	.word	0x0000f130
        /*0a08*/ 	.word	0x000000ff
        /*0a0c*/ 	.word	0x00000000
        /*0a10*/ 	.short	0x0101
        /*0a12*/ 	.byte	0x06
	.zero		1


	//   ....[44]....
        /*0a14*/ 	.word	0x0000f920
        /*0a18*/ 	.word	0x000000ff
        /*0a1c*/ 	.word	0x0002a850
        /*0a20*/ 	.short	0x010a
        /*0a22*/ 	.byte	0x09
	.zero		1


	//   ....[45]....
        /*0a24*/ 	.word	0x0000f960
        /*0a28*/ 	.word	0x000000ff
        /*0a2c*/ 	.word	0x0002a850
        /*0a30*/ 	.short	0x010a
        /*0a32*/ 	.byte	0x09
	.zero		1


	//   ....[46]....
        /*0a34*/ 	.word	0x00010030
        /*0a38*/ 	.word	0x000000ff
        /*0a3c*/ 	.word	0x00000000
        /*0a40*/ 	.short	0x0101
        /*0a42*/ 	.byte	0x04
	.zero		1


	//   ....[47]....
        /*0a44*/ 	.word	0x00012520
        /*0a48*/ 	.word	0x00000003
        /*0a4c*/ 	.word	0x00000000
        /*0a50*/ 	.short	0x0101
        /*0a52*/ 	.byte	0x3f
	.zero		1


	//   ....[48]....
        /*0a54*/ 	.word	0x00015b10
        /*0a58*/ 	.word	0x00000004
        /*0a5c*/ 	.word	0x0002a880
        /*0a60*/ 	.short	0x010a
        /*0a62*/ 	.byte	0x3f
	.zero		1


	//   ....[49]....
        /*0a64*/ 	.word	0x00015da0
        /*0a68*/ 	.word	0x00000004
        /*0a6c*/ 	.word	0x0002a840
        /*0a70*/ 	.short	0x010a
        /*0a72*/ 	.byte	0x3f
	.zero		1


	//   ....[50]....
        /*0a74*/ 	.word	0x000169b0
        /*0a78*/ 	.word	0x00000011
        /*0a7c*/ 	.word	0x0002a800
        /*0a80*/ 	.short	0x0107
        /*0a82*/ 	.byte	0x3f
	.zero		1


	//   ....[51]....
        /*0a84*/ 	.word	0x00016ab0
        /*0a88*/ 	.word	0x00000011
        /*0a8c*/ 	.word	0x0002a800
        /*0a90*/ 	.short	0x0101
        /*0a92*/ 	.byte	0x3f
	.zero		1


	//   ....[52]....
        /*0a94*/ 	.word	0x00016ad0
        /*0a98*/ 	.word	0x00000011
        /*0a9c*/ 	.word	0x0002a820
        /*0aa0*/ 	.short	0x010a
        /*0aa2*/ 	.byte	0x3f
	.zero		1


	//   ....[53]....
        /*0aa4*/ 	.word	0x00016dd0
        /*0aa8*/ 	.word	0x00000006
        /*0aac*/ 	.word	0x0002a880
        /*0ab0*/ 	.short	0x010a
        /*0ab2*/ 	.byte	0x3f
	.zero		1


	//   ....[54]....
        /*0ab4*/ 	.word	0x00017220
        /*0ab8*/ 	.word	0x00000006
        /*0abc*/ 	.word	0x0002a840
        /*0ac0*/ 	.short	0x010a
        /*0ac2*/ 	.byte	0x3f
	.zero		1


	//   ....[55]....
        /*0ac4*/ 	.word	0x000176d0
        /*0ac8*/ 	.word	0x0000000d
        /*0acc*/ 	.word	0x0002a870
        /*0ad0*/ 	.short	0x010a
        /*0ad2*/ 	.byte	0x3f
	.zero		1


	//   ....[56]....
        /*0ad4*/ 	.word	0x00017740
        /*0ad8*/ 	.word	0x0000000d
        /*0adc*/ 	.word	0x0002a860
        /*0ae0*/ 	.short	0x010a
        /*0ae2*/ 	.byte	0x3f
	.zero		1


	//   ....[57]....
        /*0ae4*/ 	.word	0x00017d20
        /*0ae8*/ 	.word	0x0000000d
        /*0aec*/ 	.word	0x0002a850
        /*0af0*/ 	.short	0x0101
        /*0af2*/ 	.byte	0x3f
	.zero		1


	//   ....[58]....
        /*0af4*/ 	.word	0x00017da0
        /*0af8*/ 	.word	0x0000000d
        /*0afc*/ 	.word	0x00000000
        /*0b00*/ 	.short	0x0101
        /*0b02*/ 	.byte	0x3f
	.zero		1


	//   ....[59]....
        /*0b04*/ 	.word	0x00017fb0
        /*0b08*/ 	.word	0x0000000c
        /*0b0c*/ 	.word	0x0002a870
        /*0b10*/ 	.short	0x010a
        /*0b12*/ 	.byte	0x3f
	.zero		1


	//   ....[60]....
        /*0b14*/ 	.word	0x00018020
        /*0b18*/ 	.word	0x0000000c
        /*0b1c*/ 	.word	0x0002a860
        /*0b20*/ 	.short	0x010a
        /*0b22*/ 	.byte	0x3f
	.zero		1


	//   ....[61]....
        /*0b24*/ 	.word	0x00018600
        /*0b28*/ 	.word	0x0000000c
        /*0b2c*/ 	.word	0x0002a850
        /*0b30*/ 	.short	0x0101
        /*0b32*/ 	.byte	0x3f
	.zero		1


	//   ....[62]....
        /*0b34*/ 	.word	0x00018650
        /*0b38*/ 	.word	0x0000000c
        /*0b3c*/ 	.word	0x00000000
        /*0b40*/ 	.short	0x0101
        /*0b42*/ 	.byte	0x3f
	.zero		1


	//   ....[63]....
        /*0b44*/ 	.word	0x000193e0
        /*0b48*/ 	.word	0x00000003
        /*0b4c*/ 	.word	0x0002a820
        /*0b50*/ 	.short	0x010a
        /*0b52*/ 	.byte	0x3f
	.zero		1


	//   ....[64]....
        /*0b54*/ 	.word	0x00019580
        /*0b58*/ 	.word	0x00000007
        /*0b5c*/ 	.word	0x00000000
        /*0b60*/ 	.short	0x010a
        /*0b62*/ 	.byte	0x3f
	.zero		1


	//   ....[65]....
        /*0b64*/ 	.word	0x000195f0
        /*0b68*/ 	.word	0x00000005
        /*0b6c*/ 	.word	0x00000000
        /*0b70*/ 	.short	0x010a
        /*0b72*/ 	.byte	0x3f
	.zero		1


	//   ....[66]....
        /*0b74*/ 	.word	0x00019640
        /*0b78*/ 	.word	0x00000005
        /*0b7c*/ 	.word	0x0002a860
        /*0b80*/ 	.short	0x010a
        /*0b82*/ 	.byte	0x3f
	.zero		1


	//   ....[67]....
        /*0b84*/ 	.word	0x00019690
        /*0b88*/ 	.word	0x00000003
        /*0b8c*/ 	.word	0x0002a860
        /*0b90*/ 	.short	0x010a
        /*0b92*/ 	.byte	0x3f
	.zero		1


	//   ....[68]....
        /*0b94*/ 	.word	0x000196d0
        /*0b98*/ 	.word	0x00000005
        /*0b9c*/ 	.word	0x0002a880
        /*0ba0*/ 	.short	0x010a
        /*0ba2*/ 	.byte	0x3f
	.zero		1


	//   ....[69]....
        /*0ba4*/ 	.word	0x000196f0
        /*0ba8*/ 	.word	0x00000003
        /*0bac*/ 	.word	0x0002a880
        /*0bb0*/ 	.short	0x010a
        /*0bb2*/ 	.byte	0x3f
	.zero		1


	//   ....[70]....
        /*0bb4*/ 	.word	0x00019760
        /*0bb8*/ 	.word	0x00000003
        /*0bbc*/ 	.word	0x0002a800
        /*0bc0*/ 	.short	0x010a
        /*0bc2*/ 	.byte	0x3f
	.zero		1


	//   ....[71]....
        /*0bc4*/ 	.word	0x000197b0
        /*0bc8*/ 	.word	0x00000007
        /*0bcc*/ 	.word	0x0002a830
        /*0bd0*/ 	.short	0x010a
        /*0bd2*/ 	.byte	0x3f
	.zero		1


	//   ....[72]....
        /*0bd4*/ 	.word	0x00019810
        /*0bd8*/ 	.word	0x00000008
        /*0bdc*/ 	.word	0x0002a830
        /*0be0*/ 	.short	0x010a
        /*0be2*/ 	.byte	0x3f
	.zero		1


	//   ....[73]....
        /*0be4*/ 	.word	0x00019870
        /*0be8*/ 	.word	0x00000008
        /*0bec*/ 	.word	0x0002a850
        /*0bf0*/ 	.short	0x010a
        /*0bf2*/ 	.byte	0x3f
	.zero		1


	//   ....[74]....
        /*0bf4*/ 	.word	0x000198d0
        /*0bf8*/ 	.word	0x00000006
        /*0bfc*/ 	.word	0x0002a830
        /*0c00*/ 	.short	0x010a
        /*0c02*/ 	.byte	0x3f
	.zero		1


	//   ....[75]....
        /*0c04*/ 	.word	0x00019930
        /*0c08*/ 	.word	0x00000006
        /*0c0c*/ 	.word	0x0002a850
        /*0c10*/ 	.short	0x010a
        /*0c12*/ 	.byte	0x3f
	.zero		1


	//   ....[76]....
        /*0c14*/ 	.word	0x00019990
        /*0c18*/ 	.word	0x00000006
        /*0c1c*/ 	.word	0x0002a830
        /*0c20*/ 	.short	0x010a
        /*0c22*/ 	.byte	0x3f
	.zero		1


	//   ....[77]....
        /*0c24*/ 	.word	0x000199f0
        /*0c28*/ 	.word	0x00000006
        /*0c2c*/ 	.word	0x0002a850
        /*0c30*/ 	.short	0x010a
        /*0c32*/ 	.byte	0x3f
	.zero		1


	//   ....[78]....
        /*0c34*/ 	.word	0x00019a50
        /*0c38*/ 	.word	0x00000007
        /*0c3c*/ 	.word	0x0002a850
        /*0c40*/ 	.short	0x010a
        /*0c42*/ 	.byte	0x3f
	.zero		1


	//   ....[79]....
        /*0c44*/ 	.word	0x00019ba0
        /*0c48*/ 	.word	0x00000004
        /*0c4c*/ 	.word	0x0002a880
        /*0c50*/ 	.short	0x010a
        /*0c52*/ 	.byte	0x3f
	.zero		1


	//   ....[80]....
        /*0c54*/ 	.word	0x00019bf0
        /*0c58*/ 	.word	0x00000004
        /*0c5c*/ 	.word	0x0002a840
        /*0c60*/ 	.short	0x010a
        /*0c62*/ 	.byte	0x3f
	.zero		1


	//   ....[81]....
        /*0c64*/ 	.word	0x0001a1c0
        /*0c68*/ 	.word	0x00000011
        /*0c6c*/ 	.word	0x0002a820
        /*0c70*/ 	.short	0x010a
        /*0c72*/ 	.byte	0x3f
	.zero		1


	//   ....[82]....
        /*0c74*/ 	.word	0x0001a210
        /*0c78*/ 	.word	0x00000006
        /*0c7c*/ 	.word	0x0002a880
        /*0c80*/ 	.short	0x010a
        /*0c82*/ 	.byte	0x3f
	.zero		1


	//   ....[83]....
        /*0c84*/ 	.word	0x0001a260
        /*0c88*/ 	.word	0x00000006
        /*0c8c*/ 	.word	0x0002a840
        /*0c90*/ 	.short	0x010a
        /*0c92*/ 	.byte	0x3f
	.zero		1


	//   ....[84]....
        /*0c94*/ 	.word	0x0001a2b0
        /*0c98*/ 	.word	0x0000000d
        /*0c9c*/ 	.word	0x0002a870
        /*0ca0*/ 	.short	0x010a
        /*0ca2*/ 	.byte	0x3f
	.zero		1


	//   ....[85]....
        /*0ca4*/ 	.word	0x0001a300
        /*0ca8*/ 	.word	0x0000000d
        /*0cac*/ 	.word	0x0002a860
        /*0cb0*/ 	.short	0x010a
        /*0cb2*/ 	.byte	0x3f
	.zero		1


	//   ....[86]....
        /*0cb4*/ 	.word	0x0001a350
        /*0cb8*/ 	.word	0x0000000c
        /*0cbc*/ 	.word	0x0002a870
        /*0cc0*/ 	.short	0x010a
        /*0cc2*/ 	.byte	0x3f
	.zero		1


	//   ....[87]....
        /*0cc4*/ 	.word	0x0001a3a0
        /*0cc8*/ 	.word	0x0000000c
        /*0ccc*/ 	.word	0x0002a860
        /*0cd0*/ 	.short	0x010a
        /*0cd2*/ 	.byte	0x3f
	.zero		1


	//   ....[88]....
        /*0cd4*/ 	.word	0x0001a3f0
        /*0cd8*/ 	.word	0x00000003
        /*0cdc*/ 	.word	0x0002a820
        /*0ce0*/ 	.short	0x010a
        /*0ce2*/ 	.byte	0x3f
	.zero		1


	//   ....[89]....
        /*0ce4*/ 	.word	0x0001a590
        /*0ce8*/ 	.word	0x00000007
        /*0cec*/ 	.word	0x00000000
        /*0cf0*/ 	.short	0x010a
        /*0cf2*/ 	.byte	0x3f
	.zero		1


	//   ....[90]....
        /*0cf4*/ 	.word	0x0001a5e0
        /*0cf8*/ 	.word	0x00000005
        /*0cfc*/ 	.word	0x00000000
        /*0d00*/ 	.short	0x010a
        /*0d02*/ 	.byte	0x3f
	.zero		1


	//   ....[91]....
        /*0d04*/ 	.word	0x0001a630
        /*0d08*/ 	.word	0x00000005
        /*0d0c*/ 	.word	0x0002a860
        /*0d10*/ 	.short	0x010a
        /*0d12*/ 	.byte	0x3f
	.zero		1


	//   ....[92]....
        /*0d14*/ 	.word	0x0001a680
        /*0d18*/ 	.word	0x00000003
        /*0d1c*/ 	.word	0x0002a860
        /*0d20*/ 	.short	0x010a
        /*0d22*/ 	.byte	0x3f
	.zero		1


	//   ....[93]....
        /*0d24*/ 	.word	0x0001a6d0
        /*0d28*/ 	.word	0x00000005
        /*0d2c*/ 	.word	0x0002a880
        /*0d30*/ 	.short	0x010a
        /*0d32*/ 	.byte	0x3f
	.zero		1


	//----- nvinfo : EIATTR_NUM_MBARRIERS
	.align		4
.L_248:
        /*0d34*/ 	.byte	0x03, 0x38
        /*0d36*/ 	.short	0x0016


	//----- nvinfo : EIATTR_EXIT_INSTR_OFFSETS
	.align		4
        /*0d38*/ 	.byte	0x04, 0x1c
        /*0d3a*/ 	.short	(.L_250 - .L_249)


	//   ....[0]....
.L_249:
        /*0d3c*/ 	.word	0x00000a80


	//   ....[1]....
        /*0d40*/ 	.word	0x00013680


	//   ....[2]....
        /*0d44*/ 	.word	0x00019740


	//----- nvinfo : EIATTR_MAX_THREADS
	.align		4
.L_250:
        /*0d48*/ 	.byte	0x04, 0x05
        /*0d4a*/ 	.short	(.L_252 - .L_251)
.L_251:
        /*0d4c*/ 	.word	0x00000180
        /*0d50*/ 	.word	0x00000001
        /*0d54*/ 	.word	0x00000001


	//----- nvinfo : EIATTR_CRS_STACK_SIZE
	.align		4
.L_252:
        /*0d58*/ 	.byte	0x04, 0x1e
        /*0d5a*/ 	.short	(.L_254 - .L_253)
.L_253:
        /*0d5c*/ 	.word	0x00000000


	//----- nvinfo : EIATTR_CBANK_PARAM_SIZE
	.align		4
.L_254:
        /*0d60*/ 	.byte	0x03, 0x19
        /*0d62*/ 	.short	0x0af0


	//----- nvinfo : EIATTR_PARAM_CBANK
	.align		4
        /*0d64*/ 	.byte	0x04, 0x0a
        /*0d66*/ 	.short	(.L_256 - .L_255)
	.align		4
.L_255:
        /*0d68*/ 	.word	index@(.nv.constant0._ZN7cutlass13device_kernelIN5flash11enable_sm90INS1_16FlashAttnFwdSm90INS1_25CollectiveMainloopFwdSm90ILi2EN4cute5tupleIJNS5_1CILi1EEES8_S8_EEENS6_IJNS7_ILi128EEESA_NS7_ILi192EEEEEELi192ENS_12float_e4m3_tEfNS_4arch4Sm90ELb0ELb1ELb1ELb1ELb0ELb0ELb0ELb1ELb1ELb1ELb0ELb0EEENS1_21CollectiveEpilogueFwdINS6_IJSA_SB_SA_EEES9_NS_10bfloat16_tESF_Li256ELb1ELb1ELb0ELb1EEENS1_36VarlenDynamicPersistentTileSchedulerILi128ELi128ELi256ELi128ELb0ELb1ELb1ELb1ELb0ELb1EEEEEEEEEvNT_6ParamsE)
        /*0d6c*/ 	.short	0x0210
        /*0d6e*/ 	.short	0x0af0


	//----- nvinfo : EIATTR_SW_WAR
	.align		4
.L_256:
        /*0d70*/ 	.byte	0x04, 0x36
        /*0d72*/ 	.short	(.L_258 - .L_257)
.L_257:
        /*0d74*/ 	.word	0x00000008
.L_258:


//--------------------- .nv.info._ZN7cutlass13device_kernelIN5flash11enable_sm90INS1_16FlashAttnFwdSm90INS1_25CollectiveMainloopFwdSm90ILi2EN4cute5tupleIJNS5_1CILi1EEES8_S8_EEENS6_IJNS7_ILi128EEESA_NS7_ILi192EEEEEELi192ENS_12float_e4m3_tEfNS_4arch4Sm90ELb0ELb1ELb1ELb1ELb0ELb1ELb0ELb1ELb1ELb1ELb0ELb0EEENS1_21CollectiveEpilogueFwdINS6_IJSA_SB_SA_EEES9_NS_10bfloat16_tESF_Li256ELb1ELb1ELb0ELb1EEENS1_36VarlenDynamicPersistentTileSchedulerILi128ELi128ELi256ELi128ELb0ELb1ELb1ELb1ELb0ELb1EEEEEEEEEvNT_6ParamsE --------------------------
	.section	.nv.info._ZN7cutlass13device_kernelIN5flash11enable_sm90INS1_16FlashAttnFwdSm90INS1_25CollectiveMainloopFwdSm90ILi2EN4cute5tupleIJNS5_1CILi1EEES8_S8_EEENS6_IJNS7_ILi128EEESA_NS7_ILi192EEEEEELi192ENS_12float_e4m3_tEfNS_4arch4Sm90ELb0ELb1ELb1ELb1ELb0ELb1ELb0ELb1ELb1ELb1ELb0ELb0EEENS1_21CollectiveEpilogueFwdINS6_IJSA_SB_SA_EEES9_NS_10bfloat16_tESF_Li256ELb1ELb1ELb0ELb1EEENS1_36VarlenDynamicPersistentTileSchedulerILi128ELi128ELi256ELi128ELb0ELb1ELb1ELb1ELb0ELb1EEEEEEEEEvNT_6ParamsE,"",@"SHT_CUDA_INFO"
	.sectionflags	@""
	.align	4


	//----- nvinfo : EIATTR_CUDA_API_VERSION
	.align		4
        /*0000*/ 	.byte	0x04, 0x37
        /*0002*/ 	.short	(.L_260 - .L_259)
.L_259:
        /*0004*/ 	.word	0x00000082


	//----- nvinfo : EIATTR_KPARAM_INFO
	.align		4
.L_260:
        /*0008*/ 	.byte	0x04, 0x17
        /*000a*/ 	.short	(.L_262 - .L_261)
.L_261:
        /*000c*/ 	.word	0x00000000
        /*0010*/ 	.short	0x0000
        /*0012*/ 	.short	0x0070
        /*0014*/ 	.byte	0x00, 0xf0, 0x01, 0x2a


	//----- nvinfo : EIATTR_SPARSE_MMA_MASK
	.align		4
.L_262:
        /*0018*/ 	.byte	0x03, 0x50
        /*001a*/ 	.short	0x0000


	//----- nvinfo : EIATTR_MAXREG_COUNT
	.align		4
        /*001c*/ 	.byte	0x03, 0x1b
        /*001e*/ 	.short	0x00a8


	//----- nvinfo : EIATTR_NUM_BARRIERS
	.align		4
        /*0020*/ 	.byte	0x02, 0x4c
        /*0022*/ 	.byte	0x10
	.zero		1


	//----- nvinfo : EIATTR_EXTERNS
	.align		4
        /*0024*/ 	.byte	0x04, 0x0f
        /*0026*/ 	.short	(.L_264 - .L_263)


	//   ....[0]....
	.align		4
.L_263:
        /*0028*/ 	.word	index@(__assertfail)


	//----- nvinfo : EIATTR_ANNOTATIONS
	.align		4
.L_264:
        /*002c*/ 	.byte	0x04, 0x55
        /*002e*/ 	.short	(.L_266 - .L_265)


	//   ....[0]....
.L_265:
        /* <DEDUP_REMOVED lines=68> */


	//----- nvinfo : EIATTR_MERCURY_ISA_VERSION
	.align		4
.L_266:
        /*0458*/ 	.byte	0x03, 0x5f
        /*045a*/ 	.short	0x0101


	//----- nvinfo : EIATTR_UNUSED_LOAD_BYTE_OFFSET
	.align		4
        /*045c*/ 	.byte	0x04, 0x44
        /*045e*/ 	.short	(.L_268 - .L_267)


	//   ....[0]....
.L_267:
        /*0460*/ 	.word	0x00000ad0
        /*0464*/ 	.word	0x0000fff0


	//   ....[1]....
        /*0468*/ 	.word	0x0001fab0
        /*046c*/ 	.word	0x0000fff0


	//----- nvinfo : EIATTR_INT_WARP_WIDE_INSTR_OFFSETS
	.align		4
.L_268:
        /*0470*/ 	.byte	0x04, 0x31
        /*0472*/ 	.short	(.L_270 - .L_269)


	//   ....[0]....
.L_269:
        /*0474*/ 	.word	0x00000190


	//   ....[1]....
        /*0478*/ 	.word	0x000001d0


	//   ....[2]....
        /*047c*/ 	.word	0x00000240


	//   ....[3]....
        /*0480*/ 	.word	0x00025f40


	//   ....[4]....
        /*0484*/ 	.word	0x00025fa0


	//   ....[5]....
        /*0488*/ 	.word	0x00028d10


	//   ....[6]....
        /*048c*/ 	.word	0x00028d70


	//----- nvinfo : EIATTR_COOP_GROUP_MASK_REGIDS
	.align		4
.L_270:
        /*0490*/ 	.byte	0x04, 0x29
        /*0492*/ 	.short	(.L_272 - .L_271)


	//   ....[0]....
.L_271:
        /*0494*/ 	.word	0xffffffff


	//   ....[1]....
        /*0498*/ 	.word	0xffffffff


	//   ....[2]....
        /*049c*/ 	.word	0xffffffff


	//   ....[3]....
        /*04a0*/ 	.word	0xffffffff


	//   ....[4]....
        /*04a4*/ 	.word	0xffffffff


	//   ....[5]....
        /*04a8*/ 	.word	0xffffffff


	//   ....[6]....
        /*04ac*/ 	.word	0xffffffff


	//   ....[7]....
        /*04b0*/ 	.word	0xffffffff


	//   ....[8]....
        /*04b4*/ 	.word	0xffffffff


	//   ....[9]....
        /*04b8*/ 	.word	0xffffffff


	//   ....[10]....
        /*04bc*/ 	.word	0xffffffff


	//   ....[11]....
        /*04c0*/ 	.word	0xffffffff


	//   ....[12]....
        /*04c4*/ 	.word	0xffffffff


	//   ....[13]....
        /*04c8*/ 	.word	0xffffffff


	//   ....[14]....
        /*04cc*/ 	.word	0xffffffff


	//   ....[15]....
        /*04d0*/ 	.word	0xffffffff


	//   ....[16]....
        /*04d4*/ 	.word	0xffffffff


	//   ....[17]....
        /*04d8*/ 	.word	0xffffffff


	//   ....[18]....
        /*04dc*/ 	.word	0xffffffff


	//   ....[19]....
        /*04e0*/ 	.word	0xffffffff


	//   ....[20]....
        /*04e4*/ 	.word	0xffffffff


	//   ....[21]....
        /*04e8*/ 	.word	0xffffffff


	//   ....[22]....
        /*04ec*/ 	.word	0xffffffff


	//   ....[23]....
        /*04f0*/ 	.word	0xffffffff


	//   ....[24]....
        /*04f4*/ 	.word	0xffffffff


	//   ....[25]....
        /*04f8*/ 	.word	0xffffffff


	//   ....[26]....
        /*04fc*/ 	.word	0xffffffff


	//   ....[27]....
        /*0500*/ 	.word	0xffffffff


	//   ....[28]....
        /*0504*/ 	.word	0xffffffff


	//   ....[29]....
        /*0508*/ 	.word	0xffffffff


	//   ....[30]....
        /*050c*/ 	.word	0xffffffff


	//   ....[31]....
        /*0510*/ 	.word	0xffffffff


	//   ....[32]....
        /*0514*/ 	.word	0xffffffff


	//   ....[33]....
        /*0518*/ 	.word	0xffffffff


	//   ....[34]....
        /*051c*/ 	.word	0xffffffff


	//   ....[35]....
        /*0520*/ 	.word	0xffffffff


	//   ....[36]....
        /*0524*/ 	.word	0xffffffff


	//   ....[37]....
        /*0528*/ 	.word	0xffffffff


	//   ....[38]....
        /*052c*/ 	.word	0xffffffff


	//   ....[39]....
        /*0530*/ 	.word	0xffffffff


	//   ....[40]....
        /*0534*/ 	.word	0xffffffff


	//   ....[41]....
        /*0538*/ 	.word	0xffffffff


	//   ....[42]....
        /*053c*/ 	.word	0xffffffff


	//   ....[43]....
        /*0540*/ 	.word	0xffffffff


	//   ....[44]....
        /*0544*/ 	.word	0xffffffff


	//   ....[45]....
        /*0548*/ 	.word	0xffffffff


	//   ....[46]....
        /*054c*/ 	.word	0xffffffff


	//   ....[47]....
        /*0550*/ 	.word	0xffffffff


	//   ....[48]....
        /*0554*/ 	.word	0xffffffff


	//   ....[49]....
        /*0558*/ 	.word	0xffffffff


	//   ....[50]....
        /*055c*/ 	.word	0xffffffff


	//   ....[51]....
        /*0560*/ 	.word	0xffffffff


	//   ....[52]....
        /*0564*/ 	.word	0xffffffff


	//   ....[53]....
        /*0568*/ 	.word	0xffffffff


	//   ....[54]....
        /*056c*/ 	.word	0xffffffff


	//   ....[55]....
        /*0570*/ 	.word	0xffffffff


	//   ....[56]....
        /*0574*/ 	.word	0xffffffff


	//   ....[57]....
        /*0578*/ 	.word	0xffffffff


	//   ....[58]....
        /*057c*/ 	.word	0xffffffff


	//   ....[59]....
        /*0580*/ 	.word	0xffffffff


	//   ....[60]....
        /*0584*/ 	.word	0xffffffff


	//   ....[61]....
        /*0588*/ 	.word	0xffffffff


	//   ....[62]....
        /*058c*/ 	.word	0xffffffff


	//   ....[63]....
        /*0590*/ 	.word	0xffffffff


	//   ....[64]....
        /*0594*/ 	.word	0xffffffff


	//   ....[65]....
        /*0598*/ 	.word	0xffffffff


	//   ....[66]....
        /*059c*/ 	.word	0xffffffff


	//   ....[67]....
        /*05a0*/ 	.word	0xffffffff


	//   ....[68]....
        /*05a4*/ 	.word	0xffffffff


	//   ....[69]....
        /*05a8*/ 	.word	0xffffffff


	//   ....[70]....
        /*05ac*/ 	.word	0xffffffff


	//   ....[71]....
        /*05b0*/ 	.word	0xffffffff


	//   ....[72]....
        /*05b4*/ 	.word	0xffffffff


	//   ....[73]....
        /*05b8*/ 	.word	0xffffffff


	//   ....[74]....
        /*05bc*/ 	.word	0xffffffff


	//   ....[75]....
        /*05c0*/ 	.word	0xffffffff


	//   ....[76]....
        /*05c4*/ 	.word	0xffffffff


	//   ....[77]....
        /*05c8*/ 	.word	0xffffffff


	//   ....[78]....
        /*05cc*/ 	.word	0xffffffff


	//   ....[79]....
        /*05d0*/ 	.word	0xffffffff


	//   ....[80]....
        /*05d4*/ 	.word	0xffffffff


	//   ....[81]....
        /*05d8*/ 	.word	0xffffffff


	//   ....[82]....
        /*05dc*/ 	.word	0xffffffff


	//   ....[83]....
        /*05e0*/ 	.word	0xffffffff


	//   ....[84]....
        /*05e4*/ 	.word	0xffffffff


	//   ....[85]....
        /*05e8*/ 	.word	0xffffffff


	//   ....[86]....
        /*05ec*/ 	.word	0xffffffff


	//   ....[87]....
        /*05f0*/ 	.word	0xffffffff


	//   ....[88]....
        /*05f4*/ 	.word	0xffffffff


	//   ....[89]....
        /*05f8*/ 	.word	0xffffffff


	//   ....[90]....
        /*05fc*/ 	.word	0xffffffff


	//   ....[91]....
        /*0600*/ 	.word	0xffffffff


	//   ....[92]....
        /*0604*/ 	.word	0xffffffff


	//   ....[93]....
        /*0608*/ 	.word	0xffffffff


	//   ....[94]....
        /*060c*/ 	.word	0xffffffff


	//   ....[95]....
        /*0610*/ 	.word	0xffffffff


	//   ....[96]....
        /*0614*/ 	.word	0xffffffff


	//   ....[97]....
        /*0618*/ 	.word	0xffffffff


	//   ....[98]....
        /*061c*/ 	.word	0xffffffff


	//   ....[99]....
        /*0620*/ 	.word	0xffffffff


	//   ....[100]....
        /*0624*/ 	.word	0xffffffff


	//   ....[101]....
        /*0628*/ 	.word	0xffffffff


	//   ....[102]....
        /*062c*/ 	.word	0xffffffff


	//   ....[103]....
        /*0630*/ 	.word	0xffffffff


	//   ....[104]....
        /*0634*/ 	.word	0xffffffff


	//   ....[105]....
        /*0638*/ 	.word	0xffffffff


	//   ....[106]....
        /*063c*/ 	.word	0xffffffff


	//   ....[107]....
        /*0640*/ 	.word	0xffffffff


	//   ....[108]....
        /*0644*/ 	.word	0xffffffff


	//   ....[109]....
        /*0648*/ 	.word	0xffffffff


	//   ....[110]....
        /*064c*/ 	.word	0xffffffff


	//   ....[111]....
        /*0650*/ 	.word	0xffffffff


	//   ....[112]....
        /*0654*/ 	.word	0xffffffff


	//   ....[113]....
        /*0658*/ 	.word	0xffffffff


	//   ....[114]....
        /*065c*/ 	.word	0xffffffff


	//   ....[115]....
        /*0660*/ 	.word	0xffffffff


	//   ....[116]....
        /*0664*/ 	.word	0xffffffff


	//   ....[117]....
        /*0668*/ 	.word	0xffffffff


	//   ....[118]....
        /*066c*/ 	.word	0xffffffff


	//   ....[119]....
        /*0670*/ 	.word	0xffffffff


	//   ....[120]....
        /*0674*/ 	.word	0xffffffff


	//   ....[121]....
        /*0678*/ 	.word	0xffffffff


	//   ....[122]....
        /*067c*/ 	.word	0xffffffff


	//   ....[123]....
        /*0680*/ 	.word	0xffffffff


	//   ....[124]....
        /*0684*/ 	.word	0xffffffff


	//   ....[125]....
        /*0688*/ 	.word	0xffffffff


	//   ....[126]....
        /*068c*/ 	.word	0xffffffff


	//   ....[127]....
        /*0690*/ 	.word	0xffffffff


	//   ....[128]....
        /*0694*/ 	.word	0xffffffff


	//   ....[129]....
        /*0698*/ 	.word	0xffffffff


	//   ....[130]....
        /*069c*/ 	.word	0xffffffff


	//   ....[131]....
        /*06a0*/ 	.word	0xffffffff


	//   ....[132]....
        /*06a4*/ 	.word	0xffffffff


	//   ....[133]....
        /*06a8*/ 	.word	0xffffffff


	//   ....[134]....
        /*06ac*/ 	.word	0xffffffff


	//   ....[135]....
        /*06b0*/ 	.word	0xffffffff


	//   ....[136]....
        /*06b4*/ 	.word	0xffffffff


	//   ....[137]....
        /*06b8*/ 	.word	0xffffffff


	//   ....[138]....
        /*06bc*/ 	.word	0xffffffff


	//   ....[139]....
        /*06c0*/ 	.word	0xffffffff


	//   ....[140]....
        /*06c4*/ 	.word	0xffffffff


	//   ....[141]....
        /*06c8*/ 	.word	0xffffffff


	//   ....[142]....
        /*06cc*/ 	.word	0xffffffff


	//   ....[143]....
        /*06d0*/ 	.word	0xffffffff


	//   ....[144]....
        /*06d4*/ 	.word	0xffffffff


	//   ....[145]....
        /*06d8*/ 	.word	0xffffffff


	//   ....[146]....
        /*06dc*/ 	.word	0xffffffff


	//   ....[147]....
        /*06e0*/ 	.word	0xffffffff


	//   ....[148]....
        /*06e4*/ 	.word	0xffffffff


	//   ....[149]....
        /*06e8*/ 	.word	0xffffffff


	//   ....[150]....
        /*06ec*/ 	.word	0xffffffff


	//   ....[151]....
        /*06f0*/ 	.word	0xffffffff


	//   ....[152]....
        /*06f4*/ 	.word	0xffffffff


	//   ....[153]....
        /*06f8*/ 	.word	0xffffffff


	//   ....[154]....
        /*06fc*/ 	.word	0x0500000f


	//   ....[155]....
        /*0700*/ 	.word	0x0500000f


	//   ....[156]....
        /*0704*/ 	.word	0x0500000f


	//   ....[157]....
        /*0708*/ 	.word	0x0500000f


	//   ....[158]....
        /*070c*/ 	.word	0x0500000f


	//   ....[159]....
        /*0710*/ 	.word	0x0500000f


	//   ....[160]....
        /*0714*/ 	.word	0x0500000f


	//   ....[161]....
        /*0718*/ 	.word	0x0500000f


	//   ....[162]....
        /*071c*/ 	.word	0x0500000f


	//   ....[163]....
        /*0720*/ 	.word	0x0500000f


	//   ....[164]....
        /*0724*/ 	.word	0x0500000f


	//   ....[165]....
        /*0728*/ 	.word	0x0500000f


	//   ....[166]....
        /*072c*/ 	.word	0x0500000f


	//   ....[167]....
        /*0730*/ 	.word	0x0500000f


	//   ....[168]....
        /*0734*/ 	.word	0x0500000f


	//   ....[169]....
        /*0738*/ 	.word	0x0500000f


	//   ....[170]....
        /*073c*/ 	.word	0x0500000f


	//   ....[171]....
        /*0740*/ 	.word	0x0500000f


	//   ....[172]....
        /*0744*/ 	.word	0x0500000f


	//   ....[173]....
        /*0748*/ 	.word	0x0500000f


	//   ....[174]....
        /*074c*/ 	.word	0x0500000f


	//   ....[175]....
        /*0750*/ 	.word	0x0500000f


	//   ....[176]....
        /*0754*/ 	.word	0x0500000f


	//   ....[177]....
        /*0758*/ 	.word	0x0500000f


	//   ....[178]....
        /*075c*/ 	.word	0x0500000f


	//   ....[179]....
        /*0760*/ 	.word	0x0500000f


	//   ....[180]....
        /*0764*/ 	.word	0x0500000f


	//   ....[181]....
        /*0768*/ 	.word	0x0500000f


	//   ....[182]....
        /*076c*/ 	.word	0x0500000f


	//   ....[183]....
        /*0770*/ 	.word	0x0500000f


	//   ....[184]....
        /*0774*/ 	.word	0x0500000f


	//   ....[185]....
        /*0778*/ 	.word	0x0500000f


	//   ....[186]....
        /*077c*/ 	.word	0x0500000f


	//   ....[187]....
        /*0780*/ 	.word	0x0500000f


	//   ....[188]....
        /*0784*/ 	.word	0x0500000f


	//   ....[189]....
        /*0788*/ 	.word	0x0500000f


	//   ....[190]....
        /*078c*/ 	.word	0x0500000f


	//   ....[191]....
        /*0790*/ 	.word	0x0500000f


	//   ....[192]....
        /*0794*/ 	.word	0x0500000f


	//   ....[193]....
        /*0798*/ 	.word	0x0500000f


	//   ....[194]....
        /*079c*/ 	.word	0x0500000f


	//   ....[195]....
        /*07a0*/ 	.word	0x0500000f


	//   ....[196]....
        /*07a4*/ 	.word	0x0500000f


	//   ....[197]....
        /*07a8*/ 	.word	0x0500000f


	//   ....[198]....
        /*07ac*/ 	.word	0x0500000f


	//   ....[199]....
        /*07b0*/ 	.word	0x0500000f


	//   ....[200]....
        /*07b4*/ 	.word	0x0500000f


	//   ....[201]....
        /*07b8*/ 	.word	0x0500000f


	//   ....[202]....
        /*07bc*/ 	.word	0x0500000f


	//   ....[203]....
        /*07c0*/ 	.word	0x0500000f


	//   ....[204]....
        /*07c4*/ 	.word	0x0500000f


	//   ....[205]....
        /*07c8*/ 	.word	0x0500000f


	//   ....[206]....
        /*07cc*/ 	.word	0x0500000f


	//   ....[207]....
        /*07d0*/ 	.word	0x0500000f


	//   ....[208]....
        /*07d4*/ 	.word	0x0500000f


	//   ....[209]....
        /*07d8*/ 	.word	0x0500000f


	//   ....[210]....
        /*07dc*/ 	.word	0x0500000f


	//   ....[211]....
        /*07e0*/ 	.word	0x0500000f


	//   ....[212]....
        /*07e4*/ 	.word	0x0500000f


	//   ....[213]....
        /*07e8*/ 	.word	0x0500000f


	//   ....[214]....
        /*07ec*/ 	.word	0x0500000f


	//   ....[215]....
        /*07f0*/ 	.word	0x0500000f


	//   ....[216]....
        /*07f4*/ 	.word	0x0500000f


	//   ....[217]....
        /*07f8*/ 	.word	0x0500000f


	//   ....[218]....
        /*07fc*/ 	.word	0x0500000f


	//   ....[219]....
        /*0800*/ 	.word	0x0500000f


	//   ....[220]....
        /*0804*/ 	.word	0x0500000f


	//   ....[221]....
        /*0808*/ 	.word	0x0500000f


	//   ....[222]....
        /*080c*/ 	.word	0x0500000f


	//   ....[223]....
        /*0810*/ 	.word	0x0500000f


	//   ....[224]....
        /*0814*/ 	.word	0x0500000f


	//   ....[225]....
        /*0818*/ 	.word	0x0500000f


	//   ....[226]....
        /*081c*/ 	.word	0x0500000f


	//   ....[227]....
        /*0820*/ 	.word	0x0500000f


	//   ....[228]....
        /*0824*/ 	.word	0x0500000f


	//   ....[229]....
        /*0828*/ 	.word	0x0500000f


	//   ....[230]....
        /*082c*/ 	.word	0x0500000f


	//   ....[231]....
        /*0830*/ 	.word	0x0500000f


	//   ....[232]....
        /*0834*/ 	.word	0x0500000f


	//   ....[233]....
        /*0838*/ 	.word	0x0500000f


	//   ....[234]....
        /*083c*/ 	.word	0x0500000f


	//   ....[235]....
        /*0840*/ 	.word	0x0500000f


	//   ....[236]....
        /*0844*/ 	.word	0x0500000f


	//   ....[237]....
        /*0848*/ 	.word	0x0500000f


	//   ....[238]....
        /*084c*/ 	.word	0x0500000f


	//   ....[239]....
        /*0850*/ 	.word	0x0500000f


	//   ....[240]....
        /*0854*/ 	.word	0x0500000f


	//   ....[241]....
        /*0858*/ 	.word	0x0500000f


	//   ....[242]....
        /*085c*/ 	.word	0x0500000f


	//   ....[243]....
        /*0860*/ 	.word	0x0500000f


	//   ....[244]....
        /*0864*/ 	.word	0x0500000f


	//   ....[245]....
        /*0868*/ 	.word	0x0500000f


	//   ....[246]....
        /*086c*/ 	.word	0x0500000f


	//----- nvinfo : EIATTR_COOP_GROUP_INSTR_OFFSETS
	.align		4
.L_272:
        /*0870*/ 	.byte	0x04, 0x28
        /*0872*/ 	.short	(.L_274 - .L_273)


	//   ....[0]....
.L_273:
        /*0874*/ 	.word	0x00000070


	//   ....[1]....
        /*0878*/ 	.word	0x000001a0


	//   ....[2]....
        /*087c*/ 	.word	0x000001f0


	//   ....[3]....
        /*0880*/ 	.word	0x00000420


	//   ....[4]....
        /*0884*/ 	.word	0x00000580


	//   ....[5]....
        /*0888*/ 	.word	0x000006a0


	//   ....[6]....
        /*088c*/ 	.word	0x00000800


	//   ....[7]....
        /*0890*/ 	.word	0x00009d30


	//   ....[8]....
        /*0894*/ 	.word	0x0000a680


	//   ....[9]....
        /*0898*/ 	.word	0x0000a690


	//   ....[10]....
        /*089c*/ 	.word	0x0000a6a0


	//   ....[11]....
        /*08a0*/ 	.word	0x0000a6b0


	//   ....[12]....
        /*08a4*/ 	.word	0x0000dca0


	//   ....[13]....
        /*08a8*/ 	.word	0x0000dcb0


	//   ....[14]....
        /*08ac*/ 	.word	0x0000dcc0


	//   ....[15]....
        /*08b0*/ 	.word	0x0000dcd0


	//   ....[16]....
        /*08b4*/ 	.word	0x00011850


	//   ....[17]....
        /*08b8*/ 	.word	0x00012af0


	//   ....[18]....
        /*08bc*/ 	.word	0x00013230


	//   ....[19]....
        /*08c0*/ 	.word	0x000132d0


	//   ....[20]....
        /*08c4*/ 	.word	0x00013bd0


	//   ....[21]....
        /*08c8*/ 	.word	0x00013c30


	//   ....[22]....
        /*08cc*/ 	.word	0x00015ca0


	//   ....[23]....
        /*08d0*/ 	.word	0x00015e70


	//   ....[24]....
        /*08d4*/ 	.word	0x00016b30


	//   ....[25]....
        /*08d8*/ 	.word	0x00016bf0


	//   ....[26]....
        /*08dc*/ 	.word	0x000173c0


	//   ....[27]....
        /*08e0*/ 	.word	0x00017410


	//   ....[28]....
        /*08e4*/ 	.word	0x00019c40


	//   ....[29]....
        /*08e8*/ 	.word	0x00019c60


	//   ....[30]....
        /*08ec*/ 	.word	0x00019cb0


	//   ....[31]....
        /*08f0*/ 	.word	0x00019cc0


	//   ....[32]....
        /*08f4*/ 	.word	0x0001c110


	//   ....[33]....
        /*08f8*/ 	.word	0x0001c550


	//   ....[34]....
        /*08fc*/ 	.word	0x0001d240


	//   ....[35]....
        /*0900*/ 	.word	0x0001d2f0


	//   ....[36]....
        /*0904*/ 	.word	0x0001da80


	//   ....[37]....
        /*0908*/ 	.word	0x0001daf0


	//   ....[38]....
        /*090c*/ 	.word	0x0001f0e0


	//   ....[39]....
        /*0910*/ 	.word	0x0001f140


	//   ....[40]....
        /*0914*/ 	.word	0x0001f160


	//   ....[41]....
        /*0918*/ 	.word	0x0001f180


	//   ....[42]....
        /*091c*/ 	.word	0x00020380


	//   ....[43]....
        /*0920*/ 	.word	0x000203b0


	//   ....[44]....
        /*0924*/ 	.word	0x000203e0


	//   ....[45]....
        /*0928*/ 	.word	0x00020410


	//   ....[46]....
        /*092c*/ 	.word	0x00020440


	//   ....[47]....
        /*0930*/ 	.word	0x00020470


	//   ....[48]....
        /*0934*/ 	.word	0x000204a0


	//   ....[49]....
        /*0938*/ 	.word	0x000204d0


	//   ....[50]....
        /*093c*/ 	.word	0x00020500


	//   ....[51]....
        /*0940*/ 	.word	0x00020530


	//   ....[52]....
        /*0944*/ 	.word	0x00020560


	//   ....[53]....
        /*0948*/ 	.word	0x00020590


	//   ....[54]....
        /*094c*/ 	.word	0x000205c0


	//   ....[55]....
        /*0950*/ 	.word	0x000205f0


	//   ....[56]....
        /*0954*/ 	.word	0x00020620


	//   ....[57]....
        /*0958*/ 	.word	0x00020650


	//   ....[58]....
        /*095c*/ 	.word	0x00020680


	//   ....[59]....
        /*0960*/ 	.word	0x000206b0


	//   ....[60]....
        /*0964*/ 	.word	0x000206e0


	//   ....[61]....
        /*0968*/ 	.word	0x00020710


	//   ....[62]....
        /*096c*/ 	.word	0x00020740


	//   ....[63]....
        /*0970*/ 	.word	0x00020770


	//   ....[64]....
        /*0974*/ 	.word	0x000207a0


	//   ....[65]....
        /*0978*/ 	.word	0x000207d0


	//   ....[66]....
        /*097c*/ 	.word	0x00020800


	//   ....[67]....
        /*0980*/ 	.word	0x00020830


	//   ....[68]....
        /*0984*/ 	.word	0x00020860


	//   ....[69]....
        /*0988*/ 	.word	0x00020890


	//   ....[70]....
        /*098c*/ 	.word	0x000208c0


	//   ....[71]....
        /*0990*/ 	.word	0x000208f0


	//   ....[72]....
        /*0994*/ 	.word	0x00020920


	//   ....[73]....
        /*0998*/ 	.word	0x00020950


	//   ....[74]....
        /*099c*/ 	.word	0x00020980


	//   ....[75]....
        /*09a0*/ 	.word	0x000209b0


	//   ....[76]....
        /*09a4*/ 	.word	0x000209e0


	//   ....[77]....
        /*09a8*/ 	.word	0x00020a10


	//   ....[78]....
        /*09ac*/ 	.word	0x00020a30


	//   ....[79]....
        /*09b0*/ 	.word	0x00020a40


	//   ....[80]....
        /*09b4*/ 	.word	0x00020a50


	//   ....[81]....
        /*09b8*/ 	.word	0x00020a60


	//   ....[82]....
        /*09bc*/ 	.word	0x00020a90


	//   ....[83]....
        /*09c0*/ 	.word	0x00020ac0


	//   ....[84]....
        /*09c4*/ 	.word	0x00020af0


	//   ....[85]....
        /*09c8*/ 	.word	0x00020b20


	//   ....[86]....
        /*09cc*/ 	.word	0x00020b50


	//   ....[87]....
        /*09d0*/ 	.word	0x00020b80


	//   ....[88]....
        /*09d4*/ 	.word	0x00020bb0


	//   ....[89]....
        /*09d8*/ 	.word	0x00020bc0


	//   ....[90]....
        /*09dc*/ 	.word	0x00021190


	//   ....[91]....
        /*09e0*/ 	.word	0x000211d0


	//   ....[92]....
        /*09e4*/ 	.word	0x00021210


	//   ....[93]....
        /*09e8*/ 	.word	0x00021240


	//   ....[94]....
        /*09ec*/ 	.word	0x00021990


	//   ....[95]....
        /*09f0*/ 	.word	0x000219d0


	//   ....[96]....
        /*09f4*/ 	.word	0x00021ad0


	//   ....[97]....
        /*09f8*/ 	.word	0x00021af0


	//   ....[98]....
        /*09fc*/ 	.word	0x00021bf0


	//   ....[99]....
        /*0a00*/ 	.word	0x00021c10


	//   ....[100]....
        /*0a04*/ 	.word	0x00021d20


	//   ....[101]....
        /*0a08*/ 	.word	0x00021d40


	//   ....[102]....
        /*0a0c*/ 	.word	0x00022560


	//   ....[103]....
        /*0a10*/ 	.word	0x00022570


	//   ....[104]....
        /*0a14*/ 	.word	0x00022700


	//   ....[105]....
        /*0a18*/ 	.word	0x00022710


	//   ....[106]....
        /*0a1c*/ 	.word	0x00022890


	//   ....[107]....
        /*0a20*/ 	.word	0x000228a0


	//   ....[108]....
        /*0a24*/ 	.word	0x00022a20


	//   ....[109]....
        /*0a28*/ 	.word	0x00022a30


	//   ....[110]....
        /*0a2c*/ 	.word	0x00022c10


	//   ....[111]....
        /*0a30*/ 	.word	0x00022df0


	//   ....[112]....
        /*0a34*/ 	.word	0x00022e20


	//   ....[113]....
        /*0a38*/ 	.word	0x00022e50


	//   ....[114]....
        /*0a3c*/ 	.word	0x00022e80


	//   ....[115]....
        /*0a40*/ 	.word	0x00022eb0


	//   ....[116]....
        /*0a44*/ 	.word	0x00022ee0


	//   ....[117]....
        /*0a48*/ 	.word	0x00023050


	//   ....[118]....
        /*0a4c*/ 	.word	0x00023080


	//   ....[119]....
        /*0a50*/ 	.word	0x000230b0


	//   ....[120]....
        /*0a54*/ 	.word	0x000230e0


	//   ....[121]....
        /*0a58*/ 	.word	0x00023110


	//   ....[122]....
        /*0a5c*/ 	.word	0x00023140


	//   ....[123]....
        /*0a60*/ 	.word	0x000231e0


	//   ....[124]....
        /*0a64*/ 	.word	0x00023240


	//   ....[125]....
        /*0a68*/ 	.word	0x000232d0


	//   ....[126]....
        /*0a6c*/ 	.word	0x00024580


	//   ....[127]....
        /*0a70*/ 	.word	0x000266e0


	//   ....[128]....
        /*0a74*/ 	.word	0x000274d0


	//   ....[129]....
        /*0a78*/ 	.word	0x000274f0


	//   ....[130]....
        /*0a7c*/ 	.word	0x00027550


	//   ....[131]....
        /*0a80*/ 	.word	0x000275d0


	//   ....[132]....
        /*0a84*/ 	.word	0x00027660


	//   ....[133]....
        /*0a88*/ 	.word	0x00027670


	//   ....[134]....
        /*0a8c*/ 	.word	0x000276c0


	//   ....[135]....
        /*0a90*/ 	.word	0x00027700


	//   ....[136]....
        /*0a94*/ 	.word	0x00029780


	//   ....[137]....
        /*0a98*/ 	.word	0x000297b0


	//   ....[138]....
        /*0a9c*/ 	.word	0x000297f0


	//   ....[139]....
        /*0aa0*/ 	.word	0x00029820


	//   ....[140]....
        /*0aa4*/ 	.word	0x00029850


	//   ....[141]....
        /*0aa8*/ 	.word	0x00029880


	//   ....[142]....
        /*0aac*/ 	.word	0x000298b0


	//   ....[143]....
        /*0ab0*/ 	.word	0x000298e0


	//   ....[144]....
        /*0ab4*/ 	.word	0x00029a70


	//   ....[145]....
        /*0ab8*/ 	.word	0x00029aa0


	//   ....[146]....
        /*0abc*/ 	.word	0x00029ad0


	//   ....[147]....
        /*0ac0*/ 	.word	0x00029b00


	//   ....[148]....
        /*0ac4*/ 	.word	0x00029b30


	//   ....[149]....
        /*0ac8*/ 	.word	0x00029b60


	//   ....[150]....
        /*0acc*/ 	.word	0x00029c20


	//   ....[151]....
        /*0ad0*/ 	.word	0x00029c40


	//   ....[152]....
        /*0ad4*/ 	.word	0x00029cb0


	//   ....[153]....
        /*0ad8*/ 	.word	0x0002a390


	//   ....[154]....
        /*0adc*/ 	.word	0x0002a890


	//   ....[155]....
        /*0ae0*/ 	.word	0x0002a930


	//   ....[156]....
        /*0ae4*/ 	.word	0x0002a9c0


	//   ....[157]....
        /*0ae8*/ 	.word	0x0002aa10


	//   ....[158]....
        /*0aec*/ 	.word	0x0002aa60


	//   ....[159]....
        /*0af0*/ 	.word	0x0002ab30


	//   ....[160]....
        /*0af4*/ 	.word	0x0002abc0


	//   ....[161]....
        /*0af8*/ 	.word	0x0002ac10


	//   ....[162]....
        /*0afc*/ 	.word	0x0002ac60


	//   ....[163]....
        /*0b00*/ 	.word	0x0002b010


	//   ....[164]....
        /*0b04*/ 	.word	0x0002b140


	//   ....[165]....
        /*0b08*/ 	.word	0x0002b270


	//   ....[166]....
        /*0b0c*/ 	.word	0x0002b3a0


	//   ....[167]....
        /*0b10*/ 	.word	0x0002b430


	//   ....[168]....
        /*0b14*/ 	.word	0x0002b4b0


	//   ....[169]....
        /*0b18*/ 	.word	0x0002b510


	//   ....[170]....
        /*0b1c*/ 	.word	0x0002b570


	//   ....[171]....
        /*0b20*/ 	.word	0x0002b5d0


	//   ....[172]....
        /*0b24*/ 	.word	0x0002b650


	//   ....[173]....
        /*0b28*/ 	.word	0x0002b6b0


	//   ....[174]....
        /*0b2c*/ 	.word	0x0002b730


	//   ....[175]....
        /*0b30*/ 	.word	0x0002b790


	//   ....[176]....
        /*0b34*/ 	.word	0x0002b810


	//   ....[177]....
        /*0b38*/ 	.word	0x0002b870


	//   ....[178]....
        /*0b3c*/ 	.word	0x0002b8f0


	//   ....[179]....
        /*0b40*/ 	.word	0x0002b950


	//   ....[180]....
        /*0b44*/ 	.word	0x0002b9d0


	//   ....[181]....
        /*0b48*/ 	.word	0x0002ba30


	//   ....[182]....
        /*0b4c*/ 	.word	0x0002bab0


	//   ....[183]....
        /*0b50*/ 	.word	0x0002bb10


	//   ....[184]....
        /*0b54*/ 	.word	0x0002bb90


	//   ....[185]....
        /*0b58*/ 	.word	0x0002bbf0


	//   ....[186]....
        /*0b5c*/ 	.word	0x0002bc70


	//   ....[187]....
        /*0b60*/ 	.word	0x0002bcd0


	//   ....[188]....
        /*0b64*/ 	.word	0x0002bd50


	//   ....[189]....
        /*0b68*/ 	.word	0x0002bdb0


	//   ....[190]....
        /*0b6c*/ 	.word	0x0002be30


	//   ....[191]....
        /*0b70*/ 	.word	0x0002be90


	//   ....[192]....
        /*0b74*/ 	.word	0x0002bef0


	//   ....[193]....
        /*0b78*/ 	.word	0x0002bf50


	//   ....[194]....
        /*0b7c*/ 	.word	0x0002bfb0


	//   ....[195]....
        /*0b80*/ 	.word	0x0002c010


	//   ....[196]....
        /*0b84*/ 	.word	0x0002c090


	//   ....[197]....
        /*0b88*/ 	.word	0x0002c0f0


	//   ....[198]....
        /*0b8c*/ 	.word	0x0002c170


	//   ....[199]....
        /*0b90*/ 	.word	0x0002c1d0


	//   ....[200]....
        /*0b94*/ 	.word	0x0002c250


	//   ....[201]....
        /*0b98*/ 	.word	0x0002c2b0


	//   ....[202]....
        /*0b9c*/ 	.word	0x0002c330


	//   ....[203]....
        /*0ba0*/ 	.word	0x0002c390


	//   ....[204]....
        /*0ba4*/ 	.word	0x0002c400


	//   ....[205]....
        /*0ba8*/ 	.word	0x0002c460


	//   ....[206]....
        /*0bac*/ 	.word	0x0002c4d0


	//   ....[207]....
        /*0bb0*/ 	.word	0x0002c530


	//   ....[208]....
        /*0bb4*/ 	.word	0x0002c5b0


	//   ....[209]....
        /*0bb8*/ 	.word	0x0002c620


	//   ....[210]....
        /*0bbc*/ 	.word	0x0002c690


	//   ....[211]....
        /*0bc0*/ 	.word	0x0002c7b0


	//   ....[212]....
        /*0bc4*/ 	.word	0x0002c800


	//   ....[213]....
        /*0bc8*/ 	.word	0x0002c890


	//   ....[214]....
        /*0bcc*/ 	.word	0x0002c920


	//   ....[215]....
        /*0bd0*/ 	.word	0x0002c9b0


	//   ....[216]....
        /*0bd4*/ 	.word	0x0002ca40


	//   ....[217]....
        /*0bd8*/ 	.word	0x0002cad0


	//   ....[218]....
        /*0bdc*/ 	.word	0x0002cb60


	//   ....[219]....
        /*0be0*/ 	.word	0x0002cc20


	//   ....[220]....
        /*0be4*/ 	.word	0x0002cf10


	//   ....[221]....
        /*0be8*/ 	.word	0x0002d120


	//   ....[222]....
        /*0bec*/ 	.word	0x0002d170


	//   ....[223]....
        /*0bf0*/ 	.word	0x0002d1d0


	//   ....[224]....
        /*0bf4*/ 	.word	0x0002d2e0


	//   ....[225]....
        /*0bf8*/ 	.word	0x0002d340


	//   ....[226]....
        /*0bfc*/ 	.word	0x0002d450


	//   ....[227]....
        /*0c00*/ 	.word	0x0002d4b0


	//   ....[228]....
        /*0c04*/ 	.word	0x0002d590


	//   ....[229]....
        /*0c08*/ 	.word	0x0002d8b0


	//   ....[230]....
        /*0c0c*/ 	.word	0x0002d950


	//   ....[231]....
        /*0c10*/ 	.word	0x0002da70


	//   ....[232]....
        /*0c14*/ 	.word	0x0002daf0


	//   ....[233]....
        /*0c18*/ 	.word	0x0002db70


	//   ....[234]....
        /*0c1c*/ 	.word	0x0002dbf0


	//   ....[235]....
        /*0c20*/ 	.word	0x0002dc70


	//   ....[236]....
        /*0c24*/ 	.word	0x0002dd00


	//   ....[237]....
        /*0c28*/ 	.word	0x0002dda0


	//   ....[238]....
        /*0c2c*/ 	.word	0x0002de50


	//   ....[239]....
        /*0c30*/ 	.word	0x0002ded0


	//   ....[240]....
        /*0c34*/ 	.word	0x0002df50


	//   ....[241]....
        /*0c38*/ 	.word	0x0002dfd0


	//   ....[242]....
        /*0c3c*/ 	.word	0x0002e060


	//   ....[243]....
        /*0c40*/ 	.word	0x0002e0e0


	//   ....[244]....
        /*0c44*/ 	.word	0x0002e180


	//   ....[245]....
        /*0c48*/ 	.word	0x0002e210


	//   ....[246]....
        /*0c4c*/ 	.word	0x0002e340


	//----- nvinfo : EIATTR_REG_RECONFIG
	.align		4
.L_274:
        /*0c50*/ 	.byte	0x01, 0x54
	.zero		2


	//----- nvinfo : EIATTR_SYSCALL_OFFSETS
	.align		4
        /*0c54*/ 	.byte	0x04, 0x46
        /*0c56*/ 	.short	(.L_276 - .L_275)


	//   ....[0]....
.L_275:
        /*0c58*/ 	.word	0x00001e00


	//   ....[1]....
        /*0c5c*/ 	.word	0x00001f50


	//   ....[2]....
        /*0c60*/ 	.word	0x00009ec0


	//   ....[3]....
        /*0c64*/ 	.word	0x0000a460


	//   ....[4]....
        /*0c68*/ 	.word	0x00026140


	//   ....[5]....
        /*0c6c*/ 	.word	0x000262e0


	//   ....[6]....
        /*0c70*/ 	.word	0x00026440


	//   ....[7]....
        /*0c74*/ 	.word	0x00026580


	//   ....[8]....
        /*0c78*/ 	.word	0x00027040


	//----- nvinfo : EIATTR_MBARRIER_INSTR_OFFSETS
	.align		4
.L_276:
        /*0c7c*/ 	.byte	0x04, 0x39
        /*0c7e*/ 	.short	(.L_278 - .L_277)


	//   ....[0]....
.L_277:
        /*0c80*/ 	.word	0x000002d0
        /*0c84*/ 	.word	0x000000ff
        /*0c88*/ 	.word	0x0002a800
        /*0c8c*/ 	.short	0x0100
        /*0c8e*/ 	.byte	0x08
	.zero		1


	//   ....[1]....
        /*0c90*/ 	.word	0x000002e0
        /*0c94*/ 	.word	0x000000ff
        /*0c98*/ 	.word	0x0002a820
        /*0c9c*/ 	.short	0x0100
        /*0c9e*/ 	.byte	0x08
	.zero		1


	//   ....[2]....
        /*0ca0*/ 	.word	0x000003d0
        /*0ca4*/ 	.word	0x000000ff
        /*0ca8*/ 	.word	0x0002a830
        /*0cac*/ 	.short	0x0100
        /*0cae*/ 	.byte	0x08
	.zero		1


	//   ....[3]....
        /*0cb0*/ 	.word	0x000003e0
        /*0cb4*/ 	.word	0x000000ff
        /*0cb8*/ 	.word	0x0002a840
        /*0cbc*/ 	.short	0x0100
        /*0cbe*/ 	.byte	0x08
	.zero		1


	//   ....[4]....
        /*0cc0*/ 	.word	0x000003f0
        /*0cc4*/ 	.word	0x000000ff
        /*0cc8*/ 	.word	0x0002a838
        /*0ccc*/ 	.short	0x0100
        /*0cce*/ 	.byte	0x08
	.zero		1


	//   ....[5]....
        /*0cd0*/ 	.word	0x00000400
        /*0cd4*/ 	.word	0x000000ff
        /*0cd8*/ 	.word	0x0002a848
        /*0cdc*/ 	.short	0x0100
        /*0cde*/ 	.byte	0x08
	.zero		1


	//   ....[6]....
        /*0ce0*/ 	.word	0x00000530
        /*0ce4*/ 	.word	0x000000ff
        /*0ce8*/ 	.word	0x0002a850
        /*0cec*/ 	.short	0x0100
        /*0cee*/ 	.byte	0x08
	.zero		1


	//   ....[7]....
        /*0cf0*/ 	.word	0x00000540
        /*0cf4*/ 	.word	0x000000ff
        /*0cf8*/ 	.word	0x0002a860
        /*0cfc*/ 	.short	0x0100
        /*0cfe*/ 	.byte	0x08
	.zero		1


	//   ....[8]....
        /*0d00*/ 	.word	0x00000550
        /*0d04*/ 	.word	0x000000ff
        /*0d08*/ 	.word	0x0002a858
        /*0d0c*/ 	.short	0x0100
        /*0d0e*/ 	.byte	0x08
	.zero		1


	//   ....[9]....
        /*0d10*/ 	.word	0x00000560
        /*0d14*/ 	.word	0x000000ff
        /*0d18*/ 	.word	0x0002a868
        /*0d1c*/ 	.short	0x0100
        /*0d1e*/ 	.byte	0x08
	.zero		1


	//   ....[10]....
        /*0d20*/ 	.word	0x00000650
        /*0d24*/ 	.word	0x000000ff
        /*0d28*/ 	.word	0x0002a870
        /*0d2c*/ 	.short	0x0100
        /*0d2e*/ 	.byte	0x06
	.zero		1


	//   ....[11]....
        /*0d30*/ 	.word	0x00000660
        /*0d34*/ 	.word	0x000000ff
        /*0d38*/ 	.word	0x0002a880
        /*0d3c*/ 	.short	0x0100
        /*0d3e*/ 	.byte	0x06
	.zero		1


	//   ....[12]....
        /*0d40*/ 	.word	0x00000670
        /*0d44*/ 	.word	0x000000ff
        /*0d48*/ 	.word	0x0002a878
        /*0d4c*/ 	.short	0x0100
        /*0d4e*/ 	.byte	0x06
	.zero		1


	//   ....[13]....
        /*0d50*/ 	.word	0x00000680
        /*0d54*/ 	.word	0x000000ff
        /*0d58*/ 	.word	0x0002a888
        /*0d5c*/ 	.short	0x0100
        /*0d5e*/ 	.byte	0x06
	.zero		1


	//   ....[14]....
        /*0d60*/ 	.word	0x000007b0
        /*0d64*/ 	.word	0x000000ff
        /*0d68*/ 	.word	0x0002a890
        /*0d6c*/ 	.short	0x0100
        /*0d6e*/ 	.byte	0x08
	.zero		1


	//   ....[15]....
        /*0d70*/ 	.word	0x000007c0
        /*0d74*/ 	.word	0x000000ff
        /*0d78*/ 	.word	0x0002a8a0
        /*0d7c*/ 	.short	0x0100
        /*0d7e*/ 	.byte	0x08
	.zero		1


	//   ....[16]....
        /*0d80*/ 	.word	0x000007d0
        /*0d84*/ 	.word	0x000000ff
        /*0d88*/ 	.word	0x0002a898
        /*0d8c*/ 	.short	0x0100
        /*0d8e*/ 	.byte	0x08
	.zero		1


	//   ....[17]....
        /*0d90*/ 	.word	0x000007e0
        /*0d94*/ 	.word	0x000000ff
        /*0d98*/ 	.word	0x0002a8a8
        /*0d9c*/ 	.short	0x0100
        /*0d9e*/ 	.byte	0x08
	.zero		1


	//   ....[18]....
        /*0da0*/ 	.word	0x00000910
        /*0da4*/ 	.word	0x000000ff
        /*0da8*/ 	.word	0x0002a8b0
        /*0dac*/ 	.short	0x0100
        /*0dae*/ 	.byte	0x08
	.zero		1


	//   ....[19]....
        /*0db0*/ 	.word	0x00000920
        /*0db4*/ 	.word	0x000000ff
        /*0db8*/ 	.word	0x0002a8c0
        /*0dbc*/ 	.short	0x0100
        /*0dbe*/ 	.byte	0x08
	.zero		1


	//   ....[20]....
        /*0dc0*/ 	.word	0x00000930
        /*0dc4*/ 	.word	0x000000ff
        /*0dc8*/ 	.word	0x0002a8b8
        /*0dcc*/ 	.short	0x0100
        /*0dce*/ 	.byte	0x08
	.zero		1


	//   ....[21]....
        /*0dd0*/ 	.word	0x00000940
        /*0dd4*/ 	.word	0x000000ff
        /*0dd8*/ 	.word	0x0002a8c8
        /*0ddc*/ 	.short	0x0100
        /*0dde*/ 	.byte	0x08
	.zero		1


	//   ....[22]....
        /*0de0*/ 	.word	0x00003020
        /*0de4*/ 	.word	0x00000067
        /*0de8*/ 	.word	0x0002a890
        /*0dec*/ 	.short	0x010a
        /*0dee*/ 	.byte	0x3f
	.zero		1


	//   ....[23]....
        /*0df0*/ 	.word	0x00005f30
        /*0df4*/ 	.word	0x00000067
        /*0df8*/ 	.word	0x0002a890
        /*0dfc*/ 	.short	0x010a
        /*0dfe*/ 	.byte	0x3f
	.zero		1


	//   ....[24]....
        /*0e00*/ 	.word	0x00008e80
        /*0e04*/ 	.word	0x00000067
        /*0e08*/ 	.word	0x0002a890
        /*0e0c*/ 	.short	0x010a
        /*0e0e*/ 	.byte	0x3f
	.zero		1


	//   ....[25]....
        /*0e10*/ 	.word	0x000090f0
        /*0e14*/ 	.word	0x00000004
        /*0e18*/ 	.word	0x00000000
        /*0e1c*/ 	.short	0x0101
        /*0e1e*/ 	.byte	0x3f
	.zero		1


	//   ....[26]....
        /*0e20*/ 	.word	0x00009130
        /*0e24*/ 	.word	0x00000067
        /*0e28*/ 	.word	0x0002a8b0
        /*0e2c*/ 	.short	0x010a
        /*0e2e*/ 	.byte	0x3f
	.zero		1


	//   ....[27]....
        /*0e30*/ 	.word	0x00009460
        /*0e34*/ 	.word	0x00000067
        /*0e38*/ 	.word	0x00000000
        /*0e3c*/ 	.short	0x0101
        /*0e3e*/ 	.byte	0x3f
	.zero		1


	//   ....[28]....
        /*0e40*/ 	.word	0x0000a1e0
        /*0e44*/ 	.word	0x00000010
        /*0e48*/ 	.word	0x0002a800
        /*0e4c*/ 	.short	0x010a
        /*0e4e*/ 	.byte	0x3f
	.zero		1


	//   ....[29]....
        /*0e50*/ 	.word	0x0000a230
        /*0e54*/ 	.word	0x00000010
        /*0e58*/ 	.word	0x0002a800
        /*0e5c*/ 	.short	0x010a
        /*0e5e*/ 	.byte	0x3f
	.zero		1


	//   ....[30]....
        /*0e60*/ 	.word	0x0000abe0
        /*0e64*/ 	.word	0x00000010
        /*0e68*/ 	.word	0x0002a800
        /*0e6c*/ 	.short	0x010a
        /*0e6e*/ 	.byte	0x3f
	.zero		1


	//   ....[31]....
        /*0e70*/ 	.word	0x0000e100
        /*0e74*/ 	.word	0x00000010
        /*0e78*/ 	.word	0x0002a800
        /*0e7c*/ 	.short	0x010a
        /*0e7e*/ 	.byte	0x3f
	.zero		1


	//   ....[32]....
        /*0e80*/ 	.word	0x000111d0
        /*0e84*/ 	.word	0x00000008
        /*0e88*/ 	.word	0x0002a830
        /*0e8c*/ 	.short	0x010a
        /*0e8e*/ 	.byte	0x3f
	.zero		1


	//   ....[33]....
        /*0e90*/ 	.word	0x00011240
        /*0e94*/ 	.word	0x00000008
        /*0e98*/ 	.word	0x0002a830
        /*0e9c*/ 	.short	0x010a
        /*0e9e*/ 	.byte	0x3f
	.zero		1


	//   ....[34]....
        /*0ea0*/ 	.word	0x00011b60
        /*0ea4*/ 	.word	0x00000008
        /*0ea8*/ 	.word	0x00000000
        /*0eac*/ 	.short	0x0101
        /*0eae*/ 	.byte	0x3f
	.zero		1


	//   ....[35]....
        /*0eb0*/ 	.word	0x00014d80
        /*0eb4*/ 	.word	0x00000007
        /*0eb8*/ 	.word	0x0002a830
        /*0ebc*/ 	.short	0x010a
        /*0ebe*/ 	.byte	0x3f
	.zero		1


	//   ....[36]....
        /*0ec0*/ 	.word	0x00014dd0
        /*0ec4*/ 	.word	0x00000007
        /*0ec8*/ 	.word	0x0002a830
        /*0ecc*/ 	.short	0x010a
        /*0ece*/ 	.byte	0x3f
	.zero		1


	//   ....[37]....
        /*0ed0*/ 	.word	0x00015120
        /*0ed4*/ 	.word	0x00000007
        /*0ed8*/ 	.word	0x0002a850
        /*0edc*/ 	.short	0x010a
        /*0ede*/ 	.byte	0x3f
	.zero		1


	//   ....[38]....
        /*0ee0*/ 	.word	0x00015160
        /*0ee4*/ 	.word	0x00000007
        /*0ee8*/ 	.word	0x0002a850
        /*0eec*/ 	.short	0x010a
        /*0eee*/ 	.byte	0x3f
	.zero		1


	//   ....[39]....
        /*0ef0*/ 	.word	0x00015cc0
        /*0ef4*/ 	.word	0x00000079
        /*0ef8*/ 	.word	0x00000000
        /*0efc*/ 	.short	0x0101
        /*0efe*/ 	.byte	0x3f
	.zero		1


	//   ....[40]....
        /*0f00*/ 	.word	0x00017ef0
        /*0f04*/ 	.word	0x00000008
        /*0f08*/ 	.word	0x00000000
        /*0f0c*/ 	.short	0x0101
        /*0f0e*/ 	.byte	0x3f
	.zero		1


	//   ....[41]....
        /*0f10*/ 	.word	0x00018a30
        /*0f14*/ 	.word	0x00000007
        /*0f18*/ 	.word	0x0002a830
        /*0f1c*/ 	.short	0x010a
        /*0f1e*/ 	.byte	0x3f
	.zero		1


	//   ....[42]....
        /*0f20*/ 	.word	0x00018a80
        /*0f24*/ 	.word	0x00000007
        /*0f28*/ 	.word	0x0002a830
        /*0f2c*/ 	.short	0x010a
        /*0f2e*/ 	.byte	0x3f
	.zero		1


	//   ....[43]....
        /*0f30*/ 	.word	0x00018e00
        /*0f34*/ 	.word	0x00000007
        /*0f38*/ 	.word	0x0002a850
        /*0f3c*/ 	.short	0x010a
        /*0f3e*/ 	.byte	0x3f
	.zero		1


	//   ....[44]....
        /*0f40*/ 	.word	0x00018e40
        /*0f44*/ 	.word	0x00000007
        /*0f48*/ 	.word	0x0002a850
        /*0f4c*/ 	.short	0x010a
        /*0f4e*/ 	.byte	0x3f
	.zero		1


	//   ....[45]....
        /*0f50*/ 	.word	0x0001a3e0
        /*0f54*/ 	.word	0x000000b0
        /*0f58*/ 	.word	0x00000000
        /*0f5c*/ 	.short	0x0101
        /*0f5e*/ 	.byte	0x3f
	.zero		1


	//   ....[46]....
        /*0f60*/ 	.word	0x0001ab70
        /*0f64*/ 	.word	0x00000007
        /*0f68*/ 	.word	0x00000000
        /*0f6c*/ 	.short	0x0101
        /*0f6e*/ 	.byte	0x3f
	.zero		1


	//   ....[47]....
        /*0f70*/ 	.word	0x0001b430
        /*0f74*/ 	.word	0x00000007
        /*0f78*/ 	.word	0x0002a830
        /*0f7c*/ 	.short	0x010a
        /*0f7e*/ 	.byte	0x3f
	.zero		1


	//   ....[48]....
        /*0f80*/ 	.word	0x0001b480
        /*0f84*/ 	.word	0x00000007
        /*0f88*/ 	.word	0x0002a830
        /*0f8c*/ 	.short	0x010a
        /*0f8e*/ 	.byte	0x3f
	.zero		1


	//   ....[49]....
        /*0f90*/ 	.word	0x0001b800
        /*0f94*/ 	.word	0x00000007
        /*0f98*/ 	.word	0x0002a850
        /*0f9c*/ 	.short	0x010a
        /*0f9e*/ 	.byte	0x3f
	.zero		1


	//   ....[50]....
        /*0fa0*/ 	.word	0x0001b840
        /*0fa4*/ 	.word	0x00000007
        /*0fa8*/ 	.word	0x0002a850
        /*0fac*/ 	.short	0x010a
        /*0fae*/ 	.byte	0x3f
	.zero		1


	//   ....[51]....
        /*0fb0*/ 	.word	0x0001c3c0
        /*0fb4*/ 	.word	0x00000015
        /*0fb8*/ 	.word	0x00000000
        /*0fbc*/ 	.short	0x0101
        /*0fbe*/ 	.byte	0x3f
	.zero		1


	//   ....[52]....
        /*0fc0*/ 	.word	0x0001e5f0
        /*0fc4*/ 	.word	0x00000006
        /*0fc8*/ 	.word	0x00000000
        /*0fcc*/ 	.short	0x0101
        /*0fce*/ 	.byte	0x3f
	.zero		1


	//   ....[53]....
        /*0fd0*/ 	.word	0x0001edd0
        /*0fd4*/ 	.word	0x0000000f
        /*0fd8*/ 	.word	0x0002a850
        /*0fdc*/ 	.short	0x010a
        /*0fde*/ 	.byte	0x3f
	.zero		1


	//   ....[54]....
        /*0fe0*/ 	.word	0x0001ee50
        /*0fe4*/ 	.word	0x0000000f
        /*0fe8*/ 	.word	0x0002a850
        /*0fec*/ 	.short	0x010a
        /*0fee*/ 	.byte	0x3f
	.zero		1


	//   ....[55]....
        /*0ff0*/ 	.word	0x0001f440
        /*0ff4*/ 	.word	0x00000002
        /*0ff8*/ 	.word	0x00000000
        /*0ffc*/ 	.short	0x0101
        /*0ffe*/ 	.byte	0x3f
	.zero		1


	//   ....[56]....
        /*1000*/ 	.word	0x000219b0
        /*1004*/ 	.word	0x00000000
        /*1008*/ 	.word	0x00000000
        /*100c*/ 	.short	0x0101
        /*100e*/ 	.byte	0x3f
	.zero		1


	//   ....[57]....
        /*1010*/ 	.word	0x00024670
        /*1014*/ 	.word	0x00000006
        /*1018*/ 	.word	0x0002a820
        /*101c*/ 	.short	0x010a
        /*101e*/ 	.byte	0x3f
	.zero		1


	//   ....[58]....
        /*1020*/ 	.word	0x00024760
        /*1024*/ 	.word	0x00000007
        /*1028*/ 	.word	0x0002a8a0
        /*102c*/ 	.short	0x010a
        /*102e*/ 	.byte	0x3f
	.zero		1


	//   ....[59]....
        /*1030*/ 	.word	0x00024bb0
        /*1034*/ 	.word	0x00000007
        /*1038*/ 	.word	0x0002a8c0
        /*103c*/ 	.short	0x010a
        /*103e*/ 	.byte	0x3f
	.zero		1


	//   ....[60]....
        /*1040*/ 	.word	0x00025150
        /*1044*/ 	.word	0x00000008
        /*1048*/ 	.word	0x0002a8a0
        /*104c*/ 	.short	0x010a
        /*104e*/ 	.byte	0x3f
	.zero		1


	//   ....[61]....
        /*1050*/ 	.word	0x00025590
        /*1054*/ 	.word	0x00000008
        /*1058*/ 	.word	0x0002a8c0
        /*105c*/ 	.short	0x010a
        /*105e*/ 	.byte	0x3f
	.zero		1


	//   ....[62]....
        /*1060*/ 	.word	0x00026980
        /*1064*/ 	.word	0x00000002
        /*1068*/ 	.word	0x0002a880
        /*106c*/ 	.short	0x010a
        /*106e*/ 	.byte	0x3f
	.zero		1


	//   ....[63]....
        /*1070*/ 	.word	0x00026be0
        /*1074*/ 	.word	0x00000002
        /*1078*/ 	.word	0x0002a840
        /*107c*/ 	.short	0x010a
        /*107e*/ 	.byte	0x3f
	.zero		1


	//   ....[64]....
        /*1080*/ 	.word	0x00027800
        /*1084*/ 	.word	0x00000008
        /*1088*/ 	.word	0x0002a800
        /*108c*/ 	.short	0x0107
        /*108e*/ 	.byte	0x3f
	.zero		1


	//   ....[65]....
        /*1090*/ 	.word	0x00027900
        /*1094*/ 	.word	0x00000002
        /*1098*/ 	.word	0x0002a800
        /*109c*/ 	.short	0x0101
        /*109e*/ 	.byte	0x3f
	.zero		1


	//   ....[66]....
        /*10a0*/ 	.word	0x00027920
        /*10a4*/ 	.word	0x00000002
        /*10a8*/ 	.word	0x0002a820
        /*10ac*/ 	.short	0x010a
        /*10ae*/ 	.byte	0x3f
	.zero		1


	//   ....[67]....
        /*10b0*/ 	.word	0x00027c70
        /*10b4*/ 	.word	0x00000006
        /*10b8*/ 	.word	0x0002a880
        /*10bc*/ 	.short	0x010a
        /*10be*/ 	.byte	0x3f
	.zero		1


	//   ....[68]....
        /*10c0*/ 	.word	0x000280c0
        /*10c4*/ 	.word	0x00000006
        /*10c8*/ 	.word	0x0002a840
        /*10cc*/ 	.short	0x010a
        /*10ce*/ 	.byte	0x3f
	.zero		1


	//   ....[69]....
        /*10d0*/ 	.word	0x00028580
        /*10d4*/ 	.word	0x0000000d
        /*10d8*/ 	.word	0x0002a870
        /*10dc*/ 	.short	0x010a
        /*10de*/ 	.byte	0x3f
	.zero		1


	//   ....[70]....
        /*10e0*/ 	.word	0x000285f0
        /*10e4*/ 	.word	0x0000000d
        /*10e8*/ 	.word	0x0002a860
        /*10ec*/ 	.short	0x010a
        /*10ee*/ 	.byte	0x3f
	.zero		1


	//   ....[71]....
        /*10f0*/ 	.word	0x00028be0
        /*10f4*/ 	.word	0x0000000d
        /*10f8*/ 	.word	0x0002a850
        /*10fc*/ 	.short	0x0101
        /*10fe*/ 	.byte	0x3f
	.zero		1


	//   ....[72]....
        /*1100*/ 	.word	0x00028c60
        /*1104*/ 	.word	0x0000000d
        /*1108*/ 	.word	0x00000000
        /*110c*/ 	.short	0x0101
        /*110e*/ 	.byte	0x3f
	.zero		1


	//   ....[73]....
        /*1110*/ 	.word	0x00028ea0
        /*1114*/ 	.word	0x0000000c
        /*1118*/ 	.word	0x0002a870
        /*111c*/ 	.short	0x010a
        /*111e*/ 	.byte	0x3f
	.zero		1


	//   ....[74]....
        /*1120*/ 	.word	0x00028f10
        /*1124*/ 	.word	0x0000000c
        /*1128*/ 	.word	0x0002a860
        /*112c*/ 	.short	0x010a
        /*112e*/ 	.byte	0x3f
	.zero		1


	//   ....[75]....
        /*1130*/ 	.word	0x00029520
        /*1134*/ 	.word	0x0000000c
        /*1138*/ 	.word	0x0002a850
        /*113c*/ 	.short	0x0101
        /*113e*/ 	.byte	0x3f
	.zero		1


	//   ....[76]....
        /*1140*/ 	.word	0x00029570
        /*1144*/ 	.word	0x0000000c
        /*1148*/ 	.word	0x00000000
        /*114c*/ 	.short	0x0101
        /*114e*/ 	.byte	0x3f
	.zero		1


	//   ....[77]....
        /*1150*/ 	.word	0x0002a310
        /*1154*/ 	.word	0x00000000
        /*1158*/ 	.word	0x0002a820
        /*115c*/ 	.short	0x010a
        /*115e*/ 	.byte	0x3f
	.zero		1


	//   ....[78]....
        /*1160*/ 	.word	0x0002a4c0
        /*1164*/ 	.word	0x00000006
        /*1168*/ 	.word	0x00000000
        /*116c*/ 	.short	0x010a
        /*116e*/ 	.byte	0x3f
	.zero		1


	//   ....[79]....
        /*1170*/ 	.word	0x0002a530
        /*1174*/ 	.word	0x00000007
        /*1178*/ 	.word	0x00000000
        /*117c*/ 	.short	0x010a
        /*117e*/ 	.byte	0x3f
	.zero		1


	//   ....[80]....
        /*1180*/ 	.word	0x0002a590
        /*1184*/ 	.word	0x00000004
        /*1188*/ 	.word	0x0002a860
        /*118c*/ 	.short	0x010a
        /*118e*/ 	.byte	0x3f
	.zero		1


	//   ....[81]....
        /*1190*/ 	.word	0x0002a5e0
        /*1194*/ 	.word	0x00000003
        /*1198*/ 	.word	0x0002a860
        /*119c*/ 	.short	0x010a
        /*119e*/ 	.byte	0x3f
	.zero		1


	//   ....[82]....
        /*11a0*/ 	.word	0x0002a620
        /*11a4*/ 	.word	0x00000004
        /*11a8*/ 	.word	0x0002a880
        /*11ac*/ 	.short	0x010a
        /*11ae*/ 	.byte	0x3f
	.zero		1


	//   ....[83]....
        /*11b0*/ 	.word	0x0002a640
        /*11b4*/ 	.word	0x00000003
        /*11b8*/ 	.word	0x0002a880
        /*11bc*/ 	.short	0x010a
        /*11be*/ 	.byte	0x3f
	.zero		1


	//   ....[84]....
        /*11c0*/ 	.word	0x0002a6a0
        /*11c4*/ 	.word	0x00000067
        /*11c8*/ 	.word	0x0002a890
        /*11cc*/ 	.short	0x010a
        /*11ce*/ 	.byte	0x3f
	.zero		1


	//   ....[85]....
        /*11d0*/ 	.word	0x0002a6f0
        /*11d4*/ 	.word	0x00000067
        /*11d8*/ 	.word	0x0002a890
        /*11dc*/ 	.short	0x010a
        /*11de*/ 	.byte	0x3f
	.zero		1


	//   ....[86]....
        /*11e0*/ 	.word	0x0002a740
        /*11e4*/ 	.word	0x00000067
        /*11e8*/ 	.word	0x0002a890
        /*11ec*/ 	.short	0x010a
        /*11ee*/ 	.byte	0x3f
	.zero		1


	//   ....[87]....
        /*11f0*/ 	.word	0x0002a790
        /*11f4*/ 	.word	0x00000067
        /*11f8*/ 	.word	0x0002a8b0
        /*11fc*/ 	.short	0x010a
        /*11fe*/ 	.byte	0x3f
	.zero		1


	//   ....[88]....
        /*1200*/ 	.word	0x0002aa90
        /*1204*/ 	.word	0x00000010
        /*1208*/ 	.word	0x0002a800
        /*120c*/ 	.short	0x010a
        /*120e*/ 	.byte	0x3f
	.zero		1


	//   ....[89]....
        /*1210*/ 	.word	0x0002aca0
        /*1214*/ 	.word	0x00000010
        /*1218*/ 	.word	0x0002a800
        /*121c*/ 	.short	0x010a
        /*121e*/ 	.byte	0x3f
	.zero		1


	//   ....[90]....
        /*1220*/ 	.word	0x0002acf0
        /*1224*/ 	.word	0x00000008
        /*1228*/ 	.word	0x0002a830
        /*122c*/ 	.short	0x010a
        /*122e*/ 	.byte	0x3f
	.zero		1


	//   ....[91]....
        /*1230*/ 	.word	0x0002ad40
        /*1234*/ 	.word	0x00000007
        /*1238*/ 	.word	0x0002a830
        /*123c*/ 	.short	0x010a
        /*123e*/ 	.byte	0x3f
	.zero		1


	//   ....[92]....
        /*1240*/ 	.word	0x0002ad90
        /*1244*/ 	.word	0x00000007
        /*1248*/ 	.word	0x0002a850
        /*124c*/ 	.short	0x010a
        /*124e*/ 	.byte	0x3f
	.zero		1


	//   ....[93]....
        /*1250*/ 	.word	0x0002ade0
        /*1254*/ 	.word	0x00000007
        /*1258*/ 	.word	0x0002a830
        /*125c*/ 	.short	0x010a
        /*125e*/ 	.byte	0x3f
	.zero		1


	//   ....[94]....
        /*1260*/ 	.word	0x0002ae30
        /*1264*/ 	.word	0x00000007
        /*1268*/ 	.word	0x0002a850
        /*126c*/ 	.short	0x010a
        /*126e*/ 	.byte	0x3f
	.zero		1


	//   ....[95]....
        /*1270*/ 	.word	0x0002ae80
        /*1274*/ 	.word	0x00000007
        /*1278*/ 	.word	0x0002a830
        /*127c*/ 	.short	0x010a
        /*127e*/ 	.byte	0x3f
	.zero		1


	//   ....[96]....
        /*1280*/ 	.word	0x0002aed0
        /*1284*/ 	.word	0x00000007
        /*1288*/ 	.word	0x0002a850
        /*128c*/ 	.short	0x010a
        /*128e*/ 	.byte	0x3f
	.zero		1


	//   ....[97]....
        /*1290*/ 	.word	0x0002af20
        /*1294*/ 	.word	0x0000000f
        /*1298*/ 	.word	0x0002a850
        /*129c*/ 	.short	0x010a
        /*129e*/ 	.byte	0x3f
	.zero		1


	//   ....[98]....
        /*12a0*/ 	.word	0x0002ccf0
        /*12a4*/ 	.word	0x00000005
        /*12a8*/ 	.word	0x0002a820
        /*12ac*/ 	.short	0x010a
        /*12ae*/ 	.byte	0x3f
	.zero		1


	//   ....[99]....
        /*12b0*/ 	.word	0x0002cd40
        /*12b4*/ 	.word	0x00000007
        /*12b8*/ 	.word	0x0002a8a0
        /*12bc*/ 	.short	0x010a
        /*12be*/ 	.byte	0x3f
	.zero		1


	//   ....[100]....
        /*12c0*/ 	.word	0x0002cd90
        /*12c4*/ 	.word	0x00000007
        /*12c8*/ 	.word	0x0002a8c0
        /*12cc*/ 	.short	0x010a
        /*12ce*/ 	.byte	0x3f
	.zero		1


	//   ....[101]....
        /*12d0*/ 	.word	0x0002cde0
        /*12d4*/ 	.word	0x00000008
        /*12d8*/ 	.word	0x0002a8a0
        /*12dc*/ 	.short	0x010a
        /*12de*/ 	.byte	0x3f
	.zero		1


	//   ....[102]....
        /*12e0*/ 	.word	0x0002ce30
        /*12e4*/ 	.word	0x00000008
        /*12e8*/ 	.word	0x0002a8c0
        /*12ec*/ 	.short	0x010a
        /*12ee*/ 	.byte	0x3f
	.zero		1


	//   ....[103]....
        /*12f0*/ 	.word	0x0002cfd0
        /*12f4*/ 	.word	0x00000002
        /*12f8*/ 	.word	0x0002a880
        /*12fc*/ 	.short	0x010a
        /*12fe*/ 	.byte	0x3f
	.zero		1


	//   ....[104]....
        /*1300*/ 	.word	0x0002d020
        /*1304*/ 	.word	0x00000002
        /*1308*/ 	.word	0x0002a840
        /*130c*/ 	.short	0x010a
        /*130e*/ 	.byte	0x3f
	.zero		1


	//   ....[105]....
        /*1310*/ 	.word	0x0002d620
        /*1314*/ 	.word	0x00000002
        /*1318*/ 	.word	0x0002a820
        /*131c*/ 	.short	0x010a
        /*131e*/ 	.byte	0x3f
	.zero		1


	//   ....[106]....
        /*1320*/ 	.word	0x0002d670
        /*1324*/ 	.word	0x00000006
        /*1328*/ 	.word	0x0002a880
        /*132c*/ 	.short	0x010a
        /*132e*/ 	.byte	0x3f
	.zero		1


	//   ....[107]....
        /*1330*/ 	.word	0x0002d6c0
        /*1334*/ 	.word	0x00000006
        /*1338*/ 	.word	0x0002a840
        /*133c*/ 	.short	0x010a
        /*133e*/ 	.byte	0x3f
	.zero		1


	//   ....[108]....
        /*1340*/ 	.word	0x0002d710
        /*1344*/ 	.word	0x0000000d
        /*1348*/ 	.word	0x0002a870
        /*134c*/ 	.short	0x010a
        /*134e*/ 	.byte	0x3f
	.zero		1


	//   ....[109]....
        /*1350*/ 	.word	0x0002d760
        /*1354*/ 	.word	0x0000000d
        /*1358*/ 	.word	0x0002a860
        /*135c*/ 	.short	0x010a
        /*135e*/ 	.byte	0x3f
	.zero		1


	//   ....[110]....
        /*1360*/ 	.word	0x0002d7b0
        /*1364*/ 	.word	0x0000000c
        /*1368*/ 	.word	0x0002a870
        /*136c*/ 	.short	0x010a
        /*136e*/ 	.byte	0x3f
	.zero		1


	//   ....[111]....
        /*1370*/ 	.word	0x0002d800
        /*1374*/ 	.word	0x0000000c
        /*1378*/ 	.word	0x0002a860
        /*137c*/ 	.short	0x010a
        /*137e*/ 	.byte	0x3f
	.zero		1


	//   ....[112]....
        /*1380*/ 	.word	0x0002e260
        /*1384*/ 	.word	0x00000000
        /*1388*/ 	.word	0x0002a820
        /*138c*/ 	.short	0x010a
        /*138e*/ 	.byte	0x3f
	.zero		1


	//   ....[113]....
        /*1390*/ 	.word	0x0002e400
        /*1394*/ 	.word	0x00000006
        /*1398*/ 	.word	0x00000000
        /*139c*/ 	.short	0x010a
        /*139e*/ 	.byte	0x3f
	.zero		1


	//   ....[114]....
        /*13a0*/ 	.word	0x0002e450
        /*13a4*/ 	.word	0x00000007
        /*13a8*/ 	.word	0x00000000
        /*13ac*/ 	.short	0x010a
        /*13ae*/ 	.byte	0x3f
	.zero		1


	//   ....[115]....
        /*13b0*/ 	.word	0x0002e4a0
        /*13b4*/ 	.word	0x00000004
        /*13b8*/ 	.word	0x0002a860
        /*13bc*/ 	.short	0x010a
        /*13be*/ 	.byte	0x3f
	.zero		1


	//   ....[116]....
        /*13c0*/ 	.word	0x0002e4f0
        /*13c4*/ 	.word	0x00000003
        /*13c8*/ 	.word	0x0002a860
        /*13cc*/ 	.short	0x010a
        /*13ce*/ 	.byte	0x3f
	.zero		1


	//   ....[117]....
        /*13d0*/ 	.word	0x0002e540
        /*13d4*/ 	.word	0x00000004
        /*13d8*/ 	.word	0x0002a880
        /*13dc*/ 	.short	0x010a
        /*13de*/ 	.byte	0x3f
	.zero		1


	//----- nvinfo : EIATTR_NUM_MBARRIERS
	.align		4
.L_278:
        /*13e0*/ 	.byte	0x03, 0x38
        /*13e2*/ 	.short	0x0016


	//----- nvinfo : EIATTR_EXIT_INSTR_OFFSETS
	.align		4
        /*13e4*/ 	.byte	0x04, 0x1c
        /*13e6*/ 	.short	(.L_280 - .L_279)


	//   ....[0]....
.L_279:
        /*13e8*/ 	.word	0x0002a690


	//----- nvinfo : EIATTR_MAX_THREADS
	.align		4
.L_280:
        /*13ec*/ 	.byte	0x04, 0x05
        /*13ee*/ 	.short	(.L_282 - .L_281)
.L_281:
        /*13f0*/ 	.word	0x00000180
        /*13f4*/ 	.word	0x00000001
        /*13f8*/ 	.word	0x00000001


	//----- nvinfo : EIATTR_CRS_STACK_SIZE
	.align		4
.L_282:
        /*13fc*/ 	.byte	0x04, 0x1e
        /*13fe*/ 	.short	(.L_284 - .L_283)
.L_283:
        /*1400*/ 	.word	0x00000000


	//----- nvinfo : EIATTR_CBANK_PARAM_SIZE
	.align		4
.L_284:
        /*1404*/ 	.byte	0x03, 0x19
        /*1406*/ 	.short	0x0af0


	//----- nvinfo : EIATTR_PARAM_CBANK
	.align		4
        /*1408*/ 	.byte	0x04, 0x0a
        /*140a*/ 	.short	(.L_286 - .L_285)
	.align		4
.L_285:
        /*140c*/ 	.word	index@(.nv.constant0._ZN7cutlass13device_kernelIN5flash11enable_sm90INS1_16FlashAttnFwdSm90INS1_25CollectiveMainloopFwdSm90ILi2EN4cute5tupleIJNS5_1CILi1EEES8_S8_EEENS6_IJNS7_ILi128EEESA_NS7_ILi192EEEEEELi192ENS_12float_e4m3_tEfNS_4arch4Sm90ELb0ELb1ELb1ELb1ELb0ELb1ELb0ELb1ELb1ELb1ELb0ELb0EEENS1_21CollectiveEpilogueFwdINS6_IJSA_SB_SA_EEES9_NS_10bfloat16_tESF_Li256ELb1ELb1ELb0ELb1EEENS1_36VarlenDynamicPersistentTileSchedulerILi128ELi128ELi256ELi128ELb0ELb1ELb1ELb1ELb0ELb1EEEEEEEEEvNT_6ParamsE)
        /*1410*/ 	.short	0x0210
        /*1412*/ 	.short	0x0af0


	//----- nvinfo : EIATTR_SW_WAR
	.align		4
.L_286:
        /*1414*/ 	.byte	0x04, 0x36
        /*1416*/ 	.short	(.L_288 - .L_287)
.L_287:
        /*1418*/ 	.word	0x00000008
.L_288:


//--------------------- .nv.info._ZN7cutlass13device_kernelIN5flash11enable_sm90INS1_16FlashAttnFwdSm90INS1_25CollectiveMainloopFwdSm90ILi2EN4cute5tupleIJNS5_1CILi1EEES8_S8_EEENS6_IJNS7_ILi128EEENS7_ILi160EEENS7_ILi192EEEEEELi192ENS_12float_e4m3_tEfNS_4arch4Sm90ELb1ELb0ELb1ELb0ELb0ELb0ELb0ELb1ELb1ELb1ELb0ELb0EEENS1_21CollectiveEpilogueFwdINS6_IJSA_SC_SB_EEES9_NS_10bfloat16_tESG_Li256ELb0ELb1ELb0ELb1EEENS1_30DynamicPersistentTileSchedulerILi256ELi128ELb0ELb1ELb1EEEEEEEEEvNT_6ParamsE --------------------------
	.section	.nv.info._ZN7cutlass13device_kernelIN5flash11enable_sm90INS1_16FlashAttnFwdSm90INS1_25CollectiveMainloopFwdSm90ILi2EN4cute5tupleIJNS5_1CILi1EEES8_S8_EEENS6_IJNS7_ILi128EEENS7_ILi160EEENS7_ILi192EEEEEELi192ENS_12float_e4m3_tEfNS_4arch4Sm90ELb1ELb0ELb1ELb0ELb0ELb0ELb0ELb1ELb1ELb1ELb0ELb0EEENS1_21CollectiveEpilogueFwdINS6_IJSA_SC_SB_EEES9_NS_10bfloat16_tESG_Li256ELb0ELb1ELb0ELb1EEENS1_30DynamicPersistentTileSchedulerILi256ELi128ELb0ELb1ELb1EEEEEEEEEvNT_6ParamsE,"",@"SHT_CUDA_INFO"
	.sectionflags	@""
	.align	4


	//----- nvinfo : EIATTR_CUDA_API_VERSION
	.align		4
        /*0000*/ 	.byte	0x04, 0x37
        /*0002*/ 	.short	(.L_290 - .L_289)
.L_289:
        /*0004*/ 	.word	0x00000082


	//----- nvinfo : EIATTR_KPARAM_INFO
	.align		4
.L_290:
        /*0008*/ 	.byte	0x04, 0x17
        /*000a*/ 	.short	(.L_292 - .L_291)
.L_291:
        /*000c*/ 	.word	0x00000000
        /*0010*/ 	.short	0x0000
        /*0012*/ 	.short	0x0070
        /*0014*/ 	.byte	0x00, 0xf0, 0x01, 0x2a


	//----- nvinfo : EIATTR_SPARSE_MMA_MASK
	.align		4
.L_292:
        /*0018*/ 	.byte	0x03, 0x50
        /*001a*/ 	.short	0x0000


	//----- nvinfo : EIATTR_MAXREG_COUNT
	.align		4
        /*001c*/ 	.byte	0x03, 0x1b
        /*001e*/ 	.short	0x00a8


	//----- nvinfo : EIATTR_NUM_BARRIERS
	.align		4
        /*0020*/ 	.byte	0x02, 0x4c
        /*0022*/ 	.byte	0x10
	.zero		1


	//----- nvinfo : EIATTR_EXTERNS
	.align		4
        /*0024*/ 	.byte	0x04, 0x0f
        /*0026*/ 	.short	(.L_294 - .L_293)


	//   ....[0]....
	.align		4
.L_293:
        /*0028*/ 	.word	index@(__assertfail)


	//----- nvinfo : EIATTR_ANNOTATIONS
	.align		4
.L_294:
        /*002c*/ 	.byte	0x04, 0x55
        /*002e*/ 	.short	(.L_296 - .L_295)


	//   ....[0]....
.L_295:
        /* <DEDUP_REMOVED lines=19> */


	//----- nvinfo : EIATTR_MERCURY_ISA_VERSION
	.align		4
.L_296:
        /*0148*/ 	.byte	0x03, 0x5f
        /*014a*/ 	.short	0x0101


	//----- nvinfo : EIATTR_INT_WARP_WIDE_INSTR_OFFSETS
	.align		4
        /*014c*/ 	.byte	0x04, 0x31
        /*014e*/ 	.short	(.L_298 - .L_297)


	//   ....[0]....
.L_297:
        /*0150*/ 	.word	0x00000130


	//   ....[1]....
        /*0154*/ 	.word	0x00000170


	//   ....[2]....
        /*0158*/ 	.word	0x000001e0


	//   ....[3]....
        /*015c*/ 	.word	0x00011940


	//   ....[4]....
        /*0160*/ 	.word	0x000119d0


	//   ....[5]....
        /*0164*/ 	.word	0x000146b0


	//   ....[6]....
        /*0168*/ 	.word	0x00014740


	//----- nvinfo : EIATTR_COOP_GROUP_MASK_REGIDS
	.align		4
.L_298:
        /*016c*/ 	.byte	0x04, 0x29
        /*016e*/ 	.short	(.L_300 - .L_299)


	//   ....[0]....
.L_299:
        /*0170*/ 	.word	0xffffffff


	//   ....[1]....
        /*0174*/ 	.word	0xffffffff


	//   ....[2]....
        /*0178*/ 	.word	0xffffffff


	//   ....[3]....
        /*017c*/ 	.word	0xffffffff


	//   ....[4]....
        /*0180*/ 	.word	0xffffffff


	//   ....[5]....
        /*0184*/ 	.word	0xffffffff


	//   ....[6]....
        /*0188*/ 	.word	0xffffffff


	//   ....[7]....
        /*018c*/ 	.word	0xffffffff


	//   ....[8]....
        /*0190*/ 	.word	0xffffffff


	//   ....[9]....
        /*0194*/ 	.word	0xffffffff


	//   ....[10]....
        /*0198*/ 	.word	0xffffffff


	//   ....[11]....
        /*019c*/ 	.word	0xffffffff


	//   ....[12]....
        /*01a0*/ 	.word	0xffffffff


	//   ....[13]....
        /*01a4*/ 	.word	0xffffffff


	//   ....[14]....
        /*01a8*/ 	.word	0xffffffff


	//   ....[15]....
        /*01ac*/ 	.word	0xffffffff


	//   ....[16]....
        /*01b0*/ 	.word	0xffffffff


	//   ....[17]....
        /*01b4*/ 	.word	0xffffffff


	//   ....[18]....
        /*01b8*/ 	.word	0xffffffff


	//   ....[19]....
        /*01bc*/ 	.word	0xffffffff


	//   ....[20]....
        /*01c0*/ 	.word	0xffffffff


	//   ....[21]....
        /*01c4*/ 	.word	0xffffffff


	//   ....[22]....
        /*01c8*/ 	.word	0xffffffff


	//   ....[23]....
        /*01cc*/ 	.word	0xffffffff


	//   ....[24]....
        /*01d0*/ 	.word	0xffffffff


	//   ....[25]....
        /*01d4*/ 	.word	0xffffffff


	//   ....[26]....
        /*01d8*/ 	.word	0xffffffff


	//   ....[27]....
        /*01dc*/ 	.word	0xffffffff


	//   ....[28]....
        /*01e0*/ 	.word	0xffffffff


	//   ....[29]....
        /*01e4*/ 	.word	0xffffffff


	//   ....[30]....
        /*01e8*/ 	.word	0xffffffff


	//   ....[31]....
        /*01ec*/ 	.word	0xffffffff


	//   ....[32]....
        /*01f0*/ 	.word	0xffffffff


	//   ....[33]....
        /*01f4*/ 	.word	0xffffffff


	//   ....[34]....
        /*01f8*/ 	.word	0xffffffff


	//   ....[35]....
        /*01fc*/ 	.word	0xffffffff


	//   ....[36]....
        /*0200*/ 	.word	0xffffffff


	//   ....[37]....
        /*0204*/ 	.word	0xffffffff


	//   ....[38]....
        /*0208*/ 	.word	0xffffffff


	//   ....[39]....
        /*020c*/ 	.word	0xffffffff


	//   ....[40]....
        /*0210*/ 	.word	0xffffffff


	//   ....[41]....
        /*0214*/ 	.word	0xffffffff


	//   ....[42]....
        /*0218*/ 	.word	0xffffffff


	//   ....[43]....
        /*021c*/ 	.word	0xffffffff


	//   ....[44]....
        /*0220*/ 	.word	0xffffffff


	//   ....[45]....
        /*0224*/ 	.word	0xffffffff


	//   ....[46]....
        /*0228*/ 	.word	0xffffffff


	//   ....[47]....
        /*022c*/ 	.word	0xffffffff


	//   ....[48]....
        /*0230*/ 	.word	0xffffffff


	//   ....[49]....
        /*0234*/ 	.word	0xffffffff


	//   ....[50]....
        /*0238*/ 	.word	0xffffffff


	//   ....[51]....
        /*023c*/ 	.word	0xffffffff


	//   ....[52]....
        /*0240*/ 	.word	0xffffffff


	//   ....[53]....
        /*0244*/ 	.word	0xffffffff


	//   ....[54]....
        /*0248*/ 	.word	0xffffffff


	//   ....[55]....
        /*024c*/ 	.word	0xffffffff


	//   ....[56]....
        /*0250*/ 	.word	0xffffffff


	//   ....[57]....
        /*0254*/ 	.word	0xffffffff


	//   ....[58]....
        /*0258*/ 	.word	0xffffffff


	//   ....[59]....
        /*025c*/ 	.word	0xffffffff


	//   ....[60]....
        /*0260*/ 	.word	0xffffffff


	//   ....[61]....
        /*0264*/ 	.word	0xffffffff


	//   ....[62]....
        /*0268*/ 	.word	0xffffffff


	//   ....[63]....
        /*026c*/ 	.word	0xffffffff


	//   ....[64]....
        /*0270*/ 	.word	0xffffffff


	//   ....[65]....
        /*0274*/ 	.word	0xffffffff


	//   ....[66]....
        /*0278*/ 	.word	0xffffffff


	//   ....[67]....
        /*027c*/ 	.word	0xffffffff


	//   ....[68]....
        /*0280*/ 	.word	0xffffffff


	//   ....[69]....
        /*0284*/ 	.word	0xffffffff


	//   ....[70]....
        /*0288*/ 	.word	0xffffffff


	//   ....[71]....
        /*028c*/ 	.word	0xffffffff


	//   ....[72]....
        /*0290*/ 	.word	0xffffffff


	//   ....[73]....
        /*0294*/ 	.word	0xffffffff


	//   ....[74]....
        /*0298*/ 	.word	0xffffffff


	//   ....[75]....
        /*029c*/ 	.word	0xffffffff


	//   ....[76]....
        /*02a0*/ 	.word	0xffffffff


	//   ....[77]....
        /*02a4*/ 	.word	0xffffffff


	//   ....[78]....
        /*02a8*/ 	.word	0xffffffff


	//   ....[79]....
        /*02ac*/ 	.word	0xffffffff


	//   ....[80]....
        /*02b0*/ 	.word	0xffffffff


	//   ....[81]....
        /*02b4*/ 	.word	0xffffffff


	//   ....[82]....
        /*02b8*/ 	.word	0xffffffff


	//   ....[83]....
        /*02bc*/ 	.word	0xffffffff


	//   ....[84]....
        /*02c0*/ 	.word	0xffffffff


	//   ....[85]....
        /*02c4*/ 	.word	0xffffffff


	//   ....[86]....
        /*02c8*/ 	.word	0xffffffff


	//   ....[87]....
        /*02cc*/ 	.word	0xffffffff


	//   ....[88]....
        /*02d0*/ 	.word	0xffffffff


	//   ....[89]....
        /*02d4*/ 	.word	0xffffffff


	//   ....[90]....
        /*02d8*/ 	.word	0xffffffff


	//   ....[91]....
        /*02dc*/ 	.word	0xffffffff


	//   ....[92]....
        /*02e0*/ 	.word	0xffffffff


	//   ....[93]....
        /*02e4*/ 	.word	0xffffffff


	//   ....[94]....
        /*02e8*/ 	.word	0xffffffff


	//   ....[95]....
        /*02ec*/ 	.word	0xffffffff


	//   ....[96]....
        /*02f0*/ 	.word	0xffffffff


	//   ....[97]....
        /*02f4*/ 	.word	0xffffffff


	//   ....[98]....
        /*02f8*/ 	.word	0xffffffff


	//   ....[99]....
        /*02fc*/ 	.word	0xffffffff


	//   ....[100]....
        /*0300*/ 	.word	0xffffffff


	//   ....[101]....
        /*0304*/ 	.word	0xffffffff


	//   ....[102]....
        /*0308*/ 	.word	0xffffffff


	//   ....[103]....
        /*030c*/ 	.word	0xffffffff


	//   ....[104]....
        /*0310*/ 	.word	0xffffffff


	//   ....[105]....
        /*0314*/ 	.word	0xffffffff


	//   ....[106]....
        /*0318*/ 	.word	0xffffffff


	//   ....[107]....
        /*031c*/ 	.word	0xffffffff


	//   ....[108]....
        /*0320*/ 	.word	0x0500000f


	//   ....[109]....
        /*0324*/ 	.word	0x0500000f


	//   ....[110]....
        /*0328*/ 	.word	0x0500000f


	//   ....[111]....
        /*032c*/ 	.word	0x0500000f


	//   ....[112]....
        /*0330*/ 	.word	0x0500000f


	//   ....[113]....
        /*0334*/ 	.word	0x0500000f


	//   ....[114]....
        /*0338*/ 	.word	0x0500000f


	//   ....[115]....
        /*033c*/ 	.word	0x0500000f


	//   ....[116]....
        /*0340*/ 	.word	0x0500000f


	//   ....[117]....
        /*0344*/ 	.word	0x0500000f


	//----- nvinfo : EIATTR_COOP_GROUP_INSTR_OFFSETS
	.align		4
.L_300:
        /*0348*/ 	.byte	0x04, 0x28
        /*034a*/ 	.short	(.L_302 - .L_301)


	//   ....[0]....
.L_301:
        /*034c*/ 	.word	0x00000070


	//   ....[1]....
        /*0350*/ 	.word	0x00000140


	//   ....[2]....
        /*0354*/ 	.word	0x00000190


	//   ....[3]....
        /*0358*/ 	.word	0x000003c0


	//   ....[4]....
        /*035c*/ 	.word	0x00000520


	//   ....[5]....
        /*0360*/ 	.word	0x00000640


	//   ....[6]....
        /*0364*/ 	.word	0x000007a0


	//   ....[7]....
        /*0368*/ 	.word	0x00001590


	//   ....[8]....
        /*036c*/ 	.word	0x00002cc0


	//   ....[9]....
        /*0370*/ 	.word	0x00003520


	//   ....[10]....
        /*0374*/ 	.word	0x00003a40


	//   ....[11]....
        /*0378*/ 	.word	0x00003b10


	//   ....[12]....
        /*037c*/ 	.word	0x00004810


	//   ....[13]....
        /*0380*/ 	.word	0x00004890


	//   ....[14]....
        /*0384*/ 	.word	0x000069a0


	//   ....[15]....
        /*0388*/ 	.word	0x00007860


	//   ....[16]....
        /*038c*/ 	.word	0x00007890


	//   ....[17]....
        /*0390*/ 	.word	0x00007950


	//   ....[18]....
        /*0394*/ 	.word	0x00008650


	//   ....[19]....
        /*0398*/ 	.word	0x000086e0


	//   ....[20]....
        /*039c*/ 	.word	0x0000bc10


	//   ....[21]....
        /*03a0*/ 	.word	0x0000bc60


	//   ....[22]....
        /*03a4*/ 	.word	0x0000bcd0


	//   ....[23]....
        /*03a8*/ 	.word	0x0000bce0


	//   ....[24]....
        /*03ac*/ 	.word	0x0000da90


	//   ....[25]....
        /*03b0*/ 	.word	0x0000daa0


	//   ....[26]....
        /*03b4*/ 	.word	0x0000dad0


	//   ....[27]....
        /*03b8*/ 	.word	0x0000dae0


	//   ....[28]....
        /*03bc*/ 	.word	0x0000f360


	//   ....[29]....
        /*03c0*/ 	.word	0x0000f390


	//   ....[30]....
        /*03c4*/ 	.word	0x0000f3c0


	//   ....[31]....
        /*03c8*/ 	.word	0x0000f3f0


	//   ....[32]....
        /*03cc*/ 	.word	0x0000f420


	//   ....[33]....
        /*03d0*/ 	.word	0x0000f460


	//   ....[34]....
        /*03d4*/ 	.word	0x0000f4a0


	//   ....[35]....
        /*03d8*/ 	.word	0x0000f4c0


	//   ....[36]....
        /*03dc*/ 	.word	0x0000f4e0


	//   ....[37]....
        /*03e0*/ 	.word	0x0000f520


	//   ....[38]....
        /*03e4*/ 	.word	0x0000f550


	//   ....[39]....
        /*03e8*/ 	.word	0x0000f560


	//   ....[40]....
        /*03ec*/ 	.word	0x0000f590


	//   ....[41]....
        /*03f0*/ 	.word	0x0000f5a0


	//   ....[42]....
        /*03f4*/ 	.word	0x0000f5b0


	//   ....[43]....
        /*03f8*/ 	.word	0x0000f5c0


	//   ....[44]....
        /*03fc*/ 	.word	0x0000f5e0


	//   ....[45]....
        /*0400*/ 	.word	0x0000f5f0


	//   ....[46]....
        /*0404*/ 	.word	0x0000f600


	//   ....[47]....
        /*0408*/ 	.word	0x0000f630


	//   ....[48]....
        /*040c*/ 	.word	0x0000f660


	//   ....[49]....
        /*0410*/ 	.word	0x0000f670


	//   ....[50]....
        /*0414*/ 	.word	0x0000f680


	//   ....[51]....
        /*0418*/ 	.word	0x0000f690


	//   ....[52]....
        /*041c*/ 	.word	0x0000f6a0


	//   ....[53]....
        /*0420*/ 	.word	0x0000f6c0


	//   ....[54]....
        /*0424*/ 	.word	0x0000f6d0


	//   ....[55]....
        /*0428*/ 	.word	0x0000f6e0


	//   ....[56]....
        /*042c*/ 	.word	0x0000f6f0


	//   ....[57]....
        /*0430*/ 	.word	0x0000f700


	//   ....[58]....
        /*0434*/ 	.word	0x0000f710


	//   ....[59]....
        /*0438*/ 	.word	0x0000f720


	//   ....[60]....
        /*043c*/ 	.word	0x0000f730


	//   ....[61]....
        /*0440*/ 	.word	0x0000f740


	//   ....[62]....
        /*0444*/ 	.word	0x0000f750


	//   ....[63]....
        /*0448*/ 	.word	0x0000f760


	//   ....[64]....
        /*044c*/ 	.word	0x0000f770


	//   ....[65]....
        /*0450*/ 	.word	0x0000f780


	//   ....[66]....
        /*0454*/ 	.word	0x0000f790


	//   ....[67]....
        /*0458*/ 	.word	0x0000f7a0


	//   ....[68]....
        /*045c*/ 	.word	0x0000f7b0


	//   ....[69]....
        /*0460*/ 	.word	0x0000f7c0


	//   ....[70]....
        /*0464*/ 	.word	0x0000f7d0


	//   ....[71]....
        /*0468*/ 	.word	0x0000f7e0


	//   ....[72]....
        /*046c*/ 	.word	0x0000f7f0


	//   ....[73]....
        /*0470*/ 	.word	0x0000f800


	//   ....[74]....
        /*0474*/ 	.word	0x0000f810


	//   ....[75]....
        /*0478*/ 	.word	0x0000f820


	//   ....[76]....
        /*047c*/ 	.word	0x0000fb30


	//   ....[77]....
        /*0480*/ 	.word	0x0000fb60


	//   ....[78]....
        /*0484*/ 	.word	0x0000fb90


	//   ....[79]....
        /*0488*/ 	.word	0x0000fbc0


	//   ....[80]....
        /*048c*/ 	.word	0x000100d0


	//   ....[81]....
        /*0490*/ 	.word	0x00010110


	//   ....[82]....
        /*0494*/ 	.word	0x00010210


	//   ....[83]....
        /*0498*/ 	.word	0x00010230


	//   ....[84]....
        /*049c*/ 	.word	0x00010330


	//   ....[85]....
        /*04a0*/ 	.word	0x00010350


	//   ....[86]....
        /*04a4*/ 	.word	0x00010460


	//   ....[87]....
        /*04a8*/ 	.word	0x00010480


	//   ....[88]....
        /*04ac*/ 	.word	0x00010b60


	//   ....[89]....
        /*04b0*/ 	.word	0x00010b80


	//   ....[90]....
        /*04b4*/ 	.word	0x00010c80


	//   ....[91]....
        /*04b8*/ 	.word	0x00010ca0


	//   ....[92]....
        /*04bc*/ 	.word	0x00010da0


	//   ....[93]....
        /*04c0*/ 	.word	0x00010dc0


	//   ....[94]....
        /*04c4*/ 	.word	0x00010ed0


	//   ....[95]....
        /*04c8*/ 	.word	0x00010ef0


	//   ....[96]....
        /*04cc*/ 	.word	0x000110b0


	//   ....[97]....
        /*04d0*/ 	.word	0x00012120


	//   ....[98]....
        /*04d4*/ 	.word	0x00012df0


	//   ....[99]....
        /*04d8*/ 	.word	0x00012e20


	//   ....[100]....
        /*04dc*/ 	.word	0x00012f00


	//   ....[101]....
        /*04e0*/ 	.word	0x00012f20


	//   ....[102]....
        /*04e4*/ 	.word	0x00012fc0


	//   ....[103]....
        /*04e8*/ 	.word	0x00012fe0


	//   ....[104]....
        /*04ec*/ 	.word	0x00012ff0


	//   ....[105]....
        /*04f0*/ 	.word	0x00013080


	//   ....[106]....
        /*04f4*/ 	.word	0x00015100


	//   ....[107]....
        /*04f8*/ 	.word	0x000152a0


	//   ....[108]....
        /*04fc*/ 	.word	0x00015870


	//   ....[109]....
        /*0500*/ 	.word	0x00015a20


	//   ....[110]....
        /*0504*/ 	.word	0x00015a80


	//   ....[111]....
        /*0508*/ 	.word	0x00015b10


	//   ....[112]....
        /*050c*/ 	.word	0x00015c30


	//   ....[113]....
        /*0510*/ 	.word	0x00015c90


	//   ....[114]....
        /*0514*/ 	.word	0x00015db0


	//   ....[115]....
        /*0518*/ 	.word	0x00015e10


	//   ....[116]....
        /*051c*/ 	.word	0x00015eb0


	//   ....[117]....
        /*0520*/ 	.word	0x00016260


	//----- nvinfo : EIATTR_REG_RECONFIG
	.align		4
.L_302:
        /*0524*/ 	.byte	0x01, 0x54
	.zero		2


	//----- nvinfo : EIATTR_SYSCALL_OFFSETS
	.align		4
        /*0528*/ 	.byte	0x04, 0x46
        /*052a*/ 	.short	(.L_304 - .L_303)


	//   ....[0]....
.L_303:
        /*052c*/ 	.word	0x00001770


	//   ....[1]....
        /*0530*/ 	.word	0x00011b40


	//   ....[2]....
        /*0534*/ 	.word	0x00011cd0


	//   ....[3]....
        /*0538*/ 	.word	0x00011e20


	//   ....[4]....
        /*053c*/ 	.word	0x00011f60


	//   ....[5]....
        /*0540*/ 	.word	0x000129d0


	//----- nvinfo : EIATTR_MBARRIER_INSTR_OFFSETS
	.align		4
.L_304:
        /*0544*/ 	.byte	0x04, 0x39
        /*0546*/ 	.short	(.L_306 - .L_305)


	//   ....[0]....
.L_305:
        /*0548*/ 	.word	0x00000270
        /*054c*/ 	.word	0x000000ff
        /*0550*/ 	.word	0x00033400
        /*0554*/ 	.short	0x0100
        /*0556*/ 	.byte	0x08
	.zero		1


	//   ....[1]....
        /*0558*/ 	.word	0x00000280
        /*055c*/ 	.word	0x000000ff
        /*0560*/ 	.word	0x00033420
        /*0564*/ 	.short	0x0100
        /*0566*/ 	.byte	0x08
	.zero		1


	//   ....[2]....
        /*0568*/ 	.word	0x00000370
        /*056c*/ 	.word	0x000000ff
        /*0570*/ 	.word	0x00033430
        /*0574*/ 	.short	0x0100
        /*0576*/ 	.byte	0x08
	.zero		1


	//   ....[3]....
        /*0578*/ 	.word	0x00000380
        /*057c*/ 	.word	0x000000ff
        /*0580*/ 	.word	0x00033440
        /*0584*/ 	.short	0x0100
        /*0586*/ 	.byte	0x08
	.zero		1


	//   ....[4]....
        /*0588*/ 	.word	0x00000390
        /*058c*/ 	.word	0x000000ff
        /*0590*/ 	.word	0x00033438
        /*0594*/ 	.short	0x0100
        /*0596*/ 	.byte	0x08
	.zero		1


	//   ....[5]....
        /*0598*/ 	.word	0x000003a0
        /*059c*/ 	.word	0x000000ff
        /*05a0*/ 	.word	0x00033448
        /*05a4*/ 	.short	0x0100
        /*05a6*/ 	.byte	0x08
	.zero		1


	//   ....[6]....
        /*05a8*/ 	.word	0x000004d0
        /*05ac*/ 	.word	0x000000ff
        /*05b0*/ 	.word	0x00033450
        /*05b4*/ 	.short	0x0100
        /*05b6*/ 	.byte	0x08
	.zero		1


	//   ....[7]....
        /*05b8*/ 	.word	0x000004e0
        /*05bc*/ 	.word	0x000000ff
        /*05c0*/ 	.word	0x00033460
        /*05c4*/ 	.short	0x0100
        /*05c6*/ 	.byte	0x08
	.zero		1


	//   ....[8]....
        /*05c8*/ 	.word	0x000004f0
        /*05cc*/ 	.word	0x000000ff
        /*05d0*/ 	.word	0x00033458
        /*05d4*/ 	.short	0x0100
        /*05d6*/ 	.byte	0x08
	.zero		1


	//   ....[9]....
        /*05d8*/ 	.word	0x00000500
        /*05dc*/ 	.word	0x000000ff
        /*05e0*/ 	.word	0x00033468
        /*05e4*/ 	.short	0x0100
        /*05e6*/ 	.byte	0x08
	.zero		1


	//   ....[10]....
        /*05e8*/ 	.word	0x000005f0
        /*05ec*/ 	.word	0x000000ff
        /*05f0*/ 	.word	0x00033470
        /*05f4*/ 	.short	0x0100
        /*05f6*/ 	.byte	0x06
	.zero		1


	//   ....[11]....
        /*05f8*/ 	.word	0x00000600
        /*05fc*/ 	.word	0x000000ff
        /*0600*/ 	.word	0x00033480
        /*0604*/ 	.short	0x0100
        /*0606*/ 	.byte	0x06
	.zero		1


	//   ....[12]....
        /*0608*/ 	.word	0x00000610
        /*060c*/ 	.word	0x000000ff
        /*0610*/ 	.word	0x00033478
        /*0614*/ 	.short	0x0100
        /*0616*/ 	.byte	0x06
	.zero		1


	//   ....[13]....
        /*0618*/ 	.word	0x00000620
        /*061c*/ 	.word	0x000000ff
        /*0620*/ 	.word	0x00033488
        /*0624*/ 	.short	0x0100
        /*0626*/ 	.byte	0x06
	.zero		1


	//   ....[14]....
        /*0628*/ 	.word	0x00000750
        /*062c*/ 	.word	0x000000ff
        /*0630*/ 	.word	0x00033490
        /*0634*/ 	.short	0x0100
        /*0636*/ 	.byte	0x08
	.zero		1


	//   ....[15]....
        /*0638*/ 	.word	0x00000760
        /*063c*/ 	.word	0x000000ff
        /*0640*/ 	.word	0x000334a0
        /*0644*/ 	.short	0x0100
        /*0646*/ 	.byte	0x08
	.zero		1


	//   ....[16]....
        /*0648*/ 	.word	0x00000770
        /*064c*/ 	.word	0x000000ff
        /*0650*/ 	.word	0x00033498
        /*0654*/ 	.short	0x0100
        /*0656*/ 	.byte	0x08
	.zero		1


	//   ....[17]....
        /*0658*/ 	.word	0x00000780
        /*065c*/ 	.word	0x000000ff
        /*0660*/ 	.word	0x000334a8
        /*0664*/ 	.short	0x0100
        /*0666*/ 	.byte	0x08
	.zero		1


	//   ....[18]....
        /*0668*/ 	.word	0x000008b0
        /*066c*/ 	.word	0x000000ff
        /*0670*/ 	.word	0x000334b0
        /*0674*/ 	.short	0x0100
        /*0676*/ 	.byte	0x08
	.zero		1


	//   ....[19]....
        /*0678*/ 	.word	0x000008c0
        /*067c*/ 	.word	0x000000ff
        /*0680*/ 	.word	0x000334c0
        /*0684*/ 	.short	0x0100
        /*0686*/ 	.byte	0x08
	.zero		1


	//   ....[20]....
        /*0688*/ 	.word	0x000008d0
        /*068c*/ 	.word	0x000000ff
        /*0690*/ 	.word	0x000334b8
        /*0694*/ 	.short	0x0100
        /*0696*/ 	.byte	0x08
	.zero		1


	//   ....[21]....
        /*0698*/ 	.word	0x000008e0
        /*069c*/ 	.word	0x000000ff
        /*06a0*/ 	.word	0x000334c8
        /*06a4*/ 	.short	0x0100
        /*06a6*/ 	.byte	0x08
	.zero		1


	//   ....[22]....
        /*06a8*/ 	.word	0x00001ac0
        /*06ac*/ 	.word	0x000000ff
        /*06b0*/ 	.word	0x00033400
        /*06b4*/ 	.short	0x010a
        /*06b6*/ 	.byte	0x29
	.zero		1


	//   ....[23]....
        /*06b8*/ 	.word	0x00001b60
        /*06bc*/ 	.word	0x00000002
        /*06c0*/ 	.word	0x00033430
        /*06c4*/ 	.short	0x010a
        /*06c6*/ 	.byte	0x3f
	.zero		1


	//   ....[24]....
        /*06c8*/ 	.word	0x00001bc0
        /*06cc*/ 	.word	0x00000002
        /*06d0*/ 	.word	0x00033430
        /*06d4*/ 	.short	0x010a
        /*06d6*/ 	.byte	0x3f
	.zero		1


	//   ....[25]....
        /*06d8*/ 	.word	0x00003450
        /*06dc*/ 	.word	0x00000002
        /*06e0*/ 	.word	0x00000000
        /*06e4*/ 	.short	0x0101
        /*06e6*/ 	.byte	0x3f
	.zero		1


	//   ....[26]....
        /*06e8*/ 	.word	0x00005a60
        /*06ec*/ 	.word	0x000000ff
        /*06f0*/ 	.word	0x00033430
        /*06f4*/ 	.short	0x010a
        /*06f6*/ 	.byte	0x06
	.zero		1


	//   ....[27]....
        /*06f8*/ 	.word	0x00005aa0
        /*06fc*/ 	.word	0x000000ff
        /*0700*/ 	.word	0x00033430
        /*0704*/ 	.short	0x010a
        /*0706*/ 	.byte	0x06
	.zero		1


	//   ....[28]....
        /*0708*/ 	.word	0x000066e0
        /*070c*/ 	.word	0x000000ff
        /*0710*/ 	.word	0x00033450
        /*0714*/ 	.short	0x010a
        /*0716*/ 	.byte	0x06
	.zero		1


	//   ....[29]....
        /*0718*/ 	.word	0x00006720
        /*071c*/ 	.word	0x000000ff
        /*0720*/ 	.word	0x00033450
        /*0724*/ 	.short	0x010a
        /*0726*/ 	.byte	0x06
	.zero		1


	//   ....[30]....
        /*0728*/ 	.word	0x00009140
        /*072c*/ 	.word	0x00000002
        /*0730*/ 	.word	0x00000000
        /*0734*/ 	.short	0x0101
        /*0736*/ 	.byte	0x3f
	.zero		1


	//   ....[31]....
        /*0738*/ 	.word	0x000095a0
        /*073c*/ 	.word	0x000000ff
        /*0740*/ 	.word	0x00000000
        /*0744*/ 	.short	0x0101
        /*0746*/ 	.byte	0x06
	.zero		1


	//   ....[32]....
        /*0748*/ 	.word	0x00009ee0
        /*074c*/ 	.word	0x000000ff
        /*0750*/ 	.word	0x00033430
        /*0754*/ 	.short	0x010a
        /*0756*/ 	.byte	0x06
	.zero		1


	//   ....[33]....
        /*0758*/ 	.word	0x00009f20
        /*075c*/ 	.word	0x000000ff
        /*0760*/ 	.word	0x00033430
        /*0764*/ 	.short	0x010a
        /*0766*/ 	.byte	0x06
	.zero		1


	//   ....[34]....
        /*0768*/ 	.word	0x0000ab30
        /*076c*/ 	.word	0x000000ff
        /*0770*/ 	.word	0x00033450
        /*0774*/ 	.short	0x010a
        /*0776*/ 	.byte	0x06
	.zero		1


	//   ....[35]....
        /*0778*/ 	.word	0x0000ab70
        /*077c*/ 	.word	0x000000ff
        /*0780*/ 	.word	0x00033450
        /*0784*/ 	.short	0x010a
        /*0786*/ 	.byte	0x06
	.zero		1


	//   ....[36]....
        /*0788*/ 	.word	0x0000cb60
        /*078c*/ 	.word	0x00000002
        /*0790*/ 	.word	0x00000000
        /*0794*/ 	.short	0x0101
        /*0796*/ 	.byte	0x3f
	.zero		1


	//   ....[37]....
        /*0798*/ 	.word	0x0000ce70
        /*079c*/ 	.word	0x000000ff
        /*07a0*/ 	.word	0x00000000
        /*07a4*/ 	.short	0x0101
        /*07a6*/ 	.byte	0x06
	.zero		1


	//   ....[38]....
        /*07a8*/ 	.word	0x0000d6f0
        /*07ac*/ 	.word	0x000000ff
        /*07b0*/ 	.word	0x00033450
        /*07b4*/ 	.short	0x010a
        /*07b6*/ 	.byte	0x09
	.zero		1


	//   ....[39]....
        /*07b8*/ 	.word	0x0000d730
        /*07bc*/ 	.word	0x000000ff
        /*07c0*/ 	.word	0x00033450
        /*07c4*/ 	.short	0x010a
        /*07c6*/ 	.byte	0x09
	.zero		1


	//   ....[40]....
        /*07c8*/ 	.word	0x0000de70
        /*07cc*/ 	.word	0x000000ff
        /*07d0*/ 	.word	0x00000000
        /*07d4*/ 	.short	0x0101
        /*07d6*/ 	.byte	0x04
	.zero		1


	//   ....[41]....
        /*07d8*/ 	.word	0x00010100
        /*07dc*/ 	.word	0x00000003
        /*07e0*/ 	.word	0x00000000
        /*07e4*/ 	.short	0x0101
        /*07e6*/ 	.byte	0x3f
	.zero		1


	//   ....[42]....
        /*07e8*/ 	.word	0x00012350
        /*07ec*/ 	.word	0x00000004
        /*07f0*/ 	.word	0x00033480
        /*07f4*/ 	.short	0x010a
        /*07f6*/ 	.byte	0x3f
	.zero		1


	//   ....[43]....
        /*07f8*/ 	.word	0x000125d0
        /*07fc*/ 	.word	0x00000004
        /*0800*/ 	.word	0x00033440
        /*0804*/ 	.short	0x010a
        /*0806*/ 	.byte	0x3f
	.zero		1


	//   ....[44]....
        /*0808*/ 	.word	0x00013160
        /*080c*/ 	.word	0x00000011
        /*0810*/ 	.word	0x00033400
        /*0814*/ 	.short	0x0107
        /*0816*/ 	.byte	0x3f
	.zero		1


	//   ....[45]....
        /*0818*/ 	.word	0x00013260
        /*081c*/ 	.word	0x00000011
        /*0820*/ 	.word	0x00033400
        /*0824*/ 	.short	0x0101
        /*0826*/ 	.byte	0x3f
	.zero		1


	//   ....[46]....
        /*0828*/ 	.word	0x00013280
        /*082c*/ 	.word	0x00000011
        /*0830*/ 	.word	0x00033420
        /*0834*/ 	.short	0x010a
        /*0836*/ 	.byte	0x3f
	.zero		1


	//   ....[47]....
        /*0838*/ 	.word	0x00013590
        /*083c*/ 	.word	0x00000006
        /*0840*/ 	.word	0x00033480
        /*0844*/ 	.short	0x010a
        /*0846*/ 	.byte	0x3f
	.zero		1


	//   ....[48]....
        /*0848*/ 	.word	0x000139b0
        /*084c*/ 	.word	0x00000006
        /*0850*/ 	.word	0x00033440
        /*0854*/ 	.short	0x010a
        /*0856*/ 	.byte	0x3f
	.zero		1


	//   ....[49]....
        /*0858*/ 	.word	0x00013e60
        /*085c*/ 	.word	0x00000003
        /*0860*/ 	.word	0x00033470
        /*0864*/ 	.short	0x010a
        /*0866*/ 	.byte	0x3f
	.zero		1


	//   ....[50]....
        /*0868*/ 	.word	0x00013ed0
        /*086c*/ 	.word	0x00000003
        /*0870*/ 	.word	0x00033460
        /*0874*/ 	.short	0x010a
        /*0876*/ 	.byte	0x3f
	.zero		1


	//   ....[51]....
        /*0878*/ 	.word	0x00014590
        /*087c*/ 	.word	0x00000003
        /*0880*/ 	.word	0x00033450
        /*0884*/ 	.short	0x0101
        /*0886*/ 	.byte	0x3f
	.zero		1


	//   ....[52]....
        /*0888*/ 	.word	0x00014610
        /*088c*/ 	.word	0x00000003
        /*0890*/ 	.word	0x00000000
        /*0894*/ 	.short	0x0101
        /*0896*/ 	.byte	0x3f
	.zero		1


	//   ....[53]....
        /*0898*/ 	.word	0x00014820
        /*089c*/ 	.word	0x00000003
        /*08a0*/ 	.word	0x00033470
        /*08a4*/ 	.short	0x010a
        /*08a6*/ 	.byte	0x3f
	.zero		1


	//   ....[54]....
        /*08a8*/ 	.word	0x00014880
        /*08ac*/ 	.word	0x00000003
        /*08b0*/ 	.word	0x00033460
        /*08b4*/ 	.short	0x010a
        /*08b6*/ 	.byte	0x3f
	.zero		1


	//   ....[55]....
        /*08b8*/ 	.word	0x00014f40
        /*08bc*/ 	.word	0x00000003
        /*08c0*/ 	.word	0x00033450
        /*08c4*/ 	.short	0x0101
        /*08c6*/ 	.byte	0x3f
	.zero		1


	//   ....[56]....
        /*08c8*/ 	.word	0x00014fb0
        /*08cc*/ 	.word	0x00000000
        /*08d0*/ 	.word	0x00000000
        /*08d4*/ 	.short	0x0101
        /*08d6*/ 	.byte	0x3f
	.zero		1


	//   ....[57]....
        /*08d8*/ 	.word	0x00015220
        /*08dc*/ 	.word	0x00000003
        /*08e0*/ 	.word	0x00033420
        /*08e4*/ 	.short	0x010a
        /*08e6*/ 	.byte	0x3f
	.zero		1


	//   ....[58]....
        /*08e8*/ 	.word	0x000153c0
        /*08ec*/ 	.word	0x00000007
        /*08f0*/ 	.word	0x00000000
        /*08f4*/ 	.short	0x010a
        /*08f6*/ 	.byte	0x3f
	.zero		1


	//   ....[59]....
        /*08f8*/ 	.word	0x00015430
        /*08fc*/ 	.word	0x00000005
        /*0900*/ 	.word	0x00000000
        /*0904*/ 	.short	0x010a
        /*0906*/ 	.byte	0x3f
	.zero		1


	//   ....[60]....
        /*0908*/ 	.word	0x00015480
        /*090c*/ 	.word	0x00000005
        /*0910*/ 	.word	0x00033460
        /*0914*/ 	.short	0x010a
        /*0916*/ 	.byte	0x3f
	.zero		1


	//   ....[61]....
        /*0918*/ 	.word	0x000154d0
        /*091c*/ 	.word	0x00000003
        /*0920*/ 	.word	0x00033460
        /*0924*/ 	.short	0x010a
        /*0926*/ 	.byte	0x3f
	.zero		1


	//   ....[62]....
        /*0928*/ 	.word	0x00015510
        /*092c*/ 	.word	0x00000005
        /*0930*/ 	.word	0x00033480
        /*0934*/ 	.short	0x010a
        /*0936*/ 	.byte	0x3f
	.zero		1


	//   ....[63]....
        /*0938*/ 	.word	0x00015530
        /*093c*/ 	.word	0x00000003
        /*0940*/ 	.word	0x00033480
        /*0944*/ 	.short	0x010a
        /*0946*/ 	.byte	0x3f
	.zero		1


	//   ....[64]....
        /*0948*/ 	.word	0x000155a0
        /*094c*/ 	.word	0x00000003
        /*0950*/ 	.word	0x00033400
        /*0954*/ 	.short	0x010a
        /*0956*/ 	.byte	0x3f
	.zero		1


	//   ....[65]....
        /*0958*/ 	.word	0x000155f0
        /*095c*/ 	.word	0x00000002
        /*0960*/ 	.word	0x00033430
        /*0964*/ 	.short	0x010a
        /*0966*/ 	.byte	0x3f
	.zero		1


	//   ....[66]....
        /*0968*/ 	.word	0x00015650
        /*096c*/ 	.word	0x00000007
        /*0970*/ 	.word	0x00033430
        /*0974*/ 	.short	0x010a
        /*0976*/ 	.byte	0x3f
	.zero		1


	//   ....[67]....
        /*0978*/ 	.word	0x000156b0
        /*097c*/ 	.word	0x00000007
        /*0980*/ 	.word	0x00033450
        /*0984*/ 	.short	0x010a
        /*0986*/ 	.byte	0x3f
	.zero		1


	//   ....[68]....
        /*0988*/ 	.word	0x00015710
        /*098c*/ 	.word	0x00000007
        /*0990*/ 	.word	0x00033430
        /*0994*/ 	.short	0x010a
        /*0996*/ 	.byte	0x3f
	.zero		1


	//   ....[69]....
        /*0998*/ 	.word	0x00015770
        /*099c*/ 	.word	0x00000007
        /*09a0*/ 	.word	0x00033450
        /*09a4*/ 	.short	0x010a
        /*09a6*/ 	.byte	0x3f
	.zero		1


	//   ....[70]....
        /*09a8*/ 	.word	0x000157d0
        /*09ac*/ 	.word	0x00000005
        /*09b0*/ 	.word	0x00033450
        /*09b4*/ 	.short	0x010a
        /*09b6*/ 	.byte	0x3f
	.zero		1


	//   ....[71]....
        /*09b8*/ 	.word	0x00015920
        /*09bc*/ 	.word	0x00000004
        /*09c0*/ 	.word	0x00033480
        /*09c4*/ 	.short	0x010a
        /*09c6*/ 	.byte	0x3f
	.zero		1


	//   ....[72]....
        /*09c8*/ 	.word	0x00015970
        /*09cc*/ 	.word	0x00000004
        /*09d0*/ 	.word	0x00033440
        /*09d4*/ 	.short	0x010a
        /*09d6*/ 	.byte	0x3f
	.zero		1


	//   ....[73]....
        /*09d8*/ 	.word	0x00015f50
        /*09dc*/ 	.word	0x00000011
        /*09e0*/ 	.word	0x00033420
        /*09e4*/ 	.short	0x010a
        /*09e6*/ 	.byte	0x3f
	.zero		1


	//   ....[74]....
        /*09e8*/ 	.word	0x00015fa0
        /*09ec*/ 	.word	0x00000006
        /*09f0*/ 	.word	0x00033480
        /*09f4*/ 	.short	0x010a
        /*09f6*/ 	.byte	0x3f
	.zero		1


	//   ....[75]....
        /*09f8*/ 	.word	0x00015ff0
        /*09fc*/ 	.word	0x00000006
        /*0a00*/ 	.word	0x00033440
        /*0a04*/ 	.short	0x010a
        /*0a06*/ 	.byte	0x3f
	.zero		1


	//   ....[76]....
        /*0a08*/ 	.word	0x00016040
        /*0a0c*/ 	.word	0x00000003
        /*0a10*/ 	.word	0x00033470
        /*0a14*/ 	.short	0x010a
        /*0a16*/ 	.byte	0x3f
	.zero		1


	//   ....[77]....
        /*0a18*/ 	.word	0x00016090
        /*0a1c*/ 	.word	0x00000003
        /*0a20*/ 	.word	0x00033460
        /*0a24*/ 	.short	0x010a
        /*0a26*/ 	.byte	0x3f
	.zero		1


	//   ....[78]....
        /*0a28*/ 	.word	0x000160e0
        /*0a2c*/ 	.word	0x00000003
        /*0a30*/ 	.word	0x00033470
        /*0a34*/ 	.short	0x010a
        /*0a36*/ 	.byte	0x3f
	.zero		1


	//   ....[79]....
        /*0a38*/ 	.word	0x00016130
        /*0a3c*/ 	.word	0x00000003
        /*0a40*/ 	.word	0x00033460
        /*0a44*/ 	.short	0x010a
        /*0a46*/ 	.byte	0x3f
	.zero		1


	//   ....[80]....
        /*0a48*/ 	.word	0x00016180
        /*0a4c*/ 	.word	0x00000003
        /*0a50*/ 	.word	0x00033420
        /*0a54*/ 	.short	0x010a
        /*0a56*/ 	.byte	0x3f
	.zero		1


	//   ....[81]....
        /*0a58*/ 	.word	0x00016320
        /*0a5c*/ 	.word	0x00000007
        /*0a60*/ 	.word	0x00000000
        /*0a64*/ 	.short	0x010a
        /*0a66*/ 	.byte	0x3f
	.zero		1


	//   ....[82]....
        /*0a68*/ 	.word	0x00016370
        /*0a6c*/ 	.word	0x00000005
        /*0a70*/ 	.word	0x00000000
        /*0a74*/ 	.short	0x010a
        /*0a76*/ 	.byte	0x3f
	.zero		1


	//   ....[83]....
        /*0a78*/ 	.word	0x000163c0
        /*0a7c*/ 	.word	0x00000005
        /*0a80*/ 	.word	0x00033460
        /*0a84*/ 	.short	0x010a
        /*0a86*/ 	.byte	0x3f
	.zero		1


	//   ....[84]....
        /*0a88*/ 	.word	0x00016410
        /*0a8c*/ 	.word	0x00000003
        /*0a90*/ 	.word	0x00033460
        /*0a94*/ 	.short	0x010a
        /*0a96*/ 	.byte	0x3f
	.zero		1


	//   ....[85]....
        /*0a98*/ 	.word	0x00016460
        /*0a9c*/ 	.word	0x00000005
        /*0aa0*/ 	.word	0x00033480
        /*0aa4*/ 	.short	0x010a
        /*0aa6*/ 	.byte	0x3f
	.zero		1


	//----- nvinfo : EIATTR_NUM_MBARRIERS
	.align		4
.L_306:
        /*0aa8*/ 	.byte	0x03, 0x38
        /*0aaa*/ 	.short	0x0016


	//----- nvinfo : EIATTR_EXIT_INSTR_OFFSETS
	.align		4
        /*0aac*/ 	.byte	0x04, 0x1c
        /*0aae*/ 	.short	(.L_308 - .L_307)


	//   ....[0]....
.L_307:
        /*0ab0*/ 	.word	0x00000a40


	//   ....[1]....
        /*0ab4*/ 	.word	0x00011030


	//   ....[2]....
        /*0ab8*/ 	.word	0x00015580


	//----- nvinfo : EIATTR_MAX_THREADS
	.align		4
.L_308:
        /*0abc*/ 	.byte	0x04, 0x05
        /*0abe*/ 	.short	(.L_310 - .L_309)
.L_309:
        /*0ac0*/ 	.word	0x00000180
        /*0ac4*/ 	.word	0x00000001
        /*0ac8*/ 	.word	0x00000001


	//----- nvinfo : EIATTR_CRS_STACK_SIZE
	.align		4
.L_310:
        /*0acc*/ 	.byte	0x04, 0x1e
        /*0ace*/ 	.short	(.L_312 - .L_311)
.L_311:
        /*0ad0*/ 	.word	0x00000000


	//----- nvinfo : EIATTR_CBANK_PARAM_SIZE
	.align		4
.L_312:
        /*0ad4*/ 	.byte	0x03, 0x19
        /*0ad6*/ 	.short	0x0af0


	//----- nvinfo : EIATTR_PARAM_CBANK
	.align		4
        /*0ad8*/ 	.byte	0x04, 0x0a
        /*0ada*/ 	.short	(.L_314 - .L_313)
	.align		4
.L_313:
        /*0adc*/ 	.word	index@(.nv.constant0._ZN7cutlass13device_kernelIN5flash11enable_sm90INS1_16FlashAttnFwdSm90INS1_25CollectiveMainloopFwdSm90ILi2EN4cute5tupleIJNS5_1CILi1EEES8_S8_EEENS6_IJNS7_ILi128EEENS7_ILi160EEENS7_ILi192EEEEEELi192ENS_12float_e4m3_tEfNS_4arch4Sm90ELb1ELb0ELb1ELb0ELb0ELb0ELb0ELb1ELb1ELb1ELb0ELb0EEENS1_21CollectiveEpilogueFwdINS6_IJSA_SC_SB_EEES9_NS_10bfloat16_tESG_Li256ELb0ELb1ELb0ELb1EEENS1_30DynamicPersistentTileSchedulerILi256ELi128ELb0ELb1ELb1EEEEEEEEEvNT_6ParamsE)
        /*0ae0*/ 	.short	0x0210
        /*0ae2*/ 	.short	0x0af0


	//----- nvinfo : EIATTR_SW_WAR
	.align		4
.L_314:
        /*0ae4*/ 	.byte	0x04, 0x36
        /*0ae6*/ 	.short	(.L_316 - .L_315)
.L_315:
        /*0ae8*/ 	.word	0x00000008
.L_316:


//--------------------- .nv.info._ZN7cutlass13device_kernelIN5flash11enable_sm90INS1_16FlashAttnFwdSm90INS1_25CollectiveMainloopFwdSm90ILi2EN4cute5tupleIJNS5_1CILi1EEES8_S8_EEENS6_IJNS7_ILi128EEENS7_ILi160EEENS7_ILi192EEEEEELi192ENS_12float_e4m3_tEfNS_4arch4Sm90ELb1ELb0ELb1ELb1ELb0ELb0ELb0ELb1ELb1ELb1ELb0ELb0EEENS1_21CollectiveEpilogueFwdINS6_IJSA_SC_SB_EEES9_NS_10bfloat16_tESG_Li256ELb1ELb1ELb0ELb1EEENS1_36VarlenDynamicPersistentTileSchedulerILi128ELi160ELi256ELi128ELb0ELb1ELb1ELb1ELb1ELb1EEEEEEEEEvNT_6ParamsE --------------------------
	.section	.nv.info._ZN7cutlass13device_kernelIN5flash11enable_sm90INS1_16FlashAttnFwdSm90INS1_25CollectiveMainloopFwdSm90ILi2EN4cute5tupleIJNS5_1CILi1EEES8_S8_EEENS6_IJNS7_ILi128EEENS7_ILi160EEENS7_ILi192EEEEEELi192ENS_12float_e4m3_tEfNS_4arch4Sm90ELb1ELb0ELb1ELb1ELb0ELb0ELb0ELb1ELb1ELb1ELb0ELb0EEENS1_21CollectiveEpilogueFwdINS6_IJSA_SC_SB_EEES9_NS_10bfloat16_tESG_Li256ELb1ELb1ELb0ELb1EEENS1_36VarlenDynamicPersistentTileSchedulerILi128ELi160ELi256ELi128ELb0ELb1ELb1ELb1ELb1ELb1EEEEEEEEEvNT_6ParamsE,"",@"SHT_CUDA_INFO"
	.sectionflags	@""
	.align	4


	//----- nvinfo : EIATTR_CUDA_API_VERSION
	.align		4
        /*0000*/ 	.byte	0x04, 0x37
        /*0002*/ 	.short	(.L_318 - .L_317)
.L_317:
        /*0004*/ 	.word	0x00000082


	//----- nvinfo : EIATTR_KPARAM_INFO
	.align		4
.L_318:
        /*0008*/ 	.byte	0x04, 0x17
        /*000a*/ 	.short	(.L_320 - .L_319)
.L_319:
        /*000c*/ 	.word	0x00000000
        /*0010*/ 	.short	0x0000
        /*0012*/ 	.short	0x0070
        /*0014*/ 	.byte	0x00, 0xf0, 0x01, 0x2a


	//----- nvinfo : EIATTR_SPARSE_MMA_MASK
	.align		4
.L_320:
        /*0018*/ 	.byte	0x03, 0x50
        /*001a*/ 	.short	0x0000


	//----- nvinfo : EIATTR_MAXREG_COUNT
	.align		4
        /*001c*/ 	.byte	0x03, 0x1b
        /*001e*/ 	.short	0x00a8


	//----- nvinfo : EIATTR_NUM_BARRIERS
	.align		4
        /*0020*/ 	.byte	0x02, 0x4c
        /*0022*/ 	.byte	0x10
	.zero		1


	//----- nvinfo : EIATTR_EXTERNS
	.align		4
        /*0024*/ 	.byte	0x04, 0x0f
        /*0026*/ 	.short	(.L_322 - .L_321)


	//   ....[0]....
	.align		4
.L_321:
        /*0028*/ 	.word	index@(__assertfail)


	//----- nvinfo : EIATTR_ANNOTATIONS
	.align		4
.L_322:
        /*002c*/ 	.byte	0x04, 0x55
        /*002e*/ 	.short	(.L_324 - .L_323)


	//   ....[0]....
.L_323:
        /* <DEDUP_REMOVED lines=29> */


	//----- nvinfo : EIATTR_MERCURY_ISA_VERSION
	.align		4
.L_324:
        /*01f0*/ 	.byte	0x03, 0x5f
        /*01f2*/ 	.short	0x0101


	//----- nvinfo : EIATTR_UNUSED_LOAD_BYTE_OFFSET
	.align		4
        /*01f4*/ 	.byte	0x04, 0x44
        /*01f6*/ 	.short	(.L_326 - .L_325)


	//   ....[0]....
.L_325:
        /*01f8*/ 	.word	0x00000a40
        /*01fc*/ 	.word	0x0000fff0


	//   ....[1]....
        /*0200*/ 	.word	0x0000e500
        /*0204*/ 	.word	0x0000fff0


	//----- nvinfo : EIATTR_INT_WARP_WIDE_INSTR_OFFSETS
	.align		4
.L_326:
        /*0208*/ 	.byte	0x04, 0x31
        /*020a*/ 	.short	(.L_328 - .L_327)


	//   ....[0]....
.L_327:
        /*020c*/ 	.word	0x00000130


	//   ....[1]....
        /*0210*/ 	.word	0x00000170


	//   ....[2]....
        /*0214*/ 	.word	0x000001e0


	//   ....[3]....
        /*0218*/ 	.word	0x00012c30


	//   ....[4]....
        /*021c*/ 	.word	0x00012cc0


	//   ....[5]....
        /*0220*/ 	.word	0x00015970


	//   ....[6]....
        /*0224*/ 	.word	0x00015a00


	//----- nvinfo : EIATTR_COOP_GROUP_MASK_REGIDS
	.align		4
.L_328:
        /*0228*/ 	.byte	0x04, 0x29
        /*022a*/ 	.short	(.L_330 - .L_329)


	//   ....[0]....
.L_329:
        /*022c*/ 	.word	0xffffffff


	//   ....[1]....
        /*0230*/ 	.word	0xffffffff


	//   ....[2]....
        /*0234*/ 	.word	0xffffffff


	//   ....[3]....
        /*0238*/ 	.word	0xffffffff


	//   ....[4]....
        /*023c*/ 	.word	0xffffffff


	//   ....[5]....
        /*0240*/ 	.word	0xffffffff


	//   ....[6]....
        /*0244*/ 	.word	0xffffffff


	//   ....[7]....
        /*0248*/ 	.word	0xffffffff


	//   ....[8]....
        /*024c*/ 	.word	0xffffffff


	//   ....[9]....
        /*0250*/ 	.word	0xffffffff


	//   ....[10]....
        /*0254*/ 	.word	0xffffffff


	//   ....[11]....
        /*0258*/ 	.word	0xffffffff


	//   ....[12]....
        /*025c*/ 	.word	0xffffffff


	//   ....[13]....
        /*0260*/ 	.word	0xffffffff


	//   ....[14]....
        /*0264*/ 	.word	0xffffffff


	//   ....[15]....
        /*0268*/ 	.word	0xffffffff


	//   ....[16]....
        /*026c*/ 	.word	0xffffffff


	//   ....[17]....
        /*0270*/ 	.word	0xffffffff


	//   ....[18]....
        /*0274*/ 	.word	0xffffffff


	//   ....[19]....
        /*0278*/ 	.word	0xffffffff


	//   ....[20]....
        /*027c*/ 	.word	0xffffffff


	//   ....[21]....
        /*0280*/ 	.word	0xffffffff


	//   ....[22]....
        /*0284*/ 	.word	0xffffffff


	//   ....[23]....
        /*0288*/ 	.word	0xffffffff


	//   ....[24]....
        /*028c*/ 	.word	0xffffffff


	//   ....[25]....
        /*0290*/ 	.word	0xffffffff


	//   ....[26]....
        /*0294*/ 	.word	0xffffffff


	//   ....[27]....
        /*0298*/ 	.word	0xffffffff


	//   ....[28]....
        /*029c*/ 	.word	0xffffffff


	//   ....[29]....
        /*02a0*/ 	.word	0xffffffff


	//   ....[30]....
        /*02a4*/ 	.word	0xffffffff


	//   ....[31]....
        /*02a8*/ 	.word	0xffffffff


	//   ....[32]....
        /*02ac*/ 	.word	0xffffffff


	//   ....[33]....
        /*02b0*/ 	.word	0xffffffff


	//   ....[34]....
        /*02b4*/ 	.word	0xffffffff


	//   ....[35]....
        /*02b8*/ 	.word	0xffffffff


	//   ....[36]....
        /*02bc*/ 	.word	0xffffffff


	//   ....[37]....
        /*02c0*/ 	.word	0xffffffff


	//   ....[38]....
        /*02c4*/ 	.word	0xffffffff


	//   ....[39]....
        /*02c8*/ 	.word	0xffffffff


	//   ....[40]....
        /*02cc*/ 	.word	0xffffffff


	//   ....[41]....
        /*02d0*/ 	.word	0xffffffff


	//   ....[42]....
        /*02d4*/ 	.word	0xffffffff


	//   ....[43]....
        /*02d8*/ 	.word	0xffffffff


	//   ....[44]....
        /*02dc*/ 	.word	0xffffffff


	//   ....[45]....
        /*02e0*/ 	.word	0xffffffff


	//   ....[46]....
        /*02e4*/ 	.word	0xffffffff


	//   ....[47]....
        /*02e8*/ 	.word	0xffffffff


	//   ....[48]....
        /*02ec*/ 	.word	0xffffffff


	//   ....[49]....
        /*02f0*/ 	.word	0xffffffff


	//   ....[50]....
        /*02f4*/ 	.word	0xffffffff


	//   ....[51]....
        /*02f8*/ 	.word	0xffffffff


	//   ....[52]....
        /*02fc*/ 	.word	0xffffffff


	//   ....[53]....
        /*0300*/ 	.word	0xffffffff


	//   ....[54]....
        /*0304*/ 	.word	0xffffffff


	//   ....[55]....
        /*0308*/ 	.word	0xffffffff


	//   ....[56]....
        /*030c*/ 	.word	0xffffffff


	//   ....[57]....
        /*0310*/ 	.word	0xffffffff


	//   ....[58]....
        /*0314*/ 	.word	0xffffffff


	//   ....[59]....
        /*0318*/ 	.word	0xffffffff


	//   ....[60]....
        /*031c*/ 	.word	0xffffffff


	//   ....[61]....
        /*0320*/ 	.word	0xffffffff


	//   ....[62]....
        /*0324*/ 	.word	0xffffffff


	//   ....[63]....
        /*0328*/ 	.word	0xffffffff


	//   ....[64]....
        /*032c*/ 	.word	0xffffffff


	//   ....[65]....
        /*0330*/ 	.word	0xffffffff


	//   ....[66]....
        /*0334*/ 	.word	0xffffffff


	//   ....[67]....
        /*0338*/ 	.word	0xffffffff


	//   ....[68]....
        /*033c*/ 	.word	0xffffffff


	//   ....[69]....
        /*0340*/ 	.word	0xffffffff


	//   ....[70]....
        /*0344*/ 	.word	0xffffffff


	//   ....[71]....
        /*0348*/ 	.word	0xffffffff


	//   ....[72]....
        /*034c*/ 	.word	0xffffffff


	//   ....[73]....
        /*0350*/ 	.word	0xffffffff


	//   ....[74]....
        /*0354*/ 	.word	0xffffffff


	//   ....[75]....
        /*0358*/ 	.word	0xffffffff


	//   ....[76]....
        /*035c*/ 	.word	0xffffffff


	//   ....[77]....
        /*0360*/ 	.word	0xffffffff


	//   ....[78]....
        /*0364*/ 	.word	0xffffffff


	//   ....[79]....
        /*0368*/ 	.word	0xffffffff


	//   ....[80]....
        /*036c*/ 	.word	0xffffffff


	//   ....[81]....
        /*0370*/ 	.word	0xffffffff


	//   ....[82]....
        /*0374*/ 	.word	0xffffffff


	//   ....[83]....
        /*0378*/ 	.word	0xffffffff


	//   ....[84]....
        /*037c*/ 	.word	0xffffffff


	//   ....[85]....
        /*0380*/ 	.word	0xffffffff


	//   ....[86]....
        /*0384*/ 	.word	0xffffffff


	//   ....[87]....
        /*0388*/ 	.word	0xffffffff


	//   ....[88]....
        /*038c*/ 	.word	0xffffffff


	//   ....[89]....
        /*0390*/ 	.word	0xffffffff


	//   ....[90]....
        /*0394*/ 	.word	0xffffffff


	//   ....[91]....
        /*0398*/ 	.word	0xffffffff


	//   ....[92]....
        /*039c*/ 	.word	0xffffffff


	//   ....[93]....
        /*03a0*/ 	.word	0xffffffff


	//   ....[94]....
        /*03a4*/ 	.word	0xffffffff


	//   ....[95]....
        /*03a8*/ 	.word	0xffffffff


	//   ....[96]....
        /*03ac*/ 	.word	0xffffffff


	//   ....[97]....
        /*03b0*/ 	.word	0xffffffff


	//   ....[98]....
        /*03b4*/ 	.word	0xffffffff


	//   ....[99]....
        /*03b8*/ 	.word	0xffffffff


	//   ....[100]....
        /*03bc*/ 	.word	0xffffffff


	//   ....[101]....
        /*03c0*/ 	.word	0xffffffff


	//   ....[102]....
        /*03c4*/ 	.word	0xffffffff


	//   ....[103]....
        /*03c8*/ 	.word	0xffffffff


	//   ....[104]....
        /*03cc*/ 	.word	0xffffffff


	//   ....[105]....
        /*03d0*/ 	.word	0xffffffff


	//   ....[106]....
        /*03d4*/ 	.word	0xffffffff


	//   ....[107]....
        /*03d8*/ 	.word	0xffffffff


	//   ....[108]....
        /*03dc*/ 	.word	0xffffffff


	//   ....[109]....
        /*03e0*/ 	.word	0xffffffff


	//   ....[110]....
        /*03e4*/ 	.word	0xffffffff


	//   ....[111]....
        /*03e8*/ 	.word	0xffffffff


	//   ....[112]....
        /*03ec*/ 	.word	0xffffffff


	//   ....[113]....
        /*03f0*/ 	.word	0xffffffff


	//   ....[114]....
        /*03f4*/ 	.word	0xffffffff


	//   ....[115]....
        /*03f8*/ 	.word	0xffffffff


	//   ....[116]....
        /*03fc*/ 	.word	0xffffffff


	//   ....[117]....
        /*0400*/ 	.word	0xffffffff


	//   ....[118]....
        /*0404*/ 	.word	0xffffffff


	//   ....[119]....
        /*0408*/ 	.word	0xffffffff


	//   ....[120]....
        /*040c*/ 	.word	0xffffffff


	//   ....[121]....
        /*0410*/ 	.word	0xffffffff


	//   ....[122]....
        /*0414*/ 	.word	0xffffffff


	//   ....[123]....
        /*0418*/ 	.word	0xffffffff


	//   ....[124]....
        /*041c*/ 	.word	0xffffffff


	//   ....[125]....
        /*0420*/ 	.word	0xffffffff


	//   ....[126]....
        /*0424*/ 	.word	0xffffffff


	//   ....[127]....
        /*0428*/ 	.word	0xffffffff


	//   ....[128]....
        /*042c*/ 	.word	0xffffffff


	//   ....[129]....
        /*0430*/ 	.word	0xffffffff


	//   ....[130]....
        /*0434*/ 	.word	0xffffffff


	//   ....[131]....
        /*0438*/ 	.word	0xffffffff


	//   ....[132]....
        /*043c*/ 	.word	0xffffffff


	//   ....[133]....
        /*0440*/ 	.word	0xffffffff


	//   ....[134]....
        /*0444*/ 	.word	0xffffffff


	//   ....[135]....
        /*0448*/ 	.word	0xffffffff


	//   ....[136]....
        /*044c*/ 	.word	0xffffffff


	//   ....[137]....
        /*0450*/ 	.word	0xffffffff


	//   ....[138]....
        /*0454*/ 	.word	0xffffffff


	//   ....[139]....
        /*0458*/ 	.word	0x0500000f


	//   ....[140]....
        /*045c*/ 	.word	0x0500000f


	//   ....[141]....
        /*0460*/ 	.word	0x0500000f


	//   ....[142]....
        /*0464*/ 	.word	0x0500000f


	//   ....[143]....
        /*0468*/ 	.word	0x0500000f


	//   ....[144]....
        /*046c*/ 	.word	0x0500000f


	//   ....[145]....
        /*0470*/ 	.word	0x0500000f


	//   ....[146]....
        /*0474*/ 	.word	0x0500000f


	//   ....[147]....
        /*0478*/ 	.word	0x0500000f


	//   ....[148]....
        /*047c*/ 	.word	0x0500000f


	//----- nvinfo : EIATTR_COOP_GROUP_INSTR_OFFSETS
	.align		4
.L_330:
        /*0480*/ 	.byte	0x04, 0x28
        /*0482*/ 	.short	(.L_332 - .L_331)


	//   ....[0]....
.L_331:
        /*0484*/ 	.word	0x00000070


	//   ....[1]....
        /*0488*/ 	.word	0x00000140


	//   ....[2]....
        /*048c*/ 	.word	0x00000190


	//   ....[3]....
        /*0490*/ 	.word	0x000003c0


	//   ....[4]....
        /*0494*/ 	.word	0x00000520


	//   ....[5]....
        /*0498*/ 	.word	0x00000640


	//   ....[6]....
        /*049c*/ 	.word	0x000007a0


	//   ....[7]....
        /*04a0*/ 	.word	0x00001760


	//   ....[8]....
        /*04a4*/ 	.word	0x00002ea0


	//   ....[9]....
        /*04a8*/ 	.word	0x00002ec0


	//   ....[10]....
        /*04ac*/ 	.word	0x00003c10


	//   ....[11]....
        /*04b0*/ 	.word	0x00003c70


	//   ....[12]....
        /*04b4*/ 	.word	0x00004950


	//   ....[13]....
        /*04b8*/ 	.word	0x000049d0


	//   ....[14]....
        /*04bc*/ 	.word	0x00006af0


	//   ....[15]....
        /*04c0*/ 	.word	0x00006cb0


	//   ....[16]....
        /*04c4*/ 	.word	0x00007a30


	//   ....[17]....
        /*04c8*/ 	.word	0x00007b10


	//   ....[18]....
        /*04cc*/ 	.word	0x000087a0


	//   ....[19]....
        /*04d0*/ 	.word	0x00008830


	//   ....[20]....
        /*04d4*/ 	.word	0x0000bd60


	//   ....[21]....
        /*04d8*/ 	.word	0x0000bdb0


	//   ....[22]....
        /*04dc*/ 	.word	0x0000be20


	//   ....[23]....
        /*04e0*/ 	.word	0x0000be30


	//   ....[24]....
        /*04e4*/ 	.word	0x0000dbb0


	//   ....[25]....
        /*04e8*/ 	.word	0x0000dbc0


	//   ....[26]....
        /*04ec*/ 	.word	0x0000dbf0


	//   ....[27]....
        /*04f0*/ 	.word	0x0000dc00


	//   ....[28]....
        /*04f4*/ 	.word	0x0000f060


	//   ....[29]....
        /*04f8*/ 	.word	0x0000f090


	//   ....[30]....
        /*04fc*/ 	.word	0x0000f0c0


	//   ....[31]....
        /*0500*/ 	.word	0x0000f0f0


	//   ....[32]....
        /*0504*/ 	.word	0x0000f120


	//   ....[33]....
        /*0508*/ 	.word	0x0000f140


	//   ....[34]....
        /*050c*/ 	.word	0x0000f150


	//   ....[35]....
        /*0510*/ 	.word	0x0000f160


	//   ....[36]....
        /*0514*/ 	.word	0x0000f170


	//   ....[37]....
        /*0518*/ 	.word	0x0000f180


	//   ....[38]....
        /*051c*/ 	.word	0x0000f190


	//   ....[39]....
        /*0520*/ 	.word	0x0000f1c0


	//   ....[40]....
        /*0524*/ 	.word	0x0000f1f0


	//   ....[41]....
        /*0528*/ 	.word	0x0000f220


	//   ....[42]....
        /*052c*/ 	.word	0x0000f250


	//   ....[43]....
        /*0530*/ 	.word	0x0000f260


	//   ....[44]....
        /*0534*/ 	.word	0x0000f270


	//   ....[45]....
        /*0538*/ 	.word	0x0000f2a0


	//   ....[46]....
        /*053c*/ 	.word	0x0000f2d0


	//   ....[47]....
        /*0540*/ 	.word	0x0000f2e0


	//   ....[48]....
        /*0544*/ 	.word	0x0000f2f0


	//   ....[49]....
        /*0548*/ 	.word	0x0000f320


	//   ....[50]....
        /*054c*/ 	.word	0x0000f360


	//   ....[51]....
        /*0550*/ 	.word	0x0000f370


	//   ....[52]....
        /*0554*/ 	.word	0x0000f3a0


	//   ....[53]....
        /*0558*/ 	.word	0x0000f3d0


	//   ....[54]....
        /*055c*/ 	.word	0x0000f400


	//   ....[55]....
        /*0560*/ 	.word	0x0000f410


	//   ....[56]....
        /*0564*/ 	.word	0x0000f420


	//   ....[57]....
        /*0568*/ 	.word	0x0000f430


	//   ....[58]....
        /*056c*/ 	.word	0x0000f440


	//   ....[59]....
        /*0570*/ 	.word	0x0000f470


	//   ....[60]....
        /*0574*/ 	.word	0x0000f480


	//   ....[61]....
        /*0578*/ 	.word	0x0000f490


	//   ....[62]....
        /*057c*/ 	.word	0x0000f4a0


	//   ....[63]....
        /*0580*/ 	.word	0x0000f4b0


	//   ....[64]....
        /*0584*/ 	.word	0x0000f4c0


	//   ....[65]....
        /*0588*/ 	.word	0x0000f4d0


	//   ....[66]....
        /*058c*/ 	.word	0x0000f4e0


	//   ....[67]....
        /*0590*/ 	.word	0x0000f510


	//   ....[68]....
        /*0594*/ 	.word	0x0000f540


	//   ....[69]....
        /*0598*/ 	.word	0x0000f550


	//   ....[70]....
        /*059c*/ 	.word	0x0000f560


	//   ....[71]....
        /*05a0*/ 	.word	0x0000f570


	//   ....[72]....
        /*05a4*/ 	.word	0x0000f5a0


	//   ....[73]....
        /*05a8*/ 	.word	0x0000f5b0


	//   ....[74]....
        /*05ac*/ 	.word	0x0000f5c0


	//   ....[75]....
        /*05b0*/ 	.word	0x0000f5d0


	//   ....[76]....
        /*05b4*/ 	.word	0x0000fc70


	//   ....[77]....
        /*05b8*/ 	.word	0x0000fca0


	//   ....[78]....
        /*05bc*/ 	.word	0x0000fce0


	//   ....[79]....
        /*05c0*/ 	.word	0x0000fd20


	//   ....[80]....
        /*05c4*/ 	.word	0x00010430


	//   ....[81]....
        /*05c8*/ 	.word	0x00010470


	//   ....[82]....
        /*05cc*/ 	.word	0x00010570


	//   ....[83]....
        /*05d0*/ 	.word	0x00010590


	//   ....[84]....
        /*05d4*/ 	.word	0x00010690


	//   ....[85]....
        /*05d8*/ 	.word	0x000106b0


	//   ....[86]....
        /*05dc*/ 	.word	0x000107c0


	//   ....[87]....
        /*05e0*/ 	.word	0x000107e0


	//   ....[88]....
        /*05e4*/ 	.word	0x000110e0


	//   ....[89]....
        /*05e8*/ 	.word	0x00011100


	//   ....[90]....
        /*05ec*/ 	.word	0x00011200


	//   ....[91]....
        /*05f0*/ 	.word	0x00011220


	//   ....[92]....
        /*05f4*/ 	.word	0x00011320


	//   ....[93]....
        /*05f8*/ 	.word	0x00011340


	//   ....[94]....
        /*05fc*/ 	.word	0x00011450


	//   ....[95]....
        /*0600*/ 	.word	0x00011470


	//   ....[96]....
        /*0604*/ 	.word	0x000115f0


	//   ....[97]....
        /*0608*/ 	.word	0x000117d0


	//   ....[98]....
        /*060c*/ 	.word	0x00011800


	//   ....[99]....
        /*0610*/ 	.word	0x00011830


	//   ....[100]....
        /*0614*/ 	.word	0x00011870


	//   ....[101]....
        /*0618*/ 	.word	0x000118a0


	//   ....[102]....
        /*061c*/ 	.word	0x000118e0


	//   ....[103]....
        /*0620*/ 	.word	0x00011a70


	//   ....[104]....
        /*0624*/ 	.word	0x00011aa0


	//   ....[105]....
        /*0628*/ 	.word	0x00011ad0


	//   ....[106]....
        /*062c*/ 	.word	0x00011b00


	//   ....[107]....
        /*0630*/ 	.word	0x00011b30


	//   ....[108]....
        /*0634*/ 	.word	0x00011b70


	//   ....[109]....
        /*0638*/ 	.word	0x00011c10


	//   ....[110]....
        /*063c*/ 	.word	0x00011ca0


	//   ....[111]....
        /*0640*/ 	.word	0x00011d50


	//   ....[112]....
        /*0644*/ 	.word	0x000133b0


	//   ....[113]....
        /*0648*/ 	.word	0x00014130


	//   ....[114]....
        /*064c*/ 	.word	0x00014150


	//   ....[115]....
        /*0650*/ 	.word	0x00014200


	//   ....[116]....
        /*0654*/ 	.word	0x00014210


	//   ....[117]....
        /*0658*/ 	.word	0x000142a0


	//   ....[118]....
        /*065c*/ 	.word	0x000142b0


	//   ....[119]....
        /*0660*/ 	.word	0x000142c0


	//   ....[120]....
        /*0664*/ 	.word	0x000142d0


	//   ....[121]....
        /*0668*/ 	.word	0x000164d0


	//   ....[122]....
        /*066c*/ 	.word	0x00016500


	//   ....[123]....
        /*0670*/ 	.word	0x00016530


	//   ....[124]....
        /*0674*/ 	.word	0x00016570


	//   ....[125]....
        /*0678*/ 	.word	0x000165a0


	//   ....[126]....
        /*067c*/ 	.word	0x000165b0


	//   ....[127]....
        /*0680*/ 	.word	0x000165e0


	//   ....[128]....
        /*0684*/ 	.word	0x000165f0


	//   ....[129]....
        /*0688*/ 	.word	0x00016730


	//   ....[130]....
        /*068c*/ 	.word	0x00016760


	//   ....[131]....
        /*0690*/ 	.word	0x00016790


	//   ....[132]....
        /*0694*/ 	.word	0x000167c0


	//   ....[133]....
        /*0698*/ 	.word	0x000167f0


	//   ....[134]....
        /*069c*/ 	.word	0x00016830


	//   ....[135]....
        /*06a0*/ 	.word	0x000168c0


	//   ....[136]....
        /*06a4*/ 	.word	0x00016950


	//   ....[137]....
        /*06a8*/ 	.word	0x000169c0


	//   ....[138]....
        /*06ac*/ 	.word	0x00017050


	//   ....[139]....
        /*06b0*/ 	.word	0x00017620


	//   ....[140]....
        /*06b4*/ 	.word	0x00017800


	//   ....[141]....
        /*06b8*/ 	.word	0x00017860


	//   ....[142]....
        /*06bc*/ 	.word	0x000178e0


	//   ....[143]....
        /*06c0*/ 	.word	0x000179d0


	//   ....[144]....
        /*06c4*/ 	.word	0x00017a30


	//   ....[145]....
        /*06c8*/ 	.word	0x00017b30


	//   ....[146]....
        /*06cc*/ 	.word	0x00017b90


	//   ....[147]....
        /*06d0*/ 	.word	0x00017c70


	//   ....[148]....
        /*06d4*/ 	.word	0x00017fc0


	//----- nvinfo : EIATTR_REG_RECONFIG
	.align		4
.L_332:
        /*06d8*/ 	.byte	0x01, 0x54
	.zero		2


	//----- nvinfo : EIATTR_SYSCALL_OFFSETS
	.align		4
        /*06dc*/ 	.byte	0x04, 0x46
        /*06de*/ 	.short	(.L_334 - .L_333)


	//   ....[0]....
.L_333:
        /*06e0*/ 	.word	0x00001940


	//   ....[1]....
        /*06e4*/ 	.word	0x00012e30


	//   ....[2]....
        /*06e8*/ 	.word	0x00012f90


	//   ....[3]....
        /*06ec*/ 	.word	0x000130e0


	//   ....[4]....
        /*06f0*/ 	.word	0x00013220


	//   ....[5]....
        /*06f4*/ 	.word	0x00013d10


	//----- nvinfo : EIATTR_MBARRIER_INSTR_OFFSETS
	.align		4
.L_334:
        /*06f8*/ 	.byte	0x04, 0x39
        /*06fa*/ 	.short	(.L_336 - .L_335)


	//   ....[0]....
.L_335:
        /*06fc*/ 	.word	0x00000270
        /*0700*/ 	.word	0x000000ff
        /*0704*/ 	.word	0x00033400
        /*0708*/ 	.short	0x0100
        /*070a*/ 	.byte	0x08
	.zero		1


	//   ....[1]....
        /*070c*/ 	.word	0x00000280
        /*0710*/ 	.word	0x000000ff
        /*0714*/ 	.word	0x00033420
        /*0718*/ 	.short	0x0100
        /*071a*/ 	.byte	0x08
	.zero		1


	//   ....[2]....
        /*071c*/ 	.word	0x00000370
        /*0720*/ 	.word	0x000000ff
        /*0724*/ 	.word	0x00033430
        /*0728*/ 	.short	0x0100
        /*072a*/ 	.byte	0x08
	.zero		1


	//   ....[3]....
        /*072c*/ 	.word	0x00000380
        /*0730*/ 	.word	0x000000ff
        /*0734*/ 	.word	0x00033440
        /*0738*/ 	.short	0x0100
        /*073a*/ 	.byte	0x08
	.zero		1


	//   ....[4]....
        /*073c*/ 	.word	0x00000390
        /*0740*/ 	.word	0x000000ff
        /*0744*/ 	.word	0x00033438
        /*0748*/ 	.short	0x0100
        /*074a*/ 	.byte	0x08
	.zero		1


	//   ....[5]....
        /*074c*/ 	.word	0x000003a0
        /*0750*/ 	.word	0x000000ff
        /*0754*/ 	.word	0x00033448
        /*0758*/ 	.short	0x0100
        /*075a*/ 	.byte	0x08
	.zero		1


	//   ....[6]....
        /*075c*/ 	.word	0x000004d0
        /*0760*/ 	.word	0x000000ff
        /*0764*/ 	.word	0x00033450
        /*0768*/ 	.short	0x0100
        /*076a*/ 	.byte	0x08
	.zero		1


	//   ....[7]....
        /*076c*/ 	.word	0x000004e0
        /*0770*/ 	.word	0x000000ff
        /*0774*/ 	.word	0x00033460
        /*0778*/ 	.short	0x0100
        /*077a*/ 	.byte	0x08
	.zero		1


	//   ....[8]....
        /*077c*/ 	.word	0x000004f0
        /*0780*/ 	.word	0x000000ff
        /*0784*/ 	.word	0x00033458
        /*0788*/ 	.short	0x0100
        /*078a*/ 	.byte	0x08
	.zero		1


	//   ....[9]....
        /*078c*/ 	.word	0x00000500
        /*0790*/ 	.word	0x000000ff
        /*0794*/ 	.word	0x00033468
        /*0798*/ 	.short	0x0100
        /*079a*/ 	.byte	0x08
	.zero		1


	//   ....[10]....
        /*079c*/ 	.word	0x000005f0
        /*07a0*/ 	.word	0x000000ff
        /*07a4*/ 	.word	0x00033470
        /*07a8*/ 	.short	0x0100
        /*07aa*/ 	.byte	0x06
	.zero		1


	//   ....[11]....
        /*07ac*/ 	.word	0x00000600
        /*07b0*/ 	.word	0x000000ff
        /*07b4*/ 	.word	0x00033480
        /*07b8*/ 	.short	0x0100
        /*07ba*/ 	.byte	0x06
	.zero		1


	//   ....[12]....
        /*07bc*/ 	.word	0x00000610
        /*07c0*/ 	.word	0x000000ff
        /*07c4*/ 	.word	0x00033478
        /*07c8*/ 	.short	0x0100
        /*07ca*/ 	.byte	0x06
	.zero		1


	//   ....[13]....
        /*07cc*/ 	.word	0x00000620
        /*07d0*/ 	.word	0x000000ff
        /*07d4*/ 	.word	0x00033488
        /*07d8*/ 	.short	0x0100
        /*07da*/ 	.byte	0x06
	.zero		1


	//   ....[14]....
        /*07dc*/ 	.word	0x00000750
        /*07e0*/ 	.word	0x000000ff
        /*07e4*/ 	.word	0x00033490
        /*07e8*/ 	.short	0x0100
        /*07ea*/ 	.byte	0x08
	.zero		1


	//   ....[15]....
        /*07ec*/ 	.word	0x00000760
        /*07f0*/ 	.word	0x000000ff
        /*07f4*/ 	.word	0x000334a0
        /*07f8*/ 	.short	0x0100
        /*07fa*/ 	.byte	0x08
	.zero		1


	//   ....[16]....
        /*07fc*/ 	.word	0x00000770
        /*0800*/ 	.word	0x000000ff
        /*0804*/ 	.word	0x00033498
        /*0808*/ 	.short	0x0100
        /*080a*/ 	.byte	0x08
	.zero		1


	//   ....[17]....
        /*080c*/ 	.word	0x00000780
        /*0810*/ 	.word	0x000000ff
        /*0814*/ 	.word	0x000334a8
        /*0818*/ 	.short	0x0100
        /*081a*/ 	.byte	0x08
	.zero		1


	//   ....[18]....
        /*081c*/ 	.word	0x000008b0
        /*0820*/ 	.word	0x000000ff
        /*0824*/ 	.word	0x000334b0
        /*0828*/ 	.short	0x0100
        /*082a*/ 	.byte	0x08
	.zero		1


	//   ....[19]....
        /*082c*/ 	.word	0x000008c0
        /*0830*/ 	.word	0x000000ff
        /*0834*/ 	.word	0x000334c0
        /*0838*/ 	.short	0x0100
        /*083a*/ 	.byte	0x08
	.zero		1


	//   ....[20]....
        /*083c*/ 	.word	0x000008d0
        /*0840*/ 	.word	0x000000ff
        /*0844*/ 	.word	0x000334b8
        /*0848*/ 	.short	0x0100
        /*084a*/ 	.byte	0x08
	.zero		1


	//   ....[21]....
        /*084c*/ 	.word	0x000008e0
        /*0850*/ 	.word	0x000000ff
        /*0854*/ 	.word	0x000334c8
        /*0858*/ 	.short	0x0100
        /*085a*/ 	.byte	0x08
	.zero		1


	//   ....[22]....
        /*085c*/ 	.word	0x00001c70
        /*0860*/ 	.word	0x000000ff
        /*0864*/ 	.word	0x00033400
        /*0868*/ 	.short	0x010a
        /*086a*/ 	.byte	0x29
	.zero		1


	//   ....[23]....
        /*086c*/ 	.word	0x00001d10
        /*0870*/ 	.word	0x00000002
        /*0874*/ 	.word	0x00033430
        /*0878*/ 	.short	0x010a
        /*087a*/ 	.byte	0x3f
	.zero		1


	//   ....[24]....
        /*087c*/ 	.word	0x00001d70
        /*0880*/ 	.word	0x00000002
        /*0884*/ 	.word	0x00033430
        /*0888*/ 	.short	0x010a
        /*088a*/ 	.byte	0x3f
	.zero		1


	//   ....[25]....
        /*088c*/ 	.word	0x00003660
        /*0890*/ 	.word	0x00000002
        /*0894*/ 	.word	0x00000000
        /*0898*/ 	.short	0x0101
        /*089a*/ 	.byte	0x3f
	.zero		1


	//   ....[26]....
        /*089c*/ 	.word	0x00005bb0
        /*08a0*/ 	.word	0x000000ff
        /*08a4*/ 	.word	0x00033430
        /*08a8*/ 	.short	0x010a
        /*08aa*/ 	.byte	0x06
	.zero		1


	//   ....[27]....
        /*08ac*/ 	.word	0x00005bf0
        /*08b0*/ 	.word	0x000000ff
        /*08b4*/ 	.word	0x00033430
        /*08b8*/ 	.short	0x010a
        /*08ba*/ 	.byte	0x06
	.zero		1


	//   ....[28]....
        /*08bc*/ 	.word	0x00006830
        /*08c0*/ 	.word	0x000000ff
        /*08c4*/ 	.word	0x00033450
        /*08c8*/ 	.short	0x010a
        /*08ca*/ 	.byte	0x06
	.zero		1


	//   ....[29]....
        /*08cc*/ 	.word	0x00006870
        /*08d0*/ 	.word	0x000000ff
        /*08d4*/ 	.word	0x00033450
        /*08d8*/ 	.short	0x010a
        /*08da*/ 	.byte	0x06
	.zero		1


	//   ....[30]....
        /*08dc*/ 	.word	0x000093c0
        /*08e0*/ 	.word	0x00000002
        /*08e4*/ 	.word	0x00000000
        /*08e8*/ 	.short	0x0101
        /*08ea*/ 	.byte	0x3f
	.zero		1


	//   ....[31]....
        /*08ec*/ 	.word	0x000096f0
        /*08f0*/ 	.word	0x000000ff
        /*08f4*/ 	.word	0x00000000
        /*08f8*/ 	.short	0x0101
        /*08fa*/ 	.byte	0x06
	.zero		1


	//   ....[32]....
        /*08fc*/ 	.word	0x0000a030
        /*0900*/ 	.word	0x000000ff
        /*0904*/ 	.word	0x00033430
        /*0908*/ 	.short	0x010a
        /*090a*/ 	.byte	0x06
	.zero		1


	//   ....[33]....
        /*090c*/ 	.word	0x0000a070
        /*0910*/ 	.word	0x000000ff
        /*0914*/ 	.word	0x00033430
        /*0918*/ 	.short	0x010a
        /*091a*/ 	.byte	0x06
	.zero		1


	//   ....[34]....
        /*091c*/ 	.word	0x0000ac80
        /*0920*/ 	.word	0x000000ff
        /*0924*/ 	.word	0x00033450
        /*0928*/ 	.short	0x010a
        /*092a*/ 	.byte	0x06
	.zero		1


	//   ....[35]....
        /*092c*/ 	.word	0x0000acc0
        /*0930*/ 	.word	0x000000ff
        /*0934*/ 	.word	0x00033450
        /*0938*/ 	.short	0x010a
        /*093a*/ 	.byte	0x06
	.zero		1


	//   ....[36]....
        /*093c*/ 	.word	0x0000ccb0
        /*0940*/ 	.word	0x00000002
        /*0944*/ 	.word	0x00000000
        /*0948*/ 	.short	0x0101
        /*094a*/ 	.byte	0x3f
	.zero		1


	//   ....[37]....
        /*094c*/ 	.word	0x0000cfc0
        /*0950*/ 	.word	0x000000ff
        /*0954*/ 	.word	0x00000000
        /*0958*/ 	.short	0x0101
        /*095a*/ 	.byte	0x06
	.zero		1


	//   ....[38]....
        /*095c*/ 	.word	0x0000d840
        /*0960*/ 	.word	0x000000ff
        /*0964*/ 	.word	0x00033450
        /*0968*/ 	.short	0x010a
        /*096a*/ 	.byte	0x09
	.zero		1


	//   ....[39]....
        /*096c*/ 	.word	0x0000d880
        /*0970*/ 	.word	0x000000ff
        /*0974*/ 	.word	0x00033450
        /*0978*/ 	.short	0x010a
        /*097a*/ 	.byte	0x09
	.zero		1


	//   ....[40]....
        /*097c*/ 	.word	0x0000df80
        /*0980*/ 	.word	0x000000ff
        /*0984*/ 	.word	0x00000000
        /*0988*/ 	.short	0x0101
        /*098a*/ 	.byte	0x04
	.zero		1


	//   ....[41]....
        /*098c*/ 	.word	0x00010460
        /*0990*/ 	.word	0x00000003
        /*0994*/ 	.word	0x00000000
        /*0998*/ 	.short	0x0101
        /*099a*/ 	.byte	0x3f
	.zero		1


	//   ....[42]....
        /*099c*/ 	.word	0x000135e0
        /*09a0*/ 	.word	0x00000004
        /*09a4*/ 	.word	0x00033480
        /*09a8*/ 	.short	0x010a
        /*09aa*/ 	.byte	0x3f
	.zero		1


	//   ....[43]....
        /*09ac*/ 	.word	0x00013870
        /*09b0*/ 	.word	0x00000004
        /*09b4*/ 	.word	0x00033440
        /*09b8*/ 	.short	0x010a
        /*09ba*/ 	.byte	0x3f
	.zero		1


	//   ....[44]....
        /*09bc*/ 	.word	0x00014410
        /*09c0*/ 	.word	0x00000011
        /*09c4*/ 	.word	0x00033400
        /*09c8*/ 	.short	0x0107
        /*09ca*/ 	.byte	0x3f
	.zero		1


	//   ....[45]....
        /*09cc*/ 	.word	0x00014510
        /*09d0*/ 	.word	0x00000011
        /*09d4*/ 	.word	0x00033400
        /*09d8*/ 	.short	0x0101
        /*09da*/ 	.byte	0x3f
	.zero		1


	//   ....[46]....
        /*09dc*/ 	.word	0x00014530
        /*09e0*/ 	.word	0x00000011
        /*09e4*/ 	.word	0x00033420
        /*09e8*/ 	.short	0x010a
        /*09ea*/ 	.byte	0x3f
	.zero		1


	//   ....[47]....
        /*09ec*/ 	.word	0x00014820
        /*09f0*/ 	.word	0x00000006
        /*09f4*/ 	.word	0x00033480
        /*09f8*/ 	.short	0x010a
        /*09fa*/ 	.byte	0x3f
	.zero		1


	//   ....[48]....
        /*09fc*/ 	.word	0x00014c70
        /*0a00*/ 	.word	0x00000006
        /*0a04*/ 	.word	0x00033440
        /*0a08*/ 	.short	0x010a
        /*0a0a*/ 	.byte	0x3f
	.zero		1


	//   ....[49]....
        /*0a0c*/ 	.word	0x00015120
        /*0a10*/ 	.word	0x00000003
        /*0a14*/ 	.word	0x00033470
        /*0a18*/ 	.short	0x010a
        /*0a1a*/ 	.byte	0x3f
	.zero		1


	//   ....[50]....
        /*0a1c*/ 	.word	0x00015190
        /*0a20*/ 	.word	0x00000003
        /*0a24*/ 	.word	0x00033460
        /*0a28*/ 	.short	0x010a
        /*0a2a*/ 	.byte	0x3f
	.zero		1


	//   ....[51]....
        /*0a2c*/ 	.word	0x00015850
        /*0a30*/ 	.word	0x00000003
        /*0a34*/ 	.word	0x00033450
        /*0a38*/ 	.short	0x0101
        /*0a3a*/ 	.byte	0x3f
	.zero		1


	//   ....[52]....
        /*0a3c*/ 	.word	0x000158d0
        /*0a40*/ 	.word	0x00000003
        /*0a44*/ 	.word	0x00000000
        /*0a48*/ 	.short	0x0101
        /*0a4a*/ 	.byte	0x3f
	.zero		1


	//   ....[53]....
        /*0a4c*/ 	.word	0x00015ae0
        /*0a50*/ 	.word	0x00000003
        /*0a54*/ 	.word	0x00033470
        /*0a58*/ 	.short	0x010a
        /*0a5a*/ 	.byte	0x3f
	.zero		1


	//   ....[54]....
        /*0a5c*/ 	.word	0x00015b40
        /*0a60*/ 	.word	0x00000003
        /*0a64*/ 	.word	0x00033460
        /*0a68*/ 	.short	0x010a
        /*0a6a*/ 	.byte	0x3f
	.zero		1


	//   ....[55]....
        /*0a6c*/ 	.word	0x00016200
        /*0a70*/ 	.word	0x00000003
        /*0a74*/ 	.word	0x00033450
        /*0a78*/ 	.short	0x0101
        /*0a7a*/ 	.byte	0x3f
	.zero		1


	//   ....[56]....
        /*0a7c*/ 	.word	0x00016250
        /*0a80*/ 	.word	0x00000000
        /*0a84*/ 	.word	0x00000000
        /*0a88*/ 	.short	0x0101
        /*0a8a*/ 	.byte	0x3f
	.zero		1


	//   ....[57]....
        /*0a8c*/ 	.word	0x00016fd0
        /*0a90*/ 	.word	0x00000003
        /*0a94*/ 	.word	0x00033420
        /*0a98*/ 	.short	0x010a
        /*0a9a*/ 	.byte	0x3f
	.zero		1


	//   ....[58]....
        /*0a9c*/ 	.word	0x00017170
        /*0aa0*/ 	.word	0x00000007
        /*0aa4*/ 	.word	0x00000000
        /*0aa8*/ 	.short	0x010a
        /*0aaa*/ 	.byte	0x3f
	.zero		1


	//   ....[59]....
        /*0aac*/ 	.word	0x000171e0
        /*0ab0*/ 	.word	0x00000005
        /*0ab4*/ 	.word	0x00000000
        /*0ab8*/ 	.short	0x010a
        /*0aba*/ 	.byte	0x3f
	.zero		1


	//   ....[60]....
        /*0abc*/ 	.word	0x00017230
        /*0ac0*/ 	.word	0x00000005
        /*0ac4*/ 	.word	0x00033460
        /*0ac8*/ 	.short	0x010a
        /*0aca*/ 	.byte	0x3f
	.zero		1


	//   ....[61]....
        /*0acc*/ 	.word	0x00017280
        /*0ad0*/ 	.word	0x00000003
        /*0ad4*/ 	.word	0x00033460
        /*0ad8*/ 	.short	0x010a
        /*0ada*/ 	.byte	0x3f
	.zero		1


	//   ....[62]....
        /*0adc*/ 	.word	0x000172c0
        /*0ae0*/ 	.word	0x00000005
        /*0ae4*/ 	.word	0x00033480
        /*0ae8*/ 	.short	0x010a
        /*0aea*/ 	.byte	0x3f
	.zero		1


	//   ....[63]....
        /*0aec*/ 	.word	0x000172e0
        /*0af0*/ 	.word	0x00000003
        /*0af4*/ 	.word	0x00033480
        /*0af8*/ 	.short	0x010a
        /*0afa*/ 	.byte	0x3f
	.zero		1


	//   ....[64]....
        /*0afc*/ 	.word	0x00017350
        /*0b00*/ 	.word	0x00000003
        /*0b04*/ 	.word	0x00033400
        /*0b08*/ 	.short	0x010a
        /*0b0a*/ 	.byte	0x3f
	.zero		1


	//   ....[65]....
        /*0b0c*/ 	.word	0x000173a0
        /*0b10*/ 	.word	0x00000002
        /*0b14*/ 	.word	0x00033430
        /*0b18*/ 	.short	0x010a
        /*0b1a*/ 	.byte	0x3f
	.zero		1


	//   ....[66]....
        /*0b1c*/ 	.word	0x00017400
        /*0b20*/ 	.word	0x00000007
        /*0b24*/ 	.word	0x00033430
        /*0b28*/ 	.short	0x010a
        /*0b2a*/ 	.byte	0x3f
	.zero		1


	//   ....[67]....
        /*0b2c*/ 	.word	0x00017460
        /*0b30*/ 	.word	0x00000007
        /*0b34*/ 	.word	0x00033450
        /*0b38*/ 	.short	0x010a
        /*0b3a*/ 	.byte	0x3f
	.zero		1


	//   ....[68]....
        /*0b3c*/ 	.word	0x000174c0
        /*0b40*/ 	.word	0x00000007
        /*0b44*/ 	.word	0x00033430
        /*0b48*/ 	.short	0x010a
        /*0b4a*/ 	.byte	0x3f
	.zero		1


	//   ....[69]....
        /*0b4c*/ 	.word	0x00017520
        /*0b50*/ 	.word	0x00000007
        /*0b54*/ 	.word	0x00033450
        /*0b58*/ 	.short	0x010a
        /*0b5a*/ 	.byte	0x3f
	.zero		1


	//   ....[70]....
        /*0b5c*/ 	.word	0x00017580
        /*0b60*/ 	.word	0x00000005
        /*0b64*/ 	.word	0x00033450
        /*0b68*/ 	.short	0x010a
        /*0b6a*/ 	.byte	0x3f
	.zero		1


	//   ....[71]....
        /*0b6c*/ 	.word	0x000176d0
        /*0b70*/ 	.word	0x00000004
        /*0b74*/ 	.word	0x00033480
        /*0b78*/ 	.short	0x010a
        /*0b7a*/ 	.byte	0x3f
	.zero		1


	//   ....[72]....
        /*0b7c*/ 	.word	0x00017720
        /*0b80*/ 	.word	0x00000004
        /*0b84*/ 	.word	0x00033440
        /*0b88*/ 	.short	0x010a
        /*0b8a*/ 	.byte	0x3f
	.zero		1


	//   ....[73]....
        /*0b8c*/ 	.word	0x00017cb0
        /*0b90*/ 	.word	0x00000011
        /*0b94*/ 	.word	0x00033420
        /*0b98*/ 	.short	0x010a
        /*0b9a*/ 	.byte	0x3f
	.zero		1


	//   ....[74]....
        /*0b9c*/ 	.word	0x00017d00
        /*0ba0*/ 	.word	0x00000006
        /*0ba4*/ 	.word	0x00033480
        /*0ba8*/ 	.short	0x010a
        /*0baa*/ 	.byte	0x3f
	.zero		1


	//   ....[75]....
        /*0bac*/ 	.word	0x00017d50
        /*0bb0*/ 	.word	0x00000006
        /*0bb4*/ 	.word	0x00033440
        /*0bb8*/ 	.short	0x010a
        /*0bba*/ 	.byte	0x3f
	.zero		1


	//   ....[76]....
        /*0bbc*/ 	.word	0x00017da0
        /*0bc0*/ 	.word	0x00000003
        /*0bc4*/ 	.word	0x00033470
        /*0bc8*/ 	.short	0x010a
        /*0bca*/ 	.byte	0x3f
	.zero		1


	//   ....[77]....
        /*0bcc*/ 	.word	0x00017df0
        /*0bd0*/ 	.word	0x00000003
        /*0bd4*/ 	.word	0x00033460
        /*0bd8*/ 	.short	0x010a
        /*0bda*/ 	.byte	0x3f
	.zero		1


	//   ....[78]....
        /*0bdc*/ 	.word	0x00017e40
        /*0be0*/ 	.word	0x00000003
        /*0be4*/ 	.word	0x00033470
        /*0be8*/ 	.short	0x010a
        /*0bea*/ 	.byte	0x3f
	.zero		1


	//   ....[79]....
        /*0bec*/ 	.word	0x00017e90
        /*0bf0*/ 	.word	0x00000003
        /*0bf4*/ 	.word	0x00033460
        /*0bf8*/ 	.short	0x010a
        /*0bfa*/ 	.byte	0x3f
	.zero		1


	//   ....[80]....
        /*0bfc*/ 	.word	0x00017ee0
        /*0c00*/ 	.word	0x00000003
        /*0c04*/ 	.word	0x00033420
        /*0c08*/ 	.short	0x010a
        /*0c0a*/ 	.byte	0x3f
	.zero		1


	//   ....[81]....
        /*0c0c*/ 	.word	0x00018080
        /*0c10*/ 	.word	0x00000007
        /*0c14*/ 	.word	0x00000000
        /*0c18*/ 	.short	0x010a
        /*0c1a*/ 	.byte	0x3f
	.zero		1


	//   ....[82]....
        /*0c1c*/ 	.word	0x000180d0
        /*0c20*/ 	.word	0x00000005
        /*0c24*/ 	.word	0x00000000
        /*0c28*/ 	.short	0x010a
        /*0c2a*/ 	.byte	0x3f
	.zero		1


	//   ....[83]....
        /*0c2c*/ 	.word	0x00018120
        /*0c30*/ 	.word	0x00000005
        /*0c34*/ 	.word	0x00033460
        /*0c38*/ 	.short	0x010a
        /*0c3a*/ 	.byte	0x3f
	.zero		1


	//   ....[84]....
        /*0c3c*/ 	.word	0x00018170
        /*0c40*/ 	.word	0x00000003
        /*0c44*/ 	.word	0x00033460
        /*0c48*/ 	.short	0x010a
        /*0c4a*/ 	.byte	0x3f
	.zero		1


	//   ....[85]....
        /*0c4c*/ 	.word	0x000181c0
        /*0c50*/ 	.word	0x00000005
        /*0c54*/ 	.word	0x00033480
        /*0c58*/ 	.short	0x010a
        /*0c5a*/ 	.byte	0x3f
	.zero		1


	//----- nvinfo : EIATTR_NUM_MBARRIERS
	.align		4
.L_336:
        /*0c5c*/ 	.byte	0x03, 0x38
        /*0c5e*/ 	.short	0x0016


	//----- nvinfo : EIATTR_EXIT_INSTR_OFFSETS
	.align		4
        /*0c60*/ 	.byte	0x04, 0x1c
        /*0c62*/ 	.short	(.L_338 - .L_337)


	//   ....[0]....
.L_337:
        /*0c64*/ 	.word	0x00000a80


	//   ....[1]....
        /*0c68*/ 	.word	0x000115a0


	//   ....[2]....
        /*0c6c*/ 	.word	0x00017330


	//----- nvinfo : EIATTR_MAX_THREADS
	.align		4
.L_338:
        /*0c70*/ 	.byte	0x04, 0x05
        /*0c72*/ 	.short	(.L_340 - .L_339)
.L_339:
        /*0c74*/ 	.word	0x00000180
        /*0c78*/ 	.word	0x00000001
        /*0c7c*/ 	.word	0x00000001


	//----- nvinfo : EIATTR_CRS_STACK_SIZE
	.align		4
.L_340:
        /*0c80*/ 	.byte	0x04, 0x1e
        /*0c82*/ 	.short	(.L_342 - .L_341)
.L_341:
        /*0c84*/ 	.word	0x00000000


	//----- nvinfo : EIATTR_CBANK_PARAM_SIZE
	.align		4
.L_342:
        /*0c88*/ 	.byte	0x03, 0x19
        /*0c8a*/ 	.short	0x0af0


	//----- nvinfo : EIATTR_PARAM_CBANK
	.align		4
        /*0c8c*/ 	.byte	0x04, 0x0a
        /*0c8e*/ 	.short	(.L_344 - .L_343)
	.align		4
.L_343:
        /*0c90*/ 	.word	index@(.nv.constant0._ZN7cutlass13device_kernelIN5flash11enable_sm90INS1_16FlashAttnFwdSm90INS1_25CollectiveMainloopFwdSm90ILi2EN4cute5tupleIJNS5_1CILi1EEES8_S8_EEENS6_IJNS7_ILi128EEENS7_ILi160EEENS7_ILi192EEEEEELi192ENS_12float_e4m3_tEfNS_4arch4Sm90ELb1ELb0ELb1ELb1ELb0ELb0ELb0ELb1ELb1ELb1ELb0ELb0EEENS1_21CollectiveEpilogueFwdINS6_IJSA_SC_SB_EEES9_NS_10bfloat16_tESG_Li256ELb1ELb1ELb0ELb1EEENS1_36VarlenDynamicPersistentTileSchedulerILi128ELi160ELi256ELi128ELb0ELb1ELb1ELb1ELb1ELb1EEEEEEEEEvNT_6ParamsE)
        /*0c94*/ 	.short	0x0210
        /*0c96*/ 	.short	0x0af0


	//----- nvinfo : EIATTR_SW_WAR
	.align		4
.L_344:
        /*0c98*/ 	.byte	0x04, 0x36
        /*0c9a*/ 	.short	(.L_346 - .L_345)
.L_345:
        /*0c9c*/ 	.word	0x00000008
.L_346:


//--------------------- .nv.info._ZN7cutlass13device_kernelIN5flash11enable_sm90INS1_16FlashAttnFwdSm90INS1_25CollectiveMainloopFwdSm90ILi2EN4cute5tupleIJNS5_1CILi1EEES8_S8_EEENS6_IJNS7_ILi128EEENS7_ILi160EEENS7_ILi192EEEEEELi192ENS_12float_e4m3_tEfNS_4arch4Sm90ELb1ELb0ELb1ELb1ELb0ELb1ELb0ELb1ELb1ELb1ELb0ELb0EEENS1_21CollectiveEpilogueFwdINS6_IJSA_SC_SB_EEES9_NS_10bfloat16_tESG_Li256ELb1ELb1ELb0ELb1EEENS1_36VarlenDynamicPersistentTileSchedulerILi128ELi160ELi256ELi128ELb0ELb1ELb1ELb1ELb1ELb1EEEEEEEEEvNT_6ParamsE --------------------------
	.section	.nv.info._ZN7cutlass13device_kernelIN5flash11enable_sm90INS1_16FlashAttnFwdSm90INS1_25CollectiveMainloopFwdSm90ILi2EN4cute5tupleIJNS5_1CILi1EEES8_S8_EEENS6_IJNS7_ILi128EEENS7_ILi160EEENS7_ILi192EEEEEELi192ENS_12float_e4m3_tEfNS_4arch4Sm90ELb1ELb0ELb1ELb1ELb0ELb1ELb0ELb1ELb1ELb1ELb0ELb0EEENS1_21CollectiveEpilogueFwdINS6_IJSA_SC_SB_EEES9_NS_10bfloat16_tESG_Li256ELb1ELb1ELb0ELb1EEENS1_36VarlenDynamicPersistentTileSchedulerILi128ELi160ELi256ELi128ELb0ELb1ELb1ELb1ELb1ELb1EEEEEEEEEvNT_6ParamsE,"",@"SHT_CUDA_INFO"
	.sectionflags	@""
	.align	4


	//----- nvinfo : EIATTR_CUDA_API_VERSION
	.align		4
        /*0000*/ 	.byte	0x04, 0x37
        /*0002*/ 	.short	(.L_348 - .L_347)
.L_347:
        /*0004*/ 	.word	0x00000082


	//----- nvinfo : EIATTR_KPARAM_INFO
	.align		4
.L_348:
        /*0008*/ 	.byte	0x04, 0x17
        /*000a*/ 	.short	(.L_350 - .L_349)
.L_349:
        /*000c*/ 	.word	0x00000000
        /*0010*/ 	.short	0x0000
        /*0012*/ 	.short	0x0070
        /*0014*/ 	.byte	0x00, 0xf0, 0x01, 0x2a


	//----- nvinfo : EIATTR_SPARSE_MMA_MASK
	.align		4
.L_350:
        /*0018*/ 	.byte	0x03, 0x50
        /*001a*/ 	.short	0x0000


	//----- nvinfo : EIATTR_MAXREG_COUNT
	.align		4
        /*001c*/ 	.byte	0x03, 0x1b
        /*001e*/ 	.short	0x00a8


	//----- nvinfo : EIATTR_NUM_BARRIERS
	.align		4
        /*0020*/ 	.byte	0x02, 0x4c
        /*0022*/ 	.byte	0x10
	.zero		1


	//----- nvinfo : EIATTR_EXTERNS
	.align		4
        /*0024*/ 	.byte	0x04, 0x0f
        /*0026*/ 	.short	(.L_352 - .L_351)


	//   ....[0]....
	.align		4
.L_351:
        /*0028*/ 	.word	index@(__assertfail)


	//----- nvinfo : EIATTR_ANNOTATIONS
	.align		4
.L_352:
        /*002c*/ 	.byte	0x04, 0x55
        /*002e*/ 	.short	(.L_354 - .L_353)


	//   ....[0]....
.L_353:
        /* <DEDUP_REMOVED lines=107> */


	//----- nvinfo : EIATTR_MERCURY_ISA_VERSION
	.align		4
.L_354:
        /*06c8*/ 	.byte	0x03, 0x5f
        /*06ca*/ 	.short	0x0101


	//----- nvinfo : EIATTR_UNUSED_LOAD_BYTE_OFFSET
	.align		4
        /*06cc*/ 	.byte	0x04, 0x44
        /*06ce*/ 	.short	(.L_356 - .L_355)


	//   ....[0]....
.L_355:
        /*06d0*/ 	.word	0x00000ae0
        /*06d4*/ 	.word	0x0000fff0


	//   ....[1]....
        /*06d8*/ 	.word	0x00024e40
        /*06dc*/ 	.word	0x0000fff0


	//----- nvinfo : EIATTR_INT_WARP_WIDE_INSTR_OFFSETS
	.align		4
.L_356:
        /*06e0*/ 	.byte	0x04, 0x31
        /*06e2*/ 	.short	(.L_358 - .L_357)


	//   ....[0]....
.L_357:
        /*06e4*/ 	.word	0x00000190


	//   ....[1]....
        /*06e8*/ 	.word	0x000001d0


	//   ....[2]....
        /*06ec*/ 	.word	0x00000240


	//   ....[3]....
        /*06f0*/ 	.word	0x0002af60


	//   ....[4]....
        /*06f4*/ 	.word	0x0002aff0


	//   ....[5]....
        /*06f8*/ 	.word	0x0002df50


	//   ....[6]....
        /*06fc*/ 	.word	0x0002dfe0


	//----- nvinfo : EIATTR_COOP_GROUP_MASK_REGIDS
	.align		4
.L_358:
        /*0700*/ 	.byte	0x04, 0x29
        /*0702*/ 	.short	(.L_360 - .L_359)


	//   ....[0]....
.L_359:
        /*0704*/ 	.word	0xffffffff


	//   ....[1]....
        /*0708*/ 	.word	0xffffffff


	//   ....[2]....
        /*070c*/ 	.word	0xffffffff


	//   ....[3]....
        /*0710*/ 	.word	0xffffffff


	//   ....[4]....
        /*0714*/ 	.word	0xffffffff


	//   ....[5]....
        /*0718*/ 	.word	0xffffffff


	//   ....[6]....
        /*071c*/ 	.word	0xffffffff


	//   ....[7]....
        /*0720*/ 	.word	0xffffffff


	//   ....[8]....
        /*0724*/ 	.word	0xffffffff


	//   ....[9]....
        /*0728*/ 	.word	0xffffffff


	//   ....[10]....
        /*072c*/ 	.word	0xffffffff


	//   ....[11]....
        /*0730*/ 	.word	0xffffffff


	//   ....[12]....
        /*0734*/ 	.word	0xffffffff


	//   ....[13]....
        /*0738*/ 	.word	0xffffffff


	//   ....[14]....
        /*073c*/ 	.word	0xffffffff


	//   ....[15]....
        /*0740*/ 	.word	0xffffffff


	//   ....[16]....
        /*0744*/ 	.word	0xffffffff


	//   ....[17]....
        /*0748*/ 	.word	0xffffffff


	//   ....[18]....
        /*074c*/ 	.word	0xffffffff


	//   ....[19]....
        /*0750*/ 	.word	0xffffffff


	//   ....[20]....
        /*0754*/ 	.word	0xffffffff


	//   ....[21]....
        /*0758*/ 	.word	0xffffffff


	//   ....[22]....
        /*075c*/ 	.word	0xffffffff


	//   ....[23]....
        /*0760*/ 	.word	0xffffffff


	//   ....[24]....
        /*0764*/ 	.word	0xffffffff


	//   ....[25]....
        /*0768*/ 	.word	0xffffffff


	//   ....[26]....
        /*076c*/ 	.word	0xffffffff


	//   ....[27]....
        /*0770*/ 	.word	0xffffffff


	//   ....[28]....
        /*0774*/ 	.word	0xffffffff


	//   ....[29]....
        /*0778*/ 	.word	0xffffffff


	//   ....[30]....
        /*077c*/ 	.word	0xffffffff


	//   ....[31]....
        /*0780*/ 	.word	0xffffffff


	//   ....[32]....
        /*0784*/ 	.word	0xffffffff


	//   ....[33]....
        /*0788*/ 	.word	0xffffffff


	//   ....[34]....
        /*078c*/ 	.word	0xffffffff


	//   ....[35]....
        /*0790*/ 	.word	0xffffffff


	//   ....[36]....
        /*0794*/ 	.word	0xffffffff


	//   ....[37]....
        /*0798*/ 	.word	0xffffffff


	//   ....[38]....
        /*079c*/ 	.word	0xffffffff


	//   ....[39]....
        /*07a0*/ 	.word	0xffffffff


	//   ....[40]....
        /*07a4*/ 	.word	0xffffffff


	//   ....[41]....
        /*07a8*/ 	.word	0xffffffff


	//   ....[42]....
        /*07ac*/ 	.word	0xffffffff


	//   ....[43]....
        /*07b0*/ 	.word	0xffffffff


	//   ....[44]....
        /*07b4*/ 	.word	0xffffffff


	//   ....[45]....
        /*07b8*/ 	.word	0xffffffff


	//   ....[46]....
        /*07bc*/ 	.word	0xffffffff


	//   ....[47]....
        /*07c0*/ 	.word	0xffffffff


	//   ....[48]....
        /*07c4*/ 	.word	0xffffffff


	//   ....[49]....
        /*07c8*/ 	.word	0xffffffff


	//   ....[50]....
        /*07cc*/ 	.word	0xffffffff


	//   ....[51]....
        /*07d0*/ 	.word	0xffffffff


	//   ....[52]....
        /*07d4*/ 	.word	0xffffffff


	//   ....[53]....
        /*07d8*/ 	.word	0xffffffff


	//   ....[54]....
        /*07dc*/ 	.word	0xffffffff


	//   ....[55]....
        /*07e0*/ 	.word	0xffffffff


	//   ....[56]....
        /*07e4*/ 	.word	0xffffffff


	//   ....[57]....
        /*07e8*/ 	.word	0xffffffff


	//   ....[58]....
        /*07ec*/ 	.word	0xffffffff


	//   ....[59]....
        /*07f0*/ 	.word	0xffffffff


	//   ....[60]....
        /*07f4*/ 	.word	0xffffffff


	//   ....[61]....
        /*07f8*/ 	.word	0xffffffff


	//   ....[62]....
        /*07fc*/ 	.word	0xffffffff


	//   ....[63]....
        /*0800*/ 	.word	0xffffffff


	//   ....[64]....
        /*0804*/ 	.word	0xffffffff


	//   ....[65]....
        /*0808*/ 	.word	0xffffffff


	//   ....[66]....
        /*080c*/ 	.word	0xffffffff


	//   ....[67]....
        /*0810*/ 	.word	0xffffffff


	//   ....[68]....
        /*0814*/ 	.word	0xffffffff


	//   ....[69]....
        /*0818*/ 	.word	0xffffffff


	//   ....[70]....
        /*081c*/ 	.word	0xffffffff


	//   ....[71]....
        /*0820*/ 	.word	0xffffffff


	//   ....[72]....
        /*0824*/ 	.word	0xffffffff


	//   ....[73]....
        /*0828*/ 	.word	0xffffffff


	//   ....[74]....
        /*082c*/ 	.word	0xffffffff


	//   ....[75]....
        /*0830*/ 	.word	0xffffffff


	//   ....[76]....
        /*0834*/ 	.word	0xffffffff


	//   ....[77]....
        /*0838*/ 	.word	0xffffffff


	//   ....[78]....
        /*083c*/ 	.word	0xffffffff


	//   ....[79]....
        /*0840*/ 	.word	0xffffffff


	//   ....[80]....
        /*0844*/ 	.word	0xffffffff


	//   ....[81]....
        /*0848*/ 	.word	0xffffffff


	//   ....[82]....
        /*084c*/ 	.word	0xffffffff


	//   ....[83]....
        /*0850*/ 	.word	0xffffffff


	//   ....[84]....
        /*0854*/ 	.word	0xffffffff


	//   ....[85]....
        /*0858*/ 	.word	0xffffffff


	//   ....[86]....
        /*085c*/ 	.word	0xffffffff


	//   ....[87]....
        /*0860*/ 	.word	0xffffffff


	//   ....[88]....
        /*0864*/ 	.word	0xffffffff


	//   ....[89]....
        /*0868*/ 	.word	0xffffffff


	//   ....[90]....
        /*086c*/ 	.word	0xffffffff


	//   ....[91]....
        /*0870*/ 	.word	0xffffffff


	//   ....[92]....
        /*0874*/ 	.word	0xffffffff


	//   ....[93]....
        /*0878*/ 	.word	0xffffffff


	//   ....[94]....
        /*087c*/ 	.word	0xffffffff


	//   ....[95]....
        /*0880*/ 	.word	0xffffffff


	//   ....[96]....
        /*0884*/ 	.word	0xffffffff


	//   ....[97]....
        /*0888*/ 	.word	0xffffffff


	//   ....[98]....
        /*088c*/ 	.word	0xffffffff


	//   ....[99]....
        /*0890*/ 	.word	0xffffffff


	//   ....[100]....
        /*0894*/ 	.word	0xffffffff


	//   ....[101]....
        /*0898*/ 	.word	0xffffffff


	//   ....[102]....
        /*089c*/ 	.word	0xffffffff


	//   ....[103]....
        /*08a0*/ 	.word	0xffffffff


	//   ....[104]....
        /*08a4*/ 	.word	0xffffffff


	//   ....[105]....
        /*08a8*/ 	.word	0xffffffff


	//   ....[106]....
        /*08ac*/ 	.word	0xffffffff


	//   ....[107]....
        /*08b0*/ 	.word	0xffffffff


	//   ....[108]....
        /*08b4*/ 	.word	0xffffffff


	//   ....[109]....
        /*08b8*/ 	.word	0xffffffff


	//   ....[110]....
        /*08bc*/ 	.word	0xffffffff


	//   ....[111]....
        /*08c0*/ 	.word	0xffffffff


	//   ....[112]....
        /*08c4*/ 	.word	0xffffffff


	//   ....[113]....
        /*08c8*/ 	.word	0xffffffff


	//   ....[114]....
        /*08cc*/ 	.word	0xffffffff


	//   ....[115]....
        /*08d0*/ 	.word	0xffffffff


	//   ....[116]....
        /*08d4*/ 	.word	0xffffffff


	//   ....[117]....
        /*08d8*/ 	.word	0xffffffff


	//   ....[118]....
        /*08dc*/ 	.word	0xffffffff


	//   ....[119]....
        /*08e0*/ 	.word	0xffffffff


	//   ....[120]....
        /*08e4*/ 	.word	0xffffffff


	//   ....[121]....
        /*08e8*/ 	.word	0xffffffff


	//   ....[122]....
        /*08ec*/ 	.word	0xffffffff


	//   ....[123]....
        /*08f0*/ 	.word	0xffffffff


	//   ....[124]....
        /*08f4*/ 	.word	0xffffffff


	//   ....[125]....
        /*08f8*/ 	.word	0xffffffff


	//   ....[126]....
        /*08fc*/ 	.word	0xffffffff


	//   ....[127]....
        /*0900*/ 	.word	0xffffffff


	//   ....[128]....
        /*0904*/ 	.word	0xffffffff


	//   ....[129]....
        /*0908*/ 	.word	0xffffffff


	//   ....[130]....
        /*090c*/ 	.word	0xffffffff


	//   ....[131]....
        /*0910*/ 	.word	0xffffffff


	//   ....[132]....
        /*0914*/ 	.word	0xffffffff


	//   ....[133]....
        /*0918*/ 	.word	0xffffffff


	//   ....[134]....
        /*091c*/ 	.word	0xffffffff


	//   ....[135]....
        /*0920*/ 	.word	0xffffffff


	//   ....[136]....
        /*0924*/ 	.word	0xffffffff


	//   ....[137]....
        /*0928*/ 	.word	0xffffffff


	//   ....[138]....
        /*092c*/ 	.word	0xffffffff


	//   ....[139]....
        /*0930*/ 	.word	0xffffffff


	//   ....[140]....
        /*0934*/ 	.word	0xffffffff


	//   ....[141]....
        /*0938*/ 	.word	0xffffffff


	//   ....[142]....
        /*093c*/ 	.word	0xffffffff


	//   ....[143]....
        /*0940*/ 	.word	0xffffffff


	//   ....[144]....
        /*0944*/ 	.word	0xffffffff


	//   ....[145]....
        /*0948*/ 	.word	0xffffffff


	//   ....[146]....
        /*094c*/ 	.word	0xffffffff


	//   ....[147]....
        /*0950*/ 	.word	0xffffffff


	//   ....[148]....
        /*0954*/ 	.word	0x0500000f


	//   ....[149]....
        /*0958*/ 	.word	0x0500000f


	//   ....[150]....
        /*095c*/ 	.word	0x0500000f


	//   ....[151]....
        /*0960*/ 	.word	0x0500000f


	//   ....[152]....
        /*0964*/ 	.word	0x0500000f


	//   ....[153]....
        /*0968*/ 	.word	0x0500000f


	//   ....[154]....
        /*096c*/ 	.word	0x0500000f


	//   ....[155]....
        /*0970*/ 	.word	0x0500000f


	//   ....[156]....
        /*0974*/ 	.word	0x0500000f


	//   ....[157]....
        /*0978*/ 	.word	0x0500000f


	//   ....[158]....
        /*097c*/ 	.word	0x0500000f


	//   ....[159]....
        /*0980*/ 	.word	0x0500000f


	//   ....[160]....
        /*0984*/ 	.word	0x0500000f


	//   ....[161]....
        /*0988*/ 	.word	0x0500000f


	//   ....[162]....
        /*098c*/ 	.word	0x0500000f


	//   ....[163]....
        /*0990*/ 	.word	0x0500000f


	//   ....[164]....
        /*0994*/ 	.word	0x0500000f


	//   ....[165]....
        /*0998*/ 	.word	0x0500000f


	//   ....[166]....
        /*099c*/ 	.word	0x0500000f


	//   ....[167]....
        /*09a0*/ 	.word	0x0500000f


	//   ....[168]....
        /*09a4*/ 	.word	0x0500000f


	//   ....[169]....
        /*09a8*/ 	.word	0x0500000f


	//   ....[170]....
        /*09ac*/ 	.word	0x0500000f


	//   ....[171]....
        /*09b0*/ 	.word	0x0500000f


	//   ....[172]....
        /*09b4*/ 	.word	0x0500000f


	//   ....[173]....
        /*09b8*/ 	.word	0x0500000f


	//   ....[174]....
        /*09bc*/ 	.word	0x0500000f


	//   ....[175]....
        /*09c0*/ 	.word	0x0500000f


	//   ....[176]....
        /*09c4*/ 	.word	0x0500000f


	//   ....[177]....
        /*09c8*/ 	.word	0x0500000f


	//   ....[178]....
        /*09cc*/ 	.word	0x0500000f


	//   ....[179]....
        /*09d0*/ 	.word	0x0500000f


	//   ....[180]....
        /*09d4*/ 	.word	0x0500000f


	//   ....[181]....
        /*09d8*/ 	.word	0x0500000f


	//   ....[182]....
        /*09dc*/ 	.word	0x0500000f


	//   ....[183]....
        /*09e0*/ 	.word	0x0500000f


	//   ....[184]....
        /*09e4*/ 	.word	0x0500000f


	//   ....[185]....
        /*09e8*/ 	.word	0x0500000f


	//   ....[186]....
        /*09ec*/ 	.word	0x0500000f


	//   ....[187]....
        /*09f0*/ 	.word	0x0500000f


	//   ....[188]....
        /*09f4*/ 	.word	0x0500000f


	//   ....[189]....
        /*09f8*/ 	.word	0x0500000f


	//   ....[190]....
        /*09fc*/ 	.word	0x0500000f


	//   ....[191]....
        /*0a00*/ 	.word	0x0500000f


	//   ....[192]....
        /*0a04*/ 	.word	0x0500000f


	//   ....[193]....
        /*0a08*/ 	.word	0x0500000f


	//   ....[194]....
        /*0a0c*/ 	.word	0x0500000f


	//   ....[195]....
        /*0a10*/ 	.word	0x0500000f


	//   ....[196]....
        /*0a14*/ 	.word	0x0500000f


	//   ....[197]....
        /*0a18*/ 	.word	0x0500000f


	//   ....[198]....
        /*0a1c*/ 	.word	0x0500000f


	//   ....[199]....
        /*0a20*/ 	.word	0x0500000f


	//   ....[200]....
        /*0a24*/ 	.word	0x0500000f


	//   ....[201]....
        /*0a28*/ 	.word	0x0500000f


	//   ....[202]....
        /*0a2c*/ 	.word	0x0500000f


	//   ....[203]....
        /*0a30*/ 	.word	0x0500000f


	//   ....[204]....
        /*0a34*/ 	.word	0x0500000f


	//   ....[205]....
        /*0a38*/ 	.word	0x0500000f


	//   ....[206]....
        /*0a3c*/ 	.word	0x0500000f


	//   ....[207]....
        /*0a40*/ 	.word	0x0500000f


	//   ....[208]....
        /*0a44*/ 	.word	0x0500000f


	//   ....[209]....
        /*0a48*/ 	.word	0x0500000f


	//   ....[210]....
        /*0a4c*/ 	.word	0x0500000f


	//   ....[211]....
        /*0a50*/ 	.word	0x0500000f


	//   ....[212]....
        /*0a54*/ 	.word	0x0500000f


	//   ....[213]....
        /*0a58*/ 	.word	0x0500000f


	//   ....[214]....
        /*0a5c*/ 	.word	0x0500000f


	//   ....[215]....
        /*0a60*/ 	.word	0x0500000f


	//   ....[216]....
        /*0a64*/ 	.word	0x0500000f


	//   ....[217]....
        /*0a68*/ 	.word	0x0500000f


	//   ....[218]....
        /*0a6c*/ 	.word	0x0500000f


	//   ....[219]....
        /*0a70*/ 	.word	0x0500000f


	//   ....[220]....
        /*0a74*/ 	.word	0x0500000f


	//   ....[221]....
        /*0a78*/ 	.word	0x0500000f


	//   ....[222]....
        /*0a7c*/ 	.word	0x0500000f


	//   ....[223]....
        /*0a80*/ 	.word	0x0500000f


	//   ....[224]....
        /*0a84*/ 	.word	0x0500000f


	//   ....[225]....
        /*0a88*/ 	.word	0x0500000f


	//   ....[226]....
        /*0a8c*/ 	.word	0x0500000f


	//   ....[227]....
        /*0a90*/ 	.word	0x0500000f


	//   ....[228]....
        /*0a94*/ 	.word	0x0500000f


	//   ....[229]....
        /*0a98*/ 	.word	0x0500000f


	//   ....[230]....
        /*0a9c*/ 	.word	0x0500000f


	//   ....[231]....
        /*0aa0*/ 	.word	0x0500000f


	//   ....[232]....
        /*0aa4*/ 	.word	0x0500000f


	//   ....[233]....
        /*0aa8*/ 	.word	0x0500000f


	//   ....[234]....
        /*0aac*/ 	.word	0x0500000f


	//   ....[235]....
        /*0ab0*/ 	.word	0x0500000f


	//   ....[236]....
        /*0ab4*/ 	.word	0x0500000f


	//   ....[237]....
        /*0ab8*/ 	.word	0x0500000f


	//   ....[238]....
        /*0abc*/ 	.word	0x0500000f


	//   ....[239]....
        /*0ac0*/ 	.word	0x0500000f


	//   ....[240]....
        /*0ac4*/ 	.word	0x0500000f


	//----- nvinfo : EIATTR_COOP_GROUP_INSTR_OFFSETS
	.align		4
.L_360:
        /*0ac8*/ 	.byte	0x04, 0x28
        /*0aca*/ 	.short	(.L_362 - .L_361)


	//   ....[0]....
.L_361:
        /*0acc*/ 	.word	0x00000070


	//   ....[1]....
        /*0ad0*/ 	.word	0x000001a0


	//   ....[2]....
        /*0ad4*/ 	.word	0x000001f0


	//   ....[3]....
        /*0ad8*/ 	.word	0x00000420


	//   ....[4]....
        /*0adc*/ 	.word	0x00000580


	//   ....[5]....
        /*0ae0*/ 	.word	0x000006a0


	//   ....[6]....
        /*0ae4*/ 	.word	0x00000800


	//   ....[7]....
        /*0ae8*/ 	.word	0x00010160


	//   ....[8]....
        /*0aec*/ 	.word	0x00010ac0


	//   ....[9]....
        /*0af0*/ 	.word	0x00010ad0


	//   ....[10]....
        /*0af4*/ 	.word	0x00010ae0


	//   ....[11]....
        /*0af8*/ 	.word	0x00010af0


	//   ....[12]....
        /*0afc*/ 	.word	0x00014140


	//   ....[13]....
        /*0b00*/ 	.word	0x00014150


	//   ....[14]....
        /*0b04*/ 	.word	0x00014160


	//   ....[15]....
        /*0b08*/ 	.word	0x00014170


	//   ....[16]....
        /*0b0c*/ 	.word	0x00018950


	//   ....[17]....
        /*0b10*/ 	.word	0x000196e0


	//   ....[18]....
        /*0b14*/ 	.word	0x000196f0


	//   ....[19]....
        /*0b18*/ 	.word	0x00019710


	//   ....[20]....
        /*0b1c*/ 	.word	0x0001a420


	//   ....[21]....
        /*0b20*/ 	.word	0x0001a440


	//   ....[22]....
        /*0b24*/ 	.word	0x0001d590


	//   ....[23]....
        /*0b28*/ 	.word	0x0001d5b0


	//   ....[24]....
        /*0b2c*/ 	.word	0x0001e060


	//   ....[25]....
        /*0b30*/ 	.word	0x0001e190


	//   ....[26]....
        /*0b34*/ 	.word	0x0001ec60


	//   ....[27]....
        /*0b38*/ 	.word	0x0001ecc0


	//   ....[28]....
        /*0b3c*/ 	.word	0x00022600


	//   ....[29]....
        /*0b40*/ 	.word	0x00022650


	//   ....[30]....
        /*0b44*/ 	.word	0x00022680


	//   ....[31]....
        /*0b48*/ 	.word	0x000226c0


	//   ....[32]....
        /*0b4c*/ 	.word	0x00024490


	//   ....[33]....
        /*0b50*/ 	.word	0x000244f0


	//   ....[34]....
        /*0b54*/ 	.word	0x00024510


	//   ....[35]....
        /*0b58*/ 	.word	0x00024530


	//   ....[36]....
        /*0b5c*/ 	.word	0x00025730


	//   ....[37]....
        /*0b60*/ 	.word	0x00025760


	//   ....[38]....
        /*0b64*/ 	.word	0x00025790


	//   ....[39]....
        /*0b68*/ 	.word	0x000257c0


	//   ....[40]....
        /*0b6c*/ 	.word	0x00025800


	//   ....[41]....
        /*0b70*/ 	.word	0x00025830


	//   ....[42]....
        /*0b74*/ 	.word	0x00025860


	//   ....[43]....
        /*0b78*/ 	.word	0x00025890


	//   ....[44]....
        /*0b7c*/ 	.word	0x000258c0


	//   ....[45]....
        /*0b80*/ 	.word	0x000258f0


	//   ....[46]....
        /*0b84*/ 	.word	0x00025920


	//   ....[47]....
        /*0b88*/ 	.word	0x00025950


	//   ....[48]....
        /*0b8c*/ 	.word	0x00025980


	//   ....[49]....
        /*0b90*/ 	.word	0x000259b0


	//   ....[50]....
        /*0b94*/ 	.word	0x000259e0


	//   ....[51]....
        /*0b98*/ 	.word	0x00025a10


	//   ....[52]....
        /*0b9c*/ 	.word	0x00025a40


	//   ....[53]....
        /*0ba0*/ 	.word	0x00025a70


	//   ....[54]....
        /*0ba4*/ 	.word	0x00025aa0


	//   ....[55]....
        /*0ba8*/ 	.word	0x00025ad0


	//   ....[56]....
        /*0bac*/ 	.word	0x00025b00


	//   ....[57]....
        /*0bb0*/ 	.word	0x00025b30


	//   ....[58]....
        /*0bb4*/ 	.word	0x00025b60


	//   ....[59]....
        /*0bb8*/ 	.word	0x00025b90


	//   ....[60]....
        /*0bbc*/ 	.word	0x00025bc0


	//   ....[61]....
        /*0bc0*/ 	.word	0x00025bf0


	//   ....[62]....
        /*0bc4*/ 	.word	0x00025c20


	//   ....[63]....
        /*0bc8*/ 	.word	0x00025c50


	//   ....[64]....
        /*0bcc*/ 	.word	0x00025c80


	//   ....[65]....
        /*0bd0*/ 	.word	0x00025cb0


	//   ....[66]....
        /*0bd4*/ 	.word	0x00025ce0


	//   ....[67]....
        /*0bd8*/ 	.word	0x00025d10


	//   ....[68]....
        /*0bdc*/ 	.word	0x00025d40


	//   ....[69]....
        /*0be0*/ 	.word	0x00025d70


	//   ....[70]....
        /*0be4*/ 	.word	0x00025da0


	//   ....[71]....
        /*0be8*/ 	.word	0x00025dd0


	//   ....[72]....
        /*0bec*/ 	.word	0x00025df0


	//   ....[73]....
        /*0bf0*/ 	.word	0x00025e00


	//   ....[74]....
        /*0bf4*/ 	.word	0x00025e10


	//   ....[75]....
        /*0bf8*/ 	.word	0x00025e20


	//   ....[76]....
        /*0bfc*/ 	.word	0x00025e50


	//   ....[77]....
        /*0c00*/ 	.word	0x00025e80


	//   ....[78]....
        /*0c04*/ 	.word	0x00025eb0


	//   ....[79]....
        /*0c08*/ 	.word	0x00025ee0


	//   ....[80]....
        /*0c0c*/ 	.word	0x00025f10


	//   ....[81]....
        /*0c10*/ 	.word	0x00025f40


	//   ....[82]....
        /*0c14*/ 	.word	0x00025f70


	//   ....[83]....
        /*0c18*/ 	.word	0x00025f80


	//   ....[84]....
        /*0c1c*/ 	.word	0x000267f0


	//   ....[85]....
        /*0c20*/ 	.word	0x000268d0


	//   ....[86]....
        /*0c24*/ 	.word	0x00026900


	//   ....[87]....
        /*0c28*/ 	.word	0x00026920


	//   ....[88]....
        /*0c2c*/ 	.word	0x00026e80


	//   ....[89]....
        /*0c30*/ 	.word	0x00026ea0


	//   ....[90]....
        /*0c34*/ 	.word	0x00026fe0


	//   ....[91]....
        /*0c38*/ 	.word	0x00027000


	//   ....[92]....
        /*0c3c*/ 	.word	0x00027100


	//   ....[93]....
        /*0c40*/ 	.word	0x00027120


	//   ....[94]....
        /*0c44*/ 	.word	0x00027230


	//   ....[95]....
        /*0c48*/ 	.word	0x00027250


	//   ....[96]....
        /*0c4c*/ 	.word	0x00027b20


	//   ....[97]....
        /*0c50*/ 	.word	0x00027b30


	//   ....[98]....
        /*0c54*/ 	.word	0x00027cf0


	//   ....[99]....
        /*0c58*/ 	.word	0x00027d00


	//   ....[100]....
        /*0c5c*/ 	.word	0x00027eb0


	//   ....[101]....
        /*0c60*/ 	.word	0x00027ec0


	//   ....[102]....
        /*0c64*/ 	.word	0x00028070


	//   ....[103]....
        /*0c68*/ 	.word	0x00028080


	//   ....[104]....
        /*0c6c*/ 	.word	0x000282a0


	//   ....[105]....
        /*0c70*/ 	.word	0x00028480


	//   ....[106]....
        /*0c74*/ 	.word	0x000284b0


	//   ....[107]....
        /*0c78*/ 	.word	0x000284e0


	//   ....[108]....
        /*0c7c*/ 	.word	0x00028510


	//   ....[109]....
        /*0c80*/ 	.word	0x00028540


	//   ....[110]....
        /*0c84*/ 	.word	0x00028570


	//   ....[111]....
        /*0c88*/ 	.word	0x000286e0


	//   ....[112]....
        /*0c8c*/ 	.word	0x00028710


	//   ....[113]....
        /*0c90*/ 	.word	0x00028740


	//   ....[114]....
        /*0c94*/ 	.word	0x00028770


	//   ....[115]....
        /*0c98*/ 	.word	0x000287a0


	//   ....[116]....
        /*0c9c*/ 	.word	0x000287d0


	//   ....[117]....
        /*0ca0*/ 	.word	0x00028870


	//   ....[118]....
        /*0ca4*/ 	.word	0x000288d0


	//   ....[119]....
        /*0ca8*/ 	.word	0x00028960


	//   ....[120]....
        /*0cac*/ 	.word	0x00029910


	//   ....[121]....
        /*0cb0*/ 	.word	0x0002b730


	//   ....[122]....
        /*0cb4*/ 	.word	0x0002c5b0


	//   ....[123]....
        /*0cb8*/ 	.word	0x0002c5d0


	//   ....[124]....
        /*0cbc*/ 	.word	0x0002c5f0


	//   ....[125]....
        /*0cc0*/ 	.word	0x0002c6b0


	//   ....[126]....
        /*0cc4*/ 	.word	0x0002c6e0


	//   ....[127]....
        /*0cc8*/ 	.word	0x0002c770


	//   ....[128]....
        /*0ccc*/ 	.word	0x0002c780


	//   ....[129]....
        /*0cd0*/ 	.word	0x0002c810


	//   ....[130]....
        /*0cd4*/ 	.word	0x0002eaa0


	//   ....[131]....
        /*0cd8*/ 	.word	0x0002ead0


	//   ....[132]....
        /*0cdc*/ 	.word	0x0002eb10


	//   ....[133]....
        /*0ce0*/ 	.word	0x0002eb40


	//   ....[134]....
        /*0ce4*/ 	.word	0x0002eb70


	//   ....[135]....
        /*0ce8*/ 	.word	0x0002eba0


	//   ....[136]....
        /*0cec*/ 	.word	0x0002ebd0


	//   ....[137]....
        /*0cf0*/ 	.word	0x0002ec00


	//   ....[138]....
        /*0cf4*/ 	.word	0x0002ed80


	//   ....[139]....
        /*0cf8*/ 	.word	0x0002edb0


	//   ....[140]....
        /*0cfc*/ 	.word	0x0002ede0


	//   ....[141]....
        /*0d00*/ 	.word	0x0002ee10


	//   ....[142]....
        /*0d04*/ 	.word	0x0002ee40


	//   ....[143]....
        /*0d08*/ 	.word	0x0002ee70


	//   ....[144]....
        /*0d0c*/ 	.word	0x0002ef30


	//   ....[145]....
        /*0d10*/ 	.word	0x0002ef50


	//   ....[146]....
        /*0d14*/ 	.word	0x0002efc0


	//   ....[147]....
        /*0d18*/ 	.word	0x0002f690


	//   ....[148]....
        /*0d1c*/ 	.word	0x0002fb90


	//   ....[149]....
        /*0d20*/ 	.word	0x0002fc30


	//   ....[150]....
        /*0d24*/ 	.word	0x0002fcc0


	//   ....[151]....
        /*0d28*/ 	.word	0x0002fd10


	//   ....[152]....
        /*0d2c*/ 	.word	0x0002fd60


	//   ....[153]....
        /*0d30*/ 	.word	0x0002fe30


	//   ....[154]....
        /*0d34*/ 	.word	0x0002fec0


	//   ....[155]....
        /*0d38*/ 	.word	0x0002ff10


	//   ....[156]....
        /*0d3c*/ 	.word	0x0002ff60


	//   ....[157]....
        /*0d40*/ 	.word	0x00030250


	//   ....[158]....
        /*0d44*/ 	.word	0x00030380


	//   ....[159]....
        /*0d48*/ 	.word	0x000304b0


	//   ....[160]....
        /*0d4c*/ 	.word	0x000305d0


	//   ....[161]....
        /*0d50*/ 	.word	0x000306a0


	//   ....[162]....
        /*0d54*/ 	.word	0x00030720


	//   ....[163]....
        /*0d58*/ 	.word	0x00030780


	//   ....[164]....
        /*0d5c*/ 	.word	0x000307e0


	//   ....[165]....
        /*0d60*/ 	.word	0x00030840


	//   ....[166]....
        /*0d64*/ 	.word	0x000308c0


	//   ....[167]....
        /*0d68*/ 	.word	0x00030920


	//   ....[168]....
        /*0d6c*/ 	.word	0x000309a0


	//   ....[169]....
        /*0d70*/ 	.word	0x00030a00


	//   ....[170]....
        /*0d74*/ 	.word	0x00030a80


	//   ....[171]....
        /*0d78*/ 	.word	0x00030ae0


	//   ....[172]....
        /*0d7c*/ 	.word	0x00030b60


	//   ....[173]....
        /*0d80*/ 	.word	0x00030bc0


	//   ....[174]....
        /*0d84*/ 	.word	0x00030c40


	//   ....[175]....
        /*0d88*/ 	.word	0x00030ca0


	//   ....[176]....
        /*0d8c*/ 	.word	0x00030d20


	//   ....[177]....
        /*0d90*/ 	.word	0x00030d80


	//   ....[178]....
        /*0d94*/ 	.word	0x00030e00


	//   ....[179]....
        /*0d98*/ 	.word	0x00030e60


	//   ....[180]....
        /*0d9c*/ 	.word	0x00030ee0


	//   ....[181]....
        /*0da0*/ 	.word	0x00030f40


	//   ....[182]....
        /*0da4*/ 	.word	0x00030fc0


	//   ....[183]....
        /*0da8*/ 	.word	0x00031020


	//   ....[184]....
        /*0dac*/ 	.word	0x000310a0


	//   ....[185]....
        /*0db0*/ 	.word	0x00031100


	//   ....[186]....
        /*0db4*/ 	.word	0x00031160


	//   ....[187]....
        /*0db8*/ 	.word	0x000311c0


	//   ....[188]....
        /*0dbc*/ 	.word	0x00031220


	//   ....[189]....
        /*0dc0*/ 	.word	0x00031280


	//   ....[190]....
        /*0dc4*/ 	.word	0x00031300


	//   ....[191]....
        /*0dc8*/ 	.word	0x00031360


	//   ....[192]....
        /*0dcc*/ 	.word	0x000313e0


	//   ....[193]....
        /*0dd0*/ 	.word	0x00031440


	//   ....[194]....
        /*0dd4*/ 	.word	0x000314c0


	//   ....[195]....
        /*0dd8*/ 	.word	0x00031520


	//   ....[196]....
        /*0ddc*/ 	.word	0x000315a0


	//   ....[197]....
        /*0de0*/ 	.word	0x00031600


	//   ....[198]....
        /*0de4*/ 	.word	0x00031670


	//   ....[199]....
        /*0de8*/ 	.word	0x000316d0


	//   ....[200]....
        /*0dec*/ 	.word	0x00031740


	//   ....[201]....
        /*0df0*/ 	.word	0x000317a0


	//   ....[202]....
        /*0df4*/ 	.word	0x00031820


	//   ....[203]....
        /*0df8*/ 	.word	0x00031880


	//   ....[204]....
        /*0dfc*/ 	.word	0x000318f0


	//   ....[205]....
        /*0e00*/ 	.word	0x00031a10


	//   ....[206]....
        /*0e04*/ 	.word	0x00031a60


	//   ....[207]....
        /*0e08*/ 	.word	0x00031af0


	//   ....[208]....
        /*0e0c*/ 	.word	0x00031b80


	//   ....[209]....
        /*0e10*/ 	.word	0x00031c10


	//   ....[210]....
        /*0e14*/ 	.word	0x00031ca0


	//   ....[211]....
        /*0e18*/ 	.word	0x00031d30


	//   ....[212]....
        /*0e1c*/ 	.word	0x00031dc0


	//   ....[213]....
        /*0e20*/ 	.word	0x00031e80


	//   ....[214]....
        /*0e24*/ 	.word	0x00032170


	//   ....[215]....
        /*0e28*/ 	.word	0x00032390


	//   ....[216]....
        /*0e2c*/ 	.word	0x000323e0


	//   ....[217]....
        /*0e30*/ 	.word	0x00032440


	//   ....[218]....
        /*0e34*/ 	.word	0x000324f0


	//   ....[219]....
        /*0e38*/ 	.word	0x000325b0


	//   ....[220]....
        /*0e3c*/ 	.word	0x00032690


	//   ....[221]....
        /*0e40*/ 	.word	0x00032760


	//   ....[222]....
        /*0e44*/ 	.word	0x00032860


	//   ....[223]....
        /*0e48*/ 	.word	0x00032b40


	//   ....[224]....
        /*0e4c*/ 	.word	0x00032be0


	//   ....[225]....
        /*0e50*/ 	.word	0x00032d00


	//   ....[226]....
        /*0e54*/ 	.word	0x00032d80


	//   ....[227]....
        /*0e58*/ 	.word	0x00032e00


	//   ....[228]....
        /*0e5c*/ 	.word	0x00032e80


	//   ....[229]....
        /*0e60*/ 	.word	0x00032f00


	//   ....[230]....
        /*0e64*/ 	.word	0x00032f90


	//   ....[231]....
        /*0e68*/ 	.word	0x00033030


	//   ....[232]....
        /*0e6c*/ 	.word	0x000330e0


	//   ....[233]....
        /*0e70*/ 	.word	0x00033160


	//   ....[234]....
        /*0e74*/ 	.word	0x000331e0


	//   ....[235]....
        /*0e78*/ 	.word	0x00033260


	//   ....[236]....
        /*0e7c*/ 	.word	0x000332f0


	//   ....[237]....
        /*0e80*/ 	.word	0x00033370


	//   ....[238]....
        /*0e84*/ 	.word	0x00033410


	//   ....[239]....
        /*0e88*/ 	.word	0x000334a0


	//   ....[240]....
        /*0e8c*/ 	.word	0x000335d0


	//----- nvinfo : EIATTR_REG_RECONFIG
	.align		4
.L_362:
        /*0e90*/ 	.byte	0x01, 0x54
	.zero		2


	//----- nvinfo : EIATTR_SYSCALL_OFFSETS
	.align		4
        /*0e94*/ 	.byte	0x04, 0x46
        /*0e96*/ 	.short	(.L_364 - .L_363)


	//   ....[0]....
.L_363:
        /*0e98*/ 	.word	0x00001ca0


	//   ....[1]....
        /*0e9c*/ 	.word	0x00001df0


	//   ....[2]....
        /*0ea0*/ 	.word	0x000102f0


	//   ....[3]....
        /*0ea4*/ 	.word	0x000108a0


	//   ....[4]....
        /*0ea8*/ 	.word	0x0002b160


	//   ....[5]....
        /*0eac*/ 	.word	0x0002b300


	//   ....[6]....
        /*0eb0*/ 	.word	0x0002b460


	//   ....[7]....
        /*0eb4*/ 	.word	0x0002b5b0


	//   ....[8]....
        /*0eb8*/ 	.word	0x0002c180


	//----- nvinfo : EIATTR_MBARRIER_INSTR_OFFSETS
	.align		4
.L_364:
        /*0ebc*/ 	.byte	0x04, 0x39
        /*0ebe*/ 	.short	(.L_366 - .L_365)


	//   ....[0]....
.L_365:
        /*0ec0*/ 	.word	0x000002d0
        /*0ec4*/ 	.word	0x000000ff
        /*0ec8*/ 	.word	0x00033400
        /*0ecc*/ 	.short	0x0100
        /*0ece*/ 	.byte	0x08
	.zero		1


	//   ....[1]....
        /*0ed0*/ 	.word	0x000002e0
        /*0ed4*/ 	.word	0x000000ff
        /*0ed8*/ 	.word	0x00033420
        /*0edc*/ 	.short	0x0100
        /*0ede*/ 	.byte	0x08
	.zero		1


	//   ....[2]....
        /*0ee0*/ 	.word	0x000003d0
        /*0ee4*/ 	.word	0x000000ff
        /*0ee8*/ 	.word	0x00033430
        /*0eec*/ 	.short	0x0100
        /*0eee*/ 	.byte	0x08
	.zero		1


	//   ....[3]....
        /*0ef0*/ 	.word	0x000003e0
        /*0ef4*/ 	.word	0x000000ff
        /*0ef8*/ 	.word	0x00033440
        /*0efc*/ 	.short	0x0100
        /*0efe*/ 	.byte	0x08
	.zero		1


	//   ....[4]....
        /*0f00*/ 	.word	0x000003f0
        /*0f04*/ 	.word	0x000000ff
        /*0f08*/ 	.word	0x00033438
        /*0f0c*/ 	.short	0x0100
        /*0f0e*/ 	.byte	0x08
	.zero		1


	//   ....[5]....
        /*0f10*/ 	.word	0x00000400
        /*0f14*/ 	.word	0x000000ff
        /*0f18*/ 	.word	0x00033448
        /*0f1c*/ 	.short	0x0100
        /*0f1e*/ 	.byte	0x08
	.zero		1


	//   ....[6]....
        /*0f20*/ 	.word	0x00000530
        /*0f24*/ 	.word	0x000000ff
        /*0f28*/ 	.word	0x00033450
        /*0f2c*/ 	.short	0x0100
        /*0f2e*/ 	.byte	0x08
	.zero		1


	//   ....[7]....
        /*0f30*/ 	.word	0x00000540
        /*0f34*/ 	.word	0x000000ff
        /*0f38*/ 	.word	0x00033460
        /*0f3c*/ 	.short	0x0100
        /*0f3e*/ 	.byte	0x08
	.zero		1


	//   ....[8]....
        /*0f40*/ 	.word	0x00000550
        /*0f44*/ 	.word	0x000000ff
        /*0f48*/ 	.word	0x00033458
        /*0f4c*/ 	.short	0x0100
        /*0f4e*/ 	.byte	0x08
	.zero		1


	//   ....[9]....
        /*0f50*/ 	.word	0x00000560
        /*0f54*/ 	.word	0x000000ff
        /*0f58*/ 	.word	0x00033468
        /*0f5c*/ 	.short	0x0100
        /*0f5e*/ 	.byte	0x08
	.zero		1


	//   ....[10]....
        /*0f60*/ 	.word	0x00000650
        /*0f64*/ 	.word	0x000000ff
        /*0f68*/ 	.word	0x00033470
        /*0f6c*/ 	.short	0x0100
        /*0f6e*/ 	.byte	0x06
	.zero		1


	//   ....[11]....
        /*0f70*/ 	.word	0x00000660
        /*0f74*/ 	.word	0x000000ff
        /*0f78*/ 	.word	0x00033480
        /*0f7c*/ 	.short	0x0100
        /*0f7e*/ 	.byte	0x06
	.zero		1


	//   ....[12]....
        /*0f80*/ 	.word	0x00000670
        /*0f84*/ 	.word	0x000000ff
        /*0f88*/ 	.word	0x00033478
        /*0f8c*/ 	.short	0x0100
        /*0f8e*/ 	.byte	0x06
	.zero		1


	//   ....[13]....
        /*0f90*/ 	.word	0x00000680
        /*0f94*/ 	.word	0x000000ff
        /*0f98*/ 	.word	0x00033488
        /*0f9c*/ 	.short	0x0100
        /*0f9e*/ 	.byte	0x06
	.zero		1


	//   ....[14]....
        /*0fa0*/ 	.word	0x000007b0
        /*0fa4*/ 	.word	0x000000ff
        /*0fa8*/ 	.word	0x00033490
        /*0fac*/ 	.short	0x0100
        /*0fae*/ 	.byte	0x08
	.zero		1


	//   ....[15]....
        /*0fb0*/ 	.word	0x000007c0
        /*0fb4*/ 	.word	0x000000ff
        /*0fb8*/ 	.word	0x000334a0
        /*0fbc*/ 	.short	0x0100
        /*0fbe*/ 	.byte	0x08
	.zero		1


	//   ....[16]....
        /*0fc0*/ 	.word	0x000007d0
        /*0fc4*/ 	.word	0x000000ff
        /*0fc8*/ 	.word	0x00033498
        /*0fcc*/ 	.short	0x0100
        /*0fce*/ 	.byte	0x08
	.zero		1


	//   ....[17]....
        /*0fd0*/ 	.word	0x000007e0
        /*0fd4*/ 	.word	0x000000ff
        /*0fd8*/ 	.word	0x000334a8
        /*0fdc*/ 	.short	0x0100
        /*0fde*/ 	.byte	0x08
	.zero		1


	//   ....[18]....
        /*0fe0*/ 	.word	0x00000910
        /*0fe4*/ 	.word	0x000000ff
        /*0fe8*/ 	.word	0x000334b0
        /*0fec*/ 	.short	0x0100
        /*0fee*/ 	.byte	0x08
	.zero		1


	//   ....[19]....
        /*0ff0*/ 	.word	0x00000920
        /*0ff4*/ 	.word	0x000000ff
        /*0ff8*/ 	.word	0x000334c0
        /*0ffc*/ 	.short	0x0100
        /*0ffe*/ 	.byte	0x08
	.zero		1


	//   ....[20]....
        /*1000*/ 	.word	0x00000930
        /*1004*/ 	.word	0x000000ff
        /*1008*/ 	.word	0x000334b8
        /*100c*/ 	.short	0x0100
        /*100e*/ 	.byte	0x08
	.zero		1


	//   ....[21]....
        /*1010*/ 	.word	0x00000940
        /*1014*/ 	.word	0x000000ff
        /*1018*/ 	.word	0x000334c8
        /*101c*/ 	.short	0x0100
        /*101e*/ 	.byte	0x08
	.zero		1


	//   ....[22]....
        /*1020*/ 	.word	0x000035d0
        /*1024*/ 	.word	0x00000065
        /*1028*/ 	.word	0x00033490
        /*102c*/ 	.short	0x010a
        /*102e*/ 	.byte	0x3f
	.zero		1


	//   ....[23]....
        /*1030*/ 	.word	0x00009340
        /*1034*/ 	.word	0x00000065
        /*1038*/ 	.word	0x00033490
        /*103c*/ 	.short	0x010a
        /*103e*/ 	.byte	0x3f
	.zero		1


	//   ....[24]....
        /*1040*/ 	.word	0x0000f260
        /*1044*/ 	.word	0x00000065
        /*1048*/ 	.word	0x00033490
        /*104c*/ 	.short	0x010a
        /*104e*/ 	.byte	0x3f
	.zero		1


	//   ....[25]....
        /*1050*/ 	.word	0x0000f640
        /*1054*/ 	.word	0x0000002c
        /*1058*/ 	.word	0x00000000
        /*105c*/ 	.short	0x0101
        /*105e*/ 	.byte	0x3f
	.zero		1


	//   ....[26]....
        /*1060*/ 	.word	0x0000f680
        /*1064*/ 	.word	0x00000065
        /*1068*/ 	.word	0x000334b0
        /*106c*/ 	.short	0x010a
        /*106e*/ 	.byte	0x3f
	.zero		1


	//   ....[27]....
        /*1070*/ 	.word	0x0000fba0
        /*1074*/ 	.word	0x00000065
        /*1078*/ 	.word	0x00000000
        /*107c*/ 	.short	0x0101
        /*107e*/ 	.byte	0x3f
	.zero		1


	//   ....[28]....
        /*1080*/ 	.word	0x00010620
        /*1084*/ 	.word	0x00000010
        /*1088*/ 	.word	0x00033400
        /*108c*/ 	.short	0x010a
        /*108e*/ 	.byte	0x3f
	.zero		1


	//   ....[29]....
        /*1090*/ 	.word	0x00010670
        /*1094*/ 	.word	0x00000010
        /*1098*/ 	.word	0x00033400
        /*109c*/ 	.short	0x010a
        /*109e*/ 	.byte	0x3f
	.zero		1


	//   ....[30]....
        /*10a0*/ 	.word	0x00011060
        /*10a4*/ 	.word	0x00000010
        /*10a8*/ 	.word	0x00033400
        /*10ac*/ 	.short	0x010a
        /*10ae*/ 	.byte	0x3f
	.zero		1


	//   ....[31]....
        /*10b0*/ 	.word	0x000145c0
        /*10b4*/ 	.word	0x00000010
        /*10b8*/ 	.word	0x00033400
        /*10bc*/ 	.short	0x010a
        /*10be*/ 	.byte	0x3f
	.zero		1


	//   ....[32]....
        /*10c0*/ 	.word	0x00017700
        /*10c4*/ 	.word	0x00000000
        /*10c8*/ 	.word	0x00033430
        /*10cc*/ 	.short	0x010a
        /*10ce*/ 	.byte	0x3f
	.zero		1


	//   ....[33]....
        /*10d0*/ 	.word	0x00017770
        /*10d4*/ 	.word	0x00000000
        /*10d8*/ 	.word	0x00033430
        /*10dc*/ 	.short	0x010a
        /*10de*/ 	.byte	0x3f
	.zero		1


	//   ....[34]....
        /*10e0*/ 	.word	0x0001a930
        /*10e4*/ 	.word	0x00000000
        /*10e8*/ 	.word	0x00000000
        /*10ec*/ 	.short	0x0101
        /*10ee*/ 	.byte	0x3f
	.zero		1


	//   ....[35]....
        /*10f0*/ 	.word	0x0001b980
        /*10f4*/ 	.word	0x0000000b
        /*10f8*/ 	.word	0x00033430
        /*10fc*/ 	.short	0x010a
        /*10fe*/ 	.byte	0x3f
	.zero		1


	//   ....[36]....
        /*1100*/ 	.word	0x0001b9d0
        /*1104*/ 	.word	0x0000000b
        /*1108*/ 	.word	0x00033430
        /*110c*/ 	.short	0x010a
        /*110e*/ 	.byte	0x3f
	.zero		1


	//   ....[37]....
        /*1110*/ 	.word	0x0001cad0
        /*1114*/ 	.word	0x0000000a
        /*1118*/ 	.word	0x00033450
        /*111c*/ 	.short	0x010a
        /*111e*/ 	.byte	0x3f
	.zero		1


	//   ....[38]....
        /*1120*/ 	.word	0x0001cb10
        /*1124*/ 	.word	0x0000000a
        /*1128*/ 	.word	0x00033450
        /*112c*/ 	.short	0x010a
        /*112e*/ 	.byte	0x3f
	.zero		1


	//   ....[39]....
        /*1130*/ 	.word	0x0001f250
        /*1134*/ 	.word	0x000000c3
        /*1138*/ 	.word	0x00000000
        /*113c*/ 	.short	0x0101
        /*113e*/ 	.byte	0x3f
	.zero		1


	//   ....[40]....
        /*1140*/ 	.word	0x0001f9e0
        /*1144*/ 	.word	0x00000097
        /*1148*/ 	.word	0x00000000
        /*114c*/ 	.short	0x0101
        /*114e*/ 	.byte	0x3f
	.zero		1


	//   ....[41]....
        /*1150*/ 	.word	0x00020370
        /*1154*/ 	.word	0x0000000a
        /*1158*/ 	.word	0x00033430
        /*115c*/ 	.short	0x010a
        /*115e*/ 	.byte	0x3f
	.zero		1


	//   ....[42]....
        /*1160*/ 	.word	0x000203c0
        /*1164*/ 	.word	0x0000000a
        /*1168*/ 	.word	0x00033430
        /*116c*/ 	.short	0x010a
        /*116e*/ 	.byte	0x3f
	.zero		1


	//   ....[43]....
        /*1170*/ 	.word	0x00021490
        /*1174*/ 	.word	0x0000000a
        /*1178*/ 	.word	0x00033450
        /*117c*/ 	.short	0x010a
        /*117e*/ 	.byte	0x3f
	.zero		1


	//   ....[44]....
        /*1180*/ 	.word	0x000214d0
        /*1184*/ 	.word	0x0000000a
        /*1188*/ 	.word	0x00033450
        /*118c*/ 	.short	0x010a
        /*118e*/ 	.byte	0x3f
	.zero		1


	//   ....[45]....
        /*1190*/ 	.word	0x000231e0
        /*1194*/ 	.word	0x000000c2
        /*1198*/ 	.word	0x00000000
        /*119c*/ 	.short	0x0101
        /*119e*/ 	.byte	0x3f
	.zero		1


	//   ....[46]....
        /*11a0*/ 	.word	0x00023830
        /*11a4*/ 	.word	0x00000008
        /*11a8*/ 	.word	0x00000000
        /*11ac*/ 	.short	0x0101
        /*11ae*/ 	.byte	0x3f
	.zero		1


	//   ....[47]....
        /*11b0*/ 	.word	0x000240f0
        /*11b4*/ 	.word	0x0000000b
        /*11b8*/ 	.word	0x00033450
        /*11bc*/ 	.short	0x010a
        /*11be*/ 	.byte	0x3f
	.zero		1


	//   ....[48]....
        /*11c0*/ 	.word	0x00024170
        /*11c4*/ 	.word	0x0000000b
        /*11c8*/ 	.word	0x00033450
        /*11cc*/ 	.short	0x010a
        /*11ce*/ 	.byte	0x3f
	.zero		1


	//   ....[49]....
        /*11d0*/ 	.word	0x000247d0
        /*11d4*/ 	.word	0x00000002
        /*11d8*/ 	.word	0x00000000
        /*11dc*/ 	.short	0x0101
        /*11de*/ 	.byte	0x3f
	.zero		1


	//   ....[50]....
        /*11e0*/ 	.word	0x00026e90
        /*11e4*/ 	.word	0x00000000
        /*11e8*/ 	.word	0x00000000
        /*11ec*/ 	.short	0x0101
        /*11ee*/ 	.byte	0x3f
	.zero		1


	//   ....[51]....
        /*11f0*/ 	.word	0x00029a00
        /*11f4*/ 	.word	0x00000006
        /*11f8*/ 	.word	0x00033420
        /*11fc*/ 	.short	0x010a
        /*11fe*/ 	.byte	0x3f
	.zero		1


	//   ....[52]....
        /*1200*/ 	.word	0x00029af0
        /*1204*/ 	.word	0x00000006
        /*1208*/ 	.word	0x000334a0
        /*120c*/ 	.short	0x010a
        /*120e*/ 	.byte	0x3f
	.zero		1


	//   ....[53]....
        /*1210*/ 	.word	0x00029f40
        /*1214*/ 	.word	0x00000006
        /*1218*/ 	.word	0x000334c0
        /*121c*/ 	.short	0x010a
        /*121e*/ 	.byte	0x3f
	.zero		1


	//   ....[54]....
        /*1220*/ 	.word	0x0002a4e0
        /*1224*/ 	.word	0x00000008
        /*1228*/ 	.word	0x000334a0
        /*122c*/ 	.short	0x010a
        /*122e*/ 	.byte	0x3f
	.zero		1


	//   ....[55]....
        /*1230*/ 	.word	0x0002a920
        /*1234*/ 	.word	0x00000008
        /*1238*/ 	.word	0x000334c0
        /*123c*/ 	.short	0x010a
        /*123e*/ 	.byte	0x3f
	.zero		1


	//   ....[56]....
        /*1240*/ 	.word	0x0002b9f0
        /*1244*/ 	.word	0x00000002
        /*1248*/ 	.word	0x00033480
        /*124c*/ 	.short	0x010a
        /*124e*/ 	.byte	0x3f
	.zero		1


	//   ....[57]....
        /*1250*/ 	.word	0x0002bc60
        /*1254*/ 	.word	0x00000002
        /*1258*/ 	.word	0x00033440
        /*125c*/ 	.short	0x010a
        /*125e*/ 	.byte	0x3f
	.zero		1


	//   ....[58]....
        /*1260*/ 	.word	0x0002c910
        /*1264*/ 	.word	0x00000009
        /*1268*/ 	.word	0x00033400
        /*126c*/ 	.short	0x0107
        /*126e*/ 	.byte	0x3f
	.zero		1


	//   ....[59]....
        /*1270*/ 	.word	0x0002ca10
        /*1274*/ 	.word	0x00000002
        /*1278*/ 	.word	0x00033400
        /*127c*/ 	.short	0x0101
        /*127e*/ 	.byte	0x3f
	.zero		1


	//   ....[60]....
        /*1280*/ 	.word	0x0002ca30
        /*1284*/ 	.word	0x00000002
        /*1288*/ 	.word	0x00033420
        /*128c*/ 	.short	0x010a
        /*128e*/ 	.byte	0x3f
	.zero		1


	//   ....[61]....
        /*1290*/ 	.word	0x0002cd80
        /*1294*/ 	.word	0x00000006
        /*1298*/ 	.word	0x00033480
        /*129c*/ 	.short	0x010a
        /*129e*/ 	.byte	0x3f
	.zero		1


	//   ....[62]....
        /*12a0*/ 	.word	0x0002d200
        /*12a4*/ 	.word	0x00000006
        /*12a8*/ 	.word	0x00033440
        /*12ac*/ 	.short	0x010a
        /*12ae*/ 	.byte	0x3f
	.zero		1


	//   ....[63]....
        /*12b0*/ 	.word	0x0002d6f0
        /*12b4*/ 	.word	0x00000003
        /*12b8*/ 	.word	0x00033470
        /*12bc*/ 	.short	0x010a
        /*12be*/ 	.byte	0x3f
	.zero		1


	//   ....[64]....
        /*12c0*/ 	.word	0x0002d760
        /*12c4*/ 	.word	0x00000003
        /*12c8*/ 	.word	0x00033460
        /*12cc*/ 	.short	0x010a
        /*12ce*/ 	.byte	0x3f
	.zero		1


	//   ....[65]....
        /*12d0*/ 	.word	0x0002de30
        /*12d4*/ 	.word	0x00000003
        /*12d8*/ 	.word	0x00033450
        /*12dc*/ 	.short	0x0101
        /*12de*/ 	.byte	0x3f
	.zero		1


	//   ....[66]....
        /*12e0*/ 	.word	0x0002deb0
        /*12e4*/ 	.word	0x00000003
        /*12e8*/ 	.word	0x00000000
        /*12ec*/ 	.short	0x0101
        /*12ee*/ 	.byte	0x3f
	.zero		1


	//   ....[67]....
        /*12f0*/ 	.word	0x0002e0e0
        /*12f4*/ 	.word	0x00000003
        /*12f8*/ 	.word	0x00033470
        /*12fc*/ 	.short	0x010a
        /*12fe*/ 	.byte	0x3f
	.zero		1


	//   ....[68]....
        /*1300*/ 	.word	0x0002e150
        /*1304*/ 	.word	0x00000003
        /*1308*/ 	.word	0x00033460
        /*130c*/ 	.short	0x010a
        /*130e*/ 	.byte	0x3f
	.zero		1


	//   ....[69]....
        /*1310*/ 	.word	0x0002e840
        /*1314*/ 	.word	0x00000003
        /*1318*/ 	.word	0x00033450
        /*131c*/ 	.short	0x0101
        /*131e*/ 	.byte	0x3f
	.zero		1


	//   ....[70]....
        /*1320*/ 	.word	0x0002e890
        /*1324*/ 	.word	0x00000003
        /*1328*/ 	.word	0x00000000
        /*132c*/ 	.short	0x0101
        /*132e*/ 	.byte	0x3f
	.zero		1


	//   ....[71]....
        /*1330*/ 	.word	0x0002f610
        /*1334*/ 	.word	0x00000000
        /*1338*/ 	.word	0x00033420
        /*133c*/ 	.short	0x010a
        /*133e*/ 	.byte	0x3f
	.zero		1


	//   ....[72]....
        /*1340*/ 	.word	0x0002f7c0
        /*1344*/ 	.word	0x00000006
        /*1348*/ 	.word	0x00000000
        /*134c*/ 	.short	0x010a
        /*134e*/ 	.byte	0x3f
	.zero		1


	//   ....[73]....
        /*1350*/ 	.word	0x0002f830
        /*1354*/ 	.word	0x00000007
        /*1358*/ 	.word	0x00000000
        /*135c*/ 	.short	0x010a
        /*135e*/ 	.byte	0x3f
	.zero		1


	//   ....[74]....
        /*1360*/ 	.word	0x0002f890
        /*1364*/ 	.word	0x00000004
        /*1368*/ 	.word	0x00033460
        /*136c*/ 	.short	0x010a
        /*136e*/ 	.byte	0x3f
	.zero		1


	//   ....[75]....
        /*1370*/ 	.word	0x0002f8e0
        /*1374*/ 	.word	0x00000003
        /*1378*/ 	.word	0x00033460
        /*137c*/ 	.short	0x010a
        /*137e*/ 	.byte	0x3f
	.zero		1


	//   ....[76]....
        /*1380*/ 	.word	0x0002f920
        /*1384*/ 	.word	0x00000004
        /*1388*/ 	.word	0x00033480
        /*138c*/ 	.short	0x010a
        /*138e*/ 	.byte	0x3f
	.zero		1


	//   ....[77]....
        /*1390*/ 	.word	0x0002f940
        /*1394*/ 	.word	0x00000003
        /*1398*/ 	.word	0x00033480
        /*139c*/ 	.short	0x010a
        /*139e*/ 	.byte	0x3f
	.zero		1


	//   ....[78]....
        /*13a0*/ 	.word	0x0002f9a0
        /*13a4*/ 	.word	0x00000065
        /*13a8*/ 	.word	0x00033490
        /*13ac*/ 	.short	0x010a
        /*13ae*/ 	.byte	0x3f
	.zero		1


	//   ....[79]....
        /*13b0*/ 	.word	0x0002f9f0
        /*13b4*/ 	.word	0x00000065
        /*13b8*/ 	.word	0x00033490
        /*13bc*/ 	.short	0x010a
        /*13be*/ 	.byte	0x3f
	.zero		1


	//   ....[80]....
        /*13c0*/ 	.word	0x0002fa40
        /*13c4*/ 	.word	0x00000065
        /*13c8*/ 	.word	0x00033490
        /*13cc*/ 	.short	0x010a
        /*13ce*/ 	.byte	0x3f
	.zero		1


	//   ....[81]....
        /*13d0*/ 	.word	0x0002fa90
        /*13d4*/ 	.word	0x00000065
        /*13d8*/ 	.word	0x000334b0
        /*13dc*/ 	.short	0x010a
        /*13de*/ 	.byte	0x3f
	.zero		1


	//   ....[82]....
        /*13e0*/ 	.word	0x0002fd90
        /*13e4*/ 	.word	0x00000010
        /*13e8*/ 	.word	0x00033400
        /*13ec*/ 	.short	0x010a
        /*13ee*/ 	.byte	0x3f
	.zero		1


	//   ....[83]....
        /*13f0*/ 	.word	0x0002ffa0
        /*13f4*/ 	.word	0x00000010
        /*13f8*/ 	.word	0x00033400
        /*13fc*/ 	.short	0x010a
        /*13fe*/ 	.byte	0x3f
	.zero		1


	//   ....[84]....
        /*1400*/ 	.word	0x0002fff0
        /*1404*/ 	.word	0x00000000
        /*1408*/ 	.word	0x00033430
        /*140c*/ 	.short	0x010a
        /*140e*/ 	.byte	0x3f
	.zero		1


	//   ....[85]....
        /*1410*/ 	.word	0x00030040
        /*1414*/ 	.word	0x0000000b
        /*1418*/ 	.word	0x00033430
        /*141c*/ 	.short	0x010a
        /*141e*/ 	.byte	0x3f
	.zero		1


	//   ....[86]....
        /*1420*/ 	.word	0x00030090
        /*1424*/ 	.word	0x0000000a
        /*1428*/ 	.word	0x00033450
        /*142c*/ 	.short	0x010a
        /*142e*/ 	.byte	0x3f
	.zero		1


	//   ....[87]....
        /*1430*/ 	.word	0x000300e0
        /*1434*/ 	.word	0x0000000a
        /*1438*/ 	.word	0x00033430
        /*143c*/ 	.short	0x010a
        /*143e*/ 	.byte	0x3f
	.zero		1


	//   ....[88]....
        /*1440*/ 	.word	0x00030130
        /*1444*/ 	.word	0x0000000a
        /*1448*/ 	.word	0x00033450
        /*144c*/ 	.short	0x010a
        /*144e*/ 	.byte	0x3f
	.zero		1


	//   ....[89]....
        /*1450*/ 	.word	0x00030180
        /*1454*/ 	.word	0x0000000b
        /*1458*/ 	.word	0x00033450
        /*145c*/ 	.short	0x010a
        /*145e*/ 	.byte	0x3f
	.zero		1


	//   ....[90]....
        /*1460*/ 	.word	0x00031f50
        /*1464*/ 	.word	0x00000005
        /*1468*/ 	.word	0x00033420
        /*146c*/ 	.short	0x010a
        /*146e*/ 	.byte	0x3f
	.zero		1


	//   ....[91]....
        /*1470*/ 	.word	0x00031fa0
        /*1474*/ 	.word	0x00000006
        /*1478*/ 	.word	0x000334a0
        /*147c*/ 	.short	0x010a
        /*147e*/ 	.byte	0x3f
	.zero		1


	//   ....[92]....
        /*1480*/ 	.word	0x00031ff0
        /*1484*/ 	.word	0x00000006
        /*1488*/ 	.word	0x000334c0
        /*148c*/ 	.short	0x010a
        /*148e*/ 	.byte	0x3f
	.zero		1


	//   ....[93]....
        /*1490*/ 	.word	0x00032040
        /*1494*/ 	.word	0x00000008
        /*1498*/ 	.word	0x000334a0
        /*149c*/ 	.short	0x010a
        /*149e*/ 	.byte	0x3f
	.zero		1


	//   ....[94]....
        /*14a0*/ 	.word	0x00032090
        /*14a4*/ 	.word	0x00000008
        /*14a8*/ 	.word	0x000334c0
        /*14ac*/ 	.short	0x010a
        /*14ae*/ 	.byte	0x3f
	.zero		1


	//   ....[95]....
        /*14b0*/ 	.word	0x00032230
        /*14b4*/ 	.word	0x00000002
        /*14b8*/ 	.word	0x00033480
        /*14bc*/ 	.short	0x010a
        /*14be*/ 	.byte	0x3f
	.zero		1


	//   ....[96]....
        /*14c0*/ 	.word	0x00032280
        /*14c4*/ 	.word	0x00000002
        /*14c8*/ 	.word	0x00033440
        /*14cc*/ 	.short	0x010a
        /*14ce*/ 	.byte	0x3f
	.zero		1


	//   ....[97]....
        /*14d0*/ 	.word	0x000328b0
        /*14d4*/ 	.word	0x00000002
        /*14d8*/ 	.word	0x00033420
        /*14dc*/ 	.short	0x010a
        /*14de*/ 	.byte	0x3f
	.zero		1


	//   ....[98]....
        /*14e0*/ 	.word	0x00032900
        /*14e4*/ 	.word	0x00000006
        /*14e8*/ 	.word	0x00033480
        /*14ec*/ 	.short	0x010a
        /*14ee*/ 	.byte	0x3f
	.zero		1


	//   ....[99]....
        /*14f0*/ 	.word	0x00032950
        /*14f4*/ 	.word	0x00000006
        /*14f8*/ 	.word	0x00033440
        /*14fc*/ 	.short	0x010a
        /*14fe*/ 	.byte	0x3f
	.zero		1


	//   ....[100]....
        /*1500*/ 	.word	0x000329a0
        /*1504*/ 	.word	0x00000003
        /*1508*/ 	.word	0x00033470
        /*150c*/ 	.short	0x010a
        /*150e*/ 	.byte	0x3f
	.zero		1


	//   ....[101]....
        /*1510*/ 	.word	0x000329f0
        /*1514*/ 	.word	0x00000003
        /*1518*/ 	.word	0x00033460
        /*151c*/ 	.short	0x010a
        /*151e*/ 	.byte	0x3f
	.zero		1


	//   ....[102]....
        /*1520*/ 	.word	0x00032a40
        /*1524*/ 	.word	0x00000003
        /*1528*/ 	.word	0x00033470
        /*152c*/ 	.short	0x010a
        /*152e*/ 	.byte	0x3f
	.zero		1


	//   ....[103]....
        /*1530*/ 	.word	0x00032a90
        /*1534*/ 	.word	0x00000003
        /*1538*/ 	.word	0x00033460
        /*153c*/ 	.short	0x010a
        /*153e*/ 	.byte	0x3f
	.zero		1


	//   ....[104]....
        /*1540*/ 	.word	0x000334f0
        /*1544*/ 	.word	0x00000000
        /*1548*/ 	.word	0x00033420
        /*154c*/ 	.short	0x010a
        /*154e*/ 	.byte	0x3f
	.zero		1


	//   ....[105]....
        /*1550*/ 	.word	0x00033690
        /*1554*/ 	.word	0x00000006
        /*1558*/ 	.word	0x00000000
        /*155c*/ 	.short	0x010a
        /*155e*/ 	.byte	0x3f
	.zero		1


	//   ....[106]....
        /*1560*/ 	.word	0x000336e0
        /*1564*/ 	.word	0x00000007
        /*1568*/ 	.word	0x00000000
        /*156c*/ 	.short	0x010a
        /*156e*/ 	.byte	0x3f
	.zero		1


	//   ....[107]....
        /*1570*/ 	.word	0x00033730
        /*1574*/ 	.word	0x00000004
        /*1578*/ 	.word	0x00033460
        /*157c*/ 	.short	0x010a
        /*157e*/ 	.byte	0x3f
	.zero		1


	//   ....[108]....
        /*1580*/ 	.word	0x00033780
        /*1584*/ 	.word	0x00000003
        /*1588*/ 	.word	0x00033460
        /*158c*/ 	.short	0x010a
        /*158e*/ 	.byte	0x3f
	.zero		1


	//   ....[109]....
        /*1590*/ 	.word	0x000337d0
        /*1594*/ 	.word	0x00000004
        /*1598*/ 	.word	0x00033480
        /*159c*/ 	.short	0x010a
        /*159e*/ 	.byte	0x3f
	.zero		1


	//----- nvinfo : EIATTR_NUM_MBARRIERS
	.align		4
.L_366:
        /*15a0*/ 	.byte	0x03, 0x38
        /*15a2*/ 	.short	0x0016


	//----- nvinfo : EIATTR_EXIT_INSTR_OFFSETS
	.align		4
        /*15a4*/ 	.byte	0x04, 0x1c
        /*15a6*/ 	.short	(.L_368 - .L_367)


	//   ....[0]....
.L_367:
        /*15a8*/ 	.word	0x0002f990


	//----- nvinfo : EIATTR_MAX_THREADS
	.align		4
.L_368:
        /*15ac*/ 	.byte	0x04, 0x05
        /*15ae*/ 	.short	(.L_370 - .L_369)
.L_369:
        /*15b0*/ 	.word	0x00000180
        /*15b4*/ 	.word	0x00000001
        /*15b8*/ 	.word	0x00000001


	//----- nvinfo : EIATTR_CRS_STACK_SIZE
	.align		4
.L_370:
        /*15bc*/ 	.byte	0x04, 0x1e
        /*15be*/ 	.short	(.L_372 - .L_371)
.L_371:
        /*15c0*/ 	.word	0x00000000


	//----- nvinfo : EIATTR_CBANK_PARAM_SIZE
	.align		4
.L_372:
        /*15c4*/ 	.byte	0x03, 0x19
        /*15c6*/ 	.short	0x0af0


	//----- nvinfo : EIATTR_PARAM_CBANK
	.align		4
        /*15c8*/ 	.byte	0x04, 0x0a
        /*15ca*/ 	.short	(.L_374 - .L_373)
	.align		4
.L_373:
        /*15cc*/ 	.word	index@(.nv.constant0._ZN7cutlass13device_kernelIN5flash11enable_sm90INS1_16FlashAttnFwdSm90INS1_25CollectiveMainloopFwdSm90ILi2EN4cute5tupleIJNS5_1CILi1EEES8_S8_EEENS6_IJNS7_ILi128EEENS7_ILi160EEENS7_ILi192EEEEEELi192ENS_12float_e4m3_tEfNS_4arch4Sm90ELb1ELb0ELb1ELb1ELb0ELb1ELb0ELb1ELb1ELb1ELb0ELb0EEENS1_21CollectiveEpilogueFwdINS6_IJSA_SC_SB_EEES9_NS_10bfloat16_tESG_Li256ELb1ELb1ELb0ELb1EEENS1_36VarlenDynamicPersistentTileSchedulerILi128ELi160ELi256ELi128ELb0ELb1ELb1ELb1ELb1ELb1EEEEEEEEEvNT_6ParamsE)
        /*15d0*/ 	.short	0x0210
        /*15d2*/ 	.short	0x0af0


	//----- nvinfo : EIATTR_SW_WAR
	.align		4
.L_374:
        /*15d4*/ 	.byte	0x04, 0x36
        /*15d6*/ 	.short	(.L_376 - .L_375)
.L_375:
        /*15d8*/ 	.word	0x00000008
.L_376:


//--------------------- .nv.callgraph             --------------------------
	.section	.nv.callgraph,"",@"SHT_CUDA_CALLGRAPH"
	.align	4
	.sectionentsize	8
	.align		4
        /*0000*/ 	.word	0x00000000
	.align		4
        /*0004*/ 	.word	0xffffffff
	.align		4
        /*0008*/ 	.word	index@(_ZN7cutlass13device_kernelIN5flash11enable_sm90INS1_16FlashAttnFwdSm90INS1_25CollectiveMainloopFwdSm90ILi2EN4cute5tupleIJNS5_1CILi1EEES8_S8_EEENS6_IJNS7_ILi128EEENS7_ILi160EEENS7_ILi192EEEEEELi192ENS_12float_e4m3_tEfNS_4arch4Sm90ELb0ELb0ELb1ELb0ELb0ELb0ELb0ELb1ELb1ELb1ELb0ELb0EEENS1_21CollectiveEpilogueFwdINS6_IJSA_SC_SB_EEES9_NS_10bfloat16_tESG_Li256ELb0ELb1ELb0ELb1EEENS1_29StaticPersistentTileSchedulerILb0EEEEEEEEEvNT_6ParamsE)
	.align		4
        /*000c*/ 	.word	index@(__assertfail)
	.align		4
        /*0010*/ 	.word	index@(_ZN7cutlass13device_kernelIN5flash11enable_sm90INS1_16FlashAttnFwdSm90INS1_25CollectiveMainloopFwdSm90ILi2EN4cute5tupleIJNS5_1CILi2EEENS7_ILi1EEES9_EEENS6_IJNS7_ILi128EEENS7_ILi160EEENS7_ILi192EEEEEELi192ENS_12float_e4m3_tEfNS_4arch4Sm90ELb0ELb0ELb1ELb0ELb0ELb0ELb0ELb1ELb1ELb1ELb0ELb0EEENS1_21CollectiveEpilogueFwdINS6_IJSB_SD_SC_EEESA_NS_10bfloat16_tESH_Li256ELb0ELb1ELb0ELb1EEENS1_29StaticPersistentTileSchedulerILb0EEEEEEEEEvNT_6ParamsE)
	.align		4
        /*0014*/ 	.word	index@(__assertfail)
	.align		4
        /*0018*/ 	.word	index@(_ZN7cutlass13device_kernelIN5flash11enable_sm90INS1_16FlashAttnFwdSm90INS1_25CollectiveMainloopFwdSm90ILi2EN4cute5tupleIJNS5_1CILi1EEES8_S8_EEENS6_IJNS7_ILi128EEENS7_ILi160EEENS7_ILi192EEEEEELi192ENS_12float_e4m3_tEfNS_4arch4Sm90ELb0ELb0ELb1ELb1ELb0ELb0ELb0ELb1ELb1ELb1ELb0ELb0EEENS1_21CollectiveEpilogueFwdINS6_IJSA_SC_SB_EEES9_NS_10bfloat16_tESG_Li256ELb1ELb1ELb0ELb1EEENS1_36VarlenDynamicPersistentTileSchedulerILi128ELi160ELi256ELi128ELb0ELb1ELb1ELb0ELb1ELb1EEEEEEEEEvNT_6ParamsE)
	.align		4
        /*001c*/ 	.word	index@(__assertfail)
	.align		4
        /*0020*/ 	.word	index@(_ZN7cutlass13device_kernelIN5flash11enable_sm90INS1_16FlashAttnFwdSm90INS1_25CollectiveMainloopFwdSm90ILi2EN4cute5tupleIJNS5_1CILi1EEES8_S8_EEENS6_IJNS7_ILi128EEENS7_ILi160EEENS7_ILi192EEEEEELi192ENS_12float_e4m3_tEfNS_4arch4Sm90ELb0ELb0ELb1ELb1ELb0ELb1ELb0ELb1ELb1ELb1ELb0ELb0EEENS1_21CollectiveEpilogueFwdINS6_IJSA_SC_SB_EEES9_NS_10bfloat16_tESG_Li256ELb1ELb1ELb0ELb1EEENS1_36VarlenDynamicPersistentTileSchedulerILi128ELi160ELi256ELi128ELb0ELb1ELb1ELb0ELb1ELb1EEEEEEEEEvNT_6ParamsE)
	.align		4
        /*0024*/ 	.word	index@(__assertfail)
	.align		4
        /*0028*/ 	.word	index@(_ZN7cutlass13device_kernelIN5flash11enable_sm90INS1_16FlashAttnFwdSm90INS1_25CollectiveMainloopFwdSm90ILi2EN4cute5tupleIJNS5_1CILi1EEES8_S8_EEENS6_IJNS7_ILi128EEESA_NS7_ILi192EEEEEELi192ENS_12float_e4m3_tEfNS_4arch4Sm90ELb0ELb1ELb1ELb0ELb0ELb0ELb0ELb1ELb1ELb1ELb0ELb0EEENS1_21CollectiveEpilogueFwdINS6_IJSA_SB_SA_EEES9_NS_10bfloat16_tESF_Li256ELb0ELb1ELb0ELb1EEENS1_30DynamicPersistentTileSchedulerILi256ELi128ELb0ELb1ELb1EEEEEEEEEvNT_6ParamsE)
	.align		4
        /*002c*/ 	.word	index@(__assertfail)
	.align		4
        /*0030*/ 	.word	index@(_ZN7cutlass13device_kernelIN5flash11enable_sm90INS1_16FlashAttnFwdSm90INS1_25CollectiveMainloopFwdSm90ILi2EN4cute5tupleIJNS5_1CILi1EEES8_S8_EEENS6_IJNS7_ILi128EEESA_NS7_ILi192EEEEEELi192ENS_12float_e4m3_tEfNS_4arch4Sm90ELb0ELb1ELb1ELb1ELb0ELb0ELb0ELb1ELb1ELb1ELb0ELb0EEENS1_21CollectiveEpilogueFwdINS6_IJSA_SB_SA_EEES9_NS_10bfloat16_tESF_Li256ELb1ELb1ELb0ELb1EEENS1_36VarlenDynamicPersistentTileSchedulerILi128ELi128ELi256ELi128ELb0ELb1ELb1ELb1ELb0ELb1EEEEEEEEEvNT_6ParamsE)
	.align		4
        /*0034*/ 	.word	index@(__assertfail)
	.align		4
        /*0038*/ 	.word	index@(_ZN7cutlass13device_kernelIN5flash11enable_sm90INS1_16FlashAttnFwdSm90INS1_25CollectiveMainloopFwdSm90ILi2EN4cute5tupleIJNS5_1CILi1EEES8_S8_EEENS6_IJNS7_ILi128EEESA_NS7_ILi192EEEEEELi192ENS_12float_e4m3_tEfNS_4arch4Sm90ELb0ELb1ELb1ELb1ELb0ELb1ELb0ELb1ELb1ELb1ELb0ELb0EEENS1_21CollectiveEpilogueFwdINS6_IJSA_SB_SA_EEES9_NS_10bfloat16_tESF_Li256ELb1ELb1ELb0ELb1EEENS1_36VarlenDynamicPersistentTileSchedulerILi128ELi128ELi256ELi128ELb0ELb1ELb1ELb1ELb0ELb1EEEEEEEEEvNT_6ParamsE)
	.align		4
        /*003c*/ 	.word	index@(__assertfail)
	.align		4
        /*0040*/ 	.word	index@(_ZN7cutlass13device_kernelIN5flash11enable_sm90INS1_16FlashAttnFwdSm90INS1_25CollectiveMainloopFwdSm90ILi2EN4cute5tupleIJNS5_1CILi1EEES8_S8_EEENS6_IJNS7_ILi128EEENS7_ILi160EEENS7_ILi192EEEEEELi192ENS_12float_e4m3_tEfNS_4arch4Sm90ELb1ELb0ELb1ELb0ELb0ELb0ELb0ELb1ELb1ELb1ELb0ELb0EEENS1_21CollectiveEpilogueFwdINS6_IJSA_SC_SB_EEES9_NS_10bfloat16_tESG_Li256ELb0ELb1ELb0ELb1EEENS1_30DynamicPersistentTileSchedulerILi256ELi128ELb0ELb1ELb1EEEEEEEEEvNT_6ParamsE)
	.align		4
        /*0044*/ 	.word	index@(__assertfail)
	.align		4
        /*0048*/ 	.word	index@(_ZN7cutlass13device_kernelIN5flash11enable_sm90INS1_16FlashAttnFwdSm90INS1_25CollectiveMainloopFwdSm90ILi2EN4cute5tupleIJNS5_1CILi1EEES8_S8_EEENS6_IJNS7_ILi128EEENS7_ILi160EEENS7_ILi192EEEEEELi192ENS_12float_e4m3_tEfNS_4arch4Sm90ELb1ELb0ELb1ELb1ELb0ELb0ELb0ELb1ELb1ELb1ELb0ELb0EEENS1_21CollectiveEpilogueFwdINS6_IJSA_SC_SB_EEES9_NS_10bfloat16_tESG_Li256ELb1ELb1ELb0ELb1EEENS1_36VarlenDynamicPersistentTileSchedulerILi128ELi160ELi256ELi128ELb0ELb1ELb1ELb1ELb1ELb1EEEEEEEEEvNT_6ParamsE)
	.align		4
        /*004c*/ 	.word	index@(__assertfail)
	.align		4
        /*0050*/ 	.word	index@(_ZN7cutlass13device_kernelIN5flash11enable_sm90INS1_16FlashAttnFwdSm90INS1_25CollectiveMainloopFwdSm90ILi2EN4cute5tupleIJNS5_1CILi1EEES8_S8_EEENS6_IJNS7_ILi128EEENS7_ILi160EEENS7_ILi192EEEEEELi192ENS_12float_e4m3_tEfNS_4arch4Sm90ELb1ELb0ELb1ELb1ELb0ELb1ELb0ELb1ELb1ELb1ELb0ELb0EEENS1_21CollectiveEpilogueFwdINS6_IJSA_SC_SB_EEES9_NS_10bfloat16_tESG_Li256ELb1ELb1ELb0ELb1EEENS1_36VarlenDynamicPersistentTileSchedulerILi128ELi160ELi256ELi128ELb0ELb1ELb1ELb1ELb1ELb1EEEEEEEEEvNT_6ParamsE)
	.align		4
        /*0054*/ 	.word	index@(__assertfail)
	.align		4
        /*0058*/ 	.word	0x00000000
	.align		4
        /*005c*/ 	.word	0xfffffffe
	.align		4
        /*0060*/ 	.word	0x00000000
	.align		4
        /*0064*/ 	.word	0xfffffffd
	.align		4
        /*0068*/ 	.word	0x00000000
	.align		4
        /*006c*/ 	.word	0xfffffffc


//--------------------- .nv.constant4             --------------------------
	.section	.nv.constant4,"a",@progbits
	.align	8
	.align		8
.nv.constant4:
        /*0000*/ 	.dword	__assertfail
	.align		8
        /*0008*/ 	.dword	__unnamed_1
	.align		8
        /*0010*/ 	.dword	__unnamed_2
	.align		8
        /*0018*/ 	.dword	__unnamed_3
	.align		8
        /*0020*/ 	.dword	__unnamed_4
	.align		8
        /*0028*/ 	.dword	__unnamed_5
	.align		8
        /*0030*/ 	.dword	__unnamed_6
	.align		8
        /*0038*/ 	.dword	_ZZN5flash28permute_output_fp8_VcolmajorIN4cute6TensorINS1_11ArrayEngineIN7cutlass10bfloat16_tELm96EEENS1_6LayoutINS1_5tupleIJNS8_IJNS1_1CILi2EEESA_NS9_ILi24EEEEEENS9_ILi1EEESD_EEENS8_IJNS8_IJSD_SA_NS9_ILi4EEEEEENS9_ILi0EEESH_EEEEEEEEEvRT_E9upper_map
	.align		8
        /*0040*/ 	.dword	__unnamed_7
	.align		8
        /*0048*/ 	.dword	__unnamed_8
	.align		8
        /*0050*/ 	.dword	__unnamed_9
	.align		8
        /*0058*/ 	.dword	__unnamed_10
	.align		8
        /*0060*/ 	.dword	__unnamed_11
	.align		8
        /*0068*/ 	.dword	_ZN82_INTERNAL_c0a4e693_46_flash_fwd_hdim192_e4m3_softcap_packgqa_sm90_cu_c04999b1_32234cuda3std3__45__cpo5beginE
	.align		8
        /*0070*/ 	.dword	_ZN82_INTERNAL_c0a4e693_46_flash_fwd_hdim192_e4m3_softcap_packgqa_sm90_cu_c04999b1_32234cuda3std3__45__cpo3endE
	.align		8
        /*0078*/ 	.dword	_ZN82_INTERNAL_c0a4e693_46_flash_fwd_hdim192_e4m3_softcap_packgqa_sm90_cu_c04999b1_32234cuda3std3__45__cpo6cbeginE
	.align		8
        /*0080*/ 	.dword	_ZN82_INTERNAL_c0a4e693_46_flash_fwd_hdim192_e4m3_softcap_packgqa_sm90_cu_c04999b1_32234cuda3std3__45__cpo4cendE
	.align		8
        /*0088*/ 	.dword	_ZN82_INTERNAL_c0a4e693_46_flash_fwd_hdim192_e4m3_softcap_packgqa_sm90_cu_c04999b1_32234cuda3std3__484_GLOBAL__N__c0a4e693_46_flash_fwd_hdim192_e4m3_softcap_packgqa_sm90_cu_c04999b1_32236ignoreE
	.align		8
        /*0090*/ 	.dword	_ZN82_INTERNAL_c0a4e693_46_flash_fwd_hdim192_e4m3_softcap_packgqa_sm90_cu_c04999b1_32234cuda3std3__419piecewise_constructE
	.align		8
        /*0098*/ 	.dword	_ZN82_INTERNAL_c0a4e693_46_flash_fwd_hdim192_e4m3_softcap_packgqa_sm90_cu_c04999b1_32234cuda3std3__48in_placeE
	.align		8
        /*00a0*/ 	.dword	_ZN82_INTERNAL_c0a4e693_46_flash_fwd_hdim192_e4m3_softcap_packgqa_sm90_cu_c04999b1_32234cuda3std6ranges3__45__cpo4swapE
	.align		8
        /*00a8*/ 	.dword	_ZN82_INTERNAL_c0a4e693_46_flash_fwd_hdim192_e4m3_softcap_packgqa_sm90_cu_c04999b1_32234cuda3std6ranges3__45__cpo9iter_moveE
	.align		8
        /*00b0*/ 	.dword	_ZN82_INTERNAL_c0a4e693_46_flash_fwd_hdim192_e4m3_softcap_packgqa_sm90_cu_c04999b1_32234cute7productE
	.align		8
        /*00b8*/ 	.dword	_ZN82_INTERNAL_c0a4e693_46_flash_fwd_hdim192_e4m3_softcap_packgqa_sm90_cu_c04999b1_32234cute1_E
	.align		8
        /*00c0*/ 	.dword	$str$25
	.align		8
        /*00c8*/ 	.dword	$str$26


//--------------------- .text._ZN7cutlass13device_kernelIN5flash11enable_sm90INS1_16FlashAttnFwdSm90INS1_25CollectiveMainloopFwdSm90ILi2EN4cute5tupleIJNS5_1CILi1EEES8_S8_EEENS6_IJNS7_ILi128EEENS7_ILi160EEENS7_ILi192EEEEEELi192ENS_12float_e4m3_tEfNS_4arch4Sm90ELb0ELb0ELb1ELb0ELb0ELb0ELb0ELb1ELb1ELb1ELb0ELb0EEENS1_21CollectiveEpilogueFwdINS6_IJSA_SC_SB_EEES9_NS_10bfloat16_tESG_Li256ELb0ELb1ELb0ELb1EEENS1_29StaticPersistentTileSchedulerILb0EEEEEEEEEvNT_6ParamsE --------------------------
	.section	.text._ZN7cutlass13device_kernelIN5flash11enable_sm90INS1_16FlashAttnFwdSm90INS1_25CollectiveMainloopFwdSm90ILi2EN4cute5tupleIJNS5_1CILi1EEES8_S8_EEENS6_IJNS7_ILi128EEENS7_ILi160EEENS7_ILi192EEEEEELi192ENS_12float_e4m3_tEfNS_4arch4Sm90ELb0ELb0ELb1ELb0ELb0ELb0ELb0ELb1ELb1ELb1ELb0ELb0EEENS1_21CollectiveEpilogueFwdINS6_IJSA_SC_SB_EEES9_NS_10bfloat16_tESG_Li256ELb0ELb1ELb0ELb1EEENS1_29StaticPersistentTileSchedulerILb0EEEEEEEEEvNT_6ParamsE,"ax",@progbits
	.align	128
.text._ZN7cutlass13device_kernelIN5flash11enable_sm90INS1_16FlashAttnFwdSm90INS1_25CollectiveMainloopFwdSm90ILi2EN4cute5tupleIJNS5_1CILi1EEES8_S8_EEENS6_IJNS7_ILi128EEENS7_ILi160EEENS7_ILi192EEEEEELi192ENS_12float_e4m3_tEfNS_4arch4Sm90ELb0ELb0ELb1ELb0ELb0ELb0ELb0ELb1ELb1ELb1ELb0ELb0EEENS1_21CollectiveEpilogueFwdINS6_IJSA_SC_SB_EEES9_NS_10bfloat16_tESG_Li256ELb0ELb1ELb0ELb1EEENS1_29StaticPersistentTileSchedulerILb0EEEEEEEEEvNT_6ParamsE:
        .type           _ZN7cutlass13device_kernelIN5flash11enable_sm90INS1_16FlashAttnFwdSm90INS1_25CollectiveMainloopFwdSm90ILi2EN4cute5tupleIJNS5_1CILi1EEES8_S8_EEENS6_IJNS7_ILi128EEENS7_ILi160EEENS7_ILi192EEEEEELi192ENS_12float_e4m3_tEfNS_4arch4Sm90ELb0ELb0ELb1ELb0ELb0ELb0ELb0ELb1ELb1ELb1ELb0ELb0EEENS1_21CollectiveEpilogueFwdINS6_IJSA_SC_SB_EEES9_NS_10bfloat16_tESG_Li256ELb0ELb1ELb0ELb1EEENS1_29StaticPersistentTileSchedulerILb0EEEEEEEEEvNT_6ParamsE,@function
        .size           _ZN7cutlass13device_kernelIN5flash11enable_sm90INS1_16FlashAttnFwdSm90INS1_25CollectiveMainloopFwdSm90ILi2EN4cute5tupleIJNS5_1CILi1EEES8_S8_EEENS6_IJNS7_ILi128EEENS7_ILi160EEENS7_ILi192EEEEEELi192ENS_12float_e4m3_tEfNS_4arch4Sm90ELb0ELb0ELb1ELb0ELb0ELb0ELb0ELb1ELb1ELb1ELb0ELb0EEENS1_21CollectiveEpilogueFwdINS6_IJSA_SC_SB_EEES9_NS_10bfloat16_tESG_Li256ELb0ELb1ELb0ELb1EEENS1_29StaticPersistentTileSchedulerILb0EEEEEEEEEvNT_6ParamsE,(.L_x_2884 - _ZN7cutlass13device_kernelIN5flash11enable_sm90INS1_16FlashAttnFwdSm90INS1_25CollectiveMainloopFwdSm90ILi2EN4cute5tupleIJNS5_1CILi1EEES8_S8_EEENS6_IJNS7_ILi128EEENS7_ILi160EEENS7_ILi192EEEEEELi192ENS_12float_e4m3_tEfNS_4arch4Sm90ELb0ELb0ELb1ELb0ELb0ELb0ELb0ELb1ELb1ELb1ELb0ELb0EEENS1_21CollectiveEpilogueFwdINS6_IJSA_SC_SB_EEES9_NS_10bfloat16_tESG_Li256ELb0ELb1ELb0ELb1EEENS1_29StaticPersistentTileSchedulerILb0EEEEEEEEEvNT_6ParamsE)
        .other          _ZN7cutlass13device_kernelIN5flash11enable_sm90INS1_16FlashAttnFwdSm90INS1_25CollectiveMainloopFwdSm90ILi2EN4cute5tupleIJNS5_1CILi1EEES8_S8_EEENS6_IJNS7_ILi128EEENS7_ILi160EEENS7_ILi192EEEEEELi192ENS_12float_e4m3_tEfNS_4arch4Sm90ELb0ELb0ELb1ELb0ELb0ELb0ELb0ELb1ELb1ELb1ELb0ELb0EEENS1_21CollectiveEpilogueFwdINS6_IJSA_SC_SB_EEES9_NS_10bfloat16_tESG_Li256ELb0ELb1ELb0ELb1EEENS1_29StaticPersistentTileSchedulerILb0EEEEEEEEEvNT_6ParamsE,@"STO_CUDA_ENTRY STV_DEFAULT"
_ZN7cutlass13device_kernelIN5flash11enable_sm90INS1_16FlashAttnFwdSm90INS1_25CollectiveMainloopFwdSm90ILi2EN4cute5tupleIJNS5_1CILi1EEES8_S8_EEENS6_IJNS7_ILi128EEENS7_ILi160EEENS7_ILi192EEEEEELi192ENS_12float_e4m3_tEfNS_4arch4Sm90ELb0ELb0ELb1ELb0ELb0ELb0ELb0ELb1ELb1ELb1ELb0ELb0EEENS1_21CollectiveEpilogueFwdINS6_IJSA_SC_SB_EEES9_NS_10bfloat16_tESG_Li256ELb0ELb1ELb0ELb1EEENS1_29StaticPersistentTileSchedulerILb0EEEEEEEEEvNT_6ParamsE:
[----:B------:R-:W0:Y:S02]  /*0000*/  LDC R1, c[0x0][0x28] ;  /* 0x00000a00ff017b82 */ /* 0x000e240000000800 */
[----:B0-----:R-:W-:Y:S01]  /*0010*/  VIADD R1, R1, 0xffffffe8 ;  /* 0xffffffe801017836 */ /* 0x001fe20000000000 */
[----:B------:R-:W0:Y:S01]  /*0020*/  S2R R3, SR_TID.X ;  /* 0x0000000000037919 */ /* 0x000e220000002100 */
[----:B------:R-:W-:Y:S01]  /*0030*/  ELECT P0, URZ, PT ;  /* 0x00000000003f782f */ /* 0x000fe20003800000 */
[----:B------:R-:W-:Y:S01]  /*0040*/  BSSY B0, `(.L_x_0) ;  /* 0x000000e000007945 */ /* 0x000fe20003800000 */
[--C-:B0-----:R-:W-:Y:S02]  /*0050*/  SHF.R.U32.HI R0, RZ, 0x5, R3.reuse ;  /* 0x00000005ff007819 */ /* 0x101fe40000011603 */
[----:B------:R-:W-:-:S03]  /*0060*/  SHF.R.U32.HI R23, RZ, 0x7, R3 ;  /* 0x00000007ff177819 */ /* 0x000fc60000011603 */
[----:B------:R-:W0:Y:S02]  /*0070*/  SHFL.IDX PT, R2, R0, RZ, 0x1f ;  /* 0x00001fff00027589 */ /* 0x000e2400000e0000 */
[----:B0-----:R-:W-:-:S13]  /*0080*/  ISETP.EQ.AND P0, PT, R2, RZ, P0 ;  /* 0x000000ff0200720c */ /* 0x001fda0000702270 */
[----:B------:R-:W-:Y:S05]  /*0090*/  @!P0 BRA `(.L_x_1) ;  /* 0x0000000000208947 */ /* 0x000fea0003800000 */
[----:B------:R-:W-:Y:S02]  /*00a0*/  ULDC.64 UR4, c[0x0][0x198] ;  /* 0x0000660000047ab9 */ /* 0x000fe40000000a00 */
[----:B------:R-:W-:Y:S02]  /*00b0*/  UIADD3 UR6, UP0, UR4, 0x370, URZ ;  /* 0x0000037004067890 */ /* 0x000fe4000ff1e03f */
[----:B------:R-:W-:Y:S02]  /*00c0*/  UIADD3 UR4, UP1, UR4, 0x470, URZ ;  /* 0x0000047004047890 */ /* 0x000fe4000ff3e03f */
[----:B------:R-:W-:Y:S02]  /*00d0*/  UIADD3.X UR7, URZ, UR5, URZ, UP0, !UPT ;  /* 0x000000053f077290 */ /* 0x000fe400087fe43f */
[----:B------:R-:W-:-:S07]  /*00e0*/  UIADD3.X UR5, URZ, UR5, URZ, UP1, !UPT ;  /* 0x000000053f057290 */ /* 0x000fce0008ffe43f */
[----:B------:R0:W-:Y:S02]  /*00f0*/  UTMACCTL.PF [UR6] ;  /* 0x00000000060079b9 */ /* 0x0001e40008040000 */
[----:B------:R0:W-:Y:S02]  /*0100*/  UTMACCTL.PF [UR4] ;  /* 0x00000000040079b9 */ /* 0x0001e40008040000 */
[----:B0-----:R-:W-:Y:S01]  /*0110*/  NOP ;  /* 0x0000000000007918 */ /* 0x001fe20000000000 */
.L_x_1:
[----:B------:R-:W-:Y:S05]  /*0120*/  BSYNC B0 ;  /* 0x0000000000007941 */ /* 0x000fea0003800000 */
.L_x_0:
[----:B------:R-:W-:Y:S01]  /*0130*/  VOTEU.ANY UP0, P0 ;  /* 0x00000000003f7886 */ /* 0x000fe20000000100 */
[----:B------:R-:W0:Y:S01]  /*0140*/  SHFL.IDX PT, R3, R23, RZ, 0x1f ;  /* 0x00001fff17037589 */ /* 0x000e2200000e0000 */
[----:B------:R-:W-:Y:S01]  /*0150*/  UMOV UR4, 0x80 ;  /* 0x0000008000047882 */ /* 0x000fe20000000000 */
[----:B------:R-:W-:Y:S01]  /*0160*/  UMOV UR7, 0x100 ;  /* 0x0000010000077882 */ /* 0x000fe20000000000 */
[----:B------:R-:W-:Y:S01]  /*0170*/  VOTEU.ANY UP1, P0 ;  /* 0x00000000003f7886 */ /* 0x000fe20000020100 */
[----:B------:R-:W1:Y:S01]  /*0180*/  @UP0 S2UR UR8, SR_CgaCtaId ;  /* 0x00000000000809c3 */ /* 0x000e620000008800 */
[----:B------:R-:W2:Y:S01]  /*0190*/  SHFL.IDX PT, R2, R0, RZ, 0x1f ;  /* 0x00001fff00027589 */ /* 0x000ea200000e0000 */
[----:B------:R-:W-:Y:S01]  /*01a0*/  @UP0 UMOV UR6, 0x400 ;  /* 0x0000040000060882 */ /* 0x000fe20000000000 */
[----:B------:R-:W-:-:S04]  /*01b0*/  @UP0 UIADD3 UR4, -UR4, 0x100000, URZ ;  /* 0x0010000004040890 */ /* 0x000fc8000fffe13f */
[----:B------:R-:W-:Y:S02]  /*01c0*/  @UP0 USHF.L.U32 UR5, UR4, 0xb, URZ ;  /* 0x0000000b04050899 */ /* 0x000fe4000800063f */
[----:B------:R-:W-:Y:S01]  /*01d0*/  @UP0 USHF.L.U32 UR4, UR4, 0x1, URZ ;  /* 0x0000000104040899 */ /* 0x000fe2000800063f */
[----:B------:R-:W-:Y:S01]  /*01e0*/  VOTEU.ANY UP2, P0 ;  /* 0x00000000003f7886 */ /* 0x000fe20000040100 */
[----:B0-----:R-:W-:Y:S01]  /*01f0*/  R2UR UR9, R3 ;  /* 0x00000000030972ca */ /* 0x001fe200000e0000 */
[----:B-1----:R-:W-:Y:S01]  /*0200*/  @UP0 ULEA UR8, UR8, UR6, 0x18 ;  /* 0x0000000608080291 */ /* 0x002fe2000f8ec03f */
[----:B--2---:R-:W-:Y:S01]  /*0210*/  ISETP.NE.AND P1, PT, R2, RZ, PT ;  /* 0x000000ff0200720c */ /* 0x004fe20003f25270 */
[----:B------:R-:W-:-:S04]  /*0220*/  @UP0 UIADD3 UR6, -UR7, 0x100000, URZ ;  /* 0x0010000007060890 */ /* 0x000fc8000fffe13f */
[----:B------:R-:W-:Y:S02]  /*0230*/  @UP0 USHF.L.U32 UR7, UR6, 0xb, URZ ;  /* 0x0000000b06070899 */ /* 0x000fe4000800063f */
[----:B------:R-:W-:-:S04]  /*0240*/  @UP0 USHF.L.U32 UR6, UR6, 0x1, URZ ;  /* 0x0000000106060899 */ /* 0x000fc8000800063f */
[----:B------:R-:W-:Y:S01]  /*0250*/  UISETP.NE.AND UP0, UPT, UR9, URZ, UPT ;  /* 0x0000003f0900728c */ /* 0x000fe2000bf05270 */
[----:B------:R-:W0:Y:S02]  /*0260*/  FENCE.VIEW.ASYNC.S ;  /* 0x00000000000073c6 */ /* 0x000e240000000000 */
[----:B0-----:R0:W1:Y:S05]  /*0270*/  @UP1 SYNCS.EXCH.64 URZ, [UR8+0x33400], UR4 ;  /* 0x03340004083f15b2 */ /* 0x00106a0008000100 */
[----:B------:R0:W2:Y:S01]  /*0280*/  @UP2 SYNCS.EXCH.64 URZ, [UR8+0x33420], UR6 ;  /* 0x03342006083f25b2 */ /* 0x0000a20008000100 */
[----:B------:R-:W-:Y:S05]  /*0290*/  @P1 BRA `(.L_x_2) ;  /* 0x0000000000481947 */ /* 0x000fea0003800000 */
[----:B0-----:R-:W0:Y:S01]  /*02a0*/  S2UR UR5, SR_CgaCtaId ;  /* 0x00000000000579c3 */ /* 0x001e220000008800 */
[----:B------:R-:W-:Y:S01]  /*02b0*/  UMOV UR4, 0x400 ;  /* 0x0000040000047882 */ /* 0x000fe20000000000 */
[----:B------:R-:W-:Y:S01]  /*02c0*/  UMOV UR6, 0x1 ;  /* 0x0000000100067882 */ /* 0x000fe20000000000 */
[----:B------:R-:W-:Y:S01]  /*02d0*/  UMOV UR7, 0x2 ;  /* 0x0000000200077882 */ /* 0x000fe20000000000 */
[----:B------:R-:W-:Y:S01]  /*02e0*/  ELECT P0, URZ, PT ;  /* 0x00000000003f782f */ /* 0x000fe20003800000 */
[----:B0-----:R-:W-:Y:S02]  /*02f0*/  ULEA UR8, UR5, UR4, 0x18 ;  /* 0x0000000405087291 */ /* 0x001fe4000f8ec03f */
[----:B------:R-:W-:-:S04]  /*0300*/  UIADD3 UR4, -UR6, 0x100000, URZ ;  /* 0x0010000006047890 */ /* 0x000fc8000fffe13f */
[----:B------:R-:W-:Y:S02]  /*0310*/  USHF.L.U32 UR5, UR4, 0xb, URZ ;  /* 0x0000000b04057899 */ /* 0x000fe4000800063f */
[----:B------:R-:W-:Y:S02]  /*0320*/  USHF.L.U32 UR4, UR4, 0x1, URZ ;  /* 0x0000000104047899 */ /* 0x000fe4000800063f */
[----:B------:R-:W-:-:S04]  /*0330*/  UIADD3 UR6, -UR7, 0x100000, URZ ;  /* 0x0010000007067890 */ /* 0x000fc8000fffe13f */
[----:B------:R-:W-:Y:S02]  /*0340*/  USHF.L.U32 UR7, UR6, 0xb, URZ ;  /* 0x0000000b06077899 */ /* 0x000fe4000800063f */
[----:B------:R-:W-:Y:S01]  /*0350*/  USHF.L.U32 UR6, UR6, 0x1, URZ ;  /* 0x0000000106067899 */ /* 0x000fe2000800063f */
[----:B------:R-:W0:Y:S03]  /*0360*/  FENCE.VIEW.ASYNC.S ;  /* 0x00000000000073c6 */ /* 0x000e260000000000 */
[----:B0-----:R3:W4:Y:S08]  /*0370*/  SYNCS.EXCH.64 URZ, [UR8+0x33430], UR4 ;  /* 0x03343004083f75b2 */ /* 0x0017300008000100 */
[----:B------:R3:W0:Y:S01]  /*0380*/  SYNCS.EXCH.64 URZ, [UR8+0x33440], UR6 ;  /* 0x03344006083f75b2 */ /* 0x0006220008000100 */
[----:B------:R3:W0:Y:S01]  /*0390*/  SYNCS.EXCH.64 URZ, [UR8+0x33438], UR4 ;  /* 0x03343804083f75b2 */ /* 0x0006220008000100 */
[----:B------:R3:W0:Y:S02]  /*03a0*/  SYNCS.EXCH.64 URZ, [UR8+0x33448], UR6 ;  /* 0x03344806083f75b2 */ /* 0x0006240008000100 */
[----:B---3--:R-:W-:Y:S01]  /*03b0*/  NOP ;  /* 0x0000000000007918 */ /* 0x008fe20000000000 */
.L_x_2:
[----:B------:R-:W3:Y:S01]  /*03c0*/  SHFL.IDX PT, R2, R0, RZ, 0x1f ;  /* 0x00001fff00027589 */ /* 0x000ee200000e0000 */
[----:B------:R-:W-:Y:S01]  /*03d0*/  NOP ;  /* 0x0000000000007918 */ /* 0x000fe20000000000 */
[----:B---3--:R-:W-:-:S13]  /*03e0*/  ISETP.NE.AND P0, PT, R2, RZ, PT ;  /* 0x000000ff0200720c */ /* 0x008fda0003f05270 */
        /* <DEDUP_REMOVED lines=14> */
[----:B0-----:R3:W0:Y:S08]  /*04d0*/  SYNCS.EXCH.64 URZ, [UR8+0x33450], UR4 ;  /* 0x03345004083f75b2 */ /* 0x0016300008000100 */
[----:B------:R3:W0:Y:S01]  /*04e0*/  SYNCS.EXCH.64 URZ, [UR8+0x33460], UR6 ;  /* 0x03346006083f75b2 */ /* 0x0006220008000100 */
[----:B------:R3:W0:Y:S01]  /*04f0*/  SYNCS.EXCH.64 URZ, [UR8+0x33458], UR4 ;  /* 0x03345804083f75b2 */ /* 0x0006220008000100 */
[----:B------:R3:W0:Y:S02]  /*0500*/  SYNCS.EXCH.64 URZ, [UR8+0x33468], UR6 ;  /* 0x03346806083f75b2 */ /* 0x0006240008000100 */
[----:B---3--:R-:W-:Y:S01]  /*0510*/  NOP ;  /* 0x0000000000007918 */ /* 0x008fe20000000000 */
.L_x_3:
[----:B------:R-:W3:Y:S01]  /*0520*/  SHFL.IDX PT, R2, R0, RZ, 0x1f ;  /* 0x00001fff00027589 */ /* 0x000ee200000e0000 */
[----:B------:R-:W-:Y:S01]  /*0530*/  NOP ;  /* 0x0000000000007918 */ /* 0x000fe20000000000 */
[----:B---3--:R-:W-:-:S13]  /*0540*/  ISETP.NE.AND P0, PT, R2, RZ, PT ;  /* 0x000000ff0200720c */ /* 0x008fda0003f05270 */
[----:B------:R-:W-:Y:S05]  /*0550*/  @P0 BRA `(.L_x_4) ;  /* 0x0000000000380947 */ /* 0x000fea0003800000 */
[----:B0-----:R-:W0:Y:S01]  /*0560*/  S2UR UR5, SR_CgaCtaId ;  /* 0x00000000000579c3 */ /* 0x001e220000008800 */
[----:B------:R-:W-:Y:S01]  /*0570*/  UMOV UR4, 0x400 ;  /* 0x0000040000047882 */ /* 0x000fe20000000000 */
[----:B------:R-:W-:Y:S01]  /*0580*/  UMOV UR7, 0x1 ;  /* 0x0000000100077882 */ /* 0x000fe20000000000 */
[----:B------:R-:W-:Y:S01]  /*0590*/  ELECT P0, URZ, PT ;  /* 0x00000000003f782f */ /* 0x000fe20003800000 */
[----:B0-----:R-:W-:Y:S02]  /*05a0*/  ULEA UR6, UR5, UR4, 0x18 ;  /* 0x0000000405067291 */ /* 0x001fe4000f8ec03f */
[----:B------:R-:W-:-:S04]  /*05b0*/  UIADD3 UR4, -UR7, 0x100000, URZ ;  /* 0x0010000007047890 */ /* 0x000fc8000fffe13f */
[----:B------:R-:W-:Y:S02]  /*05c0*/  USHF.L.U32 UR5, UR4, 0xb, URZ ;  /* 0x0000000b04057899 */ /* 0x000fe4000800063f */
[----:B------:R-:W-:Y:S01]  /*05d0*/  USHF.L.U32 UR4, UR4, 0x1, URZ ;  /* 0x0000000104047899 */ /* 0x000fe2000800063f */
[----:B------:R-:W0:Y:S11]  /*05e0*/  FENCE.VIEW.ASYNC.S ;  /* 0x00000000000073c6 */ /* 0x000e360000000000 */
[----:B0-----:R3:W0:Y:S01]  /*05f0*/  SYNCS.EXCH.64 URZ, [UR6+0x33470], UR4 ;  /* 0x03347004063f75b2 */ /* 0x0016220008000100 */
[----:B------:R3:W0:Y:S01]  /*0600*/  SYNCS.EXCH.64 URZ, [UR6+0x33480], UR4 ;  /* 0x03348004063f75b2 */ /* 0x0006220008000100 */
[----:B------:R3:W0:Y:S01]  /*0610*/  SYNCS.EXCH.64 URZ, [UR6+0x33478], UR4 ;  /* 0x03347804063f75b2 */ /* 0x0006220008000100 */
[----:B------:R3:W0:Y:S02]  /*0620*/  SYNCS.EXCH.64 URZ, [UR6+0x33488], UR4 ;  /* 0x03348804063f75b2 */ /* 0x0006240008000100 */
[----:B---3--:R-:W-:Y:S01]  /*0630*/  NOP ;  /* 0x0000000000007918 */ /* 0x008fe20000000000 */
.L_x_4:
        /* <DEDUP_REMOVED lines=22> */
.L_x_5:
        /* <DEDUP_REMOVED lines=22> */
.L_x_6:
[----:B------:R-:W-:Y:S01]  /*0900*/  PLOP3.LUT P0, PT, PT, PT, UP0, 0x80, 0x0 ;  /* 0x000000000000781c */ /* 0x000fe20003f0f008 */
[----:B------:R-:W-:Y:S01]  /*0910*/  UMOV UR38, 0x1 ;  /* 0x0000000100267882 */ /* 0x000fe20000000000 */
[----:B------:R-:W-:Y:S01]  /*0920*/  NOP ;  /* 0x0000000000007918 */ /* 0x000fe20000000000 */
[----:B------:R-:W-:Y:S01]  /*0930*/  USEL UR38, UR38, 0x2, !UP0 ;  /* 0x0000000226267887 */ /* 0x000fe2000c000000 */
[----:B------:R-:W-:Y:S01]  /*0940*/  ULDC.64 UR48, c[0x0][0x208] ;  /* 0x0000820000307ab9 */ /* 0x000fe20000000a00 */
[----:B012-4-:R-:W-:Y:S08]  /*0950*/  BAR.SYNC.DEFER_BLOCKING 0x0 ;  /* 0x0000000000007b1d */ /* 0x017ff00000010000 */
[----:B------:R-:W-:Y:S05]  /*0960*/  @!P0 BRA `(.L_x_7) ;  /* 0x000000b000bc8947 */ /* 0x000fea0003800000 */
.L_x_8:
[----:B------:R-:W-:-:S08]  /*0970*/  NOP ;  /* 0x0000000000007918 */ /* 0x000fd00000000000 */
[----:B------:R-:W0:Y:S02]  /*0980*/  USETMAXREG.TRY_ALLOC.CTAPOOL UP0, 0xf0 ;  /* 0x000000f0000079c8 */ /* 0x000e240008000600 */
[----:B0-----:R-:W-:-:S13]  /*0990*/  PLOP3.LUT P0, PT, PT, PT, UP0, 0x80, 0x0 ;  /* 0x000000000000781c */ /* 0x001fda0003f0f008 */
[----:B------:R-:W-:Y:S05]  /*09a0*/  @!P0 BRA `(.L_x_8) ;  /* 0xfffffffc00f08947 */ /* 0x000fea000383ffff */
[----:B------:R-:W0:Y:S01]  /*09b0*/  S2R R2, SR_TID.X ;  /* 0x0000000000027919 */ /* 0x000e220000002100 */
[----:B------:R-:W1:Y:S08]  /*09c0*/  S2UR UR41, SR_CTAID.X ;  /* 0x00000000002979c3 */ /* 0x000e700000002500 */
[----:B------:R-:W-:Y:S06]  /*09d0*/  BAR.ARV 0x8, 0x180 ;  /* 0x0206000000007b1d */ /* 0x000fec0000002000 */
[----:B0-----:R-:W-:-:S04]  /*09e0*/  LOP3.LUT R0, R2, 0xffffff80, RZ, 0xc0, !PT ;  /* 0xffffff8002007812 */ /* 0x001fc800078ec0ff */
[----:B------:R-:W-:Y:S02]  /*09f0*/  ISETP.NE.AND P0, PT, R0, 0x80, PT ;  /* 0x000000800000780c */ /* 0x000fe40003f05270 */
[----:B------:R-:W1:Y:S11]  /*0a00*/  LDC R0, c[0x0][0xc34] ;  /* 0x00030d00ff007b82 */ /* 0x000e760000000800 */
[----:B------:R-:W-:Y:S06]  /*0a10*/  @!P0 BAR.ARV 0x9, 0x100 ;  /* 0x0244000000008b1d */ /* 0x000fec0000002000 */
[----:B-1----:R-:W-:-:S13]  /*0a20*/  ISETP.LE.AND P0, PT, R0, UR41, PT ;  /* 0x0000002900007c0c */ /* 0x002fda000bf03270 */
[----:B------:R-:W-:Y:S05]  /*0a30*/  @P0 EXIT ;  /* 0x000000000000094d */ /* 0x000fea0003800000 */
[----:B------:R-:W-:Y:S01]  /*0a40*/  VIADD R18, R2, 0xffffff80 ;  /* 0xffffff8002127836 */ /* 0x000fe20000000000 */
[----:B------:R-:W-:Y:S01]  /*0a50*/  ULOP3.LUT UR45, UR38, 0x1, URZ, 0xfc, !UPT ;  /* 0x00000001262d7892 */ /* 0x000fe2000f8efc3f */
[----:B------:R-:W-:Y:S01]  /*0a60*/  IMAD.MOV.U32 R224, RZ, RZ, -0x2 ;  /* 0xfffffffeffe07424 */ /* 0x000fe200078e00ff */
[----:B------:R-:W-:Y:S01]  /*0a70*/  UMOV UR44, URZ ;  /* 0x0000003f002c7c82 */ /* 0x000fe20008000000 */
[----:B------:R-:W-:Y:S01]  /*0a80*/  UMOV UR43, URZ ;  /* 0x0000003f002b7c82 */ /* 0x000fe20008000000 */
[----:B------:R-:W-:Y:S01]  /*0a90*/  SHF.R.S32.HI R3, RZ, 0x1f, R18 ;  /* 0x0000001fff037819 */ /* 0x000fe20000011412 */
[----:B------:R-:W-:-:S03]  /*0aa0*/  UMOV UR51, URZ ;  /* 0x0000003f00337c82 */ /* 0x000fc60008000000 */
[CC--:B------:R-:W-:Y:S02]  /*0ab0*/  LEA.HI R5, R3.reuse, R18.reuse, RZ, 0x7 ;  /* 0x0000001203057211 */ /* 0x0c0fe400078f38ff */
[-C--:B------:R-:W-:Y:S02]  /*0ac0*/  LEA.HI R0, R3, R18.reuse, RZ, 0x5 ;  /* 0x0000001203007211 */ /* 0x080fe400078f28ff */
[----:B------:R-:W-:Y:S02]  /*0ad0*/  LOP3.LUT R7, R5, 0xffffff80, RZ, 0xc0, !PT ;  /* 0xffffff8005077812 */ /* 0x000fe400078ec0ff */
[CC--:B------:R-:W-:Y:S01]  /*0ae0*/  LEA.HI R2, R3.reuse, R18.reuse, RZ, 0x4 ;  /* 0x0000001203027211 */ /* 0x0c0fe200078f20ff */
[----:B------:R-:W-:Y:S01]  /*0af0*/  IMAD.SHL.U32 R4, R0, 0x20, RZ ;  /* 0x0000002000047824 */ /* 0x000fe200078e00ff */
[----:B------:R-:W-:Y:S01]  /*0b00*/  LEA.HI R6, R3, R18, RZ, 0x2 ;  /* 0x0000001203067211 */ /* 0x000fe200078f10ff */
[----:B------:R-:W-:Y:S01]  /*0b10*/  IMAD.IADD R22, R18, 0x1, -R7 ;  /* 0x0000000112167824 */ /* 0x000fe200078e0a07 */
[----:B------:R-:W-:-:S02]  /*0b20*/  SHF.R.S32.HI R9, RZ, 0x4, R2 ;  /* 0x00000004ff097819 */ /* 0x000fc40000011402 */
[----:B------:R-:W-:Y:S02]  /*0b30*/  LOP3.LUT R13, R6, 0xfffffffc, RZ, 0xc0, !PT ;  /* 0xfffffffc060d7812 */ /* 0x000fe400078ec0ff */
[----:B------:R-:W-:Y:S02]  /*0b40*/  SHF.R.S32.HI R7, RZ, 0x1f, R22 ;  /* 0x0000001fff077819 */ /* 0x000fe40000011416 */
[----:B------:R-:W-:Y:S01]  /*0b50*/  LEA.HI R19, R3, R18, RZ, 0x3 ;  /* 0x0000001203137211 */ /* 0x000fe200078f18ff */
[----:B------:R-:W-:Y:S01]  /*0b60*/  IMAD.IADD R13, R18, 0x1, -R13 ;  /* 0x00000001120d7824 */ /* 0x000fe200078e0a0d */
[----:B------:R-:W-:Y:S02]  /*0b70*/  LEA.HI R0, R7, R22, RZ, 0x2 ;  /* 0x0000001607007211 */ /* 0x000fe400078f10ff */
[----:B------:R-:W-:Y:S02]  /*0b80*/  LOP3.LUT R3, R2, 0x3fffff0, RZ, 0xc0, !PT ;  /* 0x03fffff002037812 */ /* 0x000fe400078ec0ff */
[----:B------:R-:W-:-:S02]  /*0b90*/  SHF.R.S32.HI R6, RZ, 0x2, R0 ;  /* 0x00000002ff067819 */ /* 0x000fc40000011400 */
[----:B------:R-:W-:Y:S01]  /*0ba0*/  SHF.R.S32.HI R11, RZ, 0x1f, R0 ;  /* 0x0000001fff0b7819 */ /* 0x000fe20000011400 */
[----:B------:R-:W-:Y:S01]  /*0bb0*/  IMAD.IADD R3, R18, 0x1, -R3 ;  /* 0x0000000112037824 */ /* 0x000fe200078e0a03 */
[----:B------:R-:W-:Y:S02]  /*0bc0*/  LEA.HI R2, R2, R9, RZ, 0x1 ;  /* 0x0000000902027211 */ /* 0x000fe400078f08ff */
[----:B------:R-:W-:Y:S02]  /*0bd0*/  LEA.HI R11, R11, R6, RZ, 0x3 ;  /* 0x000000060b0b7211 */ /* 0x000fe400078f18ff */
[----:B------:R-:W-:Y:S02]  /*0be0*/  SHF.R.S32.HI R220, RZ, 0x7, R5 ;  /* 0x00000007ffdc7819 */ /* 0x000fe40000011405 */
[----:B------:R-:W-:Y:S02]  /*0bf0*/  LOP3.LUT R4, R4, 0xfffffc00, RZ, 0xc0, !PT ;  /* 0xfffffc0004047812 */ /* 0x000fe400078ec0ff */
[----:B------:R-:W-:-:S02]  /*0c00*/  LOP3.LUT R2, R2, 0x1ffffffe, RZ, 0xc0, !PT ;  /* 0x1ffffffe02027812 */ /* 0x000fc400078ec0ff */
[----:B------:R-:W-:Y:S01]  /*0c10*/  LOP3.LUT R15, R19, 0xfffffff8, RZ, 0xc0, !PT ;  /* 0xfffffff8130f7812 */ /* 0x000fe200078ec0ff */
[----:B------:R-:W-:Y:S01]  /*0c20*/  IMAD R223, R3, 0x40, R4 ;  /* 0x0000004003df7824 */ /* 0x000fe200078e0204 */
[----:B------:R-:W-:Y:S01]  /*0c30*/  LOP3.LUT R11, R11, 0xfffffff8, RZ, 0xc0, !PT ;  /* 0xfffffff80b0b7812 */ /* 0x000fe200078ec0ff */
[----:B------:R-:W-:Y:S01]  /*0c40*/  IMAD.IADD R2, R9, 0x1, -R2 ;  /* 0x0000000109027824 */ /* 0x000fe200078e0a02 */
[----:B------:R-:W-:Y:S01]  /*0c50*/  LEA.HI R5, R5, R220, RZ, 0x1 ;  /* 0x000000dc05057211 */ /* 0x000fe200078f08ff */
[----:B------:R-:W-:Y:S01]  /*0c60*/  IMAD.IADD R18, R18, 0x1, -R15 ;  /* 0x0000000112127824 */ /* 0x000fe200078e0a0f */
[----:B------:R-:W-:Y:S01]  /*0c70*/  LEA.HI R7, R7, R22, RZ, 0x5 ;  /* 0x0000001607077211 */ /* 0x000fe200078f28ff */
[----:B------:R-:W-:Y:S01]  /*0c80*/  IMAD.IADD R6, R6, 0x1, -R11 ;  /* 0x0000000106067824 */ /* 0x000fe200078e0a0b */
[----:B------:R-:W-:Y:S01]  /*0c90*/  LEA.HI R4, R13, R13, RZ, 0x1 ;  /* 0x0000000d0d047211 */ /* 0x000fe200078f08ff */
[----:B------:R-:W-:Y:S01]  /*0ca0*/  IMAD R223, R2, 0x8, R223 ;  /* 0x0000000802df7824 */ /* 0x000fe200078e02df */
[----:B------:R-:W-:Y:S01]  /*0cb0*/  LOP3.LUT R5, R5, 0x3fffffe, RZ, 0xc0, !PT ;  /* 0x03fffffe05057812 */ /* 0x000fe200078ec0ff */
[----:B------:R-:W-:Y:S01]  /*0cc0*/  IMAD.SHL.U32 R2, R18, 0x8, RZ ;  /* 0x0000000812027824 */ /* 0x000fe200078e00ff */
[----:B------:R-:W-:-:S02]  /*0cd0*/  SHF.R.S32.HI R7, RZ, 0x5, R7 ;  /* 0x00000005ff077819 */ /* 0x000fc40000011407 */
[----:B------:R-:W-:Y:S01]  /*0ce0*/  LOP3.LUT R3, R0, 0x7ffffffc, RZ, 0xc0, !PT ;  /* 0x7ffffffc00037812 */ /* 0x000fe200078ec0ff */
[----:B------:R-:W-:Y:S01]  /*0cf0*/  IMAD.IADD R5, R220, 0x1, -R5 ;  /* 0x00000001dc057824 */ /* 0x000fe200078e0a05 */
[----:B------:R-:W-:Y:S01]  /*0d00*/  LOP3.LUT R4, R4, 0x1ffffffe, RZ, 0xc0, !PT ;  /* 0x1ffffffe04047812 */ /* 0x000fe200078ec0ff */
[----:B------:R-:W-:Y:S01]  /*0d10*/  IMAD R6, R7, 0x10, R6 ;  /* 0x0000001007067824 */ /* 0x000fe200078e0206 */
[----:B------:R-:W-:Y:S01]  /*0d20*/  SHF.R.S32.HI R19, RZ, 0x3, R19 ;  /* 0x00000003ff137819 */ /* 0x000fe20000011413 */
[C---:B------:R-:W-:Y:S02]  /*0d30*/  VIADD R17, R2.reuse, 0x40 ;  /* 0x0000004002117836 */ /* 0x040fe40000000000 */
[----:B------:R-:W-:Y:S02]  /*0d40*/  VIADD R16, R2, 0x80 ;  /* 0x0000008002107836 */ /* 0x000fe40000000000 */
[----:B------:R-:W-:Y:S01]  /*0d50*/  IMAD.IADD R3, R22, 0x1, -R3 ;  /* 0x0000000116037824 */ /* 0x000fe200078e0a03 */
[----:B------:R-:W-:Y:S01]  /*0d60*/  SHF.R.S32.HI R226, RZ, 0x1f, R17 ;  /* 0x0000001fffe27819 */ /* 0x000fe20000011411 */
[----:B------:R-:W-:Y:S01]  /*0d70*/  IMAD.IADD R4, R13, 0x1, -R4 ;  /* 0x000000010d047824 */ /* 0x000fe200078e0a04 */
[----:B------:R-:W-:Y:S01]  /*0d80*/  SHF.R.S32.HI R225, RZ, 0x1f, R16 ;  /* 0x0000001fffe17819 */ /* 0x000fe20000011410 */
[----:B------:R-:W-:-:S02]  /*0d90*/  IMAD R221, R5, 0x40, R6 ;  /* 0x0000004005dd7824 */ /* 0x000fc400078e0206 */
[----:B------:R-:W-:Y:S02]  /*0da0*/  IMAD R224, R3, R224, 0xa0 ;  /* 0x000000a003e07424 */ /* 0x000fe400078e02e0 */
[----:B------:R-:W-:-:S07]  /*0db0*/  IMAD R222, R4, 0x8, R221 ;  /* 0x0000000804de7824 */ /* 0x000fce00078e02dd */
.L_x_39:
[----:B------:R-:W0:Y:S01]  /*0dc0*/  SHFL.IDX PT, R0, R220, RZ, 0x1f ;  /* 0x00001fffdc007589 */ /* 0x000e2200000e0000 */
[----:B-1----:R-:W1:Y:S01]  /*0dd0*/  S2UR UR36, SR_CgaCtaId ;  /* 0x00000000002479c3 */ /* 0x002e620000008800 */
[----:B------:R-:W-:Y:S01]  /*0de0*/  ULDC UR4, c[0x0][0xc38] ;  /* 0x00030e0000047ab9 */ /* 0x000fe20000000800 */
[----:B------:R-:W-:Y:S01]  /*0df0*/  ULDC.64 UR6, c[0x0][0x418] ;  /* 0x0001060000067ab9 */ /* 0x000fe20000000a00 */
[----:B------:R-:W-:Y:S02]  /*0e00*/  UISETP.NE.AND UP1, UPT, UR4, 0x1, UPT ;  /* 0x000000010400788c */ /* 0x000fe4000bf25270 */
[----:B------:R-:W-:Y:S01]  /*0e10*/  UISETP.NE.U32.AND UP0, UPT, UR6, URZ, UPT ;  /* 0x0000003f0600728c */ /* 0x000fe2000bf05070 */
[----:B------:R-:W-:Y:S01]  /*0e20*/  UMOV UR39, 0x400 ;  /* 0x0000040000277882 */ /* 0x000fe20000000000 */
[----:B------:R-:W-:Y:S02]  /*0e30*/  ULDC UR4, c[0x0][0xc44] ;  /* 0x0003110000047ab9 */ /* 0x000fe40000000800 */
[----:B------:R-:W-:-:S02]  /*0e40*/  UISETP.NE.AND.EX UP0, UPT, UR7, URZ, UPT, UP0 ;  /* 0x0000003f0700728c */ /* 0x000fc4000bf05300 */
[----:B------:R-:W-:Y:S01]  /*0e50*/  UISETP.NE.AND UP2, UPT, UR4, 0x1, UPT ;  /* 0x000000010400788c */ /* 0x000fe2000bf45270 */
[----:B------:R-:W-:Y:S02]  /*0e60*/  ULDC UR50, c[0x0][0x424] ;  /* 0x0001090000327ab9 */ /* 0x000fe40000000800 */
[----:B------:R-:W-:Y:S01]  /*0e70*/  @UP1 ULDC UR4, c[0x0][0xc3c] ;  /* 0x00030f0000041ab9 */ /* 0x000fe20000000800 */
[----:B------:R-:W-:Y:S01]  /*0e80*/  USEL UR50, UR50, 0x1, UP0 ;  /* 0x0000000132327887 */ /* 0x000fe20008000000 */
[----:B------:R-:W-:Y:S01]  /*0e90*/  ULDC UR7, c[0x0][0x2f0] ;  /* 0x0000bc0000077ab9 */ /* 0x000fe20000000800 */
[----:B------:R-:W-:Y:S01]  /*0ea0*/  UIMAD.WIDE.U32 UR4, UR41, UR4, URZ ;  /* 0x00000004290472a5 */ /* 0x000fe2000f8e003f */
[----:B------:R-:W-:Y:S01]  /*0eb0*/  @UP1 ULDC UR11, c[0x0][0xc40] ;  /* 0x00031000000b1ab9 */ /* 0x000fe20000000800 */
[----:B------:R-:W-:Y:S01]  /*0ec0*/  UIMAD UR50, UR50, UR7, URZ ;  /* 0x00000007323272a4 */ /* 0x000fe2000f8e023f */
[----:B0-----:R-:W-:Y:S01]  /*0ed0*/  R2UR UR37, R0 ;  /* 0x00000000002572ca */ /* 0x001fe200000e0000 */
[----:B-1----:R-:W-:Y:S01]  /*0ee0*/  ULEA UR39, UR36, UR39, 0x18 ;  /* 0x0000002724277291 */ /* 0x002fe2000f8ec03f */
[----:B------:R-:W-:Y:S01]  /*0ef0*/  UMOV UR42, UR41 ;  /* 0x00000029002a7c82 */ /* 0x000fe20008000000 */
[----:B------:R-:W-:-:S02]  /*0f00*/  @UP1 USHF.R.U32.HI UR42, URZ, UR11, UR5 ;  /* 0x0000000b3f2a1299 */ /* 0x000fc40008011605 */
[----:B------:R-:W-:Y:S01]  /*0f10*/  UIADD3 UR10, UR39, 0x1e200, URZ ;  /* 0x0001e200270a7890 */ /* 0x000fe2000fffe03f */
[----:B------:R-:W-:Y:S01]  /*0f20*/  @UP2 ULDC.64 UR8, c[0x0][0xc48] ;  /* 0x0003120000082ab9 */ /* 0x000fe20000000a00 */
[----:B------:R-:W-:Y:S02]  /*0f30*/  UIADD3 UR7, UR50, 0x9f, URZ ;  /* 0x0000009f32077890 */ /* 0x000fe4000fffe03f */
[----:B------:R-:W-:-:S04]  /*0f40*/  ULOP3.LUT UP0, URZ, UR10, 0x9f, URZ, 0xc0, !UPT ;  /* 0x0000009f0a3f7892 */ /* 0x000fc8000f80c03f */
[----:B------:R-:W-:Y:S02]  /*0f50*/  ULEA.HI UR6, UR37, UR37, URZ, 0x1 ;  /* 0x0000002525067291 */ /* 0x000fe4000f8f083f */
[----:B------:R-:W-:Y:S02]  /*0f60*/  UIMAD.WIDE.U32 UR4, UR42, UR8, URZ ;  /* 0x000000082a0472a5 */ /* 0x000fe4000f8e003f */
[----:B------:R-:W-:Y:S01]  /*0f70*/  ULOP3.LUT UR6, UR6, 0x3e, URZ, 0xc0, !UPT ;  /* 0x0000003e06067892 */ /* 0x000fe2000f8ec03f */
[----:B------:R-:W-:Y:S01]  /*0f80*/  PLOP3.LUT P0, PT, PT, PT, UP0, 0x80, 0x0 ;  /* 0x000000000000781c */ /* 0x000fe20003f0f008 */
[----:B------:R-:W-:Y:S01]  /*0f90*/  UMOV UR40, UR42 ;  /* 0x0000002a00287c82 */ /* 0x000fe20008000000 */
[----:B------:R-:W-:Y:S02]  /*0fa0*/  @UP2 USHF.R.U32.HI UR40, URZ, UR9, UR5 ;  /* 0x000000093f282299 */ /* 0x000fe40008011605 */
[----:B------:R-:W-:-:S04]  /*0fb0*/  UIADD3 UR6, UR37, -UR6, URZ ;  /* 0x8000000625067290 */ /* 0x000fc8000fffe03f */
[----:B------:R-:W-:Y:S02]  /*0fc0*/  ULEA UR8, UR6, UR10, 0xc ;  /* 0x0000000a06087291 */ /* 0x000fe4000f8e603f */
[----:B------:R-:W-:Y:S02]  /*0fd0*/  UIMAD.WIDE UR6, UR7, 0x66666667, URZ ;  /* 0x66666667070678a5 */ /* 0x000fe4000f8e023f */
[----:B------:R-:W-:Y:S02]  /*0fe0*/  USHF.R.U32.HI UR8, URZ, 0x4, UR8 ;  /* 0x000000043f087899 */ /* 0x000fe40008011608 */
[----:B------:R-:W-:Y:S02]  /*0ff0*/  USHF.R.U32.HI UR47, URZ, 0x1f, UR7 ;  /* 0x0000001f3f2f7899 */ /* 0x000fe40008011607 */
[----:B------:R-:W-:Y:S02]  /*1000*/  ULOP3.LUT UR52, UR8, 0x3fff, URZ, 0xc0, !UPT ;  /* 0x00003fff08347892 */ /* 0x000fe4000f8ec03f */
[----:B------:R-:W-:Y:S01]  /*1010*/  ULEA.HI.SX32 UR47, UR7, UR47, 0x1a ;  /* 0x0000002f072f7291 */ /* 0x000fe2000f8fd23f */
[----:B---3-5:R-:W-:Y:S11]  /*1020*/  @!P0 BRA `(.L_x_9) ;  /* 0x0000000000408947 */ /* 0x028ff60003800000 */
[----:B------:R-:W-:Y:S01]  /*1030*/  MOV R0, 0x0 ;  /* 0x0000000000007802 */ /* 0x000fe20000000f00 */
[----:B------:R-:W-:Y:S01]  /*1040*/  ULDC.64 UR4, c[0x4][0xc0] ;  /* 0x0100300000047ab9 */ /* 0x000fe20000000a00 */
[----:B------:R-:W-:Y:S01]  /*1050*/  ULDC.64 UR6, c[0x4][0x30] ;  /* 0x01000c0000067ab9 */ /* 0x000fe20000000a00 */
[----:B------:R-:W-:Y:S01]  /*1060*/  IMAD.U32 R4, RZ, RZ, UR4 ;  /* 0x00000004ff047e24 */ /* 0x000fe2000f8e00ff */
[----:B------:R0:W1:Y:S01]  /*1070*/  LDC.64 R14, c[0x4][R0] ;  /* 0x01000000000e7b82 */ /* 0x0000620000000a00 */
[----:B------:R-:W-:Y:S01]  /*1080*/  IMAD.U32 R5, RZ, RZ, UR5 ;  /* 0x00000005ff057e24 */ /* 0x000fe2000f8e00ff */
[----:B------:R-:W-:Y:S01]  /*1090*/  ULDC.64 UR4, c[0x4][0xc8] ;  /* 0x0100320000047ab9 */ /* 0x000fe20000000a00 */
[----:B------:R-:W-:Y:S02]  /*10a0*/  IMAD.U32 R10, RZ, RZ, UR6 ;  /* 0x00000006ff0a7e24 */ /* 0x000fe4000f8e00ff */
[----:B------:R-:W-:Y:S02]  /*10b0*/  IMAD.U32 R6, RZ, RZ, UR4 ;  /* 0x00000004ff067e24 */ /* 0x000fe4000f8e00ff */
[----:B------:R-:W-:-:S02]  /*10c0*/  IMAD.U32 R7, RZ, RZ, UR5 ;  /* 0x00000005ff077e24 */ /* 0x000fc4000f8e00ff */
[----:B------:R-:W-:Y:S02]  /*10d0*/  IMAD.U32 R11, RZ, RZ, UR7 ;  /* 0x00000007ff0b7e24 */ /* 0x000fe4000f8e00ff */
[----:B------:R-:W-:Y:S02]  /*10e0*/  IMAD.MOV.U32 R8, RZ, RZ, 0x70 ;  /* 0x00000070ff087424 */ /* 0x000fe400078e00ff */
[----:B------:R-:W-:Y:S02]  /*10f0*/  IMAD.MOV.U32 R12, RZ, RZ, 0x1 ;  /* 0x00000001ff0c7424 */ /* 0x000fe400078e00ff */
[----:B0-----:R-:W-:-:S07]  /*1100*/  IMAD.MOV.U32 R13, RZ, RZ, RZ ;  /* 0x000000ffff0d7224 */ /* 0x001fce00078e00ff */
[----:B------:R-:W-:-:S07]  /*1110*/  LEPC R20, `(.L_x_9) ;  /* 0x000000001014794e */ /* 0x000fce0000000000 */
[----:B-1----:R-:W-:Y:S05]  /*1120*/  CALL.ABS.NOINC R14 ;  /* 0x000000000e007343 */ /* 0x002fea0003c00000 */
.L_x_9:
[----:B------:R-:W-:Y:S01]  /*1130*/  ULDC.64 UR4, c[0x0][0x990] ;  /* 0x0002640000047ab9 */ /* 0x000fe20000000a00 */
[----:B------:R-:W-:Y:S01]  /*1140*/  ULDC.64 UR6, c[0x0][0x998] ;  /* 0x0002660000067ab9 */ /* 0x000fe20000000a00 */
[----:B------:R-:W-:Y:S01]  /*1150*/  UISETP.NE.U32.AND UP0, UPT, UR4, URZ, UPT ;  /* 0x0000003f0400728c */ /* 0x000fe2000bf05070 */
[----:B------:R-:W-:Y:S01]  /*1160*/  IMAD.MOV.U32 R3, RZ, RZ, 0x3f800000 ;  /* 0x3f800000ff037424 */ /* 0x000fe200078e00ff */
[----:B------:R-:W-:Y:S01]  /*1170*/  UISETP.NE.U32.AND UP1, UPT, UR6, URZ, UPT ;  /* 0x0000003f0600728c */ /* 0x000fe2000bf25070 */
[----:B------:R-:W-:Y:S01]  /*1180*/  IMAD.MOV.U32 R0, RZ, RZ, 0x3f800000 ;  /* 0x3f800000ff007424 */ /* 0x000fe200078e00ff */
[----:B------:R-:W-:Y:S02]  /*1190*/  UISETP.NE.AND.EX UP0, UPT, UR5, URZ, UPT, UP0 ;  /* 0x0000003f0500728c */ /* 0x000fe4000bf05300 */
[----:B------:R-:W-:-:S04]  /*11a0*/  UISETP.NE.AND.EX UP1, UPT, UR7, URZ, UPT, UP1 ;  /* 0x0000003f0700728c */ /* 0x000fc8000bf25310 */
[----:B------:R-:W-:Y:S02]  /*11b0*/  PLOP3.LUT P0, PT, PT, PT, UP0, 0x80, 0x0 ;  /* 0x000000000000781c */ /* 0x000fe40003f0f008 */
[----:B------:R-:W-:-:S03]  /*11c0*/  PLOP3.LUT P1, PT, PT, PT, UP1, 0x80, 0x0 ;  /* 0x000000000000781c */ /* 0x000fc60003f2f018 */
[----:B------:R-:W-:Y:S02]  /*11d0*/  @UP0 USHF.R.S32.HI UR8, URZ, 0x1f, UR40 ;  /* 0x0000001f3f080899 */ /* 0x000fe40008011428 */
[----:B------:R-:W-:Y:S02]  /*11e0*/  @UP1 USHF.R.S32.HI UR9, URZ, 0x1f, UR40 ;  /* 0x0000001f3f091899 */ /* 0x000fe40008011428 */
[----:B------:R-:W-:Y:S02]  /*11f0*/  @UP0 UIADD3 UR16, -UR40, URZ, URZ ;  /* 0x0000003f28100290 */ /* 0x000fe4000fffe13f */
[----:B------:R-:W-:Y:S01]  /*1200*/  @UP1 UIADD3 UR20, -UR40, URZ, URZ ;  /* 0x0000003f28141290 */ /* 0x000fe2000fffe13f */
[----:B------:R-:W-:Y:S01]  /*1210*/  @UP0 ULDC.64 UR12, c[0x0][0x9a8] ;  /* 0x00026a00000c0ab9 */ /* 0x000fe20000000a00 */
[----:B------:R-:W-:Y:S01]  /*1220*/  @UP1 ULDC.64 UR14, c[0x0][0x9b8] ;  /* 0x00026e00000e1ab9 */ /* 0x000fe20000000a00 */
[----:B------:R-:W-:Y:S01]  /*1230*/  @UP0 ULDC UR17, c[0x0][0xc44] ;  /* 0x0003110000110ab9 */ /* 0x000fe20000000800 */
[----:B------:R-:W-:Y:S01]  /*1240*/  @UP1 ULDC UR21, c[0x0][0xc44] ;  /* 0x0003110000151ab9 */ /* 0x000fe20000000800 */
[----:B------:R-:W-:-:S02]  /*1250*/  @UP0 UIMAD UR8, UR8, UR12, URZ ;  /* 0x0000000c080802a4 */ /* 0x000fc4000f8e023f */
[----:B------:R-:W-:Y:S02]  /*1260*/  @UP1 UIMAD UR9, UR9, UR14, URZ ;  /* 0x0000000e090912a4 */ /* 0x000fe4000f8e023f */
[----:B------:R-:W-:Y:S02]  /*1270*/  @UP0 UIMAD UR16, UR17, UR16, UR42 ;  /* 0x00000010111002a4 */ /* 0x000fe4000f8e022a */
[----:B------:R-:W-:Y:S02]  /*1280*/  @UP1 UIMAD UR20, UR21, UR20, UR42 ;  /* 0x00000014151412a4 */ /* 0x000fe4000f8e022a */
[----:B------:R-:W-:Y:S02]  /*1290*/  @UP0 UIMAD.WIDE.U32 UR10, UR40, UR12, URZ ;  /* 0x0000000c280a02a5 */ /* 0x000fe4000f8e003f */
[----:B------:R-:W-:Y:S02]  /*12a0*/  @UP0 UIMAD UR18, UR40, UR13, UR8 ;  /* 0x0000000d281202a4 */ /* 0x000fe4000f8e0208 */
[----:B------:R-:W-:-:S02]  /*12b0*/  @UP0 USHF.R.S32.HI UR17, URZ, 0x1f, UR16 ;  /* 0x0000001f3f110899 */ /* 0x000fc40008011410 */
[----:B------:R-:W-:Y:S02]  /*12c0*/  @UP1 USHF.R.S32.HI UR21, URZ, 0x1f, UR20 ;  /* 0x0000001f3f151899 */ /* 0x000fe40008011414 */
[----:B------:R-:W-:Y:S02]  /*12d0*/  @UP1 UIMAD.WIDE.U32 UR12, UR40, UR14, URZ ;  /* 0x0000000e280c12a5 */ /* 0x000fe4000f8e003f */
[----:B------:R-:W-:Y:S02]  /*12e0*/  @UP1 UIMAD UR19, UR40, UR15, UR9 ;  /* 0x0000000f281312a4 */ /* 0x000fe4000f8e0209 */
[----:B------:R-:W-:Y:S01]  /*12f0*/  @UP0 UIADD3 UR11, UR11, UR18, URZ ;  /* 0x000000120b0b0290 */ /* 0x000fe2000fffe03f */
[----:B------:R-:W-:Y:S01]  /*1300*/  @UP0 ULDC.64 UR14, c[0x0][0x9b0] ;  /* 0x00026c00000e0ab9 */ /* 0x000fe20000000a00 */
[----:B------:R-:W-:Y:S01]  /*1310*/  @UP1 ULDC.64 UR8, c[0x0][0x9c0] ;  /* 0x0002700000081ab9 */ /* 0x000fe20000000a00 */
[----:B------:R-:W-:Y:S02]  /*1320*/  @UP0 UIMAD UR17, UR17, UR14, URZ ;  /* 0x0000000e111102a4 */ /* 0x000fe4000f8e023f */
[----:B------:R-:W-:-:S02]  /*1330*/  @UP1 UIMAD UR18, UR21, UR8, URZ ;  /* 0x00000008151212a4 */ /* 0x000fc4000f8e023f */
[----:B------:R-:W-:Y:S02]  /*1340*/  @UP1 UIADD3 UR13, UR13, UR19, URZ ;  /* 0x000000130d0d1290 */ /* 0x000fe4000fffe03f */
[----:B------:R-:W-:Y:S02]  /*1350*/  @UP0 UIMAD UR17, UR16, UR15, UR17 ;  /* 0x0000000f101102a4 */ /* 0x000fe4000f8e0211 */
[----:B------:R-:W-:Y:S02]  /*1360*/  @UP1 UIMAD UR18, UR20, UR9, UR18 ;  /* 0x00000009141212a4 */ /* 0x000fe4000f8e0212 */
[----:B------:R-:W-:Y:S02]  /*1370*/  @UP0 UIMAD.WIDE.U32 UR14, UR16, UR14, UR10 ;  /* 0x0000000e100e02a5 */ /* 0x000fe4000f8e000a */
[----:B------:R-:W-:Y:S02]  /*1380*/  @UP1 UIMAD.WIDE.U32 UR8, UR20, UR8, UR12 ;  /* 0x00000008140812a5 */ /* 0x000fe4000f8e000c */
[----:B------:R-:W-:-:S02]  /*1390*/  @UP0 UIADD3 UR10, UR15, UR17, URZ ;  /* 0x000000110f0a0290 */ /* 0x000fc4000fffe03f */
[----:B------:R-:W-:Y:S02]  /*13a0*/  @UP0 ULEA UR4, UP2, UR14, UR4, 0x2 ;  /* 0x000000040e040291 */ /* 0x000fe4000f84103f */
[----:B------:R-:W-:Y:S02]  /*13b0*/  @UP1 UIADD3 UR9, UR9, UR18, URZ ;  /* 0x0000001209091290 */ /* 0x000fe4000fffe03f */
[----:B------:R-:W-:Y:S02]  /*13c0*/  @UP1 ULEA UR6, UP3, UR8, UR6, 0x2 ;  /* 0x0000000608061291 */ /* 0x000fe4000f86103f */
[----:B------:R-:W-:Y:S01]  /*13d0*/  @UP0 ULEA.HI.X UR5, UR14, UR5, UR10, 0x2, UP2 ;  /* 0x000000050e050291 */ /* 0x000fe200090f140a */
[----:B------:R-:W-:Y:S01]  /*13e0*/  IMAD.U32 R4, RZ, RZ, UR4 ;  /* 0x00000004ff047e24 */ /* 0x000fe2000f8e00ff */
[----:B------:R-:W-:Y:S02]  /*13f0*/  @UP1 ULEA.HI.X UR7, UR8, UR7, UR9, 0x2, UP3 ;  /* 0x0000000708071291 */ /* 0x000fe400098f1409 */
[----:B------:R-:W-:-:S02]  /*1400*/  IMAD.U32 R6, RZ, RZ, UR6 ;  /* 0x00000006ff067e24 */ /* 0x000fc4000f8e00ff */
[----:B------:R-:W-:Y:S02]  /*1410*/  IMAD.U32 R5, RZ, RZ, UR5 ;  /* 0x00000005ff057e24 */ /* 0x000fe4000f8e00ff */
[----:B------:R-:W-:-:S03]  /*1420*/  IMAD.U32 R7, RZ, RZ, UR7 ;  /* 0x00000007ff077e24 */ /* 0x000fc6000f8e00ff */
[----:B------:R-:W2:Y:S04]  /*1430*/  @P0 LDG.E R3, desc[UR48][R4.64] ;  /* 0x0000003004030981 */ /* 0x000ea8000c1e1900 */
[----:B------:R-:W2:Y:S01]  /*1440*/  @P1 LDG.E R0, desc[UR48][R6.64] ;  /* 0x0000003006001981 */ /* 0x000ea2000c1e1900 */
[----:B------:R-:W-:Y:S01]  /*1450*/  ULOP3.LUT UR4, UR44, 0x1, URZ, 0xc0, !UPT ;  /* 0x000000012c047892 */ /* 0x000fe2000f8ec03f */
[----:B------:R-:W-:-:S05]  /*1460*/  IMAD.U32 R9, RZ, RZ, UR45 ;  /* 0x0000002dff097e24 */ /* 0x000fca000f8e00ff */
[----:B------:R-:W-:Y:S01]  /*1470*/  IMAD.U32 R8, RZ, RZ, UR4 ;  /* 0x00000004ff087e24 */ /* 0x000fe2000f8e00ff */
[----:B------:R-:W-:Y:S01]  /*1480*/  ULDC UR4, c[0x0][0x9d8] ;  /* 0x0002760000047ab9 */ /* 0x000fe20000000800 */
[----:B------:R-:W-:-:S03]  /*1490*/  ISETP.NE.AND P0, PT, R9, 0x3, PT ;  /* 0x000000030900780c */ /* 0x000fc60003f05270 */
[----:B------:R-:W-:-:S04]  /*14a0*/  SHF.L.U32 R8, R8, 0x1f, RZ ;  /* 0x0000001f08087819 */ /* 0x000fc800000006ff */
[----:B------:R-:W0:Y:S01]  /*14b0*/  SYNCS.PHASECHK.TRANS64.TRYWAIT P1, [UR39+0x33400], R8 ;  /* 0x03340008ff0075a7 */ /* 0x000e220008020167 */
[----:B--2---:R-:W-:-:S04]  /*14c0*/  FMUL.FTZ R0, R3, R0 ;  /* 0x0000000003007220 */ /* 0x004fc80000410000 */
[----:B------:R-:W-:Y:S01]  /*14d0*/  FMUL.FTZ R0, R0, UR4 ;  /* 0x0000000400007c20 */ /* 0x000fe20008410000 */
[----:B0-----:R-:W-:Y:S06]  /*14e0*/  @!P1 BRA `(.L_x_10) ;  /* 0x000000e000e49947 */ /* 0x001fec0003800000 */
.L_x_103:
[----:B------:R-:W-:Y:S05]  /*14f0*/  @!P0 BRA `(.L_x_11) ;  /* 0x0000000000048947 */ /* 0x000fea0003800000 */
[----:B------:R-:W-:Y:S01]  /*1500*/  BPT.TRAP 0x1 ;  /* 0x000000040000795c */ /* 0x000fe20000300000 */
.L_x_11:
[----:B0-----:R-:W-:Y:S02]  /*1510*/  IMAD.U32 R3, RZ, RZ, UR51 ;  /* 0x00000033ff037e24 */ /* 0x001fe4000f8e00ff */
[----:B------:R-:W-:-:S03]  /*1520*/  IMAD.U32 R4, RZ, RZ, UR43 ;  /* 0x0000002bff047e24 */ /* 0x000fc6000f8e00ff */
[----:B------:R-:W-:Y:S02]  /*1530*/  LEA R3, R3, UR39, 0x3 ;  /* 0x0000002703037c11 */ /* 0x000fe4000f8e18ff */
[----:B------:R-:W-:-:S04]  /*1540*/  SHF.L.U32 R4, R4, 0x1f, RZ ;  /* 0x0000001f04047819 */ /* 0x000fc800000006ff */
[----:B------:R0:W1:Y:S01]  /*1550*/  SYNCS.PHASECHK.TRANS64.TRYWAIT P1, [R3+URZ+0x33430], R4 ;  /* 0x03343004030075a7 */ /* 0x000062000802017f */
[----:B------:R-:W-:Y:S05]  /*1560*/  @!P0 BRA `(.L_x_12) ;  /* 0x0000000000048947 */ /* 0x000fea0003800000 */
[----:B------:R-:W-:Y:S01]  /*1570*/  BPT.TRAP 0x1 ;  /* 0x000000040000795c */ /* 0x000fe20000300000 */
.L_x_12:
[----:B------:R-:W2:Y:S01]  /*1580*/  S2R R5, SR_TID.X ;  /* 0x0000000000057919 */ /* 0x000ea20000002100 */
[----:B------:R-:W-:Y:S01]  /*1590*/  IMAD.MOV.U32 R119, RZ, RZ, RZ ;  /* 0x000000ffff777224 */ /* 0x000fe200078e00ff */
[----:B--2---:R-:W-:Y:S01]  /*15a0*/  LOP3.LUT P2, RZ, R5, 0x7f, RZ, 0xc0, !PT ;  /* 0x0000007f05ff7812 */ /* 0x004fe2000784c0ff */
[----:B-1----:R-:W-:-:S12]  /*15b0*/  @P1 BRA `(.L_x_13) ;  /* 0x0000000000081947 */ /* 0x002fd80003800000 */
[----:B------:R-:W1:Y:S02]  /*15c0*/  SYNCS.PHASECHK.TRANS64.TRYWAIT P1, [R3+URZ+0x33430], R4 ;  /* 0x03343004030075a7 */ /* 0x000e64000802017f */
[----:B-1----:R-:W-:Y:S05]  /*15d0*/  @!P1 BRA `(.L_x_14) ;  /* 0x000000e000c09947 */ /* 0x002fea0003800000 */
.L_x_13:
[----:B------:R-:W-:Y:S05]  /*15e0*/  WARPSYNC.ALL ;  /* 0x0000000000007948 */ /* 0x000fea0003800000 */
[----:B------:R-:W-:Y:S01]  /*15f0*/  UIADD3 UR4, UR39, 0x24200, URZ ;  /* 0x0002420027047890 */ /* 0x000fe2000fffe03f */
[----:B------:R-:W-:Y:S01]  /*1600*/  WARPGROUP.ARRIVE ;  /* 0x00000000000079c5 */ /* 0x000fe20000000000 */
[----:B------:R-:W-:-:S05]  /*1610*/  ULOP3.LUT UR28, UR52, 0x10000, URZ, 0xfc, !UPT ;  /* 0x00010000341c7892 */ /* 0x000fca000f8efc3f */
[----:B------:R-:W2:Y:S01]  /*1620*/  S2R R110, SR_TID.X ;  /* 0x00000000006e7919 */ /* 0x000ea20000002100 */
[----:B------:R-:W-:Y:S01]  /*1630*/  USHF.R.U32.HI UR4, URZ, 0x4, UR4 ;  /* 0x000000043f047899 */ /* 0x000fe20008011604 */
[--C-:B------:R-:W-:Y:S01]  /*1640*/  IMAD.MOV.U32 R118, RZ, RZ, R119.reuse ;  /* 0x000000ffff767224 */ /* 0x100fe200078e0077 */
[----:B------:R-:W-:Y:S01]  /*1650*/  UMOV UR25, 0x80000020 ;  /* 0x8000002000197882 */ /* 0x000fe20000000000 */
[----:B------:R-:W-:Y:S01]  /*1660*/  UMOV UR27, 0x80000020 ;  /* 0x80000020001b7882 */ /* 0x000fe20000000000 */
[----:B------:R-:W-:Y:S01]  /*1670*/  ULOP3.LUT UR4, UR4, 0x3fff, URZ, 0xc0, !UPT ;  /* 0x00003fff04047892 */ /* 0x000fe2000f8ec03f */
[--C-:B------:R-:W-:Y:S01]  /*1680*/  IMAD.MOV.U32 R117, RZ, RZ, R119.reuse ;  /* 0x000000ffff757224 */ /* 0x100fe200078e0077 */
[----:B------:R-:W-:Y:S01]  /*1690*/  UMOV UR24, UR28 ;  /* 0x0000001c00187c82 */ /* 0x000fe20008000000 */
[----:B------:R-:W-:Y:S01]  /*16a0*/  UMOV UR5, UR25 ;  /* 0x0000001900057c82 */ /* 0x000fe20008000000 */
[----:B------:R-:W-:Y:S01]  /*16b0*/  ULOP3.LUT UR46, UR4, 0x10000, URZ, 0xfc, !UPT ;  /* 0x00010000042e7892 */ /* 0x000fe2000f8efc3f */
[--C-:B------:R-:W-:Y:S01]  /*16c0*/  IMAD.MOV.U32 R116, RZ, RZ, R119.reuse ;  /* 0x000000ffff747224 */ /* 0x100fe200078e0077 */
[----:B------:R-:W-:Y:S01]  /*16d0*/  UMOV UR7, 0x80000020 ;  /* 0x8000002000077882 */ /* 0x000fe20000000000 */
[----:B------:R-:W-:Y:S01]  /*16e0*/  UMOV UR4, UR24 ;  /* 0x0000001800047c82 */ /* 0x000fe20008000000 */
[----:B------:R-:W-:Y:S01]  /*16f0*/  UIMAD UR32, UR51, 0x780, UR46 ;  /* 0x00000780332078a4 */ /* 0x000fe2000f8e022e */
[--C-:B------:R-:W-:Y:S01]  /*1700*/  IMAD.MOV.U32 R115, RZ, RZ, R119.reuse ;  /* 0x000000ffff737224 */ /* 0x100fe200078e0077 */
[----:B------:R-:W-:Y:S01]  /*1710*/  UMOV UR8, UR24 ;  /* 0x0000001800087c82 */ /* 0x000fe20008000000 */
[----:B------:R-:W-:Y:S01]  /*1720*/  UMOV UR9, UR25 ;  /* 0x0000001900097c82 */ /* 0x000fe20008000000 */
[----:B------:R-:W-:Y:S01]  /*1730*/  UIADD3 UR6, UR32, 0x100, URZ ;  /* 0x0000010020067890 */ /* 0x000fe2000fffe03f */
[--C-:B------:R-:W-:Y:S01]  /*1740*/  IMAD.MOV.U32 R114, RZ, RZ, R119.reuse ;  /* 0x000000ffff727224 */ /* 0x100fe200078e0077 */
[----:B------:R-:W-:Y:S01]  /*1750*/  UIADD3 UR10, UR32, 0x180, URZ ;  /* 0x00000180200a7890 */ /* 0x000fe2000fffe03f */
[--C-:B------:R-:W-:Y:S01]  /*1760*/  IMAD.MOV.U32 R113, RZ, RZ, R119.reuse ;  /* 0x000000ffff717224 */ /* 0x100fe200078e0077 */
[----:B------:R-:W-:Y:S01]  /*1770*/  UMOV UR26, UR32 ;  /* 0x00000020001a7c82 */ /* 0x000fe20008000000 */
[----:B------:R-:W-:Y:S01]  /*1780*/  UMOV UR11, 0x80000020 ;  /* 0x80000020000b7882 */ /* 0x000fe20000000000 */
[----:B------:R-:W-:Y:S01]  /*1790*/  QGMMA.64x32x32.F32.E4M3.E4M3 R88, gdesc[UR24], RZ, !UPT, gsb0 ;  /* 0x00600000185879f3 */ /* 0x000fe2000c0008ff */
[----:B------:R-:W-:Y:S01]  /*17a0*/  UIADD3 UR26, UR32, 0x80, URZ ;  /* 0x00000080201a7890 */ /* 0x000fe2000fffe03f */
[--C-:B------:R-:W-:Y:S01]  /*17b0*/  IMAD.MOV.U32 R112, RZ, RZ, R119.reuse ;  /* 0x000000ffff707224 */ /* 0x100fe200078e0077 */
[----:B------:R-:W-:Y:S01]  /*17c0*/  UMOV UR27, 0x80000020 ;  /* 0x80000020001b7882 */ /* 0x000fe20000000000 */
[----:B------:R-:W-:Y:S01]  /*17d0*/  UIADD3 UR12, UR28, 0x2, URZ ;  /* 0x000000021c0c7890 */ /* 0x000fe2000fffe03f */
[----:B------:R-:W-:Y:S01]  /*17e0*/  IMAD.MOV.U32 R111, RZ, RZ, R119 ;  /* 0x000000ffff6f7224 */ /* 0x000fe200078e0077 */
[----:B------:R-:W-:Y:S01]  /*17f0*/  UIADD3 UR14, UR32, 0x182, URZ ;  /* 0x00000182200e7890 */ /* 0x000fe2000fffe03f */
[----:B------:R-:W-:Y:S01]  /*1800*/  UMOV UR15, 0x80000020 ;  /* 0x80000020000f7882 */ /* 0x000fe20000000000 */
[----:B------:R-:W-:-:S02]  /*1810*/  UIADD3 UR16, UR28, 0x200, URZ ;  /* 0x000002001c107890 */ /* 0x000fc4000fffe03f */
[----:B------:R-:W-:Y:S01]  /*1820*/  UIADD3 UR18, UR32, 0x400, URZ ;  /* 0x0000040020127890 */ /* 0x000fe2000fffe03f */
[----:B------:R-:W-:Y:S01]  /*1830*/  UMOV UR19, 0x80000020 ;  /* 0x8000002000137882 */ /* 0x000fe20000000000 */
[----:B------:R-:W-:Y:S01]  /*1840*/  UIADD3 UR22, UR32, 0x402, URZ ;  /* 0x0000040220167890 */ /* 0x000fe2000fffe03f */
[----:B------:R-:W-:Y:S01]  /*1850*/  UMOV UR23, 0x80000020 ;  /* 0x8000002000177882 */ /* 0x000fe20000000000 */
[----:B------:R-:W-:Y:S01]  /*1860*/  UIADD3 UR30, UR32, 0x680, URZ ;  /* 0x00000680201e7890 */ /* 0x000fe2000fffe03f */
[----:B------:R-:W-:Y:S01]  /*1870*/  UMOV UR31, 0x80000020 ;  /* 0x80000020001f7882 */ /* 0x000fe20000000000 */
[----:B------:R-:W-:Y:S01]  /*1880*/  UISETP.GE.AND UP0, UPT, UR50, 0xa1, UPT ;  /* 0x000000a13200788c */ /* 0x000fe2000bf06270 */
[----:B------:R-:W-:Y:S02]  /*1890*/  WARPGROUP.DEPBAR.LE gsb0, 0x0 ;  /* 0x00008000000079c5 */ /* 0x000fe40000010000 */
[----:B------:R-:W-:-:S06]  /*18a0*/  WARPGROUP.ARRIVE ;  /* 0x00000000000079c5 */ /* 0x000fcc0000000000 */
[----:B------:R-:W-:Y:S01]  /*18b0*/  QGMMA.64x32x32.F32.E4M3.E4M3 R72, gdesc[UR24], RZ, !UPT, gsb0 ;  /* 0x00600000184879f3 */ /* 0x000fe2000c0008ff */
[----:B------:R-:W-:Y:S01]  /*18c0*/  UIADD3 UR26, UR32, 0x200, URZ ;  /* 0x00000200201a7890 */ /* 0x000fe2000fffe03f */
[----:B------:R-:W-:Y:S01]  /*18d0*/  UMOV UR27, 0x80000020 ;  /* 0x80000020001b7882 */ /* 0x000fe20000000000 */
[----:B------:R-:W-:Y:S02]  /*18e0*/  WARPGROUP.DEPBAR.LE gsb0, 0x0 ;  /* 0x00008000000079c5 */ /* 0x000fe40000010000 */
[----:B------:R-:W-:-:S06]  /*18f0*/  WARPGROUP.ARRIVE ;  /* 0x00000000000079c5 */ /* 0x000fcc0000000000 */
[----:B------:R-:W-:Y:S01]  /*1900*/  QGMMA.64x32x32.F32.E4M3.E4M3 R56, gdesc[UR4], RZ, !UPT, gsb0 ;  /* 0x00600000043879f3 */ /* 0x000fe2000c0008ff */
[----:B------:R-:W-:Y:S01]  /*1910*/  UIADD3 UR6, UR32, 0x2, URZ ;  /* 0x0000000220067890 */ /* 0x000fe2000fffe03f */
[----:B------:R-:W-:Y:S01]  /*1920*/  UMOV UR4, UR12 ;  /* 0x0000000c00047c82 */ /* 0x000fe20008000000 */
[----:B------:R-:W-:Y:S01]  /*1930*/  UMOV UR5, 0x80000020 ;  /* 0x8000002000057882 */ /* 0x000fe20000000000 */
[----:B------:R-:W-:Y:S01]  /*1940*/  UMOV UR7, 0x80000020 ;  /* 0x8000002000077882 */ /* 0x000fe20000000000 */
[----:B------:R-:W-:Y:S01]  /*1950*/  UMOV UR12, UR4 ;  /* 0x00000004000c7c82 */ /* 0x000fe20008000000 */
[----:B------:R-:W-:Y:S01]  /*1960*/  UMOV UR13, UR5 ;  /* 0x00000005000d7c82 */ /* 0x000fe20008000000 */
[----:B------:R-:W-:Y:S02]  /*1970*/  WARPGROUP.DEPBAR.LE gsb0, 0x0 ;  /* 0x00008000000079c5 */ /* 0x000fe40000010000 */
[----:B------:R-:W-:-:S06]  /*1980*/  WARPGROUP.ARRIVE ;  /* 0x00000000000079c5 */ /* 0x000fcc0000000000 */
[----:B------:R-:W-:Y:S01]  /*1990*/  QGMMA.64x32x32.F32.E4M3.E4M3 R40, gdesc[UR8], RZ, !UPT, gsb0 ;  /* 0x00600000082879f3 */ /* 0x000fe2000c0008ff */
[----:B------:R-:W-:Y:S01]  /*19a0*/  UIADD3 UR10, UR32, 0x102, URZ ;  /* 0x00000102200a7890 */ /* 0x000fe2000fffe03f */
[----:B------:R-:W-:Y:S01]  /*19b0*/  UMOV UR8, UR4 ;  /* 0x0000000400087c82 */ /* 0x000fe20008000000 */
[----:B------:R-:W-:Y:S01]  /*19c0*/  UMOV UR9, UR5 ;  /* 0x0000000500097c82 */ /* 0x000fe20008000000 */
[----:B------:R-:W-:Y:S01]  /*19d0*/  UMOV UR11, 0x80000020 ;  /* 0x80000020000b7882 */ /* 0x000fe20000000000 */
[----:B------:R-:W-:Y:S02]  /*19e0*/  WARPGROUP.DEPBAR.LE gsb0, 0x0 ;  /* 0x00008000000079c5 */ /* 0x000fe40000010000 */
[----:B------:R-:W-:-:S06]  /*19f0*/  WARPGROUP.ARRIVE ;  /* 0x00000000000079c5 */ /* 0x000fcc0000000000 */
[----:B------:R-:W-:Y:S03]  /*1a00*/  QGMMA.64x32x32.F32.E4M3.E4M3 R24, gdesc[UR24], RZ, !UPT, gsb0 ;  /* 0x00600000181879f3 */ /* 0x000fe6000c0008ff */
[----:B------:R-:W-:Y:S02]  /*1a10*/  WARPGROUP.DEPBAR.LE gsb0, 0x0 ;  /* 0x00008000000079c5 */ /* 0x000fe40000010000 */
[----:B------:R-:W-:-:S06]  /*1a20*/  WARPGROUP.ARRIVE ;  /* 0x00000000000079c5 */ /* 0x000fcc0000000000 */
[----:B------:R-:W-:Y:S01]  /*1a30*/  QGMMA.64x32x32.F32.E4M3.E4M3 R88, gdesc[UR4], R88, gsb0 ;  /* 0x00600000045879f3 */ /* 0x000fe20008000858 */
[----:B------:R-:W-:Y:S01]  /*1a40*/  UIADD3 UR6, UR32, 0x82, URZ ;  /* 0x0000008220067890 */ /* 0x000fe2000fffe03f */
[----:B------:R-:W-:Y:S01]  /*1a50*/  UMOV UR7, 0x80000020 ;  /* 0x8000002000077882 */ /* 0x000fe20000000000 */
        /* <DEDUP_REMOVED lines=16> */
[----:B------:R-:W-:Y:S01]  /*1b60*/  QGMMA.64x32x32.F32.E4M3.E4M3 R40, gdesc[UR12], R40, gsb0 ;  /* 0x006000000c2879f3 */ /* 0x000fe20008000828 */
[----:B------:R-:W-:Y:S01]  /*1b70*/  UIADD3 UR14, UR32, 0x380, URZ ;  /* 0x00000380200e7890 */ /* 0x000fe2000fffe03f */
[----:B------:R-:W-:Y:S01]  /*1b80*/  UMOV UR12, UR8 ;  /* 0x00000008000c7c82 */ /* 0x000fe20008000000 */
[----:B------:R-:W-:Y:S01]  /*1b90*/  UMOV UR13, UR9 ;  /* 0x00000009000d7c82 */ /* 0x000fe20008000000 */
[----:B------:R-:W-:Y:S01]  /*1ba0*/  UMOV UR15, 0x80000020 ;  /* 0x80000020000f7882 */ /* 0x000fe20000000000 */
[----:B------:R-:W-:Y:S02]  /*1bb0*/  WARPGROUP.DEPBAR.LE gsb0, 0x0 ;  /* 0x00008000000079c5 */ /* 0x000fe40000010000 */
[----:B------:R-:W-:-:S06]  /*1bc0*/  WARPGROUP.ARRIVE ;  /* 0x00000000000079c5 */ /* 0x000fcc0000000000 */
[----:B------:R-:W-:Y:S01]  /*1bd0*/  QGMMA.64x32x32.F32.E4M3.E4M3 R24, gdesc[UR4], R24, gsb0 ;  /* 0x00600000041879f3 */ /* 0x000fe20008000818 */
[----:B------:R-:W-:Y:S02]  /*1be0*/  UIADD3 UR6, UR28, 0x202, URZ ;  /* 0x000002021c067890 */ /* 0x000fe4000fffe03f */
        /* <DEDUP_REMOVED lines=19> */
[----:B------:R-:W-:Y:S01]  /*1d20*/  UIADD3 UR6, UR28, 0x400, URZ ;  /* 0x000004001c067890 */ /* 0x000fe2000fffe03f */
        /* <DEDUP_REMOVED lines=10> */
[----:B------:R-:W-:Y:S02]  /*1dd0*/  ULDC UR10, c[0x0][0x988] ;  /* 0x00026200000a7ab9 */ /* 0x000fe40000000800 */
        /* <DEDUP_REMOVED lines=17> */
[----:B------:R-:W-:Y:S01]  /*1ef0*/  UIADD3 UR6, UR28, 0x402, URZ ;  /* 0x000004021c067890 */ /* 0x000fe2000fffe03f */
[----:B------:R-:W-:Y:S02]  /*1f00*/  UMOV UR29, UR17 ;  /* 0x00000011001d7c82 */ /* 0x000fe40008000000 */
        /* <DEDUP_REMOVED lines=10> */
[----:B------:R-:W-:Y:S03]  /*1fb0*/  QGMMA.64x32x32.F32.E4M3.E4M3 R24, gdesc[UR12], R24, gsb0 ;  /* 0x006000000c1879f3 */ /* 0x000fe60008000818 */
        /* <DEDUP_REMOVED lines=17> */
[----:B------:R-:W-:Y:S02]  /*20d0*/  WARPGROUP.DEPBAR.LE gsb0, 0x0 ;  /* 0x00008000000079c5 */ /* 0x000fe40000010000 */
[----:B------:R-:W-:-:S06]  /*20e0*/  WARPGROUP.ARRIVE ;  /* 0x00000000000079c5 */ /* 0x000fcc0000000000 */
[----:B------:R-:W-:Y:S03]  /*20f0*/  QGMMA.64x32x32.F32.E4M3.E4M3 R40, gdesc[UR28], R40, gsb0 ;  /* 0x006000001c2879f3 */ /* 0x000fe60008000828 */
        /* <DEDUP_REMOVED lines=9> */
[----:B------:R-:W-:Y:S01]  /*2190*/  WARPGROUP.ARRIVE ;  /* 0x00000000000079c5 */ /* 0x000fe20000000000 */
[C---:B------:R-:W-:Y:S01]  /*21a0*/  FMUL.FTZ R88, R0.reuse, R88 ;  /* 0x0000005800587220 */ /* 0x040fe20000410000 */
[C---:B------:R-:W-:Y:S01]  /*21b0*/  FMUL.FTZ R89, R0.reuse, R89 ;  /* 0x0000005900597220 */ /* 0x040fe20000410000 */
[C---:B------:R-:W-:Y:S01]  /*21c0*/  FMUL.FTZ R92, R0.reuse, R92 ;  /* 0x0000005c005c7220 */ /* 0x040fe20000410000 */
[C---:B------:R-:W-:Y:S01]  /*21d0*/  FMUL.FTZ R93, R0.reuse, R93 ;  /* 0x0000005d005d7220 */ /* 0x040fe20000410000 */
[C---:B------:R-:W-:Y:S01]  /*21e0*/  FMUL.FTZ R96, R0.reuse, R96 ;  /* 0x0000006000607220 */ /* 0x040fe20000410000 */
[----:B------:R-:W-:Y:S01]  /*21f0*/  QGMMA.64x32x32.F32.E4M3.E4M3 R72, gdesc[UR20], R72, gsb0 ;  /* 0x00600000144879f3 */ /* 0x000fe20008000848 */
[----:B------:R-:W-:Y:S01]  /*2200*/  UIADD3 UR22, UR32, 0x602, URZ ;  /* 0x0000060220167890 */ /* 0x000fe2000fffe03f */
[----:B------:R-:W-:Y:S01]  /*2210*/  MUFU.TANH R88, R88 ;  /* 0x0000005800587308 */ /* 0x000fe20000002400 */
[----:B------:R-:W-:Y:S01]  /*2220*/  UMOV UR23, 0x80000020 ;  /* 0x8000002000177882 */ /* 0x000fe20000000000 */
[C---:B------:R-:W-:Y:S01]  /*2230*/  FMUL.FTZ R90, R0.reuse, R90 ;  /* 0x0000005a005a7220 */ /* 0x040fe20000410000 */
[C---:B------:R-:W-:Y:S01]  /*2240*/  FMUL.FTZ R97, R0.reuse, R97 ;  /* 0x0000006100617220 */ /* 0x040fe20000410000 */
[C---:B------:R-:W-:Y:S01]  /*2250*/  FMUL.FTZ R91, R0.reuse, R91 ;  /* 0x0000005b005b7220 */ /* 0x040fe20000410000 */
[C---:B------:R-:W-:Y:S01]  /*2260*/  FMUL.FTZ R100, R0.reuse, R100 ;  /* 0x0000006400647220 */ /* 0x040fe20000410000 */
[C---:B------:R-:W-:Y:S01]  /*2270*/  FMUL.FTZ R94, R0.reuse, R94 ;  /* 0x0000005e005e7220 */ /* 0x040fe20000410000 */
[C---:B------:R-:W-:Y:S01]  /*2280*/  FMUL.FTZ R101, R0.reuse, R101 ;  /* 0x0000006500657220 */ /* 0x040fe20000410000 */
[----:B------:R-:W-:Y:S01]  /*2290*/  MUFU.TANH R89, R89 ;  /* 0x0000005900597308 */ /* 0x000fe20000002400 */
[C---:B------:R-:W-:Y:S01]  /*22a0*/  FMUL.FTZ R95, R0.reuse, R95 ;  /* 0x0000005f005f7220 */ /* 0x040fe20000410000 */
[C---:B------:R-:W-:Y:S01]  /*22b0*/  FMUL.FTZ R102, R0.reuse, R102 ;  /* 0x0000006600667220 */ /* 0x040fe20000410000 */
[C---:B------:R-:W-:Y:S01]  /*22c0*/  FMUL.FTZ R98, R0.reuse, R98 ;  /* 0x0000006200627220 */ /* 0x040fe20000410000 */
[C---:B------:R-:W-:Y:S01]  /*22d0*/  FMUL.FTZ R99, R0.reuse, R99 ;  /* 0x0000006300637220 */ /* 0x040fe20000410000 */
[----:B------:R-:W-:-:S03]  /*22e0*/  FMUL.FTZ R103, R0, R103 ;  /* 0x0000006700677220 */ /* 0x000fc60000410000 */
[----:B------:R-:W-:Y:S08]  /*22f0*/  MUFU.TANH R92, R92 ;  /* 0x0000005c005c7308 */ /* 0x000ff00000002400 */
[----:B------:R-:W-:Y:S08]  /*2300*/  MUFU.TANH R93, R93 ;  /* 0x0000005d005d7308 */ /* 0x000ff00000002400 */
[----:B01----:R-:W0:Y:S08]  /*2310*/  MUFU.TANH R4, R90 ;  /* 0x0000005a00047308 */ /* 0x003e300000002400 */
[----:B------:R-:W-:Y:S08]  /*2320*/  MUFU.TANH R96, R96 ;  /* 0x0000006000607308 */ /* 0x000ff00000002400 */
[----:B------:R-:W1:Y:S08]  /*2330*/  MUFU.TANH R5, R91 ;  /* 0x0000005b00057308 */ /* 0x000e700000002400 */
[----:B------:R-:W-:Y:S01]  /*2340*/  MUFU.TANH R97, R97 ;  /* 0x0000006100617308 */ /* 0x000fe20000002400 */
[----:B------:R-:W-:-:S02]  /*2350*/  WARPGROUP.DEPBAR.LE gsb0, 0x0 ;  /* 0x00008000000079c5 */ /* 0x000fc40000010000 */
[----:B------:R-:W-:Y:S01]  /*2360*/  WARPGROUP.ARRIVE ;  /* 0x00000000000079c5 */ /* 0x000fe20000000000 */
[C---:B------:R-:W-:Y:S01]  /*2370*/  FMUL.FTZ R74, R0.reuse, R74 ;  /* 0x0000004a004a7220 */ /* 0x040fe20000410000 */
[C---:B------:R-:W-:Y:S01]  /*2380*/  FMUL.FTZ R75, R0.reuse, R75 ;  /* 0x0000004b004b7220 */ /* 0x040fe20000410000 */
[C---:B------:R-:W-:Y:S02]  /*2390*/  FMUL.FTZ R79, R0.reuse, R79 ;  /* 0x0000004f004f7220 */ /* 0x040fe40000410000 */
[----:B------:R-:W3:Y:S01]  /*23a0*/  MUFU.TANH R6, R94 ;  /* 0x0000005e00067308 */ /* 0x000ee20000002400 */
[C---:B------:R-:W-:Y:S01]  /*23b0*/  FMUL.FTZ R72, R0.reuse, R72 ;  /* 0x0000004800487220 */ /* 0x040fe20000410000 */
[----:B------:R-:W-:Y:S01]  /*23c0*/  QGMMA.64x32x32.F32.E4M3.E4M3 R56, gdesc[UR20], R56, gsb0 ;  /* 0x00600000143879f3 */ /* 0x000fe20008000838 */
[----:B------:R-:W-:Y:S01]  /*23d0*/  UIADD3 UR22, UR32, 0x682, URZ ;  /* 0x0000068220167890 */ /* 0x000fe2000fffe03f */
[C---:B------:R-:W-:Y:S01]  /*23e0*/  FMUL.FTZ R77, R0.reuse, R77 ;  /* 0x0000004d004d7220 */ /* 0x040fe20000410000 */
[----:B------:R-:W-:Y:S01]  /*23f0*/  UMOV UR23, 0x80000020 ;  /* 0x8000002000177882 */ /* 0x000fe20000000000 */
[C---:B------:R-:W-:Y:S01]  /*2400*/  FMUL.FTZ R82, R0.reuse, R82 ;  /* 0x0000005200527220 */ /* 0x040fe20000410000 */
[C---:B------:R-:W-:Y:S01]  /*2410*/  FMUL.FTZ R73, R0.reuse, R73 ;  /* 0x0000004900497220 */ /* 0x040fe20000410000 */
[----:B------:R-:W-:Y:S01]  /*2420*/  MUFU.TANH R12, R74 ;  /* 0x0000004a000c7308 */ /* 0x000fe20000002400 */
[C---:B------:R-:W-:Y:S01]  /*2430*/  FMUL.FTZ R76, R0.reuse, R76 ;  /* 0x0000004c004c7220 */ /* 0x040fe20000410000 */
        /* <DEDUP_REMOVED lines=8> */
[----:B------:R-:W-:-:S06]  /*24c0*/  FMUL.FTZ R87, R0, R87 ;  /* 0x0000005700577220 */ /* 0x000fcc0000410000 */
[----:B------:R-:W-:Y:S08]  /*24d0*/  MUFU.TANH R100, R100 ;  /* 0x0000006400647308 */ /* 0x000ff00000002400 */
[----:B------:R-:W-:Y:S08]  /*24e0*/  MUFU.TANH R15, R79 ;  /* 0x0000004f000f7308 */ /* 0x000ff00000002400 */
[----:B------:R-:W4:Y:S08]  /*24f0*/  MUFU.TANH R7, R95 ;  /* 0x0000005f00077308 */ /* 0x000f300000002400 */
[----:B------:R-:W-:Y:S08]  /*2500*/  MUFU.TANH R101, R101 ;  /* 0x0000006500657308 */ /* 0x000ff00000002400 */
[----:B------:R-:W-:Y:S01]  /*2510*/  MUFU.TANH R10, R102 ;  /* 0x00000066000a7308 */ /* 0x000fe20000002400 */
[----:B------:R-:W-:-:S02]  /*2520*/  WARPGROUP.DEPBAR.LE gsb0, 0x0 ;  /* 0x00008000000079c5 */ /* 0x000fc40000010000 */
[----:B------:R-:W-:Y:S01]  /*2530*/  WARPGROUP.ARRIVE ;  /* 0x00000000000079c5 */ /* 0x000fe20000000000 */
[C---:B------:R-:W-:Y:S01]  /*2540*/  FMUL.FTZ R56, R0.reuse, R56 ;  /* 0x0000003800387220 */ /* 0x040fe20000410000 */
[C---:B------:R-:W-:Y:S01]  /*2550*/  FMUL.FTZ R57, R0.reuse, R57 ;  /* 0x0000003900397220 */ /* 0x040fe20000410000 */
[C---:B------:R-:W-:Y:S02]  /*2560*/  FMUL.FTZ R59, R0.reuse, R59 ;  /* 0x0000003b003b7220 */ /* 0x040fe40000410000 */
[----:B------:R-:W5:Y:S01]  /*2570*/  MUFU.TANH R8, R98 ;  /* 0x0000006200087308 */ /* 0x000f620000002400 */
[C---:B------:R-:W-:Y:S01]  /*2580*/  FMUL.FTZ R60, R0.reuse, R60 ;  /* 0x0000003c003c7220 */ /* 0x040fe20000410000 */
[----:B------:R-:W-:Y:S01]  /*2590*/  QGMMA.64x32x32.F32.E4M3.E4M3 R40, gdesc[UR20], R40, gsb0 ;  /* 0x00600000142879f3 */ /* 0x000fe20008000828 */
[----:B------:R-:W-:Y:S01]  /*25a0*/  UIADD3 UR22, UR32, 0x702, URZ ;  /* 0x0000070220167890 */ /* 0x000fe2000fffe03f */
[C---:B------:R-:W-:Y:S01]  /*25b0*/  FMUL.FTZ R58, R0.reuse, R58 ;  /* 0x0000003a003a7220 */ /* 0x040fe20000410000 */
[----:B------:R-:W-:Y:S01]  /*25c0*/  UMOV UR23, 0x80000020 ;  /* 0x8000002000177882 */ /* 0x000fe20000000000 */
[C---:B------:R-:W-:Y:S01]  /*25d0*/  FMUL.FTZ R66, R0.reuse, R66 ;  /* 0x0000004200427220 */ /* 0x040fe20000410000 */
[C---:B------:R-:W-:Y:S01]  /*25e0*/  FMUL.FTZ R64, R0.reuse, R64 ;  /* 0x0000004000407220 */ /* 0x040fe20000410000 */
[----:B------:R2:W-:Y:S01]  /*25f0*/  MUFU.TANH R74, R56 ;  /* 0x00000038004a7308 */ /* 0x0005e20000002400 */
[C---:B------:R-:W-:Y:S01]  /*2600*/  FMUL.FTZ R68, R0.reuse, R68 ;  /* 0x0000004400447220 */ /* 0x040fe20000410000 */
[C---:B------:R-:W-:Y:S01]  /*2610*/  FMUL.FTZ R70, R0.reuse, R70 ;  /* 0x0000004600467220 */ /* 0x040fe20000410000 */
[C---:B------:R-:W-:Y:S01]  /*2620*/  FMUL.FTZ R61, R0.reuse, R61 ;  /* 0x0000003d003d7220 */ /* 0x040fe20000410000 */
[C---:B------:R-:W-:Y:S01]  /*2630*/  FMUL.FTZ R62, R0.reuse, R62 ;  /* 0x0000003e003e7220 */ /* 0x040fe20000410000 */
[C---:B------:R-:W-:Y:S01]  /*2640*/  FMUL.FTZ R69, R0.reuse, R69 ;  /* 0x0000004500457220 */ /* 0x040fe20000410000 */
[C---:B------:R-:W-:Y:S01]  /*2650*/  FMUL.FTZ R65, R0.reuse, R65 ;  /* 0x0000004100417220 */ /* 0x040fe20000410000 */
[----:B------:R-:W-:Y:S01]  /*2660*/  FMUL.FTZ R63, R0, R63 ;  /* 0x0000003f003f7220 */ /* 0x000fe20000410000 */
[----:B------:R0:W-:Y:S01]  /*2670*/  MUFU.TANH R75, R57 ;  /* 0x00000039004b7308 */ /* 0x0001e20000002400 */
[----:B--2---:R-:W-:-:S02]  /*2680*/  VIADD R56, R224, UR50 ;  /* 0x00000032e0387c36 */ /* 0x004fc40008000000 */
[C---:B------:R-:W-:Y:S01]  /*2690*/  FMUL.FTZ R67, R0.reuse, R67 ;  /* 0x0000004300437220 */ /* 0x040fe20000410000 */
[----:B------:R-:W-:-:S04]  /*26a0*/  FMUL.FTZ R71, R0, R71 ;  /* 0x0000004700477220 */ /* 0x000fc80000410000 */
[----:B------:R2:W-:Y:S01]  /*26b0*/  MUFU.TANH R79, R59 ;  /* 0x0000003b004f7308 */ /* 0x0005e20000002400 */
[----:B0-----:R-:W-:-:S04]  /*26c0*/  IMAD.U32 R57, RZ, RZ, UR47 ;  /* 0x0000002fff397e24 */ /* 0x001fc8000f8e00ff */
[----:B------:R-:W-:-:S03]  /*26d0*/  IMAD R56, R57, -0xa0, R56 ;  /* 0xffffff6039387824 */ /* 0x000fc600078e0238 */
[----:B------:R-:W-:Y:S02]  /*26e0*/  MUFU.TANH R72, R72 ;  /* 0x0000004800487308 */ /* 0x000fe40000002400 */
[C---:B------:R-:W-:Y:S02]  /*26f0*/  ISETP.GT.AND P1, PT, R56.reuse, RZ, PT ;  /* 0x000000ff3800720c */ /* 0x040fe40003f24270 */
[C---:B------:R-:W-:Y:S02]  /*2700*/  ISETP.GT.AND P2, PT, R56.reuse, 0x1, PT ;  /* 0x000000013800780c */ /* 0x040fe40003f44270 */
[C---:B------:R-:W-:Y:S02]  /*2710*/  ISETP.GT.AND P3, PT, R56.reuse, 0x8, PT ;  /* 0x000000083800780c */ /* 0x040fe40003f64270 */
[C---:B------:R-:W-:Y:S01]  /*2720*/  ISETP.GT.AND P4, PT, R56.reuse, 0x9, PT ;  /* 0x000000093800780c */ /* 0x040fe20003f84270 */
[----:B------:R-:W-:Y:S01]  /*2730*/  MUFU.TANH R77, R77 ;  /* 0x0000004d004d7308 */ /* 0x000fe20000002400 */
[----:B------:R-:W-:-:S02]  /*2740*/  ISETP.GT.AND P5, PT, R56, 0x10, PT ;  /* 0x000000103800780c */ /* 0x000fc40003fa4270 */
[----:B------:R-:W-:Y:S02]  /*2750*/  FSEL R4, R4, -INF , P1 ;  /* 0xff80000004047808 */ /* 0x000fe40000800000 */
[----:B-1----:R-:W-:Y:S02]  /*2760*/  FSEL R5, R5, -INF , P2 ;  /* 0xff80000005057808 */ /* 0x002fe40001000000 */
[----:B---3--:R-:W-:Y:S01]  /*2770*/  FSEL R6, R6, -INF , P3 ;  /* 0xff80000006067808 */ /* 0x008fe20001800000 */
[----:B------:R-:W-:Y:S01]  /*2780*/  MUFU.TANH R20, R82 ;  /* 0x0000005200147308 */ /* 0x000fe20000002400 */
[----:B----4-:R-:W-:Y:S02]  /*2790*/  FSEL R7, R7, -INF , P4 ;  /* 0xff80000007077808 */ /* 0x010fe40002000000 */
[----:B-----5:R-:W-:-:S05]  /*27a0*/  FSEL R8, R8, -INF , P5 ;  /* 0xff80000008087808 */ /* 0x020fca0002800000 */
[----:B------:R-:W0:Y:S01]  /*27b0*/  MUFU.TANH R9, R99 ;  /* 0x0000006300097308 */ /* 0x000e220000002400 */
[----:B------:R-:W-:Y:S02]  /*27c0*/  WARPGROUP.DEPBAR.LE gsb0, 0x0 ;  /* 0x00008000000079c5 */ /* 0x000fe40000010000 */
[C---:B------:R-:W-:Y:S01]  /*27d0*/  FMUL.FTZ R40, R0.reuse, R40 ;  /* 0x0000002800287220 */ /* 0x040fe20000410000 */
[C---:B------:R-:W-:Y:S01]  /*27e0*/  FMUL.FTZ R41, R0.reuse, R41 ;  /* 0x0000002900297220 */ /* 0x040fe20000410000 */
[C---:B------:R-:W-:Y:S01]  /*27f0*/  FMUL.FTZ R57, R0.reuse, R46 ;  /* 0x0000002e00397220 */ /* 0x040fe20000410000 */
[----:B------:R-:W-:Y:S02]  /*2800*/  FSEL R46, R89, -INF , P2 ;  /* 0xff800000592e7808 */ /* 0x000fe40001000000 */
[----:B------:R1:W-:Y:S01]  /*2810*/  MUFU.TANH R104, R40 ;  /* 0x0000002800687308 */ /* 0x0003e20000002400 */
[----:B------:R-:W-:Y:S01]  /*2820*/  WARPGROUP.ARRIVE ;  /* 0x00000000000079c5 */ /* 0x000fe20000000000 */
[C---:B------:R-:W-:Y:S01]  /*2830*/  FMUL.FTZ R42, R0.reuse, R42 ;  /* 0x0000002a002a7220 */ /* 0x040fe20000410000 */
[C---:B--2---:R-:W-:Y:S01]  /*2840*/  FMUL.FTZ R59, R0.reuse, R48 ;  /* 0x00000030003b7220 */ /* 0x044fe20000410000 */
[----:B------:R-:W-:Y:S01]  /*2850*/  FSEL R48, R93, -INF , P4 ;  /* 0xff8000005d307808 */ /* 0x000fe20002000000 */
[----:B------:R-:W-:Y:S01]  /*2860*/  FMUL.FTZ R43, R0, R43 ;  /* 0x0000002b002b7220 */ /* 0x000fe20000410000 */
[----:B------:R-:W-:Y:S01]  /*2870*/  ISETP.GT.AND P2, PT, R56, 0x18, PT ;  /* 0x000000183800780c */ /* 0x000fe20003f44270 */
[----:B------:R-:W-:Y:S01]  /*2880*/  QGMMA.64x32x32.F32.E4M3.E4M3 R24, gdesc[UR20], R24, gsb0 ;  /* 0x00600000141879f3 */ /* 0x000fe20008000818 */
[----:B------:R2:W-:Y:S01]  /*2890*/  MUFU.TANH R105, R41 ;  /* 0x0000002900697308 */ /* 0x0005e20000002400 */
[----:B-1----:R-:W-:Y:S01]  /*28a0*/  FMUL.FTZ R40, R0, R45 ;  /* 0x0000002d00287220 */ /* 0x002fe20000410000 */
[----:B------:R-:W-:Y:S01]  /*28b0*/  FSEL R45, R88, -INF , P1 ;  /* 0xff800000582d7808 */ /* 0x000fe20000800000 */
[----:B------:R-:W-:Y:S01]  /*28c0*/  FMUL.FTZ R44, R0, R44 ;  /* 0x0000002c002c7220 */ /* 0x000fe20000410000 */
[----:B------:R-:W-:Y:S01]  /*28d0*/  ISETP.GT.AND P1, PT, R56, 0x11, PT ;  /* 0x000000113800780c */ /* 0x000fe20003f24270 */
[----:B------:R-:W-:Y:S01]  /*28e0*/  FMUL.FTZ R49, R0, R49 ;  /* 0x0000003100317220 */ /* 0x000fe20000410000 */
[----:B------:R-:W-:-:S02]  /*28f0*/  ISETP.GT.AND P4, PT, R56, 0x20, PT ;  /* 0x000000203800780c */ /* 0x000fc40003f84270 */
[----:B------:R1:W-:Y:S01]  /*2900*/  MUFU.TANH R109, R40 ;  /* 0x00000028006d7308 */ /* 0x0003e20000002400 */
[----:B--2---:R-:W-:Y:S01]  /*2910*/  FMUL.FTZ R41, R0, R47 ;  /* 0x0000002f00297220 */ /* 0x004fe20000410000 */
[----:B------:R-:W-:Y:S02]  /*2920*/  FSEL R47, R92, -INF , P3 ;  /* 0xff8000005c2f7808 */ /* 0x000fe40001800000 */
[----:B------:R-:W-:Y:S02]  /*2930*/  ISETP.GT.AND P3, PT, R56, 0x19, PT ;  /* 0x000000193800780c */ /* 0x000fe40003f64270 */
[----:B------:R-:W-:Y:S02]  /*2940*/  FSEL R10, R10, -INF , P2 ;  /* 0xff8000000a0a7808 */ /* 0x000fe40001000000 */
[----:B------:R2:W-:Y:S01]  /*2950*/  MUFU.TANH R88, R41 ;  /* 0x0000002900587308 */ /* 0x0005e20000002400 */
[----:B-1----:R-:W-:Y:S02]  /*2960*/  FMNMX.FTZ R40, R45, R46, !PT ;  /* 0x0000002e2d287209 */ /* 0x002fe40007810000 */
[----:B0-----:R-:W-:-:S02]  /*2970*/  FSEL R9, R9, -INF , P1 ;  /* 0xff80000009097808 */ /* 0x001fc40000800000 */
[----:B------:R-:W-:-:S03]  /*2980*/  FSEL R12, R12, -INF , P4 ;  /* 0xff8000000c0c7808 */ /* 0x000fc60002000000 */
[----:B------:R0:W-:Y:S01]  /*2990*/  MUFU.TANH R106, R42 ;  /* 0x0000002a006a7308 */ /* 0x0001e20000002400 */
[----:B--2---:R-:W-:-:S04]  /*29a0*/  FMNMX.FTZ R41, R47, R40, !PT ;  /* 0x000000282f297209 */ /* 0x004fc80007810000 */
[----:B------:R-:W-:-:S03]  /*29b0*/  FMNMX.FTZ R41, R48, R41, !PT ;  /* 0x0000002930297209 */ /* 0x000fc60007810000 */
[----:B------:R1:W-:Y:S01]  /*29c0*/  MUFU.TANH R82, R60 ;  /* 0x0000003c00527308 */ /* 0x0003e20000002400 */
[----:B0-----:R-:W-:Y:S01]  /*29d0*/  FMUL.FTZ R42, R0, R50 ;  /* 0x00000032002a7220 */ /* 0x001fe20000410000 */
[----:B------:R-:W-:Y:S02]  /*29e0*/  FSEL R50, R96, -INF , P5 ;  /* 0xff80000060327808 */ /* 0x000fe40002800000 */
[----:B------:R-:W-:Y:S02]  /*29f0*/  ISETP.GT.AND P5, PT, R56, 0x21, PT ;  /* 0x000000213800780c */ /* 0x000fe40003fa4270 */
[----:B------:R-:W-:Y:S02]  /*2a00*/  FMNMX.FTZ R40, R50, R41, !PT ;  /* 0x0000002932287209 */ /* 0x000fe40007810000 */
[----:B------:R-:W-:Y:S01]  /*2a10*/  MUFU.TANH R73, R73 ;  /* 0x0000004900497308 */ /* 0x000fe20000002400 */
[----:B-1----:R-:W-:Y:S01]  /*2a20*/  FMUL.FTZ R60, R0, R51 ;  /* 0x00000033003c7220 */ /* 0x002fe20000410000 */
[----:B------:R-:W-:-:S02]  /*2a30*/  FSEL R51, R97, -INF , P1 ;  /* 0xff80000061337808 */ /* 0x000fc40000800000 */
[----:B------:R-:W-:Y:S02]  /*2a40*/  ISETP.GT.AND P1, PT, R56, 0x28, PT ;  /* 0x000000283800780c */ /* 0x000fe40003f24270 */
[----:B------:R-:W-:Y:S02]  /*2a50*/  FMNMX.FTZ R41, R51, R40, !PT ;  /* 0x0000002833297209 */ /* 0x000fe40007810000 */
[----:B------:R-:W0:Y:S01]  /*2a60*/  MUFU.TANH R14, R78 ;  /* 0x0000004e000e7308 */ /* 0x000e220000002400 */
[----:B------:R-:W-:-:S07]  /*2a70*/  FSEL R13, R13, -INF , P5 ;  /* 0xff8000000d0d7808 */ /* 0x000fce0002800000 */
[----:B------:R-:W-:Y:S01]  /*2a80*/  MUFU.TANH R76, R76 ;  /* 0x0000004c004c7308 */ /* 0x000fe20000002400 */
[----:B------:R-:W-:-:S07]  /*2a90*/  WARPGROUP.DEPBAR.LE gsb0, 0x0 ;  /* 0x00008000000079c5 */ /* 0x000fce0000010000 */
[----:B------:R1:W-:Y:S01]  /*2aa0*/  MUFU.TANH R78, R58 ;  /* 0x0000003a004e7308 */ /* 0x0003e20000002400 */
[----:B0-----:R-:W-:-:S07]  /*2ab0*/  FSEL R14, R14, -INF , P1 ;  /* 0xff8000000e0e7808 */ /* 0x001fce0000800000 */
[----:B------:R-:W0:Y:S01]  /*2ac0*/  MUFU.TANH R11, R103 ;  /* 0x00000067000b7308 */ /* 0x000e220000002400 */
[----:B-1----:R-:W-:Y:S01]  /*2ad0*/  FSEL R58, R100, -INF , P2 ;  /* 0xff800000643a7808 */ /* 0x002fe20001000000 */
[--C-:B------:R-:W-:Y:S01]  /*2ae0*/  IMAD.MOV.U32 R100, RZ, RZ, R119.reuse ;  /* 0x000000ffff647224 */ /* 0x100fe200078e0077 */
[----:B------:R-:W-:Y:S02]  /*2af0*/  ISETP.GT.AND P2, PT, R56, 0x29, PT ;  /* 0x000000293800780c */ /* 0x000fe40003f44270 */
[----:B------:R-:W-:Y:S02]  /*2b00*/  FMNMX.FTZ R41, R58, R41, !PT ;  /* 0x000000293a297209 */ /* 0x000fe40007810000 */
[----:B------:R-:W-:Y:S01]  /*2b10*/  FSEL R15, R15, -INF , P2 ;  /* 0xff8000000f0f7808 */ /* 0x000fe20001000000 */
[----:B------:R1:W-:Y:S08]  /*2b20*/  MUFU.TANH R95, R66 ;  /* 0x00000042005f7308 */ /* 0x0003f00000002400 */
[----:B------:R2:W-:Y:S01]  /*2b30*/  MUFU.TANH R91, R64 ;  /* 0x00000040005b7308 */ /* 0x0005e20000002400 */
[----:B-1----:R-:W-:Y:S01]  /*2b40*/  FMUL.FTZ R66, R0, R54 ;  /* 0x0000003600427220 */ /* 0x002fe20000410000 */
[----:B------:R-:W-:Y:S01]  /*2b50*/  FSEL R54, R101, -INF , P3 ;  /* 0xff80000065367808 */ /* 0x000fe20001800000 */
[----:B------:R-:W-:Y:S01]  /*2b60*/  IMAD.MOV.U32 R101, RZ, RZ, R119 ;  /* 0x000000ffff657224 */ /* 0x000fe200078e0077 */
[----:B0-----:R-:W-:-:S02]  /*2b70*/  FSEL R11, R11, -INF , P3 ;  /* 0xff8000000b0b7808 */ /* 0x001fc40001800000 */
[----:B------:R-:W-:Y:S02]  /*2b80*/  ISETP.GT.AND P3, PT, R56, 0x30, PT ;  /* 0x000000303800780c */ /* 0x000fe40003f64270 */
[----:B------:R0:W-:Y:S01]  /*2b90*/  MUFU.TANH R107, R43 ;  /* 0x0000002b006b7308 */ /* 0x0001e20000002400 */
[----:B--2---:R-:W-:Y:S01]  /*2ba0*/  FMUL.FTZ R64, R0, R53 ;  /* 0x0000003500407220 */ /* 0x004fe20000410000 */
[----:B------:R-:W-:Y:S02]  /*2bb0*/  FSEL R53, R72, -INF , P4 ;  /* 0xff80000048357808 */ /* 0x000fe40002000000 */
[----:B------:R-:W-:Y:S02]  /*2bc0*/  ISETP.GT.AND P4, PT, R56, 0x31, PT ;  /* 0x000000313800780c */ /* 0x000fe40003f84270 */
[----:B------:R-:W-:Y:S02]  /*2bd0*/  FSEL R20, R20, -INF , P3 ;  /* 0xff80000014147808 */ /* 0x000fe40001800000 */
[----:B------:R-:W1:Y:S01]  /*2be0*/  MUFU.TANH R80, R80 ;  /* 0x0000005000507308 */ /* 0x000e620000002400 */
[----:B0-----:R-:W-:Y:S01]  /*2bf0*/  FMUL.FTZ R43, R0, R52 ;  /* 0x00000034002b7220 */ /* 0x001fe20000410000 */
[----:B------:R-:W-:-:S02]  /*2c00*/  FSEL R52, R73, -INF , P5 ;  /* 0xff80000049347808 */ /* 0x000fc40002800000 */
[----:B------:R-:W-:-:S04]  /*2c10*/  ISETP.GT.AND P5, PT, R56, 0x38, PT ;  /* 0x000000383800780c */ /* 0x000fc80003fa4270 */
[----:B------:R0:W-:Y:S08]  /*2c20*/  MUFU.TANH R93, R42 ;  /* 0x0000002a005d7308 */ /* 0x0001f00000002400 */
[----:B------:R2:W-:Y:S01]  /*2c30*/  MUFU.TANH R89, R59 ;  /* 0x0000003b00597308 */ /* 0x0005e20000002400 */
[----:B0-----:R-:W-:-:S07]  /*2c40*/  FMNMX.FTZ R42, R54, R41, !PT ;  /* 0x00000029362a7209 */ /* 0x001fce0007810000 */
[----:B------:R-:W-:Y:S01]  /*2c50*/  MUFU.TANH R81, R81 ;  /* 0x0000005100517308 */ /* 0x000fe20000002400 */
[----:B--2---:R-:W-:Y:S02]  /*2c60*/  FSEL R59, R77, -INF , P2 ;  /* 0xff8000004d3b7808 */ /* 0x004fe40001000000 */
[----:B------:R-:W-:-:S05]  /*2c70*/  ISETP.GT.AND P2, PT, R56, 0x40, PT ;  /* 0x000000403800780c */ /* 0x000fca0003f44270 */
[----:B------:R0:W-:Y:S08]  /*2c80*/  MUFU.TANH R77, R43 ;  /* 0x0000002b004d7308 */ /* 0x0001f00000002400 */
[----:B------:R2:W-:Y:S01]  /*2c90*/  MUFU.TANH R99, R68 ;  /* 0x0000004400637308 */ /* 0x0005e20000002400 */
[----:B0-----:R-:W-:Y:S02]  /*2ca0*/  FMNMX.FTZ R43, R53, R42, !PT ;  /* 0x0000002a352b7209 */ /* 0x001fe40007810000 */
[----:B------:R-:W-:-:S05]  /*2cb0*/  FSEL R42, R78, -INF , P2 ;  /* 0xff8000004e2a7808 */ /* 0x000fca0001000000 */
[----:B------:R-:W-:Y:S01]  /*2cc0*/  MUFU.TANH R84, R84 ;  /* 0x0000005400547308 */ /* 0x000fe20000002400 */
[----:B--2---:R-:W-:-:S07]  /*2cd0*/  FMUL.FTZ R68, R0, R55 ;  /* 0x0000003700447220 */ /* 0x004fce0000410000 */
[----:B------:R0:W-:Y:S08]  /*2ce0*/  MUFU.TANH R108, R44 ;  /* 0x0000002c006c7308 */ /* 0x0001f00000002400 */
[----:B------:R2:W-:Y:S01]  /*2cf0*/  MUFU.TANH R55, R57 ;  /* 0x0000003900377308 */ /* 0x0005e20000002400 */
[----:B0-----:R-:W-:-:S07]  /*2d00*/  FMNMX.FTZ R44, R52, R43, !PT ;  /* 0x0000002b342c7209 */ /* 0x001fce0007810000 */
[----:B------:R-:W-:Y:S01]  /*2d10*/  MUFU.TANH R85, R85 ;  /* 0x0000005500557308 */ /* 0x000fe20000002400 */
[----:B--2---:R-:W-:Y:S01]  /*2d20*/  FSEL R57, R76, -INF , P1 ;  /* 0xff8000004c397808 */ /* 0x004fe20000800000 */
[----:B------:R-:W-:Y:S01]  /*2d30*/  FMUL.FTZ R76, R0, R29 ;  /* 0x0000001d004c7220 */ /* 0x000fe20000410000 */
[----:B------:R-:W-:-:S05]  /*2d40*/  ISETP.GT.AND P1, PT, R56, 0x39, PT ;  /* 0x000000393800780c */ /* 0x000fca0003f24270 */
[----:B------:R0:W-:Y:S08]  /*2d50*/  MUFU.TANH R103, R70 ;  /* 0x0000004600677308 */ /* 0x0001f00000002400 */
[----:B------:R-:W2:Y:S01]  /*2d60*/  MUFU.TANH R21, R83 ;  /* 0x0000005300157308 */ /* 0x000ea20000002400 */
[----:B0-----:R-:W-:Y:S01]  /*2d70*/  FMNMX.FTZ R70, R57, R44, !PT ;  /* 0x0000002c39467209 */ /* 0x001fe20007810000 */
[----:B------:R-:W-:-:S03]  /*2d80*/  FMUL.FTZ R44, R0, R24 ;  /* 0x00000018002c7220 */ /* 0x000fc60000410000 */
[----:B------:R-:W-:-:S03]  /*2d90*/  FMNMX.FTZ R70, R59, R70, !PT ;  /* 0x000000463b467209 */ /* 0x000fc60007810000 */
[----:B------:R1:W-:Y:S08]  /*2da0*/  MUFU.TANH R83, R61 ;  /* 0x0000003d00537308 */ /* 0x0003f00000002400 */
[----:B------:R0:W-:Y:S01]  /*2db0*/  MUFU.TANH R92, R49 ;  /* 0x00000031005c7308 */ /* 0x0001e20000002400 */
[----:B-1----:R-:W-:Y:S02]  /*2dc0*/  FSEL R61, R80, -INF , P3 ;  /* 0xff800000503d7808 */ /* 0x002fe40001800000 */
[----:B------:R-:W-:-:S02]  /*2dd0*/  ISETP.GT.AND P3, PT, R56, 0x41, PT ;  /* 0x000000413800780c */ /* 0x000fc40003f64270 */
[----:B--2---:R-:W-:Y:S02]  /*2de0*/  FSEL R21, R21, -INF , P4 ;  /* 0xff80000015157808 */ /* 0x004fe40002000000 */
[----:B------:R-:W-:Y:S01]  /*2df0*/  FSEL R24, R79, -INF , P3 ;  /* 0xff8000004f187808 */ /* 0x000fe20001800000 */
[----:B------:R1:W-:Y:S01]  /*2e00*/  MUFU.TANH R96, R60 ;  /* 0x0000003c00607308 */ /* 0x0003e20000002400 */
[----:B0-----:R-:W-:-:S07]  /*2e10*/  FMNMX.FTZ R49, R61, R70, !PT ;  /* 0x000000463d317209 */ /* 0x001fce0007810000 */
[----:B------:R-:W0:Y:S01]  /*2e20*/  MUFU.TANH R86, R86 ;  /* 0x0000005600567308 */ /* 0x000e220000002400 */
[----:B-1----:R-:W-:Y:S02]  /*2e30*/  FSEL R60, R81, -INF , P4 ;  /* 0xff800000513c7808 */ /* 0x002fe40002000000 */
[----:B------:R-:W-:-:S05]  /*2e40*/  ISETP.GT.AND P4, PT, R56, 0x48, PT ;  /* 0x000000483800780c */ /* 0x000fca0003f84270 */
[----:B------:R1:W2:Y:S08]  /*2e50*/  MUFU.TANH R90, R62 ;  /* 0x0000003e005a7308 */ /* 0x0002b00000002400 */
[----:B------:R3:W-:Y:S01]  /*2e60*/  MUFU.TANH R102, R69 ;  /* 0x0000004500667308 */ /* 0x0007e20000002400 */
[----:B-1----:R-:W-:Y:S02]  /*2e70*/  FSEL R62, R84, -INF , P5 ;  /* 0xff800000543e7808 */ /* 0x002fe40002800000 */
[----:B0-----:R-:W-:-:S02]  /*2e80*/  FSEL R40, R86, -INF , P5 ;  /* 0xff80000056287808 */ /* 0x001fc40002800000 */
[----:B------:R-:W-:-:S03]  /*2e90*/  ISETP.GT.AND P5, PT, R56, 0x49, PT ;  /* 0x000000493800780c */ /* 0x000fc60003fa4270 */
[----:B------:R-:W0:Y:S01]  /*2ea0*/  MUFU.TANH R87, R87 ;  /* 0x0000005700577308 */ /* 0x000e220000002400 */
[----:B---3--:R-:W-:Y:S01]  /*2eb0*/  FMNMX.FTZ R69, R60, R49, !PT ;  /* 0x000000313c457209 */ /* 0x008fe20007810000 */
[----:B------:R-:W-:Y:S01]  /*2ec0*/  FMUL.FTZ R49, R0, R25 ;  /* 0x0000001900317220 */ /* 0x000fe20000410000 */
[----:B--2---:R-:W-:Y:S02]  /*2ed0*/  FSEL R43, R90, -INF , P4 ;  /* 0xff8000005a2b7808 */ /* 0x004fe40002000000 */
[----:B------:R-:W-:-:S03]  /*2ee0*/  FMNMX.FTZ R70, R62, R69, !PT ;  /* 0x000000453e467209 */ /* 0x000fc60007810000 */
[----:B------:R1:W2:Y:S08]  /*2ef0*/  MUFU.TANH R94, R65 ;  /* 0x00000041005e7308 */ /* 0x0002b00000002400 */
[----:B------:R3:W-:Y:S01]  /*2f00*/  MUFU.TANH R97, R64 ;  /* 0x0000004000617308 */ /* 0x0007e20000002400 */
[----:B-1----:R-:W-:Y:S02]  /*2f10*/  FSEL R65, R85, -INF , P1 ;  /* 0xff80000055417808 */ /* 0x002fe40000800000 */
[----:B0-----:R-:W-:-:S02]  /*2f20*/  FSEL R41, R87, -INF , P1 ;  /* 0xff80000057297808 */ /* 0x001fc40000800000 */
[----:B------:R-:W-:Y:S02]  /*2f30*/  FMNMX.FTZ R73, R65, R70, !PT ;  /* 0x0000004641497209 */ /* 0x000fe40007810000 */
[----:B------:R-:W-:Y:S01]  /*2f40*/  ISETP.GT.AND P1, PT, R56, 0x50, PT ;  /* 0x000000503800780c */ /* 0x000fe20003f24270 */
[----:B------:R0:W-:Y:S01]  /*2f50*/  MUFU.TANH R84, R66 ;  /* 0x0000004200547308 */ /* 0x0001e20000002400 */
[----:B---3--:R-:W-:Y:S02]  /*2f60*/  FSEL R64, R74, -INF , P2 ;  /* 0xff8000004a407808 */ /* 0x008fe40001000000 */
[----:B------:R-:W-:Y:S02]  /*2f70*/  ISETP.GT.AND P2, PT, R56, 0x51, PT ;  /* 0x000000513800780c */ /* 0x000fe40003f44270 */
[----:B------:R-:W-:Y:S02]  /*2f80*/  FSEL R69, R91, -INF , P1 ;  /* 0xff8000005b457808 */ /* 0x000fe40000800000 */
[----:B--2---:R-:W-:Y:S01]  /*2f90*/  FSEL R70, R94, -INF , P2 ;  /* 0xff8000005e467808 */ /* 0x004fe20001000000 */
[----:B------:R-:W1:Y:S01]  /*2fa0*/  MUFU.TANH R63, R63 ;  /* 0x0000003f003f7308 */ /* 0x000e620000002400 */
[----:B0-----:R-:W-:-:S02]  /*2fb0*/  FSEL R66, R75, -INF , P3 ;  /* 0xff8000004b427808 */ /* 0x001fc40001800000 */
[----:B------:R-:W-:Y:S01]  /*2fc0*/  FMNMX.FTZ R75, R64, R73, !PT ;  /* 0x00000049404b7209 */ /* 0x000fe20007810000 */
[----:B------:R-:W-:Y:S01]  /*2fd0*/  FMUL.FTZ R73, R0, R27 ;  /* 0x0000001b00497220 */ /* 0x000fe20000410000 */
[----:B------:R-:W-:Y:S02]  /*2fe0*/  ISETP.GT.AND P3, PT, R56, 0x58, PT ;  /* 0x000000583800780c */ /* 0x000fe40003f64270 */
[----:B------:R-:W-:Y:S01]  /*2ff0*/  FMNMX.FTZ R72, R66, R75, !PT ;  /* 0x0000004b42487209 */ /* 0x000fe20007810000 */
[----:B------:R0:W2:Y:S08]  /*3000*/  MUFU.TANH R98, R67 ;  /* 0x0000004300627308 */ /* 0x0000b00000002400 */
[----:B------:R-:W3:Y:S01]  /*3010*/  MUFU.TANH R71, R71 ;  /* 0x0000004700477308 */ /* 0x000ee20000002400 */
[----:B0-----:R-:W-:-:S02]  /*3020*/  FSEL R67, R82, -INF , P4 ;  /* 0xff80000052437808 */ /* 0x001fc40002000000 */
[----:B-1----:R-:W-:Y:S01]  /*3030*/  FSEL R25, R63, -INF , P5 ;  /* 0xff8000003f197808 */ /* 0x002fe20002800000 */
[----:B------:R-:W-:Y:S01]  /*3040*/  FMUL.FTZ R63, R0, R26 ;  /* 0x0000001a003f7220 */ /* 0x000fe20000410000 */
[C---:B------:R-:W-:Y:S02]  /*3050*/  ISETP.GT.AND P4, PT, R56.reuse, 0x59, PT ;  /* 0x000000593800780c */ /* 0x040fe40003f84270 */
[----:B------:R-:W-:Y:S01]  /*3060*/  FSEL R26, R95, -INF , P1 ;  /* 0xff8000005f1a7808 */ /* 0x000fe20000800000 */
[----:B------:R0:W-:Y:S01]  /*3070*/  MUFU.TANH R85, R68 ;  /* 0x0000004400557308 */ /* 0x0001e20000002400 */
[----:B------:R-:W-:Y:S02]  /*3080*/  ISETP.GT.AND P1, PT, R56, 0x61, PT ;  /* 0x000000613800780c */ /* 0x000fe40003f24270 */
[----:B--2---:R-:W-:Y:S01]  /*3090*/  FSEL R27, R98, -INF , P2 ;  /* 0xff800000621b7808 */ /* 0x004fe20001000000 */
[----:B------:R-:W-:Y:S01]  /*30a0*/  IMAD.MOV.U32 R98, RZ, RZ, R119 ;  /* 0x000000ffff627224 */ /* 0x000fe200078e0077 */
[----:B------:R-:W-:-:S03]  /*30b0*/  ISETP.GT.AND P2, PT, R56, 0x68, PT ;  /* 0x000000683800780c */ /* 0x000fc60003f44270 */
[----:B------:R1:W-:Y:S01]  /*30c0*/  MUFU.TANH R86, R49 ;  /* 0x0000003100567308 */ /* 0x0003e20000002400 */
[----:B0-----:R-:W-:Y:S01]  /*30d0*/  FSEL R68, R83, -INF , P5 ;  /* 0xff80000053447808 */ /* 0x001fe20002800000 */
[----:B------:R-:W-:Y:S01]  /*30e0*/  FMUL.FTZ R83, R0, R32 ;  /* 0x0000002000537220 */ /* 0x000fe20000410000 */
[----:B------:R-:W-:-:S04]  /*30f0*/  ISETP.GT.AND P5, PT, R56, 0x60, PT ;  /* 0x000000603800780c */ /* 0x000fc80003fa4270 */
[----:B------:R-:W-:Y:S01]  /*3100*/  FSEL R29, R106, -INF , P5 ;  /* 0xff8000006a1d7808 */ /* 0x000fe20002800000 */
[----:B------:R0:W-:Y:S01]  /*3110*/  MUFU.TANH R87, R63 ;  /* 0x0000003f00577308 */ /* 0x0001e20000002400 */
[----:B-1----:R-:W-:Y:S01]  /*3120*/  FMNMX.FTZ R49, R67, R72, !PT ;  /* 0x0000004843317209 */ /* 0x002fe20007810000 */
[--C-:B------:R-:W-:Y:S01]  /*3130*/  IMAD.MOV.U32 R106, RZ, RZ, R119.reuse ;  /* 0x000000ffff6a7224 */ /* 0x100fe200078e0077 */
[----:B------:R-:W-:Y:S01]  /*3140*/  FSEL R72, R99, -INF , P3 ;  /* 0xff80000063487808 */ /* 0x000fe20001800000 */
[----:B------:R-:W-:Y:S01]  /*3150*/  IMAD.MOV.U32 R99, RZ, RZ, R119 ;  /* 0x000000ffff637224 */ /* 0x000fe200078e0077 */
[----:B------:R-:W-:-:S03]  /*3160*/  FMNMX.FTZ R74, R68, R49, !PT ;  /* 0x00000031444a7209 */ /* 0x000fc60007810000 */
[----:B------:R1:W-:Y:S01]  /*3170*/  MUFU.TANH R90, R73 ;  /* 0x00000049005a7308 */ /* 0x0003e20000002400 */
[----:B------:R-:W-:Y:S01]  /*3180*/  FMNMX.FTZ R49, R69, R74, !PT ;  /* 0x0000004a45317209 */ /* 0x000fe20007810000 */
[----:B0-----:R-:W-:Y:S01]  /*3190*/  FMUL.FTZ R63, R0, R28 ;  /* 0x0000001c003f7220 */ /* 0x001fe20000410000 */
[----:B---3--:R-:W-:Y:S02]  /*31a0*/  FSEL R28, R71, -INF , P4 ;  /* 0xff800000471c7808 */ /* 0x008fe40002000000 */
[----:B------:R-:W-:Y:S02]  /*31b0*/  FMNMX.FTZ R49, R70, R49, !PT ;  /* 0x0000003146317209 */ /* 0x000fe40007810000 */
[----:B------:R-:W-:Y:S01]  /*31c0*/  FSEL R71, R102, -INF , P4 ;  /* 0xff80000066477808 */ /* 0x000fe20002000000 */
[----:B------:R0:W2:Y:S01]  /*31d0*/  MUFU.TANH R79, R44 ;  /* 0x0000002c004f7308 */ /* 0x0000a20000002400 */
[----:B------:R-:W-:Y:S01]  /*31e0*/  FMNMX.FTZ R78, R72, R49, !PT ;  /* 0x00000031484e7209 */ /* 0x000fe20007810000 */
[--C-:B------:R-:W-:Y:S01]  /*31f0*/  IMAD.MOV.U32 R102, RZ, RZ, R119.reuse ;  /* 0x000000ffff667224 */ /* 0x100fe200078e0077 */
[----:B------:R-:W-:Y:S01]  /*3200*/  FSEL R74, R104, -INF , P5 ;  /* 0xff800000684a7808 */ /* 0x000fe20002800000 */
[----:B------:R-:W-:Y:S01]  /*3210*/  IMAD.MOV.U32 R104, RZ, RZ, R119 ;  /* 0x000000ffff687224 */ /* 0x000fe200078e0077 */
[----:B------:R-:W-:-:S02]  /*3220*/  FMNMX.FTZ R75, R71, R78, !PT ;  /* 0x0000004e474b7209 */ /* 0x000fc40007810000 */
[----:B-1----:R-:W-:Y:S01]  /*3230*/  FSEL R73, R105, -INF , P1 ;  /* 0xff80000069497808 */ /* 0x002fe20000800000 */
[----:B------:R1:W-:Y:S01]  /*3240*/  MUFU.TANH R94, R76 ;  /* 0x0000004c005e7308 */ /* 0x0003e20000002400 */
[----:B------:R-:W-:Y:S01]  /*3250*/  FMNMX.FTZ R78, R74, R75, !PT ;  /* 0x0000004b4a4e7209 */ /* 0x000fe20007810000 */
[--C-:B------:R-:W-:Y:S01]  /*3260*/  IMAD.MOV.U32 R105, RZ, RZ, R119.reuse ;  /* 0x000000ffff697224 */ /* 0x100fe200078e0077 */
[----:B0-----:R-:W-:Y:S01]  /*3270*/  FSEL R44, R103, -INF , P3 ;  /* 0xff800000672c7808 */ /* 0x001fe20001800000 */
[--C-:B------:R-:W-:Y:S01]  /*3280*/  IMAD.MOV.U32 R103, RZ, RZ, R119.reuse ;  /* 0x000000ffff677224 */ /* 0x100fe200078e0077 */
[----:B------:R-:W-:Y:S02]  /*3290*/  ISETP.GT.AND P3, PT, R56, 0x69, PT ;  /* 0x000000693800780c */ /* 0x000fe40003f64270 */
[----:B------:R-:W-:Y:S01]  /*32a0*/  FSEL R75, R108, -INF , P2 ;  /* 0xff8000006c4b7808 */ /* 0x000fe20001000000 */
[----:B------:R0:W3:Y:S01]  /*32b0*/  MUFU.TANH R91, R63 ;  /* 0x0000003f005b7308 */ /* 0x0000e20000002400 */
[----:B------:R-:W-:Y:S01]  /*32c0*/  FMNMX.FTZ R78, R73, R78, !PT ;  /* 0x0000004e494e7209 */ /* 0x000fe20007810000 */
[----:B------:R-:W-:Y:S01]  /*32d0*/  IMAD.MOV.U32 R108, RZ, RZ, R119 ;  /* 0x000000ffff6c7224 */ /* 0x000fe200078e0077 */
[----:B------:R-:W-:-:S02]  /*32e0*/  ISETP.GT.AND P4, PT, R56, 0x70, PT ;  /* 0x000000703800780c */ /* 0x000fc40003f84270 */
[----:B-1----:R-:W-:Y:S01]  /*32f0*/  FSEL R76, R109, -INF , P3 ;  /* 0xff8000006d4c7808 */ /* 0x002fe20001800000 */
[--C-:B------:R-:W-:Y:S01]  /*3300*/  IMAD.MOV.U32 R109, RZ, RZ, R119.reuse ;  /* 0x000000ffff6d7224 */ /* 0x100fe200078e0077 */
[----:B------:R-:W-:Y:S02]  /*3310*/  FMNMX.FTZ R81, R75, R78, !PT ;  /* 0x0000004e4b517209 */ /* 0x000fe40007810000 */
[----:B------:R-:W-:Y:S01]  /*3320*/  ISETP.GT.AND P5, PT, R56, 0x71, PT ;  /* 0x000000713800780c */ /* 0x000fe20003fa4270 */
[C---:B0-----:R-:W-:Y:S01]  /*3330*/  FMUL.FTZ R63, R0.reuse, R30 ;  /* 0x0000001e003f7220 */ /* 0x041fe20000410000 */
[----:B------:R-:W-:Y:S01]  /*3340*/  FSEL R78, R89, -INF , P4 ;  /* 0xff800000594e7808 */ /* 0x000fe20002000000 */
[----:B------:R-:W-:Y:S01]  /*3350*/  FMUL.FTZ R89, R0, R33 ;  /* 0x0000002100597220 */ /* 0x000fe20000410000 */
[----:B------:R-:W-:Y:S01]  /*3360*/  FMNMX.FTZ R81, R76, R81, !PT ;  /* 0x000000514c517209 */ /* 0x000fe20007810000 */
[----:B------:R-:W-:Y:S01]  /*3370*/  MUFU.TANH R95, R63 ;  /* 0x0000003f005f7308 */ /* 0x000fe20000002400 */
[----:B------:R-:W-:Y:S01]  /*3380*/  FSEL R49, R107, -INF , P1 ;  /* 0xff8000006b317808 */ /* 0x000fe20000800000 */
[----:B------:R-:W-:Y:S01]  /*3390*/  IMAD.MOV.U32 R107, RZ, RZ, R119 ;  /* 0x000000ffff6b7224 */ /* 0x000fe200078e0077 */
[----:B------:R-:W-:-:S02]  /*33a0*/  FSEL R32, R93, -INF , P4 ;  /* 0xff8000005d207808 */ /* 0x000fc40002000000 */
[----:B------:R-:W-:Y:S02]  /*33b0*/  ISETP.GT.AND P1, PT, R56, 0x78, PT ;  /* 0x000000783800780c */ /* 0x000fe40003f24270 */
[----:B------:R-:W-:Y:S01]  /*33c0*/  FSEL R80, R92, -INF , P5 ;  /* 0xff8000005c507808 */ /* 0x000fe20002800000 */
[----:B------:R-:W-:Y:S01]  /*33d0*/  MUFU.TANH R89, R89 ;  /* 0x0000005900597308 */ /* 0x000fe20000002400 */
[----:B------:R-:W-:Y:S02]  /*33e0*/  FMNMX.FTZ R93, R78, R81, !PT ;  /* 0x000000514e5d7209 */ /* 0x000fe40007810000 */
[----:B------:R-:W-:Y:S02]  /*33f0*/  FSEL R30, R55, -INF , P2 ;  /* 0xff800000371e7808 */ /* 0x000fe40001000000 */
[----:B------:R-:W-:Y:S02]  /*3400*/  ISETP.GT.AND P2, PT, R56, 0x79, PT ;  /* 0x000000793800780c */ /* 0x000fe40003f44270 */
[----:B------:R-:W-:Y:S01]  /*3410*/  FSEL R81, R77, -INF , P1 ;  /* 0xff8000004d517808 */ /* 0x000fe20000800000 */
[----:B------:R-:W-:Y:S01]  /*3420*/  FMUL.FTZ R77, R0, R36 ;  /* 0x00000024004d7220 */ /* 0x000fe20000410000 */
[----:B------:R-:W-:-:S02]  /*3430*/  FMNMX.FTZ R92, R80, R93, !PT ;  /* 0x0000005d505c7209 */ /* 0x000fc40007810000 */
[----:B------:R-:W-:Y:S02]  /*3440*/  FSEL R55, R88, -INF , P3 ;  /* 0xff80000058377808 */ /* 0x000fe40001800000 */
[C---:B------:R-:W-:Y:S01]  /*3450*/  ISETP.GT.AND P3, PT, R56.reuse, 0x80, PT ;  /* 0x000000803800780c */ /* 0x040fe20003f64270 */
[----:B------:R2:W0:Y:S01]  /*3460*/  MUFU.TANH R88, R83 ;  /* 0x0000005300587308 */ /* 0x0004220000002400 */
[----:B------:R-:W-:Y:S02]  /*3470*/  FSEL R82, R97, -INF , P2 ;  /* 0xff80000061527808 */ /* 0x000fe40001000000 */
[----:B------:R-:W-:Y:S02]  /*3480*/  FMNMX.FTZ R93, R81, R92, !PT ;  /* 0x0000005c515d7209 */ /* 0x000fe40007810000 */
[----:B------:R-:W-:Y:S02]  /*3490*/  ISETP.GT.AND P4, PT, R56, 0x81, PT ;  /* 0x000000813800780c */ /* 0x000fe40003f84270 */
[----:B------:R-:W-:Y:S01]  /*34a0*/  FMNMX.FTZ R36, R82, R93, !PT ;  /* 0x0000005d52247209 */ /* 0x000fe20007810000 */
[----:B------:R1:W4:Y:S01]  /*34b0*/  MUFU.TANH R92, R77 ;  /* 0x0000004d005c7308 */ /* 0x0003220000002400 */
[----:B--2---:R-:W-:Y:S01]  /*34c0*/  FSEL R83, R79, -INF , P3 ;  /* 0xff8000004f537808 */ /* 0x004fe20001800000 */
[----:B------:R-:W-:Y:S01]  /*34d0*/  FMUL.FTZ R79, R0, R37 ;  /* 0x00000025004f7220 */ /* 0x000fe20000410000 */
[----:B------:R-:W-:-:S02]  /*34e0*/  FSEL R63, R96, -INF , P5 ;  /* 0xff800000603f7808 */ /* 0x000fc40002800000 */
[----:B------:R-:W-:Y:S02]  /*34f0*/  FSEL R33, R84, -INF , P1 ;  /* 0xff80000054217808 */ /* 0x000fe40000800000 */
[----:B------:R-:W-:Y:S02]  /*3500*/  ISETP.GT.AND P5, PT, R56, 0x88, PT ;  /* 0x000000883800780c */ /* 0x000fe40003fa4270 */
[----:B------:R-:W-:Y:S02]  /*3510*/  FSEL R84, R86, -INF , P4 ;  /* 0xff80000056547808 */ /* 0x000fe40002000000 */
[----:B------:R-:W-:Y:S02]  /*3520*/  FMNMX.FTZ R93, R83, R36, !PT ;  /* 0x00000024535d7209 */ /* 0x000fe40007810000 */
[----:B------:R-:W-:Y:S02]  /*3530*/  FSEL R36, R85, -INF , P2 ;  /* 0xff80000055247808 */ /* 0x000fe40001000000 */
[----:B------:R-:W-:-:S02]  /*3540*/  ISETP.GT.AND P1, PT, R56, 0x89, PT ;  /* 0x000000893800780c */ /* 0x000fc40003f24270 */
[----:B---3--:R-:W-:Y:S02]  /*3550*/  FSEL R85, R91, -INF , P5 ;  /* 0xff8000005b557808 */ /* 0x008fe40002800000 */
[----:B------:R-:W-:Y:S01]  /*3560*/  FMNMX.FTZ R96, R84, R93, !PT ;  /* 0x0000005d54607209 */ /* 0x000fe20007810000 */
[----:B------:R2:W3:Y:S01]  /*3570*/  MUFU.TANH R91, R79 ;  /* 0x0000004f005b7308 */ /* 0x0004e20000002400 */
[----:B------:R-:W-:Y:S02]  /*3580*/  ISETP.GT.AND P2, PT, R56, 0x90, PT ;  /* 0x000000903800780c */ /* 0x000fe40003f44270 */
[----:B------:R-:W-:Y:S02]  /*3590*/  FSEL R86, R94, -INF , P1 ;  /* 0xff8000005e567808 */ /* 0x000fe40000800000 */
[----:B------:R-:W-:Y:S02]  /*35a0*/  FMNMX.FTZ R93, R85, R96, !PT ;  /* 0x00000060555d7209 */ /* 0x000fe40007810000 */
[----:B------:R-:W-:-:S02]  /*35b0*/  FSEL R37, R87, -INF , P3 ;  /* 0xff80000057257808 */ /* 0x000fc40001800000 */
[----:B------:R-:W-:Y:S02]  /*35c0*/  ISETP.GT.AND P3, PT, R56, 0x91, PT ;  /* 0x000000913800780c */ /* 0x000fe40003f64270 */
[----:B0-----:R-:W-:Y:S02]  /*35d0*/  FSEL R87, R88, -INF , P2 ;  /* 0xff80000058577808 */ /* 0x001fe40001000000 */
[----:B------:R-:W-:Y:S02]  /*35e0*/  FMNMX.FTZ R94, R86, R93, !PT ;  /* 0x0000005d565e7209 */ /* 0x000fe40007810000 */
[----:B-1----:R-:W-:Y:S02]  /*35f0*/  FSEL R77, R90, -INF , P4 ;  /* 0xff8000005a4d7808 */ /* 0x002fe40002000000 */
[----:B------:R-:W-:Y:S02]  /*3600*/  FSEL R88, R89, -INF , P3 ;  /* 0xff80000059587808 */ /* 0x000fe40001800000 */
[----:B------:R-:W-:-:S02]  /*3610*/  ISETP.GT.AND P4, PT, R56, 0x98, PT ;  /* 0x000000983800780c */ /* 0x000fc40003f84270 */
[----:B------:R-:W-:Y:S01]  /*3620*/  FMNMX.FTZ R89, R87, R94, !PT ;  /* 0x0000005e57597209 */ /* 0x000fe20007810000 */
[C---:B------:R-:W-:Y:S01]  /*3630*/  FMUL.FTZ R94, R0.reuse, R38 ;  /* 0x00000026005e7220 */ /* 0x040fe20000410000 */
[----:B--2---:R-:W-:Y:S01]  /*3640*/  FSEL R79, R95, -INF , P5 ;  /* 0xff8000005f4f7808 */ /* 0x004fe20002800000 */
[----:B------:R-:W-:Y:S01]  /*3650*/  FMUL.FTZ R95, R0, R39 ;  /* 0x00000027005f7220 */ /* 0x000fe20000410000 */
[----:B------:R-:W-:Y:S02]  /*3660*/  ISETP.GT.AND P5, PT, R56, 0x99, PT ;  /* 0x000000993800780c */ /* 0x000fe40003fa4270 */
[----:B----4-:R-:W-:Y:S01]  /*3670*/  FSEL R56, R92, -INF , P4 ;  /* 0xff8000005c387808 */ /* 0x010fe20002000000 */
[----:B------:R-:W0:Y:S01]  /*3680*/  MUFU.TANH R94, R94 ;  /* 0x0000005e005e7308 */ /* 0x000e220000002400 */
[----:B------:R-:W-:Y:S02]  /*3690*/  FMNMX.FTZ R93, R88, R89, !PT ;  /* 0x00000059585d7209 */ /* 0x000fe40007810000 */
[----:B---3--:R-:W-:-:S02]  /*36a0*/  FSEL R89, R91, -INF , P5 ;  /* 0xff8000005b597808 */ /* 0x008fc40002800000 */
[----:B------:R-:W-:-:S03]  /*36b0*/  FMNMX.FTZ R90, R56, R93, !PT ;  /* 0x0000005d385a7209 */ /* 0x000fc60007810000 */
[----:B------:R-:W-:Y:S01]  /*36c0*/  MUFU.TANH R95, R95 ;  /* 0x0000005f005f7308 */ /* 0x000fe20000002400 */
[----:B------:R-:W-:-:S05]  /*36d0*/  FMNMX.FTZ R91, R89, R90, !PT ;  /* 0x0000005a595b7209 */ /* 0x000fca0007810000 */
[----:B------:R-:W1:Y:S02]  /*36e0*/  SHFL.BFLY PT, R90, R91, 0x2, 0x1f ;  /* 0x0c401f005b5a7f89 */ /* 0x000e6400000e0000 */
[----:B-1----:R-:W-:Y:S01]  /*36f0*/  FMNMX.FTZ R92, R91, R90, !PT ;  /* 0x0000005a5b5c7209 */ /* 0x002fe20007810000 */
[C---:B------:R-:W-:Y:S01]  /*3700*/  FMUL.FTZ R91, R0.reuse, R34 ;  /* 0x00000022005b7220 */ /* 0x040fe20000410000 */
[----:B------:R-:W-:-:S03]  /*3710*/  FMUL.FTZ R90, R0, R31 ;  /* 0x0000001f005a7220 */ /* 0x000fc60000410000 */
[----:B------:R-:W1:Y:S02]  /*3720*/  SHFL.BFLY PT, R93, R92, 0x1, 0x1f ;  /* 0x0c201f005c5d7f89 */ /* 0x000e6400000e0000 */
[----:B------:R-:W-:Y:S08]  /*3730*/  MUFU.TANH R91, R91 ;  /* 0x0000005b005b7308 */ /* 0x000ff00000002400 */
[----:B------:R-:W2:Y:S01]  /*3740*/  MUFU.TANH R90, R90 ;  /* 0x0000005a005a7308 */ /* 0x000ea20000002400 */
[----:B-1----:R-:W-:Y:S01]  /*3750*/  FMNMX.FTZ R126, R92, R93, !PT ;  /* 0x0000005d5c7e7209 */ /* 0x002fe20007810000 */
[----:B------:R-:W-:-:S02]  /*3760*/  IMAD.U32 R93, RZ, RZ, UR10 ;  /* 0x0000000aff5d7e24 */ /* 0x000fc4000f8e00ff */
[----:B------:R-:W-:Y:S01]  /*3770*/  FMUL.FTZ R92, R0, R35 ;  /* 0x00000023005c7220 */ /* 0x000fe20000410000 */
[C---:B------:R-:W-:Y:S01]  /*3780*/  FSETP.NEU.FTZ.AND P6, PT, R126.reuse, -INF , PT ;  /* 0xff8000007e00780b */ /* 0x040fe20003fdd000 */
[----:B------:R-:W-:-:S04]  /*3790*/  FFMA.FTZ R93, R126, R93, -8 ;  /* 0xc10000007e5d7423 */ /* 0x000fc8000001005d */
[----:B------:R-:W1:Y:S01]  /*37a0*/  MUFU.TANH R92, R92 ;  /* 0x0000005c005c7308 */ /* 0x000e620000002400 */
[----:B------:R-:W-:Y:S02]  /*37b0*/  FSEL R93, R93, RZ, P6 ;  /* 0x000000ff5d5d7208 */ /* 0x000fe40003000000 */
[----:B------:R-:W-:Y:S01]  /*37c0*/  LOP3.LUT P6, RZ, R110, 0x7f, RZ, 0xc0, !PT ;  /* 0x0000007f6eff7812 */ /* 0x000fe200078cc0ff */
[----:B------:R-:W-:Y:S02]  /*37d0*/  IMAD.MOV.U32 R110, RZ, RZ, R119 ;  /* 0x000000ffff6e7224 */ /* 0x000fe400078e0077 */
[--C-:B------:R-:W-:Y:S01]  /*37e0*/  FFMA.FTZ R35, R47, UR10, -R93.reuse ;  /* 0x0000000a2f237c23 */ /* 0x100fe2000801085d */
[----:B------:R-:W-:Y:S01]  /*37f0*/  FMNMX.FTZ R47, R4, R5, !PT ;  /* 0x00000005042f7209 */ /* 0x000fe20007810000 */
[--C-:B------:R-:W-:Y:S01]  /*3800*/  FFMA.FTZ R39, R50, UR10, -R93.reuse ;  /* 0x0000000a32277c23 */ /* 0x100fe2000801085d */
[----:B------:R-:W-:-:S01]  /*3810*/  FFMA.FTZ R34, R46, UR10, -R93 ;  /* 0x0000000a2e227c23 */ /* 0x000fc2000801085d */
        /* <DEDUP_REMOVED lines=11> */
[----:B------:R3:W-:Y:S01]  /*38d0*/  MUFU.EX2 R47, R54 ;  /* 0x00000036002f7308 */ /* 0x0007e20000000800 */
[----:B------:R-:W-:-:S01]  /*38e0*/  FFMA.FTZ R62, R62, UR10, -R93 ;  /* 0x0000000a3e3e7c23 */ /* 0x000fc2000801085d */
[----:B------:R-:W-:Y:S01]  /*38f0*/  FMNMX.FTZ R51, R9, R50, !PT ;  /* 0x0000003209337209 */ /* 0x000fe20007810000 */
[----:B------:R-:W-:-:S01]  /*3900*/  FFMA.FTZ R50, R52, UR10, -R93 ;  /* 0x0000000a34327c23 */ /* 0x000fc2000801085d */
[--C-:B------:R-:W-:Y:S01]  /*3910*/  FFMA.FTZ R65, R65, UR10, -R93.reuse ;  /* 0x0000000a41417c23 */ /* 0x100fe2000801085d */
[----:B------:R-:W-:-:S01]  /*3920*/  FFMA.FTZ R64, R64, UR10, -R93 ;  /* 0x0000000a40407c23 */ /* 0x000fc2000801085d */
[----:B------:R-:W-:Y:S01]  /*3930*/  FMNMX.FTZ R52, R10, R51, !PT ;  /* 0x000000330a347209 */ /* 0x000fe20007810000 */
[----:B------:R-:W-:-:S01]  /*3940*/  FFMA.FTZ R68, R68, UR10, -R93 ;  /* 0x0000000a44447c23 */ /* 0x000fc2000801085d */
[--C-:B------:R-:W-:Y:S01]  /*3950*/  FFMA.FTZ R72, R72, UR10, -R93.reuse ;  /* 0x0000000a48487c23 */ /* 0x100fe2000801085d */
[----:B------:R-:W-:-:S01]  /*3960*/  FFMA.FTZ R96, R74, UR10, -R93 ;  /* 0x0000000a4a607c23 */ /* 0x000fc2000801085d */
[----:B------:R-:W-:Y:S01]  /*3970*/  FMNMX.FTZ R51, R11, R52, !PT ;  /* 0x000000340b337209 */ /* 0x000fe20007810000 */
[----:B------:R-:W-:Y:S01]  /*3980*/  MUFU.EX2 R31, R31 ;  /* 0x0000001f001f7308 */ /* 0x000fe20000000800 */
[----:B0-----:R-:W-:Y:S01]  /*3990*/  FSEL R74, R94, -INF , P4 ;  /* 0xff8000005e4a7808 */ /* 0x001fe20002000000 */
[--C-:B------:R-:W-:Y:S01]  /*39a0*/  FFMA.FTZ R94, R73, UR10, -R93.reuse ;  /* 0x0000000a495e7c23 */ /* 0x100fe2000801085d */
[----:B------:R-:W-:Y:S01]  /*39b0*/  FMNMX.FTZ R52, R12, R51, !PT ;  /* 0x000000330c347209 */ /* 0x000fe20007810000 */
[--C-:B------:R-:W-:Y:S01]  /*39c0*/  FFMA.FTZ R73, R78, UR10, -R93.reuse ;  /* 0x0000000a4e497c23 */ /* 0x100fe2000801085d */
[----:B------:R-:W-:-:S01]  /*39d0*/  FFMA.FTZ R78, R81, UR10, -R93 ;  /* 0x0000000a514e7c23 */ /* 0x000fc2000801085d */
[--C-:B------:R-:W-:Y:S01]  /*39e0*/  FFMA.FTZ R81, R82, UR10, -R93.reuse ;  /* 0x0000000a52517c23 */ /* 0x100fe2000801085d */
[----:B------:R-:W-:Y:S01]  /*39f0*/  FMNMX.FTZ R53, R13, R52, !PT ;  /* 0x000000340d357209 */ /* 0x000fe20007810000 */
[----:B------:R0:W-:Y:S01]  /*3a00*/  MUFU.EX2 R51, R58 ;  /* 0x0000003a00337308 */ /* 0x0001e20000000800 */
[----:B------:R-:W-:-:S01]  /*3a10*/  FFMA.FTZ R52, R59, UR10, -R93 ;  /* 0x0000000a3b347c23 */ /* 0x000fc2000801085d */
[--C-:B------:R-:W-:Y:S01]  /*3a20*/  FFMA.FTZ R82, R85, UR10, -R93.reuse ;  /* 0x0000000a55527c23 */ /* 0x100fe2000801085d */
[----:B---3--:R-:W-:Y:S01]  /*3a30*/  FMNMX.FTZ R54, R14, R53, !PT ;  /* 0x000000350e367209 */ /* 0x008fe20007810000 */
[--C-:B------:R-:W-:Y:S01]  /*3a40*/  FFMA.FTZ R85, R86, UR10, -R93.reuse ;  /* 0x0000000a56557c23 */ /* 0x100fe2000801085d */
[----:B------:R-:W-:-:S01]  /*3a50*/  FFMA.FTZ R56, R56, UR10, -R93 ;  /* 0x0000000a38387c23 */ /* 0x000fc2000801085d */
[----:B------:R-:W-:Y:S01]  /*3a60*/  FFMA.FTZ R89, R89, UR10, -R93 ;  /* 0x0000000a59597c23 */ /* 0x000fe2000801085d */
[----:B------:R-:W-:Y:S01]  /*3a70*/  FMNMX.FTZ R53, R15, R54, !PT ;  /* 0x000000360f357209 */ /* 0x000fe20007810000 */
[----:B------:R-:W-:Y:S01]  /*3a80*/  MUFU.EX2 R34, R34 ;  /* 0x0000002200227308 */ /* 0x000fe20000000800 */
[----:B------:R-:W-:-:S02]  /*3a90*/  @!P6 VIADD R3, R3, 0x33440 ;  /* 0x000334400303e836 */ /* 0x000fc40000000000 */
[----:B------:R-:W-:-:S03]  /*3aa0*/  FMNMX.FTZ R54, R20, R53, !PT ;  /* 0x0000003514367209 */ /* 0x000fc60007810000 */
[----:B------:R-:W-:Y:S02]  /*3ab0*/  @!P6 PRMT R3, RZ, 0x654, R3 ;  /* 0x00000654ff03e816 */ /* 0x000fe40000000003 */
[----:B------:R-:W-:Y:S01]  /*3ac0*/  FMNMX.FTZ R57, R21, R54, !PT ;  /* 0x0000003615397209 */ /* 0x000fe20007810000 */
[----:B------:R-:W-:Y:S01]  /*3ad0*/  FFMA.FTZ R54, R60, UR10, -R93 ;  /* 0x0000000a3c367c23 */ /* 0x000fe2000801085d */
[----:B------:R3:W-:Y:S01]  /*3ae0*/  MUFU.EX2 R53, R61 ;  /* 0x0000003d00357308 */ /* 0x0007e20000000800 */
[----:B------:R4:W-:Y:S01]  /*3af0*/  @!P6 SYNCS.ARRIVE.TRANS64.RED.A1T0 RZ, [R3+URZ], RZ ;  /* 0x000000ff03ffe9a7 */ /* 0x0009e2000810043f */
[----:B0-----:R-:W-:-:S04]  /*3b00*/  FMNMX.FTZ R58, R40, R57, !PT ;  /* 0x00000039283a7209 */ /* 0x001fc80007810000 */
[----:B------:R-:W-:Y:S02]  /*3b10*/  FMNMX.FTZ R57, R41, R58, !PT ;  /* 0x0000003a29397209 */ /* 0x000fe40007810000 */
[----:B------:R-:W-:Y:S02]  /*3b20*/  MUFU.EX2 R35, R35 ;  /* 0x0000002300237308 */ /* 0x000fe40000000800 */
[----:B------:R-:W-:-:S04]  /*3b30*/  FMNMX.FTZ R59, R42, R57, !PT ;  /* 0x000000392a3b7209 */ /* 0x000fc80007810000 */
[----:B------:R-:W-:Y:S02]  /*3b40*/  FMNMX.FTZ R58, R24, R59, !PT ;  /* 0x0000003b183a7209 */ /* 0x000fe40007810000 */
[----:B------:R0:W-:Y:S02]  /*3b50*/  MUFU.EX2 R57, R62 ;  /* 0x0000003e00397308 */ /* 0x0001e40000000800 */
[----:B------:R-:W-:-:S04]  /*3b60*/  FMNMX.FTZ R60, R43, R58, !PT ;  /* 0x0000003a2b3c7209 */ /* 0x000fc80007810000 */
[----:B------:R-:W-:Y:S02]  /*3b70*/  FMNMX.FTZ R59, R25, R60, !PT ;  /* 0x0000003c193b7209 */ /* 0x000fe40007810000 */
[----:B------:R5:W-:Y:S02]  /*3b80*/  MUFU.EX2 R58, R65 ;  /* 0x00000041003a7308 */ /* 0x000be40000000800 */
[----:B------:R-:W-:-:S04]  /*3b90*/  FMNMX.FTZ R60, R26, R59, !PT ;  /* 0x0000003b1a3c7209 */ /* 0x000fc80007810000 */
[----:B---3--:R-:W-:Y:S01]  /*3ba0*/  FMNMX.FTZ R61, R27, R60, !PT ;  /* 0x0000003c1b3d7209 */ /* 0x008fe20007810000 */
[----:B------:R-:W-:-:S01]  /*3bb0*/  FFMA.FTZ R60, R66, UR10, -R93 ;  /* 0x0000000a423c7c23 */ /* 0x000fc2000801085d */
[----:B------:R-:W-:Y:S02]  /*3bc0*/  MUFU.EX2 R59, R64 ;  /* 0x00000040003b7308 */ /* 0x000fe40000000800 */
[----:B------:R-:W-:-:S04]  /*3bd0*/  FMNMX.FTZ R61, R44, R61, !PT ;  /* 0x0000003d2c3d7209 */ /* 0x000fc80007810000 */
[----:B0-----:R-:W-:Y:S01]  /*3be0*/  FMNMX.FTZ R62, R28, R61, !PT ;  /* 0x0000003d1c3e7209 */ /* 0x001fe20007810000 */
[----:B------:R-:W-:-:S01]  /*3bf0*/  FFMA.FTZ R61, R67, UR10, -R93 ;  /* 0x0000000a433d7c23 */ /* 0x000fc2000801085d */
[----:B------:R-:W-:Y:S02]  /*3c00*/  MUFU.EX2 R64, R68 ;  /* 0x0000004400407308 */ /* 0x000fe40000000800 */
[----:B------:R-:W-:-:S04]  /*3c10*/  FMNMX.FTZ R62, R29, R62, !PT ;  /* 0x0000003e1d3e7209 */ /* 0x000fc80007810000 */
[----:B-----5:R-:W-:Y:S02]  /*3c20*/  FMNMX.FTZ R65, R49, R62, !PT ;  /* 0x0000003e31417209 */ /* 0x020fe40007810000 */
[----:B------:R-:W0:Y:S02]  /*3c30*/  MUFU.EX2 R38, R38 ;  /* 0x0000002600267308 */ /* 0x000e240000000800 */
[----:B------:R-:W-:-:S04]  /*3c40*/  FMNMX.FTZ R62, R30, R65, !PT ;  /* 0x000000411e3e7209 */ /* 0x000fc80007810000 */
[----:B------:R-:W-:Y:S01]  /*3c50*/  FMNMX.FTZ R65, R55, R62, !PT ;  /* 0x0000003e37417209 */ /* 0x000fe20007810000 */
[----:B------:R-:W-:-:S01]  /*3c60*/  FFMA.FTZ R62, R69, UR10, -R93 ;  /* 0x0000000a453e7c23 */ /* 0x000fc2000801085d */
[----:B------:R-:W-:Y:S02]  /*3c70*/  MUFU.EX2 R39, R39 ;  /* 0x0000002700277308 */ /* 0x000fe40000000800 */
[----:B------:R-:W-:Y:S01]  /*3c80*/  FMNMX.FTZ R66, R32, R65, !PT ;  /* 0x0000004120427209 */ /* 0x000fe20007810000 */
[----:B------:R-:W-:Y:S01]  /*3c90*/  FFMA.FTZ R65, R70, UR10, -R93 ;  /* 0x0000000a46417c23 */ /* 0x000fe2000801085d */
[----:B--2---:R-:W-:Y:S02]  /*3ca0*/  FSEL R70, R90, -INF , P1 ;  /* 0xff8000005a467808 */ /* 0x004fe40000800000 */
[----:B------:R-:W-:Y:S02]  /*3cb0*/  FMNMX.FTZ R66, R63, R66, !PT ;  /* 0x000000423f427209 */ /* 0x000fe40007810000 */
[----:B-1----:R-:W-:Y:S01]  /*3cc0*/  FSEL R90, R92, -INF , P3 ;  /* 0xff8000005c5a7808 */ /* 0x002fe20001800000 */
[----:B------:R-:W-:Y:S01]  /*3cd0*/  MUFU.EX2 R46, R46 ;  /* 0x0000002e002e7308 */ /* 0x000fe20000000800 */
[----:B------:R-:W-:-:S02]  /*3ce0*/  FMNMX.FTZ R67, R33, R66, !PT ;  /* 0x0000004221437209 */ /* 0x000fc40007810000 */
[----:B0-----:R-:W-:Y:S02]  /*3cf0*/  F2FP.SATFINITE.E4M3.F32.PACK_AB_MERGE_C R200, R38, R35, RZ ;  /* 0x0000002326c8723e */ /* 0x001fe400048070ff */
[----:B------:R-:W-:Y:S01]  /*3d00*/  FMNMX.FTZ R66, R36, R67, !PT ;  /* 0x0000004324427209 */ /* 0x000fe20007810000 */
[----:B------:R-:W-:Y:S01]  /*3d10*/  FFMA.FTZ R67, R71, UR10, -R93 ;  /* 0x0000000a47437c23 */ /* 0x000fe2000801085d */
[----:B------:R-:W-:Y:S01]  /*3d20*/  FSEL R71, R91, -INF , P2 ;  /* 0xff8000005b477808 */ /* 0x000fe20001000000 */
[----:B------:R-:W-:Y:S01]  /*3d30*/  MUFU.EX2 R45, R45 ;  /* 0x0000002d002d7308 */ /* 0x000fe20000000800 */
[----:B------:R-:W-:Y:S02]  /*3d40*/  FMNMX.FTZ R68, R37, R66, !PT ;  /* 0x0000004225447209 */ /* 0x000fe40007810000 */
[----:B------:R-:W-:Y:S02]  /*3d50*/  FSEL R91, R95, -INF , P5 ;  /* 0xff8000005f5b7808 */ /* 0x000fe40002800000 */
[----:B------:R-:W-:-:S02]  /*3d60*/  FMNMX.FTZ R68, R77, R68, !PT ;  /* 0x000000444d447209 */ /* 0x000fc40007810000 */
[----:B------:R-:W-:Y:S01]  /*3d70*/  F2FP.SATFINITE.E4M3.F32.PACK_AB_MERGE_C R200, R34, R31, R200 ;  /* 0x0000001f22c8723e */ /* 0x000fe200048070c8 */
[----:B------:R0:W-:Y:S01]  /*3d80*/  MUFU.EX2 R66, R72 ;  /* 0x0000004800427308 */ /* 0x0001e20000000800 */
[----:B------:R-:W-:-:S04]  /*3d90*/  FMNMX.FTZ R69, R79, R68, !PT ;  /* 0x000000444f457209 */ /* 0x000fc80007810000 */
[----:B------:R-:W-:-:S03]  /*3da0*/  FMNMX.FTZ R68, R70, R69, !PT ;  /* 0x0000004546447209 */ /* 0x000fc60007810000 */
[----:B------:R-:W1:Y:S01]  /*3db0*/  MUFU.EX2 R48, R48 ;  /* 0x0000003000307308 */ /* 0x000e620000000800 */
[----:B------:R-:W-:-:S04]  /*3dc0*/  FMNMX.FTZ R69, R71, R68, !PT ;  /* 0x0000004447457209 */ /* 0x000fc80007810000 */
[----:B------:R-:W-:-:S03]  /*3dd0*/  FMNMX.FTZ R69, R90, R69, !PT ;  /* 0x000000455a457209 */ /* 0x000fc60007810000 */
[----:B------:R-:W-:Y:S01]  /*3de0*/  MUFU.EX2 R50, R50 ;  /* 0x0000003200327308 */ /* 0x000fe20000000800 */
[----:B0-----:R-:W-:-:S04]  /*3df0*/  FMNMX.FTZ R72, R74, R69, !PT ;  /* 0x000000454a487209 */ /* 0x001fc80007810000 */
[----:B------:R-:W-:Y:S01]  /*3e00*/  FMNMX.FTZ R92, R91, R72, !PT ;  /* 0x000000485b5c7209 */ /* 0x000fe20007810000 */
[----:B------:R-:W-:-:S01]  /*3e10*/  FFMA.FTZ R72, R75, UR10, -R93 ;  /* 0x0000000a4b487c23 */ /* 0x000fc2000801085d */
[--C-:B------:R-:W-:Y:S01]  /*3e20*/  FFMA.FTZ R75, R76, UR10, -R93.reuse ;  /* 0x0000000a4c4b7c23 */ /* 0x100fe2000801085d */
[----:B------:R-:W-:-:S01]  /*3e30*/  FFMA.FTZ R76, R80, UR10, -R93 ;  /* 0x0000000a504c7c23 */ /* 0x000fc2000801085d */
[--C-:B------:R-:W-:Y:S01]  /*3e40*/  FFMA.FTZ R80, R83, UR10, -R93.reuse ;  /* 0x0000000a53507c23 */ /* 0x100fe2000801085d */
[----:B------:R-:W0:Y:S01]  /*3e50*/  SHFL.BFLY PT, R95, R92, 0x2, 0x1f ;  /* 0x0c401f005c5f7f89 */ /* 0x000e2200000e0000 */
[----:B------:R-:W-:-:S01]  /*3e60*/  FFMA.FTZ R83, R84, UR10, -R93 ;  /* 0x0000000a54537c23 */ /* 0x000fc2000801085d */
[--C-:B------:R-:W-:Y:S01]  /*3e70*/  FFMA.FTZ R84, R87, UR10, -R93.reuse ;  /* 0x0000000a57547c23 */ /* 0x100fe2000801085d */
[----:B------:R-:W-:-:S01]  /*3e80*/  FFMA.FTZ R87, R88, UR10, -R93 ;  /* 0x0000000a58577c23 */ /* 0x000fc2000801085d */
[----:B------:R-:W-:Y:S01]  /*3e90*/  MUFU.EX2 R69, R94 ;  /* 0x0000005e00457308 */ /* 0x000fe20000000800 */
[----:B-1----:R-:W-:-:S04]  /*3ea0*/  F2FP.SATFINITE.E4M3.F32.PACK_AB_MERGE_C R202, R48, R45, RZ ;  /* 0x0000002d30ca723e */ /* 0x002fc800048070ff */
[----:B------:R-:W-:-:S03]  /*3eb0*/  F2FP.SATFINITE.E4M3.F32.PACK_AB_MERGE_C R202, R46, R39, R202 ;  /* 0x000000272eca723e */ /* 0x000fc600048070ca */
[----:B------:R-:W1:Y:S08]  /*3ec0*/  MUFU.EX2 R52, R52 ;  /* 0x0000003400347308 */ /* 0x000e700000000800 */
[----:B------:R-:W-:Y:S01]  /*3ed0*/  MUFU.EX2 R54, R54 ;  /* 0x0000003600367308 */ /* 0x000fe20000000800 */
[----:B0-----:R-:W-:-:S07]  /*3ee0*/  FMNMX.FTZ R95, R92, R95, !PT ;  /* 0x0000005f5c5f7209 */ /* 0x001fce0007810000 */
[----:B------:R-:W-:Y:S01]  /*3ef0*/  MUFU.EX2 R60, R60 ;  /* 0x0000003c003c7308 */ /* 0x000fe20000000800 */
[----:B------:R-:W0:Y:S01]  /*3f00*/  SHFL.BFLY PT, R132, R95, 0x1, 0x1f ;  /* 0x0c201f005f847f89 */ /* 0x000e2200000e0000 */
[----:B-1----:R-:W-:-:S04]  /*3f10*/  F2FP.SATFINITE.E4M3.F32.PACK_AB_MERGE_C R204, R52, R51, RZ ;  /* 0x0000003334cc723e */ /* 0x002fc800048070ff */
[----:B------:R-:W-:Y:S02]  /*3f20*/  F2FP.SATFINITE.E4M3.F32.PACK_AB_MERGE_C R204, R50, R47, R204 ;  /* 0x0000002f32cc723e */ /* 0x000fe400048070cc */
[----:B------:R-:W-:Y:S08]  /*3f30*/  MUFU.EX2 R61, R61 ;  /* 0x0000003d003d7308 */ /* 0x000ff00000000800 */
[----:B------:R-:W-:Y:S08]  /*3f40*/  MUFU.EX2 R62, R62 ;  /* 0x0000003e003e7308 */ /* 0x000ff00000000800 */
[----:B------:R-:W-:Y:S01]  /*3f50*/  MUFU.EX2 R65, R65 ;  /* 0x0000004100417308 */ /* 0x000fe20000000800 */
[----:B0-----:R-:W-:Y:S01]  /*3f60*/  FMNMX.FTZ R132, R95, R132, !PT ;  /* 0x000000845f847209 */ /* 0x001fe20007810000 */
[----:B------:R-:W-:-:S03]  /*3f70*/  IMAD.U32 R95, RZ, RZ, UR10 ;  /* 0x0000000aff5f7e24 */ /* 0x000fc6000f8e00ff */
[C---:B------:R-:W-:Y:S01]  /*3f80*/  FSETP.NEU.FTZ.AND P1, PT, R132.reuse, -INF , PT ;  /* 0xff8000008400780b */ /* 0x040fe20003f3d000 */
[----:B------:R-:W-:-:S02]  /*3f90*/  FFMA.FTZ R86, R132, R95, -8 ;  /* 0xc100000084567423 */ /* 0x000fc4000001005f */
[----:B------:R-:W-:Y:S03]  /*3fa0*/  MUFU.EX2 R67, R67 ;  /* 0x0000004300437308 */ /* 0x000fe60000000800 */
[----:B------:R-:W-:Y:S02]  /*3fb0*/  FSEL R86, R86, RZ, P1 ;  /* 0x000000ff56567208 */ /* 0x000fe40000800000 */
[----:B------:R-:W-:-:S03]  /*3fc0*/  PLOP3.LUT P1, PT, PT, PT, UP0, 0x80, 0x0 ;  /* 0x000000000000781c */ /* 0x000fc60003f2f008 */
[--C-:B------:R-:W-:Y:S01]  /*3fd0*/  FFMA.FTZ R4, R4, UR10, -R86.reuse ;  /* 0x0000000a04047c23 */ /* 0x100fe20008010856 */
[----:B------:R-:W-:-:S01]  /*3fe0*/  FFMA.FTZ R5, R5, UR10, -R86 ;  /* 0x0000000a05057c23 */ /* 0x000fc20008010856 */
[--C-:B------:R-:W-:Y:S01]  /*3ff0*/  FFMA.FTZ R88, R6, UR10, -R86.reuse ;  /* 0x0000000a06587c23 */ /* 0x100fe20008010856 */
[----:B------:R-:W-:-:S01]  /*4000*/  FFMA.FTZ R92, R7, UR10, -R86 ;  /* 0x0000000a075c7c23 */ /* 0x000fc20008010856 */
[--C-:B------:R-:W-:Y:S01]  /*4010*/  FFMA.FTZ R6, R8, UR10, -R86.reuse ;  /* 0x0000000a08067c23 */ /* 0x100fe20008010856 */
[----:B------:R-:W-:-:S01]  /*4020*/  FFMA.FTZ R7, R9, UR10, -R86 ;  /* 0x0000000a09077c23 */ /* 0x000fc20008010856 */
[----:B------:R-:W-:Y:S01]  /*4030*/  MUFU.EX2 R4, R4 ;  /* 0x0000000400047308 */ /* 0x000fe20000000800 */
[----:B------:R-:W-:-:S01]  /*4040*/  FFMA.FTZ R15, R15, UR10, -R86 ;  /* 0x0000000a0f0f7c23 */ /* 0x000fc20008010856 */
[--C-:B------:R-:W-:Y:S01]  /*4050*/  FFMA.FTZ R10, R10, UR10, -R86.reuse ;  /* 0x0000000a0a0a7c23 */ /* 0x100fe20008010856 */
[----:B------:R-:W-:-:S01]  /*4060*/  FFMA.FTZ R9, R13, UR10, -R86 ;  /* 0x0000000a0d097c23 */ /* 0x000fc20008010856 */
[--C-:B------:R-:W-:Y:S01]  /*4070*/  FFMA.FTZ R13, R24, UR10, -R86.reuse ;  /* 0x0000000a180d7c23 */ /* 0x100fe20008010856 */
[----:B------:R-:W-:-:S01]  /*4080*/  FFMA.FTZ R25, R25, UR10, -R86 ;  /* 0x0000000a19197c23 */ /* 0x000fc20008010856 */
[----:B------:R-:W-:Y:S01]  /*4090*/  FADD.FTZ R24, R31, R34 ;  /* 0x000000221f187221 */ /* 0x000fe20000010000 */
[----:B------:R-:W-:-:S01]  /*40a0*/  FFMA.FTZ R14, R14, UR10, -R86 ;  /* 0x0000000a0e0e7c23 */ /* 0x000fc20008010856 */
[----:B------:R-:W0:Y:S01]  /*40b0*/  MUFU.EX2 R5, R5 ;  /* 0x0000000500057308 */ /* 0x000e220000000800 */
[----:B------:R-:W-:-:S01]  /*40c0*/  FFMA.FTZ R11, R11, UR10, -R86 ;  /* 0x0000000a0b0b7c23 */ /* 0x000fc20008010856 */
[--C-:B------:R-:W-:Y:S01]  /*40d0*/  FFMA.FTZ R8, R12, UR10, -R86.reuse ;  /* 0x0000000a0c087c23 */ /* 0x100fe20008010856 */
[----:B------:R-:W-:-:S01]  /*40e0*/  FFMA.FTZ R28, R28, UR10, -R86 ;  /* 0x0000000a1c1c7c23 */ /* 0x000fc20008010856 */
[--C-:B------:R-:W-:Y:S01]  /*40f0*/  FFMA.FTZ R40, R40, UR10, -R86.reuse ;  /* 0x0000000a28287c23 */ /* 0x100fe20008010856 */
[----:B------:R-:W-:-:S01]  /*4100*/  FFMA.FTZ R41, R41, UR10, -R86 ;  /* 0x0000000a29297c23 */ /* 0x000fc20008010856 */
[--C-:B------:R-:W-:Y:S01]  /*4110*/  FFMA.FTZ R12, R42, UR10, -R86.reuse ;  /* 0x0000000a2a0c7c23 */ /* 0x100fe20008010856 */
[----:B------:R-:W-:-:S01]  /*4120*/  FFMA.FTZ R43, R43, UR10, -R86 ;  /* 0x0000000a2b2b7c23 */ /* 0x000fc20008010856 */
[----:B------:R-:W1:Y:S01]  /*4130*/  MUFU.EX2 R88, R88 ;  /* 0x0000005800587308 */ /* 0x000e620000000800 */
[----:B------:R-:W-:-:S01]  /*4140*/  FFMA.FTZ R44, R44, UR10, -R86 ;  /* 0x0000000a2c2c7c23 */ /* 0x000fc20008010856 */
[--C-:B------:R-:W-:Y:S01]  /*4150*/  FFMA.FTZ R29, R29, UR10, -R86.reuse ;  /* 0x0000000a1d1d7c23 */ /* 0x100fe20008010856 */
[----:B------:R-:W-:-:S01]  /*4160*/  FFMA.FTZ R49, R49, UR10, -R86 ;  /* 0x0000000a31317c23 */ /* 0x000fc20008010856 */
[--C-:B------:R-:W-:Y:S01]  /*4170*/  FFMA.FTZ R30, R30, UR10, -R86.reuse ;  /* 0x0000000a1e1e7c23 */ /* 0x100fe20008010856 */
[----:B------:R-:W-:-:S01]  /*4180*/  FFMA.FTZ R55, R55, UR10, -R86 ;  /* 0x0000000a37377c23 */ /* 0x000fc20008010856 */
[--C-:B------:R-:W-:Y:S01]  /*4190*/  FFMA.FTZ R32, R32, UR10, -R86.reuse ;  /* 0x0000000a20207c23 */ /* 0x100fe20008010856 */
[----:B------:R-:W-:-:S01]  /*41a0*/  FFMA.FTZ R63, R63, UR10, -R86 ;  /* 0x0000000a3f3f7c23 */ /* 0x000fc20008010856 */
[----:B------:R-:W2:Y:S01]  /*41b0*/  MUFU.EX2 R93, R92 ;  /* 0x0000005c005d7308 */ /* 0x000ea20000000800 */
[----:B------:R-:W-:-:S01]  /*41c0*/  FFMA.FTZ R33, R33, UR10, -R86 ;  /* 0x0000000a21217c23 */ /* 0x000fc20008010856 */
[--C-:B------:R-:W-:Y:S01]  /*41d0*/  FFMA.FTZ R36, R36, UR10, -R86.reuse ;  /* 0x0000000a24247c23 */ /* 0x100fe20008010856 */
[----:B------:R-:W-:-:S01]  /*41e0*/  FFMA.FTZ R37, R37, UR10, -R86 ;  /* 0x0000000a25257c23 */ /* 0x000fc20008010856 */
[--C-:B------:R-:W-:Y:S01]  /*41f0*/  FFMA.FTZ R77, R77, UR10, -R86.reuse ;  /* 0x0000000a4d4d7c23 */ /* 0x100fe20008010856 */
[----:B------:R-:W-:-:S01]  /*4200*/  FFMA.FTZ R79, R79, UR10, -R86 ;  /* 0x0000000a4f4f7c23 */ /* 0x000fc20008010856 */
[--C-:B------:R-:W-:Y:S01]  /*4210*/  FFMA.FTZ R70, R70, UR10, -R86.reuse ;  /* 0x0000000a46467c23 */ /* 0x100fe20008010856 */
[----:B------:R-:W-:-:S01]  /*4220*/  FFMA.FTZ R71, R71, UR10, -R86 ;  /* 0x0000000a47477c23 */ /* 0x000fc20008010856 */
[----:B------:R-:W3:Y:S01]  /*4230*/  MUFU.EX2 R6, R6 ;  /* 0x0000000600067308 */ /* 0x000ee20000000800 */
[----:B------:R-:W-:-:S01]  /*4240*/  FFMA.FTZ R90, R90, UR10, -R86 ;  /* 0x0000000a5a5a7c23 */ /* 0x000fc20008010856 */
[----:B------:R-:W-:Y:S01]  /*4250*/  FFMA.FTZ R74, R74, UR10, -R86 ;  /* 0x0000000a4a4a7c23 */ /* 0x000fe20008010856 */
[----:B------:R-:W-:-:S02]  /*4260*/  IMAD.MOV.U32 R42, RZ, RZ, R119 ;  /* 0x000000ffff2a7224 */ /* 0x000fc400078e0077 */
[--C-:B------:R-:W-:Y:S02]  /*4270*/  IMAD.MOV.U32 R34, RZ, RZ, R119.reuse ;  /* 0x000000ffff227224 */ /* 0x100fe400078e0077 */
[----:B------:R-:W-:Y:S01]  /*4280*/  IMAD.MOV.U32 R31, RZ, RZ, R119 ;  /* 0x000000ffff1f7224 */ /* 0x000fe200078e0077 */
[----:B------:R5:W-:Y:S08]  /*4290*/  MUFU.EX2 R97, R15 ;  /* 0x0000000f00617308 */ /* 0x000bf00000000800 */
[----:B------:R-:W4:Y:S01]  /*42a0*/  MUFU.EX2 R7, R7 ;  /* 0x0000000700077308 */ /* 0x000f220000000800 */
[----:B-----5:R-:W-:-:S01]  /*42b0*/  FFMA.FTZ R15, R27, UR10, -R86 ;  /* 0x0000000a1b0f7c23 */ /* 0x020fc20008010856 */
[----:B0-----:R-:W-:-:S06]  /*42c0*/  FADD.FTZ R27, R4, R5 ;  /* 0x00000005041b7221 */ /* 0x001fcc0000010000 */
[----:B------:R0:W5:Y:S08]  /*42d0*/  MUFU.EX2 R94, R10 ;  /* 0x0000000a005e7308 */ /* 0x0001700000000800 */
[----:B------:R1:W-:Y:S01]  /*42e0*/  MUFU.EX2 R92, R14 ;  /* 0x0000000e005c7308 */ /* 0x0003e20000000800 */
[----:B0-----:R-:W-:-:S07]  /*42f0*/  FFMA.FTZ R10, R20, UR10, -R86 ;  /* 0x0000000a140a7c23 */ /* 0x001fce0008010856 */
[----:B------:R0:W-:Y:S01]  /*4300*/  MUFU.EX2 R20, R25 ;  /* 0x0000001900147308 */ /* 0x0001e20000000800 */
[----:B-1----:R-:W-:-:S07]  /*4310*/  FFMA.FTZ R14, R26, UR10, -R86 ;  /* 0x0000000a1a0e7c23 */ /* 0x002fce0008010856 */
[----:B------:R1:W5:Y:S01]  /*4320*/  MUFU.EX2 R95, R11 ;  /* 0x0000000b005f7308 */ /* 0x0003620000000800 */
[----:B0-----:R-:W-:-:S01]  /*4330*/  FADD.FTZ R25, R35, R24 ;  /* 0x0000001823197221 */ /* 0x001fc20000010000 */
[----:B------:R-:W-:Y:S01]  /*4340*/  FADD.FTZ R24, R88, R27 ;  /* 0x0000001b58187221 */ /* 0x000fe20000010000 */
[----:B--2---:R-:W-:Y:S01]  /*4350*/  F2FP.SATFINITE.E4M3.F32.PACK_AB_MERGE_C R88, R93, R88, RZ ;  /* 0x000000585d58723e */ /* 0x004fe200048070ff */
[----:B------:R-:W-:Y:S02]  /*4360*/  IMAD.MOV.U32 R35, RZ, RZ, R119 ;  /* 0x000000ffff237224 */ /* 0x000fe400078e0077 */
[----:B------:R-:W-:-:S01]  /*4370*/  FADD.FTZ R26, R38, R25 ;  /* 0x00000019261a7221 */ /* 0x000fc20000010000 */
[----:B------:R-:W-:Y:S01]  /*4380*/  FADD.FTZ R25, R93, R24 ;  /* 0x000000185d197221 */ /* 0x000fe20000010000 */
[----:B------:R-:W-:Y:S01]  /*4390*/  F2FP.SATFINITE.E4M3.F32.PACK_AB_MERGE_C R201, R5, R4, R88 ;  /* 0x0000000405c9723e */ /* 0x000fe20004807058 */
[----:B------:R-:W0:Y:S01]  /*43a0*/  MUFU.EX2 R8, R8 ;  /* 0x0000000800087308 */ /* 0x000e220000000800 */
[----:B------:R-:W-:-:S01]  /*43b0*/  FADD.FTZ R27, R39, R26 ;  /* 0x0000001a271b7221 */ /* 0x000fc20000010000 */
[----:B---3--:R-:W-:Y:S01]  /*43c0*/  FADD.FTZ R24, R6, R25 ;  /* 0x0000001906187221 */ /* 0x008fe20000010000 */
[----:B-1----:R-:W-:-:S01]  /*43d0*/  FFMA.FTZ R11, R21, UR10, -R86 ;  /* 0x0000000a150b7c23 */ /* 0x002fc20008010856 */
[----:B------:R-:W-:Y:S01]  /*43e0*/  FFMA.FTZ R86, R91, UR10, -R86 ;  /* 0x0000000a5b567c23 */ /* 0x000fe20008010856 */
[----:B------:R-:W-:-:S01]  /*43f0*/  FADD.FTZ R26, R46, R27 ;  /* 0x0000001b2e1a7221 */ /* 0x000fc20000010000 */
[----:B----4-:R-:W-:Y:S01]  /*4400*/  FADD.FTZ R3, R7, R24 ;  /* 0x0000001807037221 */ /* 0x010fe20000010000 */
[----:B------:R-:W-:Y:S01]  /*4410*/  IMAD.MOV.U32 R93, RZ, RZ, R119 ;  /* 0x000000ffff5d7224 */ /* 0x000fe200078e0077 */
[----:B------:R-:W1:Y:S01]  /*4420*/  MUFU.EX2 R9, R9 ;  /* 0x0000000900097308 */ /* 0x000e620000000800 */
[----:B------:R-:W-:-:S01]  /*4430*/  FADD.FTZ R25, R45, R26 ;  /* 0x0000001a2d197221 */ /* 0x000fc20000010000 */
[----:B-----5:R-:W-:Y:S01]  /*4440*/  FADD.FTZ R26, R94, R3 ;  /* 0x000000035e1a7221 */ /* 0x020fe20000010000 */
[----:B------:R-:W-:Y:S01]  /*4450*/  F2FP.SATFINITE.E4M3.F32.PACK_AB_MERGE_C R94, R95, R94, RZ ;  /* 0x0000005e5f5e723e */ /* 0x000fe200048070ff */
[----:B------:R-:W-:-:S02]  /*4460*/  IMAD.MOV.U32 R91, RZ, RZ, R119 ;  /* 0x000000ffff5b7224 */ /* 0x000fc400078e0077 */
[----:B------:R-:W-:-:S01]  /*4470*/  FADD.FTZ R3, R95, R26 ;  /* 0x0000001a5f037221 */ /* 0x000fc20000010000 */
[----:B------:R-:W-:Y:S01]  /*4480*/  F2FP.SATFINITE.E4M3.F32.PACK_AB_MERGE_C R203, R7, R6, R94 ;  /* 0x0000000607cb723e */ /* 0x000fe2000480705e */
[----:B------:R2:W-:Y:S01]  /*4490*/  MUFU.EX2 R21, R28 ;  /* 0x0000001c00157308 */ /* 0x0005e20000000800 */
[----:B------:R-:W-:Y:S02]  /*44a0*/  IMAD.MOV.U32 R95, RZ, RZ, R119 ;  /* 0x000000ffff5f7224 */ /* 0x000fe400078e0077 */
[----:B0-----:R-:W-:Y:S01]  /*44b0*/  FADD.FTZ R26, R8, R3 ;  /* 0x00000003081a7221 */ /* 0x001fe20000010000 */
[--C-:B------:R-:W-:Y:S02]  /*44c0*/  IMAD.MOV.U32 R94, RZ, RZ, R119.reuse ;  /* 0x000000ffff5e7224 */ /* 0x100fe400078e0077 */
[--C-:B------:R-:W-:Y:S02]  /*44d0*/  IMAD.MOV.U32 R88, RZ, RZ, R119.reuse ;  /* 0x000000ffff587224 */ /* 0x100fe400078e0077 */
[----:B------:R-:W-:Y:S01]  /*44e0*/  IMAD.MOV.U32 R46, RZ, RZ, R119 ;  /* 0x000000ffff2e7224 */ /* 0x000fe200078e0077 */
[----:B------:R-:W0:Y:S01]  /*44f0*/  MUFU.EX2 R10, R10 ;  /* 0x0000000a000a7308 */ /* 0x000e220000000800 */
[----:B--2---:R-:W-:-:S01]  /*4500*/  FADD.FTZ R28, R48, R25 ;  /* 0x00000019301c7221 */ /* 0x004fc20000010000 */
[----:B-1----:R-:W-:Y:S01]  /*4510*/  FADD.FTZ R3, R9, R26 ;  /* 0x0000001a09037221 */ /* 0x002fe20000010000 */
[----:B------:R-:W-:-:S02]  /*4520*/  IMAD.MOV.U32 R48, RZ, RZ, R119 ;  /* 0x000000ffff307224 */ /* 0x000fc400078e0077 */
[----:B------:R-:W-:Y:S01]  /*4530*/  FADD.FTZ R25, R47, R28 ;  /* 0x0000001c2f197221 */ /* 0x000fe20000010000 */
[----:B------:R-:W-:-:S01]  /*4540*/  FADD.FTZ R26, R92, R3 ;  /* 0x000000035c1a7221 */ /* 0x000fc20000010000 */
[----:B------:R-:W-:Y:S01]  /*4550*/  F2FP.SATFINITE.E4M3.F32.PACK_AB_MERGE_C R92, R97, R92, RZ ;  /* 0x0000005c615c723e */ /* 0x000fe200048070ff */
[----:B------:R-:W1:Y:S01]  /*4560*/  MUFU.EX2 R11, R11 ;  /* 0x0000000b000b7308 */ /* 0x000e620000000800 */
[----:B------:R-:W-:-:S01]  /*4570*/  FADD.FTZ R28, R50, R25 ;  /* 0x00000019321c7221 */ /* 0x000fc20000010000 */
[----:B------:R-:W-:Y:S01]  /*4580*/  FADD.FTZ R3, R97, R26 ;  /* 0x0000001a61037221 */ /* 0x000fe20000010000 */
[----:B------:R-:W-:Y:S01]  /*4590*/  F2FP.SATFINITE.E4M3.F32.PACK_AB_MERGE_C R205, R9, R8, R92 ;  /* 0x0000000809cd723e */ /* 0x000fe2000480705c */
[----:B------:R-:W-:Y:S02]  /*45a0*/  IMAD.MOV.U32 R97, RZ, RZ, R119 ;  /* 0x000000ffff617224 */ /* 0x000fe400078e0077 */
[----:B------:R-:W-:-:S01]  /*45b0*/  FADD.FTZ R25, R51, R28 ;  /* 0x0000001c33197221 */ /* 0x000fc20000010000 */
[----:B------:R-:W-:Y:S01]  /*45c0*/  IMAD.MOV.U32 R92, RZ, RZ, R119 ;  /* 0x000000ffff5c7224 */ /* 0x000fe200078e0077 */
[----:B------:R-:W2:Y:S02]  /*45d0*/  MUFU.EX2 R40, R40 ;  /* 0x0000002800287308 */ /* 0x000ea40000000800 */
[----:B------:R-:W-:-:S01]  /*45e0*/  FADD.FTZ R28, R52, R25 ;  /* 0x00000019341c7221 */ /* 0x000fc20000010000 */
[----:B0-----:R-:W-:Y:S01]  /*45f0*/  FADD.FTZ R26, R10, R3 ;  /* 0x000000030a1a7221 */ /* 0x001fe20000010000 */
[----:B------:R-:W-:-:S02]  /*4600*/  IMAD.MOV.U32 R52, RZ, RZ, R119 ;  /* 0x000000ffff347224 */ /* 0x000fc400078e0077 */
[----:B------:R-:W-:Y:S01]  /*4610*/  FADD.FTZ R25, R53, R28 ;  /* 0x0000001c35197221 */ /* 0x000fe20000010000 */
[----:B------:R-:W-:Y:S01]  /*4620*/  IMAD.MOV.U32 R51, RZ, RZ, R119 ;  /* 0x000000ffff337224 */ /* 0x000fe200078e0077 */
[----:B------:R-:W0:Y:S02]  /*4630*/  MUFU.EX2 R41, R41 ;  /* 0x0000002900297308 */ /* 0x000e240000000800 */
[----:B------:R-:W-:-:S01]  /*4640*/  FADD.FTZ R28, R54, R25 ;  /* 0x00000019361c7221 */ /* 0x000fc20000010000 */
[----:B-1----:R-:W-:Y:S01]  /*4650*/  FADD.FTZ R3, R11, R26 ;  /* 0x0000001a0b037221 */ /* 0x002fe20000010000 */
[--C-:B------:R-:W-:Y:S02]  /*4660*/  IMAD.MOV.U32 R50, RZ, RZ, R119.reuse ;  /* 0x000000ffff327224 */ /* 0x100fe400078e0077 */
[----:B------:R-:W-:Y:S01]  /*4670*/  FADD.FTZ R25, R57, R28 ;  /* 0x0000001c39197221 */ /* 0x000fe20000010000 */
[----:B------:R-:W-:Y:S01]  /*4680*/  F2FP.SATFINITE.E4M3.F32.PACK_AB_MERGE_C R57, R58, R57, RZ ;  /* 0x000000393a39723e */ /* 0x000fe200048070ff */
[----:B------:R-:W-:Y:S01]  /*4690*/  IMAD.MOV.U32 R47, RZ, RZ, R119 ;  /* 0x000000ffff2f7224 */ /* 0x000fe200078e0077 */
[----:B------:R-:W1:Y:S01]  /*46a0*/  MUFU.EX2 R12, R12 ;  /* 0x0000000c000c7308 */ /* 0x000e620000000800 */
[----:B--2---:R-:W-:-:S01]  /*46b0*/  FADD.FTZ R26, R40, R3 ;  /* 0x00000003281a7221 */ /* 0x004fc20000010000 */
[----:B------:R-:W-:Y:S01]  /*46c0*/  FADD.FTZ R28, R58, R25 ;  /* 0x000000193a1c7221 */ /* 0x000fe20000010000 */
[----:B------:R-:W-:Y:S01]  /*46d0*/  F2FP.SATFINITE.E4M3.F32.PACK_AB_MERGE_C R206, R54, R53, R57 ;  /* 0x0000003536ce723e */ /* 0x000fe20004807039 */
[----:B------:R-:W-:-:S02]  /*46e0*/  IMAD.MOV.U32 R58, RZ, RZ, R119 ;  /* 0x000000ffff3a7224 */ /* 0x000fc400078e0077 */
[----:B------:R-:W-:-:S01]  /*46f0*/  FADD.FTZ R25, R59, R28 ;  /* 0x0000001c3b197221 */ /* 0x000fc20000010000 */
[----:B------:R-:W-:Y:S01]  /*4700*/  IMAD.MOV.U32 R57, RZ, RZ, R119 ;  /* 0x000000ffff397224 */ /* 0x000fe200078e0077 */
[----:B------:R-:W2:Y:S01]  /*4710*/  MUFU.EX2 R13, R13 ;  /* 0x0000000d000d7308 */ /* 0x000ea20000000800 */
[----:B0-----:R-:W-:-:S01]  /*4720*/  FADD.FTZ R3, R41, R26 ;  /* 0x0000001a29037221 */ /* 0x001fc20000010000 */
[----:B------:R-:W-:Y:S01]  /*4730*/  FADD.FTZ R28, R60, R25 ;  /* 0x000000193c1c7221 */ /* 0x000fe20000010000 */
[----:B------:R-:W-:Y:S01]  /*4740*/  F2FP.SATFINITE.E4M3.F32.PACK_AB_MERGE_C R40, R41, R40, RZ ;  /* 0x000000282928723e */ /* 0x000fe200048070ff */
[--C-:B------:R-:W-:Y:S02]  /*4750*/  IMAD.MOV.U32 R54, RZ, RZ, R119.reuse ;  /* 0x000000ffff367224 */ /* 0x100fe400078e0077 */
[----:B------:R-:W-:Y:S01]  /*4760*/  IMAD.MOV.U32 R53, RZ, RZ, R119 ;  /* 0x000000ffff357224 */ /* 0x000fe200078e0077 */
[----:B------:R-:W-:Y:S01]  /*4770*/  F2FP.SATFINITE.E4M3.F32.PACK_AB_MERGE_C R207, R11, R10, R40 ;  /* 0x0000000a0bcf723e */ /* 0x000fe20004807028 */
[----:B------:R-:W0:Y:S01]  /*4780*/  MUFU.EX2 R43, R43 ;  /* 0x0000002b002b7308 */ /* 0x000e220000000800 */
[----:B-1----:R-:W-:-:S01]  /*4790*/  FADD.FTZ R26, R12, R3 ;  /* 0x000000030c1a7221 */ /* 0x002fc20000010000 */
[----:B------:R-:W-:Y:S01]  /*47a0*/  FADD.FTZ R3, R61, R28 ;  /* 0x0000001c3d037221 */ /* 0x000fe20000010000 */
[----:B------:R-:W-:Y:S01]  /*47b0*/  F2FP.SATFINITE.E4M3.F32.PACK_AB_MERGE_C R61, R64, R61, RZ ;  /* 0x0000003d403d723e */ /* 0x000fe200048070ff */
[----:B------:R-:W-:-:S02]  /*47c0*/  IMAD.MOV.U32 R45, RZ, RZ, R119 ;  /* 0x000000ffff2d7224 */ /* 0x000fc400078e0077 */
[----:B------:R-:W-:-:S01]  /*47d0*/  FADD.FTZ R3, R64, R3 ;  /* 0x0000000340037221 */ /* 0x000fc20000010000 */
[----:B------:R-:W-:Y:S01]  /*47e0*/  F2FP.SATFINITE.E4M3.F32.PACK_AB_MERGE_C R208, R60, R59, R61 ;  /* 0x0000003b3cd0723e */ /* 0x000fe2000480703d */
[----:B------:R-:W1:Y:S01]  /*47f0*/  MUFU.EX2 R14, R14 ;  /* 0x0000000e000e7308 */ /* 0x000e620000000800 */
[----:B--2---:R-:W-:-:S01]  /*4800*/  FADD.FTZ R26, R13, R26 ;  /* 0x0000001a0d1a7221 */ /* 0x004fc20000010000 */
[--C-:B------:R-:W-:Y:S02]  /*4810*/  IMAD.MOV.U32 R64, RZ, RZ, R119.reuse ;  /* 0x000000ffff407224 */ /* 0x100fe400078e0077 */
[--C-:B------:R-:W-:Y:S02]  /*4820*/  IMAD.MOV.U32 R61, RZ, RZ, R119.reuse ;  /* 0x000000ffff3d7224 */ /* 0x100fe400078e0077 */
[----:B------:R-:W-:Y:S02]  /*4830*/  IMAD.MOV.U32 R60, RZ, RZ, R119 ;  /* 0x000000ffff3c7224 */ /* 0x000fe400078e0077 */
[----:B------:R-:W2:Y:S01]  /*4840*/  MUFU.EX2 R15, R15 ;  /* 0x0000000f000f7308 */ /* 0x000ea20000000800 */
[----:B0-----:R-:W-:-:S01]  /*4850*/  FADD.FTZ R25, R43, R26 ;  /* 0x0000001a2b197221 */ /* 0x001fc20000010000 */
[----:B------:R-:W-:Y:S01]  /*4860*/  FADD.FTZ R26, R62, R3 ;  /* 0x000000033e1a7221 */ /* 0x000fe20000010000 */
[----:B------:R-:W-:Y:S01]  /*4870*/  F2FP.SATFINITE.E4M3.F32.PACK_AB_MERGE_C R43, R20, R43, RZ ;  /* 0x0000002b142b723e */ /* 0x000fe200048070ff */
[----:B------:R-:W-:-:S02]  /*4880*/  IMAD.MOV.U32 R59, RZ, RZ, R119 ;  /* 0x000000ffff3b7224 */ /* 0x000fc400078e0077 */
[----:B------:R-:W-:-:S01]  /*4890*/  FADD.FTZ R25, R20, R25 ;  /* 0x0000001914197221 */ /* 0x000fc20000010000 */
[----:B------:R-:W-:Y:S01]  /*48a0*/  FADD.FTZ R3, R65, R26 ;  /* 0x0000001a41037221 */ /* 0x000fe20000010000 */
[----:B------:R-:W-:Y:S01]  /*48b0*/  F2FP.SATFINITE.E4M3.F32.PACK_AB_MERGE_C R209, R13, R12, R43 ;  /* 0x0000000c0dd1723e */ /* 0x000fe2000480702b */
[----:B------:R-:W0:Y:S01]  /*48c0*/  MUFU.EX2 R44, R44 ;  /* 0x0000002c002c7308 */ /* 0x000e220000000800 */
[----:B-1----:R-:W-:-:S01]  /*48d0*/  FADD.FTZ R28, R14, R25 ;  /* 0x000000190e1c7221 */ /* 0x002fc20000010000 */
[----:B------:R-:W-:Y:S01]  /*48e0*/  FADD.FTZ R26, R66, R3 ;  /* 0x00000003421a7221 */ /* 0x000fe20000010000 */
[C---:B------:R-:W-:Y:S01]  /*48f0*/  F2FP.SATFINITE.E4M3.F32.PACK_AB_MERGE_C R66, R67.reuse, R66, RZ ;  /* 0x000000424342723e */ /* 0x040fe200048070ff */
[----:B------:R-:W-:Y:S02]  /*4900*/  IMAD.MOV.U32 R43, RZ, RZ, R119 ;  /* 0x000000ffff2b7224 */ /* 0x000fe400078e0077 */
[----:B------:R-:W-:-:S01]  /*4910*/  FADD.FTZ R67, R67, R26 ;  /* 0x0000001a43437221 */ /* 0x000fc20000010000 */
[----:B------:R-:W-:Y:S01]  /*4920*/  F2FP.SATFINITE.E4M3.F32.PACK_AB_MERGE_C R210, R65, R62, R66 ;  /* 0x0000003e41d2723e */ /* 0x000fe20004807042 */
[----:B------:R1:W3:Y:S01]  /*4930*/  MUFU.EX2 R68, R96 ;  /* 0x0000006000447308 */ /* 0x0002e20000000800 */
[----:B--2---:R-:W-:-:S01]  /*4940*/  FADD.FTZ R25, R15, R28 ;  /* 0x0000001c0f197221 */ /* 0x004fc20000010000 */
[----:B------:R-:W-:-:S02]  /*4950*/  IMAD.MOV.U32 R66, RZ, RZ, R119 ;  /* 0x000000ffff427224 */ /* 0x000fc400078e0077 */
[--C-:B------:R-:W-:Y:S02]  /*4960*/  IMAD.MOV.U32 R65, RZ, RZ, R119.reuse ;  /* 0x000000ffff417224 */ /* 0x100fe400078e0077 */
[----:B------:R-:W-:Y:S02]  /*4970*/  IMAD.MOV.U32 R62, RZ, RZ, R119 ;  /* 0x000000ffff3e7224 */ /* 0x000fe400078e0077 */
[----:B------:R-:W2:Y:S01]  /*4980*/  MUFU.EX2 R29, R29 ;  /* 0x0000001d001d7308 */ /* 0x000ea20000000800 */
[----:B0-----:R-:W-:-:S01]  /*4990*/  FADD.FTZ R28, R44, R25 ;  /* 0x000000192c1c7221 */ /* 0x001fc20000010000 */
[C---:B------:R-:W-:Y:S01]  /*49a0*/  F2FP.SATFINITE.E4M3.F32.PACK_AB_MERGE_C R44, R21.reuse, R44, RZ ;  /* 0x0000002c152c723e */ /* 0x040fe200048070ff */
[--C-:B-1----:R-:W-:Y:S02]  /*49b0*/  IMAD.MOV.U32 R96, RZ, RZ, R119.reuse ;  /* 0x000000ffff607224 */ /* 0x102fe400078e0077 */
[----:B------:R-:W-:Y:S01]  /*49c0*/  FADD.FTZ R28, R21, R28 ;  /* 0x0000001c151c7221 */ /* 0x000fe20000010000 */
[----:B------:R-:W-:Y:S01]  /*49d0*/  F2FP.SATFINITE.E4M3.F32.PACK_AB_MERGE_C R211, R15, R14, R44 ;  /* 0x0000000e0fd3723e */ /* 0x000fe2000480702c */
[----:B------:R-:W-:Y:S01]  /*49e0*/  IMAD.MOV.U32 R44, RZ, RZ, R119 ;  /* 0x000000ffff2c7224 */ /* 0x000fe200078e0077 */
[----:B------:R0:W1:Y:S01]  /*49f0*/  MUFU.EX2 R24, R49 ;  /* 0x0000003100187308 */ /* 0x0000620000000800 */
[----:B---3--:R-:W-:-:S01]  /*4a00*/  FADD.FTZ R26, R68, R67 ;  /* 0x00000043441a7221 */ /* 0x008fc20000010000 */
[----:B------:R-:W-:-:S02]  /*4a10*/  IMAD.MOV.U32 R67, RZ, RZ, R119 ;  /* 0x000000ffff437224 */ /* 0x000fc400078e0077 */
[--C-:B------:R-:W-:Y:S02]  /*4a20*/  IMAD.MOV.U32 R41, RZ, RZ, R119.reuse ;  /* 0x000000ffff297224 */ /* 0x100fe400078e0077 */
[----:B------:R-:W-:Y:S01]  /*4a30*/  FADD.FTZ R21, R69, R26 ;  /* 0x0000001a45157221 */ /* 0x000fe20000010000 */
[----:B------:R-:W-:Y:S01]  /*4a40*/  IMAD.MOV.U32 R40, RZ, RZ, R119 ;  /* 0x000000ffff287224 */ /* 0x000fe200078e0077 */
[----:B------:R-:W3:Y:S01]  /*4a50*/  MUFU.EX2 R72, R72 ;  /* 0x0000004800487308 */ /* 0x000ee20000000800 */
[----:B--2---:R-:W-:-:S01]  /*4a60*/  FADD.FTZ R3, R29, R28 ;  /* 0x0000001c1d037221 */ /* 0x004fc20000010000 */
[--C-:B0-----:R-:W-:Y:S02]  /*4a70*/  IMAD.MOV.U32 R49, RZ, RZ, R119.reuse ;  /* 0x000000ffff317224 */ /* 0x101fe400078e0077 */
[--C-:B------:R-:W-:Y:S02]  /*4a80*/  IMAD.MOV.U32 R39, RZ, RZ, R119.reuse ;  /* 0x000000ffff277224 */ /* 0x100fe400078e0077 */
[----:B------:R-:W-:-:S02]  /*4a90*/  IMAD.MOV.U32 R38, RZ, RZ, R119 ;  /* 0x000000ffff267224 */ /* 0x000fc400078e0077 */
[----:B------:R-:W0:Y:S01]  /*4aa0*/  MUFU.EX2 R30, R30 ;  /* 0x0000001e001e7308 */ /* 0x000e220000000800 */
[----:B-1----:R-:W-:-:S01]  /*4ab0*/  FADD.FTZ R3, R24, R3 ;  /* 0x0000000318037221 */ /* 0x002fc20000010000 */
[--C-:B------:R-:W-:Y:S02]  /*4ac0*/  IMAD.MOV.U32 R27, RZ, RZ, R119.reuse ;  /* 0x000000ffff1b7224 */ /* 0x100fe400078e0077 */
[----:B------:R-:W-:-:S04]  /*4ad0*/  IMAD.MOV.U32 R25, RZ, RZ, R119 ;  /* 0x000000ffff197224 */ /* 0x000fc800078e0077 */
[----:B------:R-:W1:Y:S01]  /*4ae0*/  MUFU.EX2 R75, R75 ;  /* 0x0000004b004b7308 */ /* 0x000e620000000800 */
[----:B---3--:R-:W-:-:S07]  /*4af0*/  FADD.FTZ R26, R72, R21 ;  /* 0x00000015481a7221 */ /* 0x008fce0000010000 */
[----:B------:R-:W2:Y:S01]  /*4b00*/  MUFU.EX2 R55, R55 ;  /* 0x0000003700377308 */ /* 0x000ea20000000800 */
[----:B0-----:R-:W-:-:S07]  /*4b10*/  FADD.FTZ R28, R30, R3 ;  /* 0x000000031e1c7221 */ /* 0x001fce0000010000 */
[----:B------:R-:W0:Y:S01]  /*4b20*/  MUFU.EX2 R73, R73 ;  /* 0x0000004900497308 */ /* 0x000e220000000800 */
[----:B-1----:R-:W-:-:S01]  /*4b30*/  FADD.FTZ R26, R75, R26 ;  /* 0x0000001a4b1a7221 */ /* 0x002fc20000010000 */
[----:B------:R-:W-:Y:S01]  /*4b40*/  F2FP.SATFINITE.E4M3.F32.PACK_AB_MERGE_C R72, R75, R72, RZ ;  /* 0x000000484b48723e */ /* 0x000fe200048070ff */
[----:B------:R-:W-:-:S03]  /*4b50*/  IMAD.MOV.U32 R75, RZ, RZ, R119 ;  /* 0x000000ffff4b7224 */ /* 0x000fc600078e0077 */
[----:B------:R-:W-:Y:S01]  /*4b60*/  F2FP.SATFINITE.E4M3.F32.PACK_AB_MERGE_C R212, R69, R68, R72 ;  /* 0x0000004445d4723e */ /* 0x000fe20004807048 */
[--C-:B------:R-:W-:Y:S01]  /*4b70*/  IMAD.MOV.U32 R72, RZ, RZ, R119.reuse ;  /* 0x000000ffff487224 */ /* 0x100fe200078e0077 */
[----:B------:R-:W1:Y:S01]  /*4b80*/  MUFU.EX2 R32, R32 ;  /* 0x0000002000207308 */ /* 0x000e620000000800 */
[C---:B--2---:R-:W-:Y:S01]  /*4b90*/  F2FP.SATFINITE.E4M3.F32.PACK_AB_MERGE_C R30, R55.reuse, R30, RZ ;  /* 0x0000001e371e723e */ /* 0x044fe200048070ff */
[----:B------:R-:W-:Y:S01]  /*4ba0*/  FADD.FTZ R55, R55, R28 ;  /* 0x0000001c37377221 */ /* 0x000fe20000010000 */
[--C-:B------:R-:W-:Y:S02]  /*4bb0*/  IMAD.MOV.U32 R69, RZ, RZ, R119.reuse ;  /* 0x000000ffff457224 */ /* 0x100fe400078e0077 */
[----:B------:R-:W-:Y:S01]  /*4bc0*/  F2FP.SATFINITE.E4M3.F32.PACK_AB_MERGE_C R213, R24, R29, R30 ;  /* 0x0000001d18d5723e */ /* 0x000fe2000480701e */
[----:B------:R-:W-:Y:S02]  /*4bd0*/  IMAD.MOV.U32 R68, RZ, RZ, R119 ;  /* 0x000000ffff447224 */ /* 0x000fe400078e0077 */
[----:B------:R-:W2:Y:S01]  /*4be0*/  MUFU.EX2 R76, R76 ;  /* 0x0000004c004c7308 */ /* 0x000ea20000000800 */
[----:B0-----:R-:W-:-:S01]  /*4bf0*/  FADD.FTZ R3, R73, R26 ;  /* 0x0000001a49037221 */ /* 0x001fc20000010000 */
[----:B------:R-:W-:-:S02]  /*4c00*/  IMAD.MOV.U32 R30, RZ, RZ, R119 ;  /* 0x000000ffff1e7224 */ /* 0x000fc400078e0077 */
[--C-:B------:R-:W-:Y:S02]  /*4c10*/  IMAD.MOV.U32 R29, RZ, RZ, R119.reuse ;  /* 0x000000ffff1d7224 */ /* 0x100fe400078e0077 */
[----:B------:R-:W-:Y:S02]  /*4c20*/  IMAD.MOV.U32 R28, RZ, RZ, R119 ;  /* 0x000000ffff1c7224 */ /* 0x000fe400078e0077 */
[----:B------:R-:W0:Y:S01]  /*4c30*/  MUFU.EX2 R63, R63 ;  /* 0x0000003f003f7308 */ /* 0x000e220000000800 */
[----:B-1----:R-:W-:-:S01]  /*4c40*/  FADD.FTZ R26, R32, R55 ;  /* 0x00000037201a7221 */ /* 0x002fc20000010000 */
[--C-:B------:R-:W-:Y:S02]  /*4c50*/  IMAD.MOV.U32 R55, RZ, RZ, R119.reuse ;  /* 0x000000ffff377224 */ /* 0x100fe400078e0077 */
[----:B------:R-:W-:-:S04]  /*4c60*/  IMAD.MOV.U32 R24, RZ, RZ, R119 ;  /* 0x000000ffff187224 */ /* 0x000fc800078e0077 */
[----:B------:R-:W-:Y:S01]  /*4c70*/  MUFU.EX2 R78, R78 ;  /* 0x0000004e004e7308 */ /* 0x000fe20000000800 */
[----:B--2---:R-:W-:-:S07]  /*4c80*/  FADD.FTZ R3, R76, R3 ;  /* 0x000000034c037221 */ /* 0x004fce0000010000 */
[----:B------:R-:W1:Y:S01]  /*4c90*/  MUFU.EX2 R81, R81 ;  /* 0x0000005100517308 */ /* 0x000e620000000800 */
[----:B0-----:R-:W-:-:S07]  /*4ca0*/  FADD.FTZ R26, R63, R26 ;  /* 0x0000001a3f1a7221 */ /* 0x001fce0000010000 */
[----:B------:R-:W0:Y:S08]  /*4cb0*/  MUFU.EX2 R33, R33 ;  /* 0x0000002100217308 */ /* 0x000e300000000800 */
[----:B------:R-:W2:Y:S01]  /*4cc0*/  MUFU.EX2 R36, R36 ;  /* 0x0000002400247308 */ /* 0x000ea20000000800 */
[----:B-1----:R-:W-:Y:S01]  /*4cd0*/  F2FP.SATFINITE.E4M3.F32.PACK_AB_MERGE_C R21, R81, R78, RZ ;  /* 0x0000004e5115723e */ /* 0x002fe200048070ff */
[----:B------:R-:W-:-:S03]  /*4ce0*/  FADD.FTZ R78, R78, R3 ;  /* 0x000000034e4e7221 */ /* 0x000fc60000010000 */
[----:B------:R-:W-:Y:S01]  /*4cf0*/  F2FP.SATFINITE.E4M3.F32.PACK_AB_MERGE_C R214, R76, R73, R21 ;  /* 0x000000494cd6723e */ /* 0x000fe20004807015 */
[----:B------:R-:W-:-:S01]  /*4d00*/  FADD.FTZ R81, R81, R78 ;  /* 0x0000004e51517221 */ /* 0x000fc20000010000 */
[----:B------:R-:W-:Y:S01]  /*4d10*/  IMAD.MOV.U32 R78, RZ, RZ, R119 ;  /* 0x000000ffff4e7224 */ /* 0x000fe200078e0077 */
[----:B------:R-:W-:Y:S01]  /*4d20*/  MUFU.EX2 R82, R82 ;  /* 0x0000005200527308 */ /* 0x000fe20000000800 */
[----:B0-----:R-:W-:-:S01]  /*4d30*/  FADD.FTZ R3, R33, R26 ;  /* 0x0000001a21037221 */ /* 0x001fc20000010000 */
[--C-:B------:R-:W-:Y:S02]  /*4d40*/  IMAD.MOV.U32 R76, RZ, RZ, R119.reuse ;  /* 0x000000ffff4c7224 */ /* 0x100fe400078e0077 */
[--C-:B------:R-:W-:Y:S02]  /*4d50*/  IMAD.MOV.U32 R73, RZ, RZ, R119.reuse ;  /* 0x000000ffff497224 */ /* 0x100fe400078e0077 */
[----:B------:R-:W-:Y:S02]  /*4d60*/  IMAD.MOV.U32 R26, RZ, RZ, R119 ;  /* 0x000000ffff1a7224 */ /* 0x000fe400078e0077 */
[----:B------:R-:W0:Y:S01]  /*4d70*/  MUFU.EX2 R85, R85 ;  /* 0x0000005500557308 */ /* 0x000e220000000800 */
[C---:B--2---:R-:W-:Y:S01]  /*4d80*/  F2FP.SATFINITE.E4M3.F32.PACK_AB_MERGE_C R33, R36.reuse, R33, RZ ;  /* 0x000000212421723e */ /* 0x044fe200048070ff */
[----:B------:R-:W-:-:S03]  /*4d90*/  FADD.FTZ R36, R36, R3 ;  /* 0x0000000324247221 */ /* 0x000fc60000010000 */
[----:B------:R-:W-:Y:S01]  /*4da0*/  F2FP.SATFINITE.E4M3.F32.PACK_AB_MERGE_C R215, R63, R32, R33 ;  /* 0x000000203fd7723e */ /* 0x000fe20004807021 */
[--C-:B------:R-:W-:Y:S02]  /*4db0*/  IMAD.MOV.U32 R63, RZ, RZ, R119.reuse ;  /* 0x000000ffff3f7224 */ /* 0x100fe400078e0077 */
[----:B------:R-:W1:Y:S01]  /*4dc0*/  MUFU.EX2 R80, R80 ;  /* 0x0000005000507308 */ /* 0x000e620000000800 */
[--C-:B------:R-:W-:Y:S02]  /*4dd0*/  IMAD.MOV.U32 R33, RZ, RZ, R119.reuse ;  /* 0x000000ffff217224 */ /* 0x100fe400078e0077 */
[----:B------:R-:W-:-:S05]  /*4de0*/  IMAD.MOV.U32 R32, RZ, RZ, R119 ;  /* 0x000000ffff207224 */ /* 0x000fca00078e0077 */
[----:B------:R-:W2:Y:S01]  /*4df0*/  MUFU.EX2 R37, R37 ;  /* 0x0000002500257308 */ /* 0x000ea20000000800 */
[----:B0-----:R-:W-:-:S07]  /*4e00*/  F2FP.SATFINITE.E4M3.F32.PACK_AB_MERGE_C R5, R85, R82, RZ ;  /* 0x000000525505723e */ /* 0x001fce00048070ff */
[----:B------:R-:W0:Y:S01]  /*4e10*/  MUFU.EX2 R83, R83 ;  /* 0x0000005300537308 */ /* 0x000e220000000800 */
[----:B-1----:R-:W-:-:S01]  /*4e20*/  FADD.FTZ R4, R80, R81 ;  /* 0x0000005150047221 */ /* 0x002fc20000010000 */
[----:B------:R-:W-:-:S06]  /*4e30*/  IMAD.MOV.U32 R81, RZ, RZ, R119 ;  /* 0x000000ffff517224 */ /* 0x000fcc00078e0077 */
[----:B------:R1:W3:Y:S01]  /*4e40*/  MUFU.EX2 R20, R77 ;  /* 0x0000004d00147308 */ /* 0x0002e20000000800 */
[----:B--2---:R-:W-:-:S01]  /*4e50*/  FADD.FTZ R3, R37, R36 ;  /* 0x0000002425037221 */ /* 0x004fc20000010000 */
[----:B------:R-:W-:-:S06]  /*4e60*/  IMAD.MOV.U32 R36, RZ, RZ, R119 ;  /* 0x000000ffff247224 */ /* 0x000fcc00078e0077 */
[----:B------:R-:W2:Y:S01]  /*4e70*/  MUFU.EX2 R79, R79 ;  /* 0x0000004f004f7308 */ /* 0x000ea20000000800 */
[C---:B0-----:R-:W-:Y:S01]  /*4e80*/  F2FP.SATFINITE.E4M3.F32.PACK_AB_MERGE_C R216, R83.reuse, R80, R5 ;  /* 0x0000005053d8723e */ /* 0x041fe20004807005 */
[----:B------:R-:W-:Y:S01]  /*4e90*/  FADD.FTZ R83, R83, R4 ;  /* 0x0000000453537221 */ /* 0x000fe20000010000 */
[--C-:B------:R-:W-:Y:S02]  /*4ea0*/  IMAD.MOV.U32 R80, RZ, RZ, R119.reuse ;  /* 0x000000ffff507224 */ /* 0x100fe400078e0077 */
[----:B-1----:R-:W-:Y:S02]  /*4eb0*/  IMAD.MOV.U32 R77, RZ, RZ, R119 ;  /* 0x000000ffff4d7224 */ /* 0x002fe400078e0077 */
[----:B------:R-:W-:-:S01]  /*4ec0*/  FADD.FTZ R82, R82, R83 ;  /* 0x0000005352527221 */ /* 0x000fc20000010000 */
[----:B------:R-:W-:Y:S01]  /*4ed0*/  IMAD.MOV.U32 R83, RZ, RZ, R119 ;  /* 0x000000ffff537224 */ /* 0x000fe200078e0077 */
[----:B------:R-:W0:Y:S01]  /*4ee0*/  MUFU.EX2 R70, R70 ;  /* 0x0000004600467308 */ /* 0x000e220000000800 */
[----:B---3--:R-:W-:-:S01]  /*4ef0*/  FADD.FTZ R4, R20, R3 ;  /* 0x0000000314047221 */ /* 0x008fc20000010000 */
[----:B------:R-:W-:Y:S01]  /*4f00*/  FADD.FTZ R85, R85, R82 ;  /* 0x0000005255557221 */ /* 0x000fe20000010000 */
[----:B------:R-:W-:-:S05]  /*4f10*/  IMAD.MOV.U32 R82, RZ, RZ, R119 ;  /* 0x000000ffff527224 */ /* 0x000fca00078e0077 */
[----:B------:R-:W-:Y:S01]  /*4f20*/  MUFU.EX2 R56, R56 ;  /* 0x0000003800387308 */ /* 0x000fe20000000800 */
[----:B--2---:R-:W-:-:S07]  /*4f30*/  FADD.FTZ R5, R79, R4 ;  /* 0x000000044f057221 */ /* 0x004fce0000010000 */
[----:B------:R-:W1:Y:S01]  /*4f40*/  MUFU.EX2 R89, R89 ;  /* 0x0000005900597308 */ /* 0x000e620000000800 */
[C---:B0-----:R-:W-:Y:S01]  /*4f50*/  F2FP.SATFINITE.E4M3.F32.PACK_AB_MERGE_C R79, R70.reuse, R79, RZ ;  /* 0x0000004f464f723e */ /* 0x041fe200048070ff */
[----:B------:R-:W-:-:S03]  /*4f60*/  FADD.FTZ R70, R70, R5 ;  /* 0x0000000546467221 */ /* 0x000fc60000010000 */
[----:B------:R-:W-:Y:S01]  /*4f70*/  F2FP.SATFINITE.E4M3.F32.PACK_AB_MERGE_C R217, R20, R37, R79 ;  /* 0x0000002514d9723e */ /* 0x000fe2000480704f */
[--C-:B------:R-:W-:Y:S02]  /*4f80*/  IMAD.MOV.U32 R79, RZ, RZ, R119.reuse ;  /* 0x000000ffff4f7224 */ /* 0x100fe400078e0077 */
[----:B------:R-:W0:Y:S01]  /*4f90*/  MUFU.EX2 R84, R84 ;  /* 0x0000005400547308 */ /* 0x000e220000000800 */
[----:B------:R-:W-:-:S07]  /*4fa0*/  IMAD.MOV.U32 R37, RZ, RZ, R119 ;  /* 0x000000ffff257224 */ /* 0x000fce00078e0077 */
[----:B------:R-:W2:Y:S01]  /*4fb0*/  MUFU.EX2 R71, R71 ;  /* 0x0000004700477308 */ /* 0x000ea20000000800 */
[----:B-1----:R-:W-:-:S07]  /*4fc0*/  F2FP.SATFINITE.E4M3.F32.PACK_AB_MERGE_C R6, R89, R56, RZ ;  /* 0x000000385906723e */ /* 0x002fce00048070ff */
[----:B------:R-:W1:Y:S01]  /*4fd0*/  MUFU.EX2 R87, R87 ;  /* 0x0000005700577308 */ /* 0x000e620000000800 */
[----:B0-----:R-:W-:-:S01]  /*4fe0*/  FADD.FTZ R4, R84, R85 ;  /* 0x0000005554047221 */ /* 0x001fc20000010000 */
[----:B------:R-:W-:-:S06]  /*4ff0*/  IMAD.MOV.U32 R85, RZ, RZ, R119 ;  /* 0x000000ffff557224 */ /* 0x000fcc00078e0077 */
[----:B------:R-:W0:Y:S01]  /*5000*/  MUFU.EX2 R90, R90 ;  /* 0x0000005a005a7308 */ /* 0x000e220000000800 */
[----:B--2---:R-:W-:-:S01]  /*5010*/  FADD.FTZ R5, R71, R70 ;  /* 0x0000004647057221 */ /* 0x004fc20000010000 */
[----:B------:R-:W-:-:S06]  /*5020*/  IMAD.MOV.U32 R70, RZ, RZ, R119 ;  /* 0x000000ffff467224 */ /* 0x000fcc00078e0077 */
[----:B------:R-:W2:Y:S01]  /*5030*/  MUFU.EX2 R74, R74 ;  /* 0x0000004a004a7308 */ /* 0x000ea20000000800 */
[C---:B-1----:R-:W-:Y:S01]  /*5040*/  F2FP.SATFINITE.E4M3.F32.PACK_AB_MERGE_C R218, R87.reuse, R84, R6 ;  /* 0x0000005457da723e */ /* 0x042fe20004807006 */
[----:B------:R-:W-:Y:S01]  /*5050*/  FADD.FTZ R87, R87, R4 ;  /* 0x0000000457577221 */ /* 0x000fe20000010000 */
[----:B------:R-:W-:-:S03]  /*5060*/  IMAD.MOV.U32 R84, RZ, RZ, R119 ;  /* 0x000000ffff547224 */ /* 0x000fc600078e0077 */
[----:B------:R-:W-:Y:S01]  /*5070*/  FADD.FTZ R4, R56, R87 ;  /* 0x0000005738047221 */ /* 0x000fe20000010000 */
[----:B------:R-:W-:Y:S01]  /*5080*/  IMAD.MOV.U32 R87, RZ, RZ, R119 ;  /* 0x000000ffff577224 */ /* 0x000fe200078e0077 */
[----:B------:R1:W3:Y:S01]  /*5090*/  MUFU.EX2 R3, R86 ;  /* 0x0000005600037308 */ /* 0x0002e20000000800 */
[----:B0-----:R-:W-:-:S01]  /*50a0*/  FADD.FTZ R5, R90, R5 ;  /* 0x000000055a057221 */ /* 0x001fc20000010000 */
[----:B------:R-:W-:Y:S01]  /*50b0*/  FADD.FTZ R4, R89, R4 ;  /* 0x0000000459047221 */ /* 0x000fe20000010000 */
[--C-:B------:R-:W-:Y:S02]  /*50c0*/  IMAD.MOV.U32 R89, RZ, RZ, R119.reuse ;  /* 0x000000ffff597224 */ /* 0x100fe400078e0077 */
[----:B------:R-:W-:Y:S02]  /*50d0*/  IMAD.MOV.U32 R56, RZ, RZ, R119 ;  /* 0x000000ffff387224 */ /* 0x000fe400078e0077 */
[----:B--2---:R-:W-:-:S01]  /*50e0*/  FADD.FTZ R6, R74, R5 ;  /* 0x000000054a067221 */ /* 0x004fc20000010000 */
[----:B-1----:R-:W-:Y:S01]  /*50f0*/  IMAD.MOV.U32 R86, RZ, RZ, R119 ;  /* 0x000000ffff567224 */ /* 0x002fe200078e0077 */
[----:B---3--:R-:W-:-:S02]  /*5100*/  F2FP.SATFINITE.E4M3.F32.PACK_AB_MERGE_C R7, R3, R74, RZ ;  /* 0x0000004a0307723e */ /* 0x008fc400048070ff */
[----:B------:R-:W-:Y:S01]  /*5110*/  FADD.FTZ R6, R3, R6 ;  /* 0x0000000603067221 */ /* 0x000fe20000010000 */
[----:B------:R-:W-:Y:S01]  /*5120*/  IMAD.MOV.U32 R74, RZ, RZ, R119 ;  /* 0x000000ffff4a7224 */ /* 0x000fe200078e0077 */
[----:B------:R-:W-:Y:S01]  /*5130*/  F2FP.SATFINITE.E4M3.F32.PACK_AB_MERGE_C R219, R90, R71, R7 ;  /* 0x000000475adb723e */ /* 0x000fe20004807007 */
[--C-:B------:R-:W-:Y:S02]  /*5140*/  IMAD.MOV.U32 R90, RZ, RZ, R119.reuse ;  /* 0x000000ffff5a7224 */ /* 0x100fe400078e0077 */
[----:B------:R-:W-:Y:S01]  /*5150*/  IMAD.MOV.U32 R71, RZ, RZ, R119 ;  /* 0x000000ffff477224 */ /* 0x000fe200078e0077 */
[----:B------:R-:W-:Y:S06]  /*5160*/  @!P1 BRA `(.L_x_15) ;  /* 0x0000003800fc9947 */ /* 0x000fec0003800000 */
[----:B------:R-:W-:Y:S01]  /*5170*/  IMAD.MOV.U32 R5, RZ, RZ, R132 ;  /* 0x000000ffff057224 */ /* 0x000fe200078e0084 */
[----:B------:R-:W-:Y:S01]  /*5180*/  CS2R R118, SRZ ;  /* 0x0000000000767805 */ /* 0x000fe2000001ff00 */
[----:B------:R-:W-:Y:S01]  /*5190*/  IMAD.MOV.U32 R3, RZ, RZ, R126 ;  /* 0x000000ffff037224 */ /* 0x000fe200078e007e */
[----:B------:R-:W-:Y:S02]  /*51a0*/  CS2R R116, SRZ ;  /* 0x0000000000747805 */ /* 0x000fe4000001ff00 */
[----:B------:R-:W-:Y:S02]  /*51b0*/  CS2R R114, SRZ ;  /* 0x0000000000727805 */ /* 0x000fe4000001ff00 */
[----:B------:R-:W-:Y:S02]  /*51c0*/  CS2R R112, SRZ ;  /* 0x0000000000707805 */ /* 0x000fe4000001ff00 */
[----:B------:R-:W-:Y:S02]  /*51d0*/  CS2R R110, SRZ ;  /* 0x00000000006e7805 */ /* 0x000fe4000001ff00 */
[----:B------:R-:W-:-:S02]  /*51e0*/  CS2R R108, SRZ ;  /* 0x00000000006c7805 */ /* 0x000fc4000001ff00 */
[----:B------:R-:W-:Y:S02]  /*51f0*/  CS2R R106, SRZ ;  /* 0x00000000006a7805 */ /* 0x000fe4000001ff00 */
        /* <DEDUP_REMOVED lines=40> */
[----:B------:R-:W-:Y:S01]  /*5480*/  CS2R R24, SRZ ;  /* 0x0000000000187805 */ /* 0x000fe2000001ff00 */
[----:B------:R-:W-:Y:S01]  /*5490*/  UIADD3 UR47, UR47, -0x2, URZ ;  /* 0xfffffffe2f2f7890 */ /* 0x000fe2000fffe03f */
[----:B------:R-:W-:Y:S01]  /*54a0*/  UMOV UR53, UR43 ;  /* 0x0000002b00357c82 */ /* 0x000fe20008000000 */
[----:B------:R-:W-:Y:S01]  /*54b0*/  UMOV UR52, UR51 ;  /* 0x0000003300347c82 */ /* 0x000fe20008000000 */
[----:B------:R-:W-:-:S09]  /*54c0*/  ULDC UR50, c[0x0][0x988] ;  /* 0x0002620000327ab9 */ /* 0x000fd20000000800 */
.L_x_25:
[----:B------:R-:W-:Y:S01]  /*54d0*/  ISETP.NE.AND P2, PT, RZ, UR37, PT ;  /* 0x00000025ff007c0c */ /* 0x000fe2000bf45270 */
[----:B------:R-:W-:-:S04]  /*54e0*/  UISETP.NE.AND UP0, UPT, UR52, 0x1, UPT ;  /* 0x000000013400788c */ /* 0x000fc8000bf05270 */
[----:B------:R-:W-:-:S04]  /*54f0*/  USEL UR43, URZ, 0x1, UP0 ;  /* 0x000000013f2b7887 */ /* 0x000fc80008000000 */
[----:B------:R-:W-:-:S04]  /*5500*/  ULOP3.LUT UR43, UR53, UR43, URZ, 0x3c, !UPT ;  /* 0x0000002b352b7292 */ /* 0x000fc8000f8e3c3f */
[----:B------:R-:W-:Y:S08]  /*5510*/  @P2 BRA `(.L_x_16) ;  /* 0x0000000000382947 */ /* 0x000ff00003800000 */
[----:B------:R-:W-:Y:S05]  /*5520*/  @!P0 BRA `(.L_x_17) ;  /* 0x0000000000048947 */ /* 0x000fea0003800000 */
[----:B------:R-:W-:Y:S01]  /*5530*/  BPT.TRAP 0x1 ;  /* 0x000000040000795c */ /* 0x000fe20000300000 */
.L_x_17:
[----:B------:R-:W-:Y:S01]  /*5540*/  UIADD3 UR6, UR52, 0x1, URZ ;  /* 0x0000000134067890 */ /* 0x000fe2000fffe03f */
[----:B------:R-:W-:-:S03]  /*5550*/  IMAD.U32 R7, RZ, RZ, UR43 ;  /* 0x0000002bff077e24 */ /* 0x000fc6000f8e00ff */
[----:B------:R-:W-:Y:S02]  /*5560*/  UISETP.NE.AND UP0, UPT, UR6, 0x2, UPT ;  /* 0x000000020600788c */ /* 0x000fe4000bf05270 */
[----:B------:R-:W-:Y:S02]  /*5570*/  SHF.L.U32 R7, R7, 0x1f, RZ ;  /* 0x0000001f07077819 */ /* 0x000fe400000006ff */
[----:B------:R-:W-:-:S04]  /*5580*/  USEL UR6, UR6, URZ, UP0 ;  /* 0x0000003f06067287 */ /* 0x000fc80008000000 */
[----:B------:R-:W-:-:S09]  /*5590*/  ULEA UR6, UR6, UR39, 0x3 ;  /* 0x0000002706067291 */ /* 0x000fd2000f8e183f */
[----:B------:R0:W1:Y:S01]  /*55a0*/  SYNCS.PHASECHK.TRANS64.TRYWAIT P1, [UR6+0x33430], R7 ;  /* 0x03343007ff0075a7 */ /* 0x0000620008020146 */
[----:B------:R-:W-:Y:S05]  /*55b0*/  @!P0 BRA `(.L_x_18) ;  /* 0x0000000000048947 */ /* 0x000fea0003800000 */
[----:B------:R-:W-:Y:S01]  /*55c0*/  BPT.TRAP 0x1 ;  /* 0x000000040000795c */ /* 0x000fe20000300000 */
.L_x_18:
[----:B-1----:R-:W-:Y:S05]  /*55d0*/  @P1 BRA `(.L_x_16) ;  /* 0x0000000000081947 */ /* 0x002fea0003800000 */
[----:B------:R-:W1:Y:S02]  /*55e0*/  SYNCS.PHASECHK.TRANS64.TRYWAIT P1, [UR6+0x33430], R7 ;  /* 0x03343007ff0075a7 */ /* 0x000e640008020146 */
[----:B-1----:R-:W-:Y:S05]  /*55f0*/  @!P1 BRA `(.L_x_19) ;  /* 0x000000a000cc9947 */ /* 0x002fea0003800000 */
.L_x_16:
[----:B01----:R-:W-:Y:S01]  /*5600*/  VIADD R7, R23, 0x8 ;  /* 0x0000000817077836 */ /* 0x003fe20000000000 */
[----:B------:R-:W-:Y:S01]  /*5610*/  UIADD3 UR51, UR52, 0x1, URZ ;  /* 0x0000000134337890 */ /* 0x000fe2000fffe03f */
[----:B------:R-:W-:Y:S01]  /*5620*/  UMOV UR27, 0x80000020 ;  /* 0x80000020001b7882 */ /* 0x000fe20000000000 */
[----:B------:R-:W-:Y:S02]  /*5630*/  UMOV UR28, UR24 ;  /* 0x00000018001c7c82 */ /* 0x000fe40008000000 */
[----:B------:R0:W-:Y:S01]  /*5640*/  BAR.SYNC.DEFER_BLOCKING R7, 0x100 ;  /* 0x000400070000751d */ /* 0x0001e20000010000 */
[----:B------:R-:W-:-:S04]  /*5650*/  UISETP.NE.AND UP0, UPT, UR51, 0x2, UPT ;  /* 0x000000023300788c */ /* 0x000fc8000bf05270 */
[----:B------:R-:W-:Y:S01]  /*5660*/  USEL UR51, UR51, URZ, UP0 ;  /* 0x0000003f33337287 */ /* 0x000fe20008000000 */
[----:B------:R-:W-:Y:S01]  /*5670*/  UMOV UR29, UR25 ;  /* 0x00000019001d7c82 */ /* 0x000fe20008000000 */
[----:B------:R-:W-:Y:S02]  /*5680*/  UMOV UR31, 0x80000020 ;  /* 0x80000020001f7882 */ /* 0x000fe40000000000 */
[----:B------:R-:W-:Y:S01]  /*5690*/  UIMAD UR54, UR51, 0x780, UR46 ;  /* 0x00000780333678a4 */ /* 0x000fe2000f8e022e */
[----:B------:R-:W-:Y:S01]  /*56a0*/  UMOV UR32, UR24 ;  /* 0x0000001800207c82 */ /* 0x000fe20008000000 */
[----:B------:R-:W-:Y:S02]  /*56b0*/  UMOV UR33, UR25 ;  /* 0x0000001900217c82 */ /* 0x000fe40008000000 */
[----:B------:R-:W-:Y:S02]  /*56c0*/  UIADD3 UR30, UR54, 0x80, URZ ;  /* 0x00000080361e7890 */ /* 0x000fe4000fffe03f */
[----:B------:R-:W-:-:S02]  /*56d0*/  UIADD3 UR34, UR54, 0x100, URZ ;  /* 0x0000010036227890 */ /* 0x000fc4000fffe03f */
[----:B------:R-:W-:Y:S01]  /*56e0*/  UMOV UR26, UR54 ;  /* 0x00000036001a7c82 */ /* 0x000fe20008000000 */
[----:B------:R-:W-:Y:S01]  /*56f0*/  UMOV UR35, 0x80000020 ;  /* 0x8000002000237882 */ /* 0x000fe20000000000 */
[----:B------:R-:W-:Y:S01]  /*5700*/  UIADD3 UR6, UR54, 0x200, URZ ;  /* 0x0000020036067890 */ /* 0x000fe2000fffe03f */
[----:B------:R-:W-:Y:S01]  /*5710*/  UMOV UR7, 0x80000020 ;  /* 0x8000002000077882 */ /* 0x000fe20000000000 */
[----:B------:R-:W-:Y:S01]  /*5720*/  UIADD3 UR10, UR54, 0x202, URZ ;  /* 0x00000202360a7890 */ /* 0x000fe2000fffe03f */
[----:B------:R-:W-:Y:S01]  /*5730*/  WARPGROUP.ARRIVE ;  /* 0x00000000000079c5 */ /* 0x000fe20000000000 */
[----:B------:R-:W-:Y:S01]  /*5740*/  UMOV UR11, 0x80000020 ;  /* 0x80000020000b7882 */ /* 0x000fe20000000000 */
[----:B------:R-:W-:Y:S01]  /*5750*/  UIADD3 UR14, UR54, 0x282, URZ ;  /* 0x00000282360e7890 */ /* 0x000fe2000fffe03f */
[----:B------:R-:W-:Y:S01]  /*5760*/  UMOV UR15, 0x80000020 ;  /* 0x80000020000f7882 */ /* 0x000fe20000000000 */
[----:B------:R-:W-:Y:S02]  /*5770*/  UIADD3 UR18, UR54, 0x500, URZ ;  /* 0x0000050036127890 */ /* 0x000fe4000fffe03f */
[----:B------:R-:W-:Y:S01]  /*5780*/  QGMMA.64x32x32.F32.E4M3.E4M3 R184, gdesc[UR24], RZ, !UPT, gsb0 ;  /* 0x0060000018b879f3 */ /* 0x000fe2000c0008ff */
[----:B------:R-:W-:Y:S01]  /*5790*/  UIADD3 UR26, UR54, 0x180, URZ ;  /* 0x00000180361a7890 */ /* 0x000fe2000fffe03f */
[----:B------:R-:W-:Y:S01]  /*57a0*/  UMOV UR27, 0x80000020 ;  /* 0x80000020001b7882 */ /* 0x000fe20000000000 */
[----:B------:R-:W-:Y:S01]  /*57b0*/  UMOV UR19, 0x80000020 ;  /* 0x8000002000137882 */ /* 0x000fe20000000000 */
[----:B------:R-:W-:Y:S01]  /*57c0*/  UIADD3 UR22, UR54, 0x502, URZ ;  /* 0x0000050236167890 */ /* 0x000fe2000fffe03f */
[----:B------:R-:W-:Y:S01]  /*57d0*/  UMOV UR23, 0x80000020 ;  /* 0x8000002000177882 */ /* 0x000fe20000000000 */
[----:B------:R-:W-:-:S02]  /*57e0*/  WARPGROUP.DEPBAR.LE gsb0, 0x0 ;  /* 0x00008000000079c5 */ /* 0x000fc40000010000 */
        /* <DEDUP_REMOVED lines=16> */
[----:B------:R-:W-:Y:S01]  /*58f0*/  UMOV UR26, UR6 ;  /* 0x00000006001a7c82 */ /* 0x000fe20008000000 */
[----:B------:R-:W-:Y:S01]  /*5900*/  UMOV UR27, 0x80000020 ;  /* 0x80000020001b7882 */ /* 0x000fe20000000000 */
[----:B------:R-:W-:Y:S01]  /*5910*/  UIADD3 UR6, UR54, 0x2, URZ ;  /* 0x0000000236067890 */ /* 0x000fe2000fffe03f */
        /* <DEDUP_REMOVED lines=25> */
[----:B------:R-:W-:Y:S01]  /*5ab0*/  UMOV UR6, UR10 ;  /* 0x0000000a00067c82 */ /* 0x000fe20008000000 */
[----:B------:R-:W-:Y:S01]  /*5ac0*/  UMOV UR7, 0x80000020 ;  /* 0x8000002000077882 */ /* 0x000fe20000000000 */
[----:B------:R-:W-:Y:S01]  /*5ad0*/  UIADD3 UR10, UR54, 0x280, URZ ;  /* 0x00000280360a7890 */ /* 0x000fe2000fffe03f */
        /* <DEDUP_REMOVED lines=92> */
[----:B------:R-:W-:Y:S01]  /*60a0*/  UIADD3 UR54, UR54, 0x702, URZ ;  /* 0x0000070236367890 */ /* 0x000fe2000fffe03f */
        /* <DEDUP_REMOVED lines=15> */
[----:B0-----:R-:W-:Y:S05]  /*61a0*/  @P2 BRA `(.L_x_20) ;  /* 0x00000000002c2947 */ /* 0x001fea0003800000 */
[----:B------:R-:W-:Y:S05]  /*61b0*/  @!P0 BRA `(.L_x_21) ;  /* 0x0000000000048947 */ /* 0x000fea0003800000 */
[----:B------:R-:W-:Y:S01]  /*61c0*/  BPT.TRAP 0x1 ;  /* 0x000000040000795c */ /* 0x000fe20000300000 */
.L_x_21:
[----:B------:R-:W-:Y:S01]  /*61d0*/  ULEA UR6, UR52, UR39, 0x3 ;  /* 0x0000002734067291 */ /* 0x000fe2000f8e183f */
[----:B------:R-:W-:-:S05]  /*61e0*/  IMAD.U32 R7, RZ, RZ, UR53 ;  /* 0x00000035ff077e24 */ /* 0x000fca000f8e00ff */
[----:B------:R-:W-:-:S04]  /*61f0*/  SHF.L.U32 R7, R7, 0x1f, RZ ;  /* 0x0000001f07077819 */ /* 0x000fc800000006ff */
[----:B------:R0:W1:Y:S01]  /*6200*/  SYNCS.PHASECHK.TRANS64.TRYWAIT P1, [UR6+0x33450], R7 ;  /* 0x03345007ff0075a7 */ /* 0x0000620008020146 */
[----:B------:R-:W-:Y:S05]  /*6210*/  @!P0 BRA `(.L_x_22) ;  /* 0x0000000000048947 */ /* 0x000fea0003800000 */
[----:B------:R-:W-:Y:S01]  /*6220*/  BPT.TRAP 0x1 ;  /* 0x000000040000795c */ /* 0x000fe20000300000 */
.L_x_22:
[----:B-1----:R-:W-:Y:S05]  /*6230*/  @P1 BRA `(.L_x_20) ;  /* 0x0000000000081947 */ /* 0x002fea0003800000 */
[----:B------:R-:W1:Y:S02]  /*6240*/  SYNCS.PHASECHK.TRANS64.TRYWAIT P1, [UR6+0x33450], R7 ;  /* 0x03345007ff0075a7 */ /* 0x000e640008020146 */
[----:B-1----:R-:W-:Y:S05]  /*6250*/  @!P1 BRA `(.L_x_23) ;  /* 0x0000009400cc9947 */ /* 0x002fea0003800000 */
.L_x_20:
[----:B------:R-:W-:Y:S01]  /*6260*/  UIADD3 UR6, UR39, 0x200, URZ ;  /* 0x0000020027067890 */ /* 0x000fe2000fffe03f */
[----:B------:R-:W-:Y:S01]  /*6270*/  WARPGROUP.ARRIVE ;  /* 0x00000000000079c5 */ /* 0x000fe20000000000 */
[----:B------:R-:W-:Y:S01]  /*6280*/  UMOV UR7, 0xc0000010 ;  /* 0xc000001000077882 */ /* 0x000fe20000000000 */
[C---:B-1----:R-:W-:Y:S01]  /*6290*/  FMUL.FTZ R8, R0.reuse, R184 ;  /* 0x000000b800087220 */ /* 0x042fe20000410000 */
[----:B------:R-:W-:Y:S01]  /*62a0*/  USHF.R.U32.HI UR6, URZ, 0x4, UR6 ;  /* 0x000000043f067899 */ /* 0x000fe20008011606 */
[C---:B------:R-:W-:Y:S01]  /*62b0*/  FMUL.FTZ R10, R0.reuse, R186 ;  /* 0x000000ba000a7220 */ /* 0x040fe20000410000 */
[C---:B0-----:R-:W-:Y:S01]  /*62c0*/  FMUL.FTZ R7, R0.reuse, R185 ;  /* 0x000000b900077220 */ /* 0x041fe20000410000 */
[C---:B------:R-:W-:Y:S01]  /*62d0*/  FMUL.FTZ R9, R0.reuse, R187 ;  /* 0x000000bb00097220 */ /* 0x040fe20000410000 */
[----:B------:R-:W-:Y:S01]  /*62e0*/  ULOP3.LUT UR6, UR6, 0x3fff, URZ, 0xc0, !UPT ;  /* 0x00003fff06067892 */ /* 0x000fe2000f8ec03f */
[----:B------:R-:W0:Y:S01]  /*62f0*/  MUFU.TANH R8, R8 ;  /* 0x0000000800087308 */ /* 0x000e220000002400 */
[C---:B------:R-:W-:Y:S01]  /*6300*/  FMUL.FTZ R11, R0.reuse, R188 ;  /* 0x000000bc000b7220 */ /* 0x040fe20000410000 */
[C---:B------:R-:W-:Y:S01]  /*6310*/  FMUL.FTZ R13, R0.reuse, R190 ;  /* 0x000000be000d7220 */ /* 0x040fe20000410000 */
[----:B------:R-:W-:Y:S01]  /*6320*/  ULOP3.LUT UR6, UR6, 0x10000, URZ, 0xfc, !UPT ;  /* 0x0001000006067892 */ /* 0x000fe2000f8efc3f */
[C---:B------:R-:W-:Y:S01]  /*6330*/  FMUL.FTZ R12, R0.reuse, R189 ;  /* 0x000000bd000c7220 */ /* 0x040fe20000410000 */
[C---:B------:R-:W-:Y:S01]  /*6340*/  FMUL.FTZ R14, R0.reuse, R191 ;  /* 0x000000bf000e7220 */ /* 0x040fe20000410000 */
[C---:B------:R-:W-:Y:S01]  /*6350*/  FMUL.FTZ R15, R0.reuse, R192 ;  /* 0x000000c0000f7220 */ /* 0x040fe20000410000 */
[----:B------:R-:W-:Y:S01]  /*6360*/  UIMAD UR11, UR52, 0x780, UR6 ;  /* 0x00000780340b78a4 */ /* 0x000fe2000f8e0206 */
[----:B------:R-:W1:Y:S01]  /*6370*/  MUFU.TANH R10, R10 ;  /* 0x0000000a000a7308 */ /* 0x000e620000002400 */
[C---:B------:R-:W-:Y:S01]  /*6380*/  FMUL.FTZ R21, R0.reuse, R194 ;  /* 0x000000c200157220 */ /* 0x040fe20000410000 */
[C---:B------:R-:W-:Y:S01]  /*6390*/  FMUL.FTZ R20, R0.reuse, R193 ;  /* 0x000000c100147220 */ /* 0x040fe20000410000 */
[C---:B------:R-:W-:Y:S01]  /*63a0*/  FMUL.FTZ R184, R0.reuse, R195 ;  /* 0x000000c300b87220 */ /* 0x040fe20000410000 */
[C---:B------:R-:W-:Y:S01]  /*63b0*/  FMUL.FTZ R185, R0.reuse, R196 ;  /* 0x000000c400b97220 */ /* 0x040fe20000410000 */
[C---:B------:R-:W-:Y:S01]  /*63c0*/  FMUL.FTZ R187, R0.reuse, R198 ;  /* 0x000000c600bb7220 */ /* 0x040fe20000410000 */
[----:B------:R-:W-:Y:S01]  /*63d0*/  UMOV UR6, UR11 ;  /* 0x0000000b00067c82 */ /* 0x000fe20008000000 */
[----:B------:R-:W-:Y:S01]  /*63e0*/  FMUL.FTZ R186, R0, R197 ;  /* 0x000000c500ba7220 */ /* 0x000fe20000410000 */
[----:B------:R-:W-:Y:S01]  /*63f0*/  QGMMA.64x192x32.F32.E4M3.E4M3 R24, R200, gdesc[UR4], R24, gsb0 ;  /* 0x02e00004c8187df3 */ /* 0x000fe20008000818 */
[----:B------:R-:W-:Y:S01]  /*6400*/  UIADD3 UR6, UR11, 0x180, URZ ;  /* 0x000001800b067890 */ /* 0x000fe2000fffe03f */
[----:B------:R-:W2:Y:S01]  /*6410*/  MUFU.TANH R7, R7 ;  /* 0x0000000700077308 */ /* 0x000ea20000002400 */
[----:B------:R-:W-:Y:S01]  /*6420*/  UMOV UR7, 0xc0000010 ;  /* 0xc000001000077882 */ /* 0x000fe20000000000 */
[----:B0-----:R-:W-:Y:S01]  /*6430*/  FMNMX.FTZ R190, R8, R3, !PT ;  /* 0x0000000308be7209 */ /* 0x001fe20007810000 */
[C---:B------:R-:W-:Y:S01]  /*6440*/  FMUL.FTZ R188, R0.reuse, R199 ;  /* 0x000000c700bc7220 */ /* 0x040fe20000410000 */
[C---:B------:R-:W-:Y:S01]  /*6450*/  FMUL.FTZ R168, R0.reuse, R168 ;  /* 0x000000a800a87220 */ /* 0x040fe20000410000 */
[C---:B------:R-:W-:Y:S01]  /*6460*/  FMUL.FTZ R170, R0.reuse, R170 ;  /* 0x000000aa00aa7220 */ /* 0x040fe20000410000 */
[----:B------:R-:W-:Y:S01]  /*6470*/  FMUL.FTZ R169, R0, R169 ;  /* 0x000000a900a97220 */ /* 0x000fe20000410000 */
[----:B-1----:R-:W-:Y:S01]  /*6480*/  FMNMX.FTZ R192, R10, R5, !PT ;  /* 0x000000050ac07209 */ /* 0x002fe20007810000 */
[----:B------:R-:W0:Y:S01]  /*6490*/  MUFU.TANH R9, R9 ;  /* 0x0000000900097308 */ /* 0x000e220000002400 */
[C---:B------:R-:W-:Y:S01]  /*64a0*/  FMUL.FTZ R171, R0.reuse, R171 ;  /* 0x000000ab00ab7220 */ /* 0x040fe20000410000 */
[C---:B------:R-:W-:Y:S01]  /*64b0*/  FMUL.FTZ R172, R0.reuse, R172 ;  /* 0x000000ac00ac7220 */ /* 0x040fe20000410000 */
[C---:B------:R-:W-:Y:S01]  /*64c0*/  FMUL.FTZ R174, R0.reuse, R174 ;  /* 0x000000ae00ae7220 */ /* 0x040fe20000410000 */
[C---:B------:R-:W-:Y:S01]  /*64d0*/  FMUL.FTZ R173, R0.reuse, R173 ;  /* 0x000000ad00ad7220 */ /* 0x040fe20000410000 */
[C---:B------:R-:W-:Y:S01]  /*64e0*/  FMUL.FTZ R175, R0.reuse, R175 ;  /* 0x000000af00af7220 */ /* 0x040fe20000410000 */
[C---:B------:R-:W-:Y:S01]  /*64f0*/  FMUL.FTZ R176, R0.reuse, R176 ;  /* 0x000000b000b07220 */ /* 0x040fe20000410000 */
[C---:B------:R-:W-:Y:S01]  /*6500*/  FMUL.FTZ R178, R0.reuse, R178 ;  /* 0x000000b200b27220 */ /* 0x040fe20000410000 */
[----:B------:R-:W1:Y:S01]  /*6510*/  MUFU.TANH R11, R11 ;  /* 0x0000000b000b7308 */ /* 0x000e620000002400 */
[----:B--2---:R-:W-:Y:S01]  /*6520*/  FMNMX.FTZ R190, R7, R190, !PT ;  /* 0x000000be07be7209 */ /* 0x004fe20007810000 */
[C---:B------:R-:W-:Y:S01]  /*6530*/  FMUL.FTZ R177, R0.reuse, R177 ;  /* 0x000000b100b17220 */ /* 0x040fe20000410000 */
[C---:B------:R-:W-:Y:S01]  /*6540*/  FMUL.FTZ R179, R0.reuse, R179 ;  /* 0x000000b300b37220 */ /* 0x040fe20000410000 */
[C---:B------:R-:W-:Y:S01]  /*6550*/  FMUL.FTZ R180, R0.reuse, R180 ;  /* 0x000000b400b47220 */ /* 0x040fe20000410000 */
[C---:B------:R-:W-:Y:S01]  /*6560*/  FMUL.FTZ R182, R0.reuse, R182 ;  /* 0x000000b600b67220 */ /* 0x040fe20000410000 */
[C---:B------:R-:W-:Y:S01]  /*6570*/  FMUL.FTZ R181, R0.reuse, R181 ;  /* 0x000000b500b57220 */ /* 0x040fe20000410000 */
[C---:B------:R-:W-:Y:S01]  /*6580*/  FMUL.FTZ R183, R0.reuse, R183 ;  /* 0x000000b700b77220 */ /* 0x040fe20000410000 */
[----:B------:R-:W2:Y:S01]  /*6590*/  MUFU.TANH R13, R13 ;  /* 0x0000000d000d7308 */ /* 0x000ea20000002400 */
[----:B0-----:R-:W-:Y:S01]  /*65a0*/  FMNMX.FTZ R192, R9, R192, !PT ;  /* 0x000000c009c07209 */ /* 0x001fe20007810000 */
[C---:B------:R-:W-:Y:S01]  /*65b0*/  FMUL.FTZ R152, R0.reuse, R152 ;  /* 0x0000009800987220 */ /* 0x040fe20000410000 */
[C---:B------:R-:W-:Y:S01]  /*65c0*/  FMUL.FTZ R154, R0.reuse, R154 ;  /* 0x0000009a009a7220 */ /* 0x040fe20000410000 */
[C---:B------:R-:W-:Y:S01]  /*65d0*/  FMUL.FTZ R153, R0.reuse, R153 ;  /* 0x0000009900997220 */ /* 0x040fe20000410000 */
[C---:B------:R-:W-:Y:S01]  /*65e0*/  FMUL.FTZ R155, R0.reuse, R155 ;  /* 0x0000009b009b7220 */ /* 0x040fe20000410000 */
[C---:B------:R-:W-:Y:S01]  /*65f0*/  FMUL.FTZ R156, R0.reuse, R156 ;  /* 0x0000009c009c7220 */ /* 0x040fe20000410000 */
[C---:B------:R-:W-:Y:S01]  /*6600*/  FMUL.FTZ R157, R0.reuse, R157 ;  /* 0x0000009d009d7220 */ /* 0x040fe20000410000 */
[----:B------:R-:W0:Y:S01]  /*6610*/  MUFU.TANH R12, R12 ;  /* 0x0000000c000c7308 */ /* 0x000e220000002400 */
[----:B-1----:R-:W-:Y:S01]  /*6620*/  FMNMX.FTZ R189, R11, R190, !PT ;  /* 0x000000be0bbd7209 */ /* 0x002fe20007810000 */
        /* <DEDUP_REMOVED lines=13> */
[----:B------:R-:W-:Y:S01]  /*6700*/  FMUL.FTZ R137, R0, R137 ;  /* 0x0000008900897220 */ /* 0x000fe20000410000 */
[----:B------:R-:W2:Y:S01]  /*6710*/  MUFU.TANH R15, R15 ;  /* 0x0000000f000f7308 */ /* 0x000ea20000002400 */
[----:B0-----:R-:W-:Y:S01]  /*6720*/  FMNMX.FTZ R190, R12, R189, !PT ;  /* 0x000000bd0cbe7209 */ /* 0x001fe20007810000 */
[C---:B------:R-:W-:Y:S01]  /*6730*/  FMUL.FTZ R138, R0.reuse, R138 ;  /* 0x0000008a008a7220 */ /* 0x040fe20000410000 */
[C---:B------:R-:W-:Y:S01]  /*6740*/  FMUL.FTZ R140, R0.reuse, R140 ;  /* 0x0000008c008c7220 */ /* 0x040fe20000410000 */
[C---:B------:R-:W-:Y:S01]  /*6750*/  FMUL.FTZ R139, R0.reuse, R139 ;  /* 0x0000008b008b7220 */ /* 0x040fe20000410000 */
[C---:B------:R-:W-:Y:S01]  /*6760*/  FMUL.FTZ R141, R0.reuse, R141 ;  /* 0x0000008d008d7220 */ /* 0x040fe20000410000 */
[C---:B------:R-:W-:Y:S01]  /*6770*/  FMUL.FTZ R142, R0.reuse, R142 ;  /* 0x0000008e008e7220 */ /* 0x040fe20000410000 */
[----:B------:R-:W-:Y:S01]  /*6780*/  FMUL.FTZ R144, R0, R144 ;  /* 0x0000009000907220 */ /* 0x000fe20000410000 */
        /* <DEDUP_REMOVED lines=29> */
[----:B------:R-:W-:Y:S01]  /*6960*/  FMUL.FTZ R135, R0, R135 ;  /* 0x0000008700877220 */ /* 0x000fe20000410000 */
[----:B------:R-:W-:Y:S01]  /*6970*/  UMOV UR10, UR50 ;  /* 0x00000032000a7c82 */ /* 0x000fe20008000000 */
[----:B------:R-:W1:Y:S01]  /*6980*/  S2R R227, SR_TID.X ;  /* 0x0000000000e37919 */ /* 0x000e620000002100 */
[----:B------:R-:W3:Y:S01]  /*6990*/  MUFU.TANH R187, R187 ;  /* 0x000000bb00bb7308 */ /* 0x000ee20000002400 */
[----:B--2---:R-:W-:-:S07]  /*69a0*/  FMNMX.FTZ R192, R184, R191, !PT ;  /* 0x000000bfb8c07209 */ /* 0x004fce0007810000 */
[----:B------:R-:W2:Y:S01]  /*69b0*/  MUFU.TANH R186, R186 ;  /* 0x000000ba00ba7308 */ /* 0x000ea20000002400 */
[----:B0-----:R-:W-:-:S07]  /*69c0*/  FMNMX.FTZ R189, R185, R190, !PT ;  /* 0x000000beb9bd7209 */ /* 0x001fce0007810000 */
[----:B------:R-:W0:Y:S01]  /*69d0*/  MUFU.TANH R188, R188 ;  /* 0x000000bc00bc7308 */ /* 0x000e220000002400 */
[----:B---3--:R-:W-:-:S07]  /*69e0*/  FMNMX.FTZ R191, R187, R192, !PT ;  /* 0x000000c0bbbf7209 */ /* 0x008fce0007810000 */
[----:B------:R-:W3:Y:S01]  /*69f0*/  MUFU.TANH R168, R168 ;  /* 0x000000a800a87308 */ /* 0x000ee20000002400 */
[----:B--2---:R-:W-:Y:S02]  /*6a00*/  FMNMX.FTZ R189, R186, R189, !PT ;  /* 0x000000bdbabd7209 */ /* 0x004fe40007810000 */
[----:B-1----:R-:W-:-:S05]  /*6a10*/  LOP3.LUT P1, RZ, R227, 0x7f, RZ, 0xc0, !PT ;  /* 0x0000007fe3ff7812 */ /* 0x002fca000782c0ff */
[----:B------:R-:W1:Y:S01]  /*6a20*/  MUFU.TANH R170, R170 ;  /* 0x000000aa00aa7308 */ /* 0x000e620000002400 */
[----:B0-----:R-:W-:-:S07]  /*6a30*/  FMNMX.FTZ R191, R188, R191, !PT ;  /* 0x000000bfbcbf7209 */ /* 0x001fce0007810000 */
[----:B------:R-:W0:Y:S01]  /*6a40*/  MUFU.TANH R169, R169 ;  /* 0x000000a900a97308 */ /* 0x000e220000002400 */
[----:B---3--:R-:W-:-:S07]  /*6a50*/  FMNMX.FTZ R190, R168, R189, !PT ;  /* 0x000000bda8be7209 */ /* 0x008fce0007810000 */
[----:B------:R-:W2:Y:S01]  /*6a60*/  MUFU.TANH R171, R171 ;  /* 0x000000ab00ab7308 */ /* 0x000ea20000002400 */
[----:B-1----:R-:W-:-:S07]  /*6a70*/  FMNMX.FTZ R192, R170, R191, !PT ;  /* 0x000000bfaac07209 */ /* 0x002fce0007810000 */
[----:B------:R-:W1:Y:S01]  /*6a80*/  MUFU.TANH R172, R172 ;  /* 0x000000ac00ac7308 */ /* 0x000e620000002400 */
[----:B0-----:R-:W-:-:S07]  /*6a90*/  FMNMX.FTZ R189, R169, R190, !PT ;  /* 0x000000bea9bd7209 */ /* 0x001fce0007810000 */
[----:B------:R-:W0:Y:S01]  /*6aa0*/  MUFU.TANH R174, R174 ;  /* 0x000000ae00ae7308 */ /* 0x000e220000002400 */
[----:B--2---:R-:W-:-:S07]  /*6ab0*/  FMNMX.FTZ R191, R171, R192, !PT ;  /* 0x000000c0abbf7209 */ /* 0x004fce0007810000 */
        /* <DEDUP_REMOVED lines=11> */
[----:B--2---:R-:W-:Y:S01]  /*6b70*/  FMNMX.FTZ R192, R178, R191, !PT ;  /* 0x000000bfb2c07209 */ /* 0x004fe20007810000 */
[----:B------:R-:W-:Y:S02]  /*6b80*/  WARPGROUP.DEPBAR.LE gsb0, 0x0 ;  /* 0x00008000000079c5 */ /* 0x000fe40000010000 */
[----:B------:R-:W-:-:S04]  /*6b90*/  WARPGROUP.ARRIVE ;  /* 0x00000000000079c5 */ /* 0x000fc80000000000 */
[----:B------:R-:W2:Y:S01]  /*6ba0*/  MUFU.TANH R180, R180 ;  /* 0x000000b400b47308 */ /* 0x000ea20000002400 */
[----:B-1----:R-:W-:Y:S01]  /*6bb0*/  FMNMX.FTZ R189, R177, R190, !PT ;  /* 0x000000beb1bd7209 */ /* 0x002fe20007810000 */
[----:B------:R-:W-:Y:S01]  /*6bc0*/  QGMMA.64x192x32.F32.E4M3.E4M3 R24, R204, gdesc[UR4], R24, gsb0 ;  /* 0x02e00004cc187df3 */ /* 0x000fe20008000818 */
[----:B------:R-:W-:Y:S01]  /*6bd0*/  UIADD3 UR6, UR11, 0x300, URZ ;  /* 0x000003000b067890 */ /* 0x000fe2000fffe03f */
[----:B------:R-:W-:-:S04]  /*6be0*/  UMOV UR7, 0xc0000010 ;  /* 0xc000001000077882 */ /* 0x000fc80000000000 */
        /* <DEDUP_REMOVED lines=11> */
[----:B-1----:R-:W-:Y:S01]  /*6ca0*/  FMNMX.FTZ R190, R152, R189, !PT ;  /* 0x000000bd98be7209 */ /* 0x002fe20007810000 */
[----:B------:R-:W-:-:S06]  /*6cb0*/  FMUL.FTZ R189, R0, R126 ;  /* 0x0000007e00bd7220 */ /* 0x000fcc0000410000 */
        /* <DEDUP_REMOVED lines=95> */
[----:B-1----:R-:W-:-:S05]  /*72b0*/  FMNMX.FTZ R191, R133, R126, !PT ;  /* 0x0000007e85bf7209 */ /* 0x002fca0007810000 */
[----:B------:R-:W1:Y:S01]  /*72c0*/  SHFL.BFLY PT, R126, R191, 0x2, 0x1f ;  /* 0x0c401f00bf7e7f89 */ /* 0x000e6200000e0000 */
[----:B0-----:R-:W-:Y:S01]  /*72d0*/  FMNMX.FTZ R132, R134, R193, !PT ;  /* 0x000000c186847209 */ /* 0x001fe20007810000 */
[----:B------:R-:W-:Y:S02]  /*72e0*/  WARPGROUP.DEPBAR.LE gsb0, 0x0 ;  /* 0x00008000000079c5 */ /* 0x000fe40000010000 */
[----:B------:R-:W-:Y:S01]  /*72f0*/  WARPGROUP.ARRIVE ;  /* 0x00000000000079c5 */ /* 0x000fe20000000000 */
[----:B--2---:R-:W-:-:S05]  /*7300*/  FMNMX.FTZ R192, R135, R132, !PT ;  /* 0x0000008487c07209 */ /* 0x004fca0007810000 */
[----:B------:R-:W-:Y:S01]  /*7310*/  QGMMA.64x192x32.F32.E4M3.E4M3 R24, R212, gdesc[UR4], R24, gsb0 ;  /* 0x02e00004d4187df3 */ /* 0x000fe20008000818 */
[----:B------:R-:W0:Y:S01]  /*7320*/  SHFL.BFLY PT, R195, R192, 0x2, 0x1f ;  /* 0x0c401f00c0c37f89 */ /* 0x000e2200000e0000 */
[----:B------:R-:W-:Y:S01]  /*7330*/  UIADD3 UR6, UR11, 0x600, URZ ;  /* 0x000006000b067890 */ /* 0x000fe2000fffe03f */
[----:B------:R-:W-:Y:S01]  /*7340*/  UMOV UR7, 0xc0000010 ;  /* 0xc000001000077882 */ /* 0x000fe20000000000 */
[----:B-1----:R-:W-:Y:S01]  /*7350*/  FMNMX.FTZ R193, R191, R126, !PT ;  /* 0x0000007ebfc17209 */ /* 0x002fe20007810000 */
[----:B------:R-:W-:-:S04]  /*7360*/  IMAD.U32 R191, RZ, RZ, UR10 ;  /* 0x0000000affbf7e24 */ /* 0x000fc8000f8e00ff */
[----:B------:R-:W1:Y:S01]  /*7370*/  SHFL.BFLY PT, R126, R193, 0x1, 0x1f ;  /* 0x0c201f00c17e7f89 */ /* 0x000e6200000e0000 */
[----:B0-----:R-:W-:-:S05]  /*7380*/  FMNMX.FTZ R195, R192, R195, !PT ;  /* 0x000000c3c0c37209 */ /* 0x001fca0007810000 */
[----:B------:R-:W0:Y:S01]  /*7390*/  SHFL.BFLY PT, R132, R195, 0x1, 0x1f ;  /* 0x0c201f00c3847f89 */ /* 0x000e2200000e0000 */
[----:B-1----:R-:W-:Y:S01]  /*73a0*/  FMNMX.FTZ R126, R193, R126, !PT ;  /* 0x0000007ec17e7209 */ /* 0x002fe20007810000 */
[----:B------:R-:W-:-:S04]  /*73b0*/  IMAD.U32 R193, RZ, RZ, UR10 ;  /* 0x0000000affc17e24 */ /* 0x000fc8000f8e00ff */
[C---:B------:R-:W-:Y:S01]  /*73c0*/  FADD.FTZ R3, -R126.reuse, R3 ;  /* 0x000000037e037221 */ /* 0x040fe20000010100 */
[----:B------:R-:W-:-:S03]  /*73d0*/  FFMA.FTZ R191, R126, R191, -8 ;  /* 0xc10000007ebf7423 */ /* 0x000fc600000100bf */
[----:B------:R-:W-:Y:S01]  /*73e0*/  FMUL.FTZ R192, R3, UR10 ;  /* 0x0000000a03c07c20 */ /* 0x000fe20008410000 */
[----:B------:R-:W-:-:S01]  /*73f0*/  FFMA.FTZ R8, R8, UR10, -R191 ;  /* 0x0000000a08087c23 */ /* 0x000fc200080108bf */
[--C-:B------:R-:W-:Y:S01]  /*7400*/  FFMA.FTZ R7, R7, UR10, -R191.reuse ;  /* 0x0000000a07077c23 */ /* 0x100fe200080108bf */
[----:B------:R-:W-:-:S01]  /*7410*/  FFMA.FTZ R11, R11, UR10, -R191 ;  /* 0x0000000a0b0b7c23 */ /* 0x000fc200080108bf */
[--C-:B------:R-:W-:Y:S01]  /*7420*/  FFMA.FTZ R12, R12, UR10, -R191.reuse ;  /* 0x0000000a0c0c7c23 */ /* 0x100fe200080108bf */
[----:B------:R-:W-:-:S01]  /*7430*/  FFMA.FTZ R15, R15, UR10, -R191 ;  /* 0x0000000a0f0f7c23 */ /* 0x000fc200080108bf */
[--C-:B------:R-:W-:Y:S01]  /*7440*/  FFMA.FTZ R20, R20, UR10, -R191.reuse ;  /* 0x0000000a14147c23 */ /* 0x100fe200080108bf */
[----:B------:R-:W-:Y:S01]  /*7450*/  MUFU.EX2 R8, R8 ;  /* 0x0000000800087308 */ /* 0x000fe20000000800 */
[----:B------:R-:W-:-:S01]  /*7460*/  FFMA.FTZ R185, R185, UR10, -R191 ;  /* 0x0000000ab9b97c23 */ /* 0x000fc200080108bf */
[--C-:B------:R-:W-:Y:S01]  /*7470*/  FFMA.FTZ R186, R186, UR10, -R191.reuse ;  /* 0x0000000ababa7c23 */ /* 0x100fe200080108bf */
[----:B0-----:R-:W-:Y:S01]  /*7480*/  FMNMX.FTZ R132, R195, R132, !PT ;  /* 0x00000084c3847209 */ /* 0x001fe20007810000 */
[--C-:B------:R-:W-:Y:S01]  /*7490*/  FFMA.FTZ R168, R168, UR10, -R191.reuse ;  /* 0x0000000aa8a87c23 */ /* 0x100fe200080108bf */
[----:B------:R-:W-:-:S01]  /*74a0*/  FFMA.FTZ R169, R169, UR10, -R191 ;  /* 0x0000000aa9a97c23 */ /* 0x000fc200080108bf */
[--C-:B------:R-:W-:Y:S01]  /*74b0*/  FFMA.FTZ R172, R172, UR10, -R191.reuse ;  /* 0x0000000aacac7c23 */ /* 0x100fe200080108bf */
[----:B------:R-:W-:-:S01]  /*74c0*/  FFMA.FTZ R173, R173, UR10, -R191 ;  /* 0x0000000aadad7c23 */ /* 0x000fc200080108bf */
[----:B------:R-:W-:Y:S01]  /*74d0*/  FADD.FTZ R3, -R132, R5 ;  /* 0x0000000584037221 */ /* 0x000fe20000010100 */
[----:B------:R-:W-:Y:S01]  /*74e0*/  MUFU.EX2 R7, R7 ;  /* 0x0000000700077308 */ /* 0x000fe20000000800 */
[----:B------:R-:W-:-:S01]  /*74f0*/  FFMA.FTZ R176, R176, UR10, -R191 ;  /* 0x0000000ab0b07c23 */ /* 0x000fc200080108bf */
[--C-:B------:R-:W-:Y:S01]  /*7500*/  FFMA.FTZ R177, R177, UR10, -R191.reuse ;  /* 0x0000000ab1b17c23 */ /* 0x100fe200080108bf */
[----:B------:R-:W-:Y:S01]  /*7510*/  FMUL.FTZ R3, R3, UR10 ;  /* 0x0000000a03037c20 */ /* 0x000fe20008410000 */
[--C-:B------:R-:W-:Y:S01]  /*7520*/  FFMA.FTZ R180, R180, UR10, -R191.reuse ;  /* 0x0000000ab4b47c23 */ /* 0x100fe200080108bf */
[----:B------:R-:W-:-:S01]  /*7530*/  FFMA.FTZ R181, R181, UR10, -R191 ;  /* 0x0000000ab5b57c23 */ /* 0x000fc200080108bf */
[--C-:B------:R-:W-:Y:S01]  /*7540*/  FFMA.FTZ R152, R152, UR10, -R191.reuse ;  /* 0x0000000a98987c23 */ /* 0x100fe200080108bf */
[----:B------:R-:W-:-:S01]  /*7550*/  FFMA.FTZ R153, R153, UR10, -R191 ;  /* 0x0000000a99997c23 */ /* 0x000fc200080108bf */
[----:B------:R0:W1:Y:S01]  /*7560*/  MUFU.EX2 R5, R192 ;  /* 0x000000c000057308 */ /* 0x0000620000000800 */
[----:B------:R-:W-:-:S01]  /*7570*/  FFMA.FTZ R156, R156, UR10, -R191 ;  /* 0x0000000a9c9c7c23 */ /* 0x000fc200080108bf */
[--C-:B------:R-:W-:Y:S01]  /*7580*/  FFMA.FTZ R157, R157, UR10, -R191.reuse ;  /* 0x0000000a9d9d7c23 */ /* 0x100fe200080108bf */
[----:B------:R-:W-:-:S01]  /*7590*/  FFMA.FTZ R160, R160, UR10, -R191 ;  /* 0x0000000aa0a07c23 */ /* 0x000fc200080108bf */
[--C-:B------:R-:W-:Y:S01]  /*75a0*/  FFMA.FTZ R161, R161, UR10, -R191.reuse ;  /* 0x0000000aa1a17c23 */ /* 0x100fe200080108bf */
[----:B------:R-:W-:-:S01]  /*75b0*/  FFMA.FTZ R164, R164, UR10, -R191 ;  /* 0x0000000aa4a47c23 */ /* 0x000fc200080108bf */
[--C-:B------:R-:W-:Y:S01]  /*75c0*/  FFMA.FTZ R165, R165, UR10, -R191.reuse ;  /* 0x0000000aa5a57c23 */ /* 0x100fe200080108bf */
[----:B------:R-:W-:-:S01]  /*75d0*/  FFMA.FTZ R136, R136, UR10, -R191 ;  /* 0x0000000a88887c23 */ /* 0x000fc200080108bf */
[----:B------:R-:W-:Y:S01]  /*75e0*/  MUFU.EX2 R3, R3 ;  /* 0x0000000300037308 */ /* 0x000fe20000000800 */
[----:B0-----:R-:W-:-:S01]  /*75f0*/  FFMA.FTZ R192, R132, R193, -8 ;  /* 0xc100000084c07423 */ /* 0x001fc200000100c1 */
[--C-:B------:R-:W-:Y:S01]  /*7600*/  FFMA.FTZ R137, R137, UR10, -R191.reuse ;  /* 0x0000000a89897c23 */ /* 0x100fe200080108bf */
[----:B------:R-:W-:-:S01]  /*7610*/  FFMA.FTZ R140, R140, UR10, -R191 ;  /* 0x0000000a8c8c7c23 */ /* 0x000fc200080108bf */
[----:B------:R-:W-:Y:S01]  /*7620*/  FFMA.FTZ R141, R141, UR10, -R191 ;  /* 0x0000000a8d8d7c23 */ /* 0x000fe200080108bf */
[----:B------:R-:W-:-:S01]  /*7630*/  FFMA.FTZ R10, R10, UR10, -R192 ;  /* 0x0000000a0a0a7c23 */ /* 0x000fc200080108c0 */
[--C-:B------:R-:W-:Y:S01]  /*7640*/  FFMA.FTZ R9, R9, UR10, -R192.reuse ;  /* 0x0000000a09097c23 */ /* 0x100fe200080108c0 */
[----:B------:R-:W-:-:S01]  /*7650*/  FFMA.FTZ R13, R13, UR10, -R192 ;  /* 0x0000000a0d0d7c23 */ /* 0x000fc200080108c0 */
[--C-:B------:R-:W-:Y:S01]  /*7660*/  FFMA.FTZ R14, R14, UR10, -R192.reuse ;  /* 0x0000000a0e0e7c23 */ /* 0x100fe200080108c0 */
[----:B------:R-:W0:Y:S01]  /*7670*/  MUFU.EX2 R11, R11 ;  /* 0x0000000b000b7308 */ /* 0x000e220000000800 */
[----:B------:R-:W-:-:S01]  /*7680*/  FFMA.FTZ R21, R21, UR10, -R192 ;  /* 0x0000000a15157c23 */ /* 0x000fc200080108c0 */
[----:B------:R-:W-:Y:S01]  /*7690*/  FFMA.FTZ R184, R184, UR10, -R192 ;  /* 0x0000000ab8b87c23 */ /* 0x000fe200080108c0 */
[----:B-1----:R-:W-:-:S01]  /*76a0*/  FFMA.FTZ R4, R5, R4, R8 ;  /* 0x0000000405047223 */ /* 0x002fc20000010008 */
[--C-:B------:R-:W-:Y:S01]  /*76b0*/  FFMA.FTZ R187, R187, UR10, -R192.reuse ;  /* 0x0000000abbbb7c23 */ /* 0x100fe200080108c0 */
[----:B------:R-:W-:-:S01]  /*76c0*/  FFMA.FTZ R188, R188, UR10, -R192 ;  /* 0x0000000abcbc7c23 */ /* 0x000fc200080108c0 */
[----:B------:R-:W-:Y:S01]  /*76d0*/  FFMA.FTZ R144, R144, UR10, -R191 ;  /* 0x0000000a90907c23 */ /* 0x000fe200080108bf */
[----:B------:R-:W-:-:S01]  /*76e0*/  FADD.FTZ R4, R7, R4 ;  /* 0x0000000407047221 */ /* 0x000fc20000010000 */
        /* <DEDUP_REMOVED lines=12> */
[----:B------:R-:W-:Y:S01]  /*77b0*/  FFMA.FTZ R133, R133, UR10, -R191 ;  /* 0x0000000a85857c23 */ /* 0x000fe200080108bf */
[----:B0-----:R-:W-:-:S01]  /*77c0*/  FADD.FTZ R191, R11, R4 ;  /* 0x000000040bbf7221 */ /* 0x001fc20000010000 */
[--C-:B------:R-:W-:Y:S01]  /*77d0*/  FFMA.FTZ R170, R170, UR10, -R192.reuse ;  /* 0x0000000aaaaa7c23 */ /* 0x100fe200080108c0 */
[----:B------:R-:W-:-:S01]  /*77e0*/  FFMA.FTZ R171, R171, UR10, -R192 ;  /* 0x0000000aabab7c23 */ /* 0x000fc200080108c0 */
[----:B------:R-:W0:Y:S01]  /*77f0*/  MUFU.EX2 R13, R13 ;  /* 0x0000000d000d7308 */ /* 0x000e220000000800 */
[----:B-1----:R-:W-:-:S01]  /*7800*/  FFMA.FTZ R6, R3, R6, R10 ;  /* 0x0000000603067223 */ /* 0x002fc2000001000a */
[--C-:B------:R-:W-:Y:S01]  /*7810*/  FFMA.FTZ R174, R174, UR10, -R192.reuse ;  /* 0x0000000aaeae7c23 */ /* 0x100fe200080108c0 */
[----:B------:R-:W-:-:S01]  /*7820*/  FFMA.FTZ R175, R175, UR10, -R192 ;  /* 0x0000000aafaf7c23 */ /* 0x000fc200080108c0 */
[--C-:B------:R-:W-:Y:S01]  /*7830*/  FFMA.FTZ R178, R178, UR10, -R192.reuse ;  /* 0x0000000ab2b27c23 */ /* 0x100fe200080108c0 */
[----:B------:R-:W-:-:S01]  /*7840*/  FFMA.FTZ R179, R179, UR10, -R192 ;  /* 0x0000000ab3b37c23 */ /* 0x000fc200080108c0 */
[--C-:B------:R-:W-:Y:S01]  /*7850*/  FFMA.FTZ R182, R182, UR10, -R192.reuse ;  /* 0x0000000ab6b67c23 */ /* 0x100fe200080108c0 */
[----:B------:R-:W-:-:S01]  /*7860*/  FFMA.FTZ R183, R183, UR10, -R192 ;  /* 0x0000000ab7b77c23 */ /* 0x000fc200080108c0 */
[----:B------:R-:W1:Y:S01]  /*7870*/  MUFU.EX2 R12, R12 ;  /* 0x0000000c000c7308 */ /* 0x000e620000000800 */
[----:B--2---:R-:W-:-:S01]  /*7880*/  FADD.FTZ R6, R9, R6 ;  /* 0x0000000609067221 */ /* 0x004fc20000010000 */
[--C-:B------:R-:W-:Y:S01]  /*7890*/  FFMA.FTZ R154, R154, UR10, -R192.reuse ;  /* 0x0000000a9a9a7c23 */ /* 0x100fe200080108c0 */
[----:B------:R-:W-:-:S01]  /*78a0*/  FFMA.FTZ R155, R155, UR10, -R192 ;  /* 0x0000000a9b9b7c23 */ /* 0x000fc200080108c0 */
[--C-:B------:R-:W-:Y:S01]  /*78b0*/  FFMA.FTZ R158, R158, UR10, -R192.reuse ;  /* 0x0000000a9e9e7c23 */ /* 0x100fe200080108c0 */
[----:B------:R-:W-:-:S01]  /*78c0*/  FFMA.FTZ R159, R159, UR10, -R192 ;  /* 0x0000000a9f9f7c23 */ /* 0x000fc200080108c0 */
[--C-:B------:R-:W-:Y:S01]  /*78d0*/  FFMA.FTZ R162, R162, UR10, -R192.reuse ;  /* 0x0000000aa2a27c23 */ /* 0x100fe200080108c0 */
[----:B------:R-:W-:-:S01]  /*78e0*/  FFMA.FTZ R163, R163, UR10, -R192 ;  /* 0x0000000aa3a37c23 */ /* 0x000fc200080108c0 */
[----:B------:R-:W2:Y:S01]  /*78f0*/  MUFU.EX2 R14, R14 ;  /* 0x0000000e000e7308 */ /* 0x000ea20000000800 */
[----:B0-----:R-:W-:-:S01]  /*7900*/  FADD.FTZ R193, R13, R6 ;  /* 0x000000060dc17221 */ /* 0x001fc20000010000 */
[--C-:B------:R-:W-:Y:S01]  /*7910*/  FFMA.FTZ R166, R166, UR10, -R192.reuse ;  /* 0x0000000aa6a67c23 */ /* 0x100fe200080108c0 */
[----:B------:R-:W-:-:S01]  /*7920*/  FFMA.FTZ R167, R167, UR10, -R192 ;  /* 0x0000000aa7a77c23 */ /* 0x000fc200080108c0 */
[--C-:B------:R-:W-:Y:S01]  /*7930*/  FFMA.FTZ R138, R138, UR10, -R192.reuse ;  /* 0x0000000a8a8a7c23 */ /* 0x100fe200080108c0 */
[----:B------:R-:W-:-:S01]  /*7940*/  FFMA.FTZ R139, R139, UR10, -R192 ;  /* 0x0000000a8b8b7c23 */ /* 0x000fc200080108c0 */
[--C-:B------:R-:W-:Y:S01]  /*7950*/  FFMA.FTZ R142, R142, UR10, -R192.reuse ;  /* 0x0000000a8e8e7c23 */ /* 0x100fe200080108c0 */
[----:B------:R-:W-:-:S01]  /*7960*/  FFMA.FTZ R143, R143, UR10, -R192 ;  /* 0x0000000a8f8f7c23 */ /* 0x000fc200080108c0 */
[----:B------:R-:W0:Y:S01]  /*7970*/  MUFU.EX2 R15, R15 ;  /* 0x0000000f000f7308 */ /* 0x000e220000000800 */
[----:B-1----:R-:W-:-:S01]  /*7980*/  FADD.FTZ R4, R12, R191 ;  /* 0x000000bf0c047221 */ /* 0x002fc20000010000 */
        /* <DEDUP_REMOVED lines=12> */
[----:B------:R-:W-:-:S02]  /*7a50*/  FFMA.FTZ R135, R135, UR10, -R192 ;  /* 0x0000000a87877c23 */ /* 0x000fc400080108c0 */
[----:B------:R-:W2:Y:S01]  /*7a60*/  MUFU.EX2 R20, R20 ;  /* 0x0000001400147308 */ /* 0x000ea20000000800 */
[----:B0-----:R-:W-:-:S07]  /*7a70*/  FADD.FTZ R191, R15, R4 ;  /* 0x000000040fbf7221 */ /* 0x001fce0000010000 */
[----:B------:R-:W0:Y:S01]  /*7a80*/  MUFU.EX2 R184, R184 ;  /* 0x000000b800b87308 */ /* 0x000e220000000800 */
[----:B-1----:R-:W-:-:S07]  /*7a90*/  FADD.FTZ R193, R21, R6 ;  /* 0x0000000615c17221 */ /* 0x002fce0000010000 */
[----:B------:R-:W1:Y:S01]  /*7aa0*/  MUFU.EX2 R185, R185 ;  /* 0x000000b900b97308 */ /* 0x000e620000000800 */
[----:B--2---:R-:W-:-:S07]  /*7ab0*/  FADD.FTZ R4, R20, R191 ;  /* 0x000000bf14047221 */ /* 0x004fce0000010000 */
        /* <DEDUP_REMOVED lines=9> */
[----:B------:R-:W-:Y:S02]  /*7b50*/  WARPGROUP.DEPBAR.LE gsb0, 0x0 ;  /* 0x00008000000079c5 */ /* 0x000fe40000010000 */
[----:B------:R-:W-:Y:S01]  /*7b60*/  WARPGROUP.ARRIVE ;  /* 0x00000000000079c5 */ /* 0x000fe20000000000 */
[----:B-1----:R-:W-:-:S04]  /*7b70*/  FADD.FTZ R193, R188, R193 ;  /* 0x000000c1bcc17221 */ /* 0x002fc80000010000 */
[----:B------:R-:W1:Y:S01]  /*7b80*/  MUFU.EX2 R169, R169 ;  /* 0x000000a900a97308 */ /* 0x000e620000000800 */
[----:B------:R-:W-:Y:S01]  /*7b90*/  QGMMA.64x192x32.F32.E4M3.E4M3 R24, R216, gdesc[UR4], R24, gsb0 ;  /* 0x02e00004d8187df3 */ /* 0x000fe20008000818 */
[----:B--2---:R-:W-:-:S06]  /*7ba0*/  FADD.FTZ R4, R168, R191 ;  /* 0x000000bfa8047221 */ /* 0x004fcc0000010000 */
        /* <DEDUP_REMOVED lines=49> */
[----:B0-----:R-:W-:-:S01]  /*7ec0*/  FADD.FTZ R6, R162, R193 ;  /* 0x000000c1a2067221 */ /* 0x001fc20000010000 */
[----:B------:R-:W-:-:S06]  /*7ed0*/  WARPGROUP.DEPBAR.LE gsb0, 0x0 ;  /* 0x00008000000079c5 */ /* 0x000fcc0000010000 */
        /* <DEDUP_REMOVED lines=25> */
[----:B-1----:R-:W-:-:S01]  /*8070*/  FADD.FTZ R191, R141, R4 ;  /* 0x000000048dbf7221 */ /* 0x002fc20000010000 */
[----:B------:R-:W-:-:S06]  /*8080*/  IADD3 R4, -R23, 0xb, RZ ;  /* 0x0000000b17047810 */ /* 0x000fcc0007ffe1ff */
        /* <DEDUP_REMOVED lines=10> */
[----:B------:R-:W-:-:S06]  /*8130*/  FFMA.FTZ R130, R131, UR10, -R192 ;  /* 0x0000000a83827c23 */ /* 0x000fcc00080108c0 */
[----:B------:R-:W0:Y:S01]  /*8140*/  MUFU.EX2 R149, R149 ;  /* 0x0000009500957308 */ /* 0x000e220000000800 */
[----:B-1----:R-:W-:-:S07]  /*8150*/  FADD.FTZ R6, R148, R191 ;  /* 0x000000bf94067221 */ /* 0x002fce0000010000 */
[----:B------:R-:W1:Y:S01]  /*8160*/  MUFU.EX2 R151, R151 ;  /* 0x0000009700977308 */ /* 0x000e620000000800 */
[----:B--2---:R-:W-:-:S01]  /*8170*/  FADD.FTZ R196, R150, R193 ;  /* 0x000000c196c47221 */ /* 0x004fc20000010000 */
[----:B------:R-:W-:-:S05]  /*8180*/  IMAD.U32 R193, RZ, RZ, UR51 ;  /* 0x00000033ffc17e24 */ /* 0x000fca000f8e00ff */
[----:B------:R-:W-:Y:S01]  /*8190*/  @!P1 LEA R193, R193, UR39, 0x3 ;  /* 0x00000027c1c19c11 */ /* 0x000fe2000f8e18ff */
[----:B------:R-:W2:Y:S01]  /*81a0*/  MUFU.EX2 R120, R120 ;  /* 0x0000007800787308 */ /* 0x000ea20000000800 */
[----:B0-----:R-:W-:-:S01]  /*81b0*/  FADD.FTZ R131, R149, R6 ;  /* 0x0000000695837221 */ /* 0x001fc20000010000 */
[----:B------:R0:W-:Y:S06]  /*81c0*/  BAR.ARV R4, 0x100 ;  /* 0x000400040000751d */ /* 0x0001ec0000002000 */
[----:B------:R-:W3:Y:S01]  /*81d0*/  MUFU.EX2 R122, R122 ;  /* 0x0000007a007a7308 */ /* 0x000ee20000000800 */
[----:B-1----:R-:W-:-:S01]  /*81e0*/  FADD.FTZ R191, R151, R196 ;  /* 0x000000c497bf7221 */ /* 0x002fc20000010000 */
[----:B0-----:R-:W-:-:S05]  /*81f0*/  @!P1 VIADD R4, R193, 0x33440 ;  /* 0x00033440c1049836 */ /* 0x001fca0000000000 */
[----:B------:R-:W-:Y:S01]  /*8200*/  @!P1 PRMT R4, RZ, 0x654, R4 ;  /* 0x00000654ff049816 */ /* 0x000fe20000000004 */
[----:B------:R-:W0:Y:S01]  /*8210*/  MUFU.EX2 R121, R121 ;  /* 0x0000007900797308 */ /* 0x000e220000000800 */
[----:B--2---:R-:W-:-:S02]  /*8220*/  FADD.FTZ R6, R120, R131 ;  /* 0x0000008378067221 */ /* 0x004fc40000010000 */
[----:B------:R1:W-:Y:S05]  /*8230*/  @!P1 SYNCS.ARRIVE.TRANS64.RED.A1T0 RZ, [R4+URZ], RZ ;  /* 0x000000ff04ff99a7 */ /* 0x0003ea000810043f */
[----:B------:R-:W2:Y:S01]  /*8240*/  MUFU.EX2 R123, R123 ;  /* 0x0000007b007b7308 */ /* 0x000ea20000000800 */
[----:B---3--:R-:W-:-:S07]  /*8250*/  FADD.FTZ R196, R122, R191 ;  /* 0x000000bf7ac47221 */ /* 0x008fce0000010000 */
[----:B------:R-:W3:Y:S01]  /*8260*/  MUFU.EX2 R124, R124 ;  /* 0x0000007c007c7308 */ /* 0x000ee20000000800 */
[----:B0-----:R-:W-:-:S07]  /*8270*/  FADD.FTZ R131, R121, R6 ;  /* 0x0000000679837221 */ /* 0x001fce0000010000 */
[----:B------:R-:W0:Y:S01]  /*8280*/  MUFU.EX2 R189, R189 ;  /* 0x000000bd00bd7308 */ /* 0x000e220000000800 */
[----:B--2---:R-:W-:-:S07]  /*8290*/  FADD.FTZ R196, R123, R196 ;  /* 0x000000c47bc47221 */ /* 0x004fce0000010000 */
[----:B------:R-:W2:Y:S01]  /*82a0*/  MUFU.EX2 R125, R125 ;  /* 0x0000007d007d7308 */ /* 0x000ea20000000800 */
[----:B---3--:R-:W-:-:S07]  /*82b0*/  FADD.FTZ R6, R124, R131 ;  /* 0x000000837c067221 */ /* 0x008fce0000010000 */
[----:B------:R-:W1:Y:S01]  /*82c0*/  MUFU.EX2 R194, R194 ;  /* 0x000000c200c27308 */ /* 0x000e620000000800 */
[----:B0-----:R-:W-:-:S07]  /*82d0*/  FADD.FTZ R131, R189, R196 ;  /* 0x000000c4bd837221 */ /* 0x001fce0000010000 */
[----:B------:R-:W0:Y:S01]  /*82e0*/  MUFU.EX2 R128, R128 ;  /* 0x0000008000807308 */ /* 0x000e220000000800 */
[----:B--2---:R-:W-:-:S07]  /*82f0*/  FADD.FTZ R191, R125, R6 ;  /* 0x000000067dbf7221 */ /* 0x004fce0000010000 */
[----:B------:R-:W2:Y:S01]  /*8300*/  MUFU.EX2 R127, R127 ;  /* 0x0000007f007f7308 */ /* 0x000ea20000000800 */
[----:B-1----:R-:W-:-:S07]  /*8310*/  FADD.FTZ R4, R194, R131 ;  /* 0x00000083c2047221 */ /* 0x002fce0000010000 */
        /* <DEDUP_REMOVED lines=11> */
[----:B-1----:R-:W-:-:S01]  /*83d0*/  FADD.FTZ R131, R134, R131 ;  /* 0x0000008386837221 */ /* 0x002fc20000010000 */
[----:B0-----:R-:W-:-:S03]  /*83e0*/  FADD.FTZ R4, R133, R4 ;  /* 0x0000000485047221 */ /* 0x001fc60000010000 */
[----:B--2---:R-:W-:Y:S01]  /*83f0*/  FADD.FTZ R6, R135, R131 ;  /* 0x0000008387067221 */ /* 0x004fe20000010000 */
[----:B------:R-:W-:Y:S06]  /*8400*/  @!P0 BRA `(.L_x_24) ;  /* 0x0000000000048947 */ /* 0x000fec0003800000 */
[----:B------:R-:W-:Y:S01]  /*8410*/  BPT.TRAP 0x1 ;  /* 0x000000040000795c */ /* 0x000fe20000300000 */
.L_x_24:
[----:B------:R-:W-:Y:S01]  /*8420*/  ULEA UR6, UR52, UR39, 0x3 ;  /* 0x0000002734067291 */ /* 0x000fe2000f8e183f */
[----:B------:R-:W-:Y:S01]  /*8430*/  ISETP.LT.AND P1, PT, RZ, UR47, PT ;  /* 0x0000002fff007c0c */ /* 0x000fe2000bf21270 */
[----:B------:R-:W-:Y:S01]  /*8440*/  UIADD3 UR7, UR47, -0x1, URZ ;  /* 0xffffffff2f077890 */ /* 0x000fe2000fffe03f */
[----:B------:R-:W-:Y:S01]  /*8450*/  F2FP.SATFINITE.E4M3.F32.PACK_AB_MERGE_C R11, R12, R11, RZ ;  /* 0x0000000b0c0b723e */ /* 0x000fe200048070ff */
[----:B------:R-:W-:Y:S01]  /*8460*/  UIADD3 UR6, UR6, 0x33460, URZ ;  /* 0x0003346006067890 */ /* 0x000fe2000fffe03f */
[----:B------:R-:W-:Y:S01]  /*8470*/  F2FP.SATFINITE.E4M3.F32.PACK_AB_MERGE_C R13, R14, R13, RZ ;  /* 0x0000000d0e0d723e */ /* 0x000fe200048070ff */
[----:B------:R-:W-:Y:S01]  /*8480*/  UMOV UR53, UR43 ;  /* 0x0000002b00357c82 */ /* 0x000fe20008000000 */
[----:B------:R-:W-:Y:S01]  /*8490*/  F2FP.SATFINITE.E4M3.F32.PACK_AB_MERGE_C R185, R186, R185, RZ ;  /* 0x000000b9bab9723e */ /* 0x000fe200048070ff */
[----:B------:R-:W-:Y:S01]  /*84a0*/  UPRMT UR6, UR36, 0x654, UR6 ;  /* 0x0000065424067896 */ /* 0x000fe20008000006 */
[----:B------:R-:W-:Y:S01]  /*84b0*/  F2FP.SATFINITE.E4M3.F32.PACK_AB_MERGE_C R187, R188, R187, RZ ;  /* 0x000000bbbcbb723e */ /* 0x000fe200048070ff */
[----:B------:R-:W-:Y:S01]  /*84c0*/  UMOV UR47, UR7 ;  /* 0x00000007002f7c82 */ /* 0x000fe20008000000 */
[----:B------:R-:W-:Y:S01]  /*84d0*/  F2FP.SATFINITE.E4M3.F32.PACK_AB_MERGE_C R172, R173, R172, RZ ;  /* 0x000000acadac723e */ /* 0x000fe200048070ff */
[----:B------:R-:W-:Y:S01]  /*84e0*/  UMOV UR52, UR51 ;  /* 0x0000003300347c82 */ /* 0x000fe20008000000 */
[----:B------:R-:W-:Y:S01]  /*84f0*/  F2FP.SATFINITE.E4M3.F32.PACK_AB_MERGE_C R174, R175, R174, RZ ;  /* 0x000000aeafae723e */ /* 0x000fe200048070ff */
[-C--:B------:R-:W-:Y:S01]  /*8500*/  FMUL.FTZ R24, R24, R5.reuse ;  /* 0x0000000518187220 */ /* 0x080fe20000410000 */
[----:B------:R-:W-:Y:S01]  /*8510*/  F2FP.SATFINITE.E4M3.F32.PACK_AB_MERGE_C R180, R181, R180, RZ ;  /* 0x000000b4b5b4723e */ /* 0x000fe200048070ff */
[-C--:B------:R-:W-:Y:S01]  /*8520*/  FMUL.FTZ R25, R25, R5.reuse ;  /* 0x0000000519197220 */ /* 0x080fe20000410000 */
[----:B------:R-:W-:Y:S01]  /*8530*/  F2FP.SATFINITE.E4M3.F32.PACK_AB_MERGE_C R182, R183, R182, RZ ;  /* 0x000000b6b7b6723e */ /* 0x000fe200048070ff */
[----:B------:R-:W-:Y:S01]  /*8540*/  SYNCS.ARRIVE.TRANS64.RED.A1T0 RZ, [UR6], RZ ;  /* 0x000000ffffff79a7 */ /* 0x000fe20008100406 */
[----:B------:R-:W-:Y:S01]  /*8550*/  F2FP.SATFINITE.E4M3.F32.PACK_AB_MERGE_C R156, R157, R156, RZ ;  /* 0x0000009c9d9c723e */ /* 0x000fe200048070ff */
[-C--:B------:R-:W-:Y:S01]  /*8560*/  FMUL.FTZ R28, R28, R5.reuse ;  /* 0x000000051c1c7220 */ /* 0x080fe20000410000 */
        /* <DEDUP_REMOVED lines=15> */
[----:B------:R-:W-:Y:S01]  /*8660*/  FMUL.FTZ R44, R44, R5 ;  /* 0x000000052c2c7220 */ /* 0x000fe20000410000 */
[----:B------:R-:W-:Y:S01]  /*8670*/  F2FP.SATFINITE.E4M3.F32.PACK_AB_MERGE_C R189, R194, R189, RZ ;  /* 0x000000bdc2bd723e */ /* 0x000fe200048070ff */
[-C--:B------:R-:W-:Y:S01]  /*8680*/  FMUL.FTZ R45, R45, R5.reuse ;  /* 0x000000052d2d7220 */ /* 0x080fe20000410000 */
[----:B------:R-:W-:Y:S01]  /*8690*/  F2FP.SATFINITE.E4M3.F32.PACK_AB_MERGE_C R133, R133, R190, RZ ;  /* 0x000000be8585723e */ /* 0x000fe200048070ff */
[-C--:B------:R-:W-:Y:S01]  /*86a0*/  FMUL.FTZ R48, R48, R5.reuse ;  /* 0x0000000530307220 */ /* 0x080fe20000410000 */
[----:B------:R-:W-:Y:S01]  /*86b0*/  F2FP.SATFINITE.E4M3.F32.PACK_AB_MERGE_C R12, R135, R134, RZ ;  /* 0x00000086870c723e */ /* 0x000fe200048070ff */
[-C--:B------:R-:W-:Y:S01]  /*86c0*/  FMUL.FTZ R49, R49, R5.reuse ;  /* 0x0000000531317220 */ /* 0x080fe20000410000 */
        /* <DEDUP_REMOVED lines=33> */
[----:B------:R-:W-:Y:S01]  /*88e0*/  FMUL.FTZ R117, R117, R5 ;  /* 0x0000000575757220 */ /* 0x000fe20000410000 */
        /* <DEDUP_REMOVED lines=48> */
[----:B------:R-:W-:Y:S01]  /*8bf0*/  F2FP.SATFINITE.E4M3.F32.PACK_AB_MERGE_C R200, R7, R8, R11 ;  /* 0x0000000807c8723e */ /* 0x000fe2000480700b */
[----:B------:R-:W-:Y:S01]  /*8c00*/  IMAD.MOV.U32 R5, RZ, RZ, R132 ;  /* 0x000000ffff057224 */ /* 0x000fe200078e0084 */
[----:B------:R-:W-:Y:S01]  /*8c10*/  F2FP.SATFINITE.E4M3.F32.PACK_AB_MERGE_C R201, R9, R10, R13 ;  /* 0x0000000a09c9723e */ /* 0x000fe2000480700d */
[----:B------:R-:W-:Y:S01]  /*8c20*/  IMAD.MOV.U32 R3, RZ, RZ, R126 ;  /* 0x000000ffff037224 */ /* 0x000fe200078e007e */
[----:B------:R-:W-:-:S02]  /*8c30*/  F2FP.SATFINITE.E4M3.F32.PACK_AB_MERGE_C R202, R20, R15, R185 ;  /* 0x0000000f14ca723e */ /* 0x000fc400048070b9 */
[----:B------:R-:W-:Y:S02]  /*8c40*/  F2FP.SATFINITE.E4M3.F32.PACK_AB_MERGE_C R203, R184, R21, R187 ;  /* 0x00000015b8cb723e */ /* 0x000fe400048070bb */
[----:B------:R-:W-:Y:S02]  /*8c50*/  F2FP.SATFINITE.E4M3.F32.PACK_AB_MERGE_C R204, R169, R168, R172 ;  /* 0x000000a8a9cc723e */ /* 0x000fe400048070ac */
[----:B------:R-:W-:Y:S02]  /*8c60*/  F2FP.SATFINITE.E4M3.F32.PACK_AB_MERGE_C R205, R171, R170, R174 ;  /* 0x000000aaabcd723e */ /* 0x000fe400048070ae */
[----:B------:R-:W-:Y:S02]  /*8c70*/  F2FP.SATFINITE.E4M3.F32.PACK_AB_MERGE_C R206, R177, R176, R180 ;  /* 0x000000b0b1ce723e */ /* 0x000fe400048070b4 */
[----:B------:R-:W-:Y:S02]  /*8c80*/  F2FP.SATFINITE.E4M3.F32.PACK_AB_MERGE_C R207, R179, R178, R182 ;  /* 0x000000b2b3cf723e */ /* 0x000fe400048070b6 */
        /* <DEDUP_REMOVED lines=11> */
[----:B------:R-:W-:Y:S01]  /*8d40*/  F2FP.SATFINITE.E4M3.F32.PACK_AB_MERGE_C R219, R130, R127, R12 ;  /* 0x0000007f82db723e */ /* 0x000fe2000480700c */
[----:B------:R-:W-:Y:S06]  /*8d50*/  @P1 BRA `(.L_x_25) ;  /* 0xffffffc400dc1947 */ /* 0x000fec000383ffff */
.L_x_15:
[----:B------:R-:W-:Y:S06]  /*8d60*/  BAR.ARV 0x8, 0x180 ;  /* 0x0206000000007b1d */ /* 0x000fec0000002000 */
[----:B------:R-:W-:Y:S05]  /*8d70*/  @!P0 BRA `(.L_x_26) ;  /* 0x0000000000048947 */ /* 0x000fea0003800000 */
[----:B------:R-:W-:Y:S01]  /*8d80*/  BPT.TRAP 0x1 ;  /* 0x000000040000795c */ /* 0x000fe20000300000 */
.L_x_26:
[----:B------:R-:W-:Y:S01]  /*8d90*/  ULEA UR4, UR51, UR39, 0x3 ;  /* 0x0000002733047291 */ /* 0x000fe2000f8e183f */
[----:B------:R-:W-:-:S05]  /*8da0*/  IMAD.U32 R0, RZ, RZ, UR43 ;  /* 0x0000002bff007e24 */ /* 0x000fca000f8e00ff */
[----:B------:R-:W-:-:S04]  /*8db0*/  SHF.L.U32 R0, R0, 0x1f, RZ ;  /* 0x0000001f00007819 */ /* 0x000fc800000006ff */
[----:B------:R0:W1:Y:S01]  /*8dc0*/  SYNCS.PHASECHK.TRANS64.TRYWAIT P1, [UR4+0x33450], R0 ;  /* 0x03345000ff0075a7 */ /* 0x0000620008020144 */
[----:B------:R-:W-:Y:S05]  /*8dd0*/  @!P0 BRA `(.L_x_27) ;  /* 0x0000000000048947 */ /* 0x000fea0003800000 */
[----:B------:R-:W-:Y:S01]  /*8de0*/  BPT.TRAP 0x1 ;  /* 0x000000040000795c */ /* 0x000fe20000300000 */
.L_x_27:
[----:B-1----:R-:W-:Y:S05]  /*8df0*/  @P1 BRA `(.L_x_28) ;  /* 0x0000000000081947 */ /* 0x002fea0003800000 */
[----:B------:R-:W1:Y:S02]  /*8e00*/  SYNCS.PHASECHK.TRANS64.TRYWAIT P1, [UR4+0x33450], R0 ;  /* 0x03345000ff0075a7 */ /* 0x000e640008020144 */
[----:B-1----:R-:W-:Y:S05]  /*8e10*/  @!P1 BRA `(.L_x_29) ;  /* 0x0000006800f49947 */ /* 0x002fea0003800000 */
.L_x_28:
[----:B------:R-:W-:Y:S01]  /*8e20*/  UIADD3 UR5, UR39, 0x200, URZ ;  /* 0x0000020027057890 */ /* 0x000fe2000fffe03f */
[----:B------:R-:W-:Y:S01]  /*8e30*/  WARPGROUP.ARRIVE ;  /* 0x00000000000079c5 */ /* 0x000fe20000000000 */
[----:B------:R-:W-:Y:S01]  /*8e40*/  UMOV UR7, 0xc0000010 ;  /* 0xc000001000077882 */ /* 0x000fe20000000000 */
[----:B------:R-:W-:Y:S01]  /*8e50*/  IMAD.MOV.U32 R5, RZ, RZ, 0x3f800000 ;  /* 0x3f800000ff057424 */ /* 0x000fe200078e00ff */
[----:B------:R-:W-:-:S04]  /*8e60*/  USHF.R.U32.HI UR5, URZ, 0x4, UR5 ;  /* 0x000000043f057899 */ /* 0x000fc80008011605 */
[----:B------:R-:W-:-:S04]  /*8e70*/  ULOP3.LUT UR5, UR5, 0x3fff, URZ, 0xc0, !UPT ;  /* 0x00003fff05057892 */ /* 0x000fc8000f8ec03f */
[----:B------:R-:W-:-:S04]  /*8e80*/  ULOP3.LUT UR5, UR5, 0x10000, URZ, 0xfc, !UPT ;  /* 0x0001000005057892 */ /* 0x000fc8000f8efc3f */
[----:B------:R-:W-:-:S07]  /*8e90*/  UIMAD UR5, UR51, 0x780, UR5 ;  /* 0x00000780330578a4 */ /* 0x000fce000f8e0205 */
[----:B------:R-:W-:Y:S02]  /*8ea0*/  UMOV UR6, UR5 ;  /* 0x0000000500067c82 */ /* 0x000fe40008000000 */
[----:B------:R-:W-:Y:S01]  /*8eb0*/  QGMMA.64x192x32.F32.E4M3.E4M3 R24, R200, gdesc[UR4], R24, gsb0 ;  /* 0x02e00004c8187df3 */ /* 0x000fe20008000818 */
[----:B------:R-:W-:Y:S01]  /*8ec0*/  UIADD3 UR6, UR5, 0x180, URZ ;  /* 0x0000018005067890 */ /* 0x000fe2000fffe03f */
[----:B------:R-:W-:Y:S01]  /*8ed0*/  UMOV UR7, 0xc0000010 ;  /* 0xc000001000077882 */ /* 0x000fe20000000000 */
[----:B------:R-:W-:Y:S02]  /*8ee0*/  WARPGROUP.DEPBAR.LE gsb0, 0x0 ;  /* 0x00008000000079c5 */ /* 0x000fe40000010000 */
[----:B------:R-:W-:-:S15]  /*8ef0*/  WARPGROUP.ARRIVE ;  /* 0x00000000000079c5 */ /* 0x000fde0000000000 */
[----:B------:R-:W-:Y:S01]  /*8f00*/  QGMMA.64x192x32.F32.E4M3.E4M3 R24, R204, gdesc[UR4], R24, gsb0 ;  /* 0x02e00004cc187df3 */ /* 0x000fe20008000818 */
[----:B------:R-:W-:Y:S01]  /*8f10*/  UIADD3 UR6, UR5, 0x300, URZ ;  /* 0x0000030005067890 */ /* 0x000fe2000fffe03f */
[----:B------:R-:W-:Y:S01]  /*8f20*/  UMOV UR7, 0xc0000010 ;  /* 0xc000001000077882 */ /* 0x000fe20000000000 */
[----:B------:R-:W-:Y:S02]  /*8f30*/  WARPGROUP.DEPBAR.LE gsb0, 0x0 ;  /* 0x00008000000079c5 */ /* 0x000fe40000010000 */
[----:B------:R-:W-:-:S15]  /*8f40*/  WARPGROUP.ARRIVE ;  /* 0x00000000000079c5 */ /* 0x000fde0000000000 */
[----:B------:R-:W-:Y:S01]  /*8f50*/  QGMMA.64x192x32.F32.E4M3.E4M3 R24, R208, gdesc[UR4], R24, gsb0 ;  /* 0x02e00004d0187df3 */ /* 0x000fe20008000818 */
[----:B------:R-:W-:Y:S02]  /*8f60*/  ULDC.64 UR6, c[0x0][0x9a0] ;  /* 0x0002680000067ab9 */ /* 0x000fe40000000a00 */
[----:B------:R-:W-:-:S04]  /*8f70*/  UISETP.NE.U32.AND UP0, UPT, UR6, URZ, UPT ;  /* 0x0000003f0600728c */ /* 0x000fc8000bf05070 */
[----:B------:R-:W-:-:S06]  /*8f80*/  UISETP.NE.AND.EX UP0, UPT, UR7, URZ, UPT, UP0 ;  /* 0x0000003f0700728c */ /* 0x000fcc000bf05300 */
[----:B------:R-:W-:-:S05]  /*8f90*/  PLOP3.LUT P1, PT, PT, PT, UP0, 0x80, 0x0 ;  /* 0x000000000000781c */ /* 0x000fca0003f2f008 */
[----:B------:R-:W-:Y:S02]  /*8fa0*/  @UP0 USHF.R.S32.HI UR11, URZ, 0x1f, UR40 ;  /* 0x0000001f3f0b0899 */ /* 0x000fe40008011428 */
[----:B------:R-:W-:Y:S01]  /*8fb0*/  @UP0 UIADD3 UR8, -UR40, URZ, URZ ;  /* 0x0000003f28080290 */ /* 0x000fe2000fffe13f */
[----:B------:R-:W-:Y:S01]  /*8fc0*/  @UP0 ULDC.64 UR12, c[0x0][0x9c8] ;  /* 0x00027200000c0ab9 */ /* 0x000fe20000000a00 */
[----:B------:R-:W-:Y:S01]  /*8fd0*/  @UP0 ULDC UR9, c[0x0][0xc44] ;  /* 0x0003110000090ab9 */ /* 0x000fe20000000800 */
[----:B------:R-:W-:Y:S02]  /*8fe0*/  @UP0 UIMAD UR11, UR11, UR12, URZ ;  /* 0x0000000c0b0b02a4 */ /* 0x000fe4000f8e023f */
[----:B------:R-:W-:Y:S02]  /*8ff0*/  @UP0 UIMAD UR14, UR9, UR8, UR42 ;  /* 0x00000008090e02a4 */ /* 0x000fe4000f8e022a */
[----:B------:R-:W-:Y:S02]  /*9000*/  @UP0 UIMAD.WIDE.U32 UR8, UR40, UR12, URZ ;  /* 0x0000000c280802a5 */ /* 0x000fe4000f8e003f */
[----:B------:R-:W-:-:S02]  /*9010*/  @UP0 UIMAD UR11, UR40, UR13, UR11 ;  /* 0x0000000d280b02a4 */ /* 0x000fc4000f8e020b */
[----:B------:R-:W-:Y:S01]  /*9020*/  @UP0 USHF.R.S32.HI UR15, URZ, 0x1f, UR14 ;  /* 0x0000001f3f0f0899 */ /* 0x000fe2000801140e */
[----:B------:R-:W-:Y:S01]  /*9030*/  @UP0 ULDC.64 UR12, c[0x0][0x9d0] ;  /* 0x00027400000c0ab9 */ /* 0x000fe20000000a00 */
[----:B------:R-:W-:Y:S02]  /*9040*/  @UP0 UIADD3 UR9, UR9, UR11, URZ ;  /* 0x0000000b09090290 */ /* 0x000fe4000fffe03f */
[----:B------:R-:W-:Y:S02]  /*9050*/  @UP0 UIMAD UR11, UR15, UR12, URZ ;  /* 0x0000000c0f0b02a4 */ /* 0x000fe4000f8e023f */
[----:B------:R-:W-:Y:S02]  /*9060*/  @UP0 UIMAD.WIDE.U32 UR8, UR14, UR12, UR8 ;  /* 0x0000000c0e0802a5 */ /* 0x000fe4000f8e0008 */
[----:B------:R-:W-:Y:S02]  /*9070*/  @UP0 UIMAD UR11, UR14, UR13, UR11 ;  /* 0x0000000d0e0b02a4 */ /* 0x000fe4000f8e020b */
[----:B------:R-:W-:-:S02]  /*9080*/  @UP0 ULEA UR6, UP1, UR8, UR6, 0x2 ;  /* 0x0000000608060291 */ /* 0x000fc4000f82103f */
[----:B------:R-:W-:-:S04]  /*9090*/  @UP0 UIADD3 UR9, UR9, UR11, URZ ;  /* 0x0000000b09090290 */ /* 0x000fc8000fffe03f */
[----:B------:R-:W-:Y:S01]  /*90a0*/  @UP0 ULEA.HI.X UR7, UR8, UR7, UR9, 0x2, UP1 ;  /* 0x0000000708070291 */ /* 0x000fe200088f1409 */
[----:B------:R-:W-:-:S05]  /*90b0*/  IMAD.U32 R8, RZ, RZ, UR6 ;  /* 0x00000006ff087e24 */ /* 0x000fca000f8e00ff */
[----:B------:R-:W-:-:S05]  /*90c0*/  IMAD.U32 R9, RZ, RZ, UR7 ;  /* 0x00000007ff097e24 */ /* 0x000fca000f8e00ff */
[----:B------:R2:W3:Y:S01]  /*90d0*/  @P1 LDG.E R5, desc[UR48][R8.64] ;  /* 0x0000003008051981 */ /* 0x0004e2000c1e1900 */
[----:B------:R-:W-:Y:S01]  /*90e0*/  UIADD3 UR6, UR5, 0x480, URZ ;  /* 0x0000048005067890 */ /* 0x000fe2000fffe03f */
[----:B------:R-:W-:Y:S01]  /*90f0*/  UMOV UR7, 0xc0000010 ;  /* 0xc000001000077882 */ /* 0x000fe20000000000 */
[----:B------:R-:W-:Y:S02]  /*9100*/  WARPGROUP.DEPBAR.LE gsb0, 0x0 ;  /* 0x00008000000079c5 */ /* 0x000fe40000010000 */
[----:B------:R-:W-:-:S06]  /*9110*/  WARPGROUP.ARRIVE ;  /* 0x00000000000079c5 */ /* 0x000fcc0000000000 */
[----:B------:R-:W-:Y:S01]  /*9120*/  QGMMA.64x192x32.F32.E4M3.E4M3 R24, R212, gdesc[UR4], R24, gsb0 ;  /* 0x02e00004d4187df3 */ /* 0x000fe20008000818 */
[----:B------:R-:W-:Y:S01]  /*9130*/  UIADD3 UR6, UR5, 0x600, URZ ;  /* 0x0000060005067890 */ /* 0x000fe2000fffe03f */
[----:B------:R-:W-:Y:S01]  /*9140*/  UMOV UR7, 0xc0000010 ;  /* 0xc000001000077882 */ /* 0x000fe20000000000 */
[----:B-1----:R-:W1:Y:S04]  /*9150*/  SHFL.BFLY PT, R3, R4, 0x2, 0x1f ;  /* 0x0c401f0004037f89 */ /* 0x002e6800000e0000 */
[----:B------:R-:W4:Y:S01]  /*9160*/  SHFL.BFLY PT, R7, R6, 0x2, 0x1f ;  /* 0x0c401f0006077f89 */ /* 0x000f2200000e0000 */
[----:B-1----:R-:W-:-:S01]  /*9170*/  FADD.FTZ R3, R3, R4 ;  /* 0x0000000403037221 */ /* 0x002fc20000010000 */
[----:B----4-:R-:W-:-:S04]  /*9180*/  FADD.FTZ R7, R7, R6 ;  /* 0x0000000607077221 */ /* 0x010fc80000010000 */
[----:B0-----:R-:W0:Y:S04]  /*9190*/  SHFL.BFLY PT, R0, R3, 0x1, 0x1f ;  /* 0x0c201f0003007f89 */ /* 0x001e2800000e0000 */
[----:B--2---:R-:W1:Y:S01]  /*91a0*/  SHFL.BFLY PT, R8, R7, 0x1, 0x1f ;  /* 0x0c201f0007087f89 */ /* 0x004e6200000e0000 */
[----:B------:R-:W-:Y:S02]  /*91b0*/  IMAD.MOV.U32 R4, RZ, RZ, RZ ;  /* 0x000000ffff047224 */ /* 0x000fe400078e00ff */
[----:B0-----:R-:W-:Y:S01]  /*91c0*/  FADD.FTZ R10, R3, R0 ;  /* 0x00000000030a7221 */ /* 0x001fe20000010000 */
[----:B-1----:R-:W-:-:S04]  /*91d0*/  FADD.FTZ R11, R7, R8 ;  /* 0x00000008070b7221 */ /* 0x002fc80000010000 */
[C---:B------:R-:W-:Y:S01]  /*91e0*/  FSETP.NE.FTZ.AND P1, PT, R10.reuse, RZ, PT ;  /* 0x000000ff0a00720b */ /* 0x040fe20003f35000 */
[----:B------:R-:W-:Y:S01]  /*91f0*/  FMUL.FTZ R12, R10, 0.00390625 ;  /* 0x3b8000000a0c7820 */ /* 0x000fe20000410000 */
[----:B------:R-:W-:-:S04]  /*9200*/  FMUL.FTZ R13, R11, 0.00390625 ;  /* 0x3b8000000b0d7820 */ /* 0x000fc80000410000 */
[----:B------:R-:W-:Y:S02]  /*9210*/  FSETP.NE.FTZ.AND P2, PT, R12, RZ, PT ;  /* 0x000000ff0c00720b */ /* 0x000fe40003f55000 */
[----:B------:R-:W-:-:S05]  /*9220*/  FSETP.NE.FTZ.AND P3, PT, R13, RZ, PT ;  /* 0x000000ff0d00720b */ /* 0x000fca0003f75000 */
[----:B------:R-:W-:Y:S01]  /*9230*/  @P1 MUFU.RCP R4, R10 ;  /* 0x0000000a00041308 */ /* 0x000fe20000001000 */
[----:B------:R-:W-:Y:S01]  /*9240*/  FSETP.NE.FTZ.AND P1, PT, R11, RZ, PT ;  /* 0x000000ff0b00720b */ /* 0x000fe20003f35000 */
[----:B------:R-:W-:-:S06]  /*9250*/  IMAD.MOV.U32 R8, RZ, RZ, RZ ;  /* 0x000000ffff087224 */ /* 0x000fcc00078e00ff */
[----:B------:R-:W0:Y:S01]  /*9260*/  @P3 MUFU.LG2 R9, R13 ;  /* 0x0000000d00093308 */ /* 0x000e220000000c00 */
[----:B------:R-:W-:Y:S02]  /*9270*/  WARPGROUP.DEPBAR.LE gsb0, 0x0 ;  /* 0x00008000000079c5 */ /* 0x000fe40000010000 */
[----:B------:R-:W-:-:S06]  /*9280*/  WARPGROUP.ARRIVE ;  /* 0x00000000000079c5 */ /* 0x000fcc0000000000 */
[----:B------:R-:W-:Y:S01]  /*9290*/  QGMMA.64x192x32.F32.E4M3.E4M3 R24, R216, gdesc[UR4], R24, gsb0 ;  /* 0x02e00004d8187df3 */ /* 0x000fe20008000818 */
[----:B------:R-:W1:Y:S08]  /*92a0*/  @P2 MUFU.LG2 R6, R12 ;  /* 0x0000000c00062308 */ /* 0x000e700000000c00 */
[----:B------:R-:W2:Y:S01]  /*92b0*/  @P1 MUFU.RCP R8, R11 ;  /* 0x0000000b00081308 */ /* 0x000ea20000001000 */
[----:B------:R-:W-:-:S02]  /*92c0*/  IMAD.U32 R14, RZ, RZ, UR10 ;  /* 0x0000000aff0e7e24 */ /* 0x000fc4000f8e00ff */
[----:B------:R-:W-:Y:S02]  /*92d0*/  IMAD.U32 R7, RZ, RZ, UR10 ;  /* 0x0000000aff077e24 */ /* 0x000fe4000f8e00ff */
[----:B0-----:R-:W-:Y:S01]  /*92e0*/  @P3 FMUL.FTZ R9, R9, 0.69314718246459960938 ;  /* 0x3f31721809093820 */ /* 0x001fe20000410000 */
[----:B------:R-:W-:Y:S01]  /*92f0*/  @P3 FMUL.FTZ R10, R14, 0.69314718246459960938 ;  /* 0x3f3172180e0a3820 */ /* 0x000fe20000410000 */
[----:B------:R-:W-:Y:S01]  /*9300*/  @P2 FMUL.FTZ R7, R7, 0.69314718246459960938 ;  /* 0x3f31721807072820 */ /* 0x000fe20000410000 */
[----:B-1----:R-:W-:Y:S01]  /*9310*/  @P2 FMUL.FTZ R6, R6, 0.69314718246459960938 ;  /* 0x3f31721806062820 */ /* 0x002fe20000410000 */
[----:B------:R-:W-:Y:S02]  /*9320*/  IMAD.MOV.U32 R0, RZ, RZ, -0x800000 ;  /* 0xff800000ff007424 */ /* 0x000fe400078e00ff */
[----:B------:R-:W-:Y:S01]  /*9330*/  @P3 FFMA.FTZ R0, R10, R132, R9 ;  /* 0x000000840a003223 */ /* 0x000fe20000010009 */
[----:B------:R-:W-:Y:S02]  /*9340*/  IMAD.MOV.U32 R3, RZ, RZ, -0x800000 ;  /* 0xff800000ff037424 */ /* 0x000fe400078e00ff */
[----:B------:R-:W-:Y:S01]  /*9350*/  @P2 FFMA.FTZ R3, R7, R126, R6 ;  /* 0x0000007e07032223 */ /* 0x000fe20000010006 */
[-C--:B---3--:R-:W-:Y:S01]  /*9360*/  FMUL.FTZ R9, R4, R5.reuse ;  /* 0x0000000504097220 */ /* 0x088fe20000410000 */
[----:B--2---:R-:W-:Y:S01]  /*9370*/  FMUL.FTZ R120, R8, R5 ;  /* 0x0000000508787220 */ /* 0x004fe20000410000 */
[----:B------:R-:W-:-:S02]  /*9380*/  WARPGROUP.DEPBAR.LE gsb0, 0x0 ;  /* 0x00008000000079c5 */ /* 0x000fc40000010000 */
[----:B------:R-:W-:Y:S05]  /*9390*/  @!P0 BRA `(.L_x_30) ;  /* 0x0000000000048947 */ /* 0x000fea0003800000 */
[----:B------:R-:W-:Y:S01]  /*93a0*/  BPT.TRAP 0x1 ;  /* 0x000000040000795c */ /* 0x000fe20000300000 */
.L_x_30:
[----:B------:R-:W0:Y:S01]  /*93b0*/  S2R R121, SR_TID.X ;  /* 0x0000000000797919 */ /* 0x000e220000002100 */
[----:B------:R-:W-:Y:S01]  /*93c0*/  ULDC.64 UR6, c[0x4][0x38] ;  /* 0x01000e0000067ab9 */ /* 0x000fe20000000a00 */
[-C--:B------:R-:W-:Y:S01]  /*93d0*/  FMUL.FTZ R15, R32, R9.reuse ;  /* 0x00000009200f7220 */ /* 0x080fe20000410000 */
[----:B------:R-:W1:Y:S01]  /*93e0*/  S2UR UR5, SR_SWINHI ;  /* 0x00000000000579c3 */ /* 0x000e620000002f00 */
        /* <DEDUP_REMOVED lines=28> */
[----:B0-----:R-:W-:-:S02]  /*95b0*/  IMAD.SHL.U32 R4, R121, 0x4, RZ ;  /* 0x0000000479047824 */ /* 0x001fc400078e00ff */
[-C--:B------:R-:W-:Y:S01]  /*95c0*/  FMUL.FTZ R80, R92, R9.reuse ;  /* 0x000000095c507220 */ /* 0x080fe20000410000 */
[-C--:B------:R-:W-:Y:S01]  /*95d0*/  FMUL.FTZ R81, R88, R9.reuse ;  /* 0x0000000958517220 */ /* 0x080fe20000410000 */
[-C--:B------:R-:W-:Y:S01]  /*95e0*/  FMUL.FTZ R84, R93, R9.reuse ;  /* 0x000000095d547220 */ /* 0x080fe20000410000 */
[-C--:B------:R-:W-:Y:S01]  /*95f0*/  FMUL.FTZ R85, R89, R9.reuse ;  /* 0x0000000959557220 */ /* 0x080fe20000410000 */
[----:B------:R-:W-:Y:S01]  /*9600*/  LOP3.LUT R4, R4, 0xc, RZ, 0xc0, !PT ;  /* 0x0000000c04047812 */ /* 0x000fe200078ec0ff */
[-C--:B------:R-:W-:Y:S01]  /*9610*/  FMUL.FTZ R45, R60, R9.reuse ;  /* 0x000000093c2d7220 */ /* 0x080fe20000410000 */
[-C--:B------:R-:W-:Y:S01]  /*9620*/  FMUL.FTZ R88, R100, R9.reuse ;  /* 0x0000000964587220 */ /* 0x080fe20000410000 */
[-C--:B------:R-:W-:Y:S01]  /*9630*/  FMUL.FTZ R89, R96, R9.reuse ;  /* 0x0000000960597220 */ /* 0x080fe20000410000 */
[----:B------:R-:W-:Y:S01]  /*9640*/  IADD3 R4, P0, R4, UR6, RZ ;  /* 0x0000000604047c10 */ /* 0x000fe2000ff1e0ff */
[-C--:B------:R-:W-:Y:S01]  /*9650*/  FMUL.FTZ R92, R101, R9.reuse ;  /* 0x00000009655c7220 */ /* 0x080fe20000410000 */
[-C--:B------:R-:W-:Y:S01]  /*9660*/  FMUL.FTZ R93, R97, R9.reuse ;  /* 0x00000009615d7220 */ /* 0x080fe20000410000 */
[-C--:B------:R-:W-:Y:S01]  /*9670*/  FMUL.FTZ R60, R65, R9.reuse ;  /* 0x00000009413c7220 */ /* 0x080fe20000410000 */
[----:B------:R-:W-:Y:S01]  /*9680*/  FMUL.FTZ R96, R108, R9 ;  /* 0x000000096c607220 */ /* 0x000fe20000410000 */
[----:B------:R-:W-:-:S02]  /*9690*/  IMAD.X R5, RZ, RZ, UR7, P0 ;  /* 0x00000007ff057e24 */ /* 0x000fc400080e06ff */
[-C--:B------:R-:W-:Y:S01]  /*96a0*/  FMUL.FTZ R97, R104, R9.reuse ;  /* 0x0000000968617220 */ /* 0x080fe20000410000 */
[-C--:B------:R-:W-:Y:S01]  /*96b0*/  FMUL.FTZ R100, R109, R9.reuse ;  /* 0x000000096d647220 */ /* 0x080fe20000410000 */
[-C--:B------:R-:W-:Y:S01]  /*96c0*/  FMUL.FTZ R101, R105, R9.reuse ;  /* 0x0000000969657220 */ /* 0x080fe20000410000 */
[-C--:B------:R-:W-:Y:S01]  /*96d0*/  FMUL.FTZ R13, R27, R120.reuse ;  /* 0x000000781b0d7220 */ /* 0x080fe20000410000 */
[----:B------:R0:W2:Y:S01]  /*96e0*/  LDG.E.CONSTANT R32, desc[UR48][R4.64] ;  /* 0x0000003004207981 */ /* 0x0000a2000c1e9900 */
        /* <DEDUP_REMOVED lines=9> */
[-C--:B0-----:R-:W-:Y:S01]  /*9780*/  FMUL.FTZ R4, R47, R120.reuse ;  /* 0x000000782f047220 */ /* 0x081fe20000410000 */
        /* <DEDUP_REMOVED lines=9> */
[----:B------:R-:W-:Y:S01]  /*9820*/  F2FP.BF16.F32.PACK_AB R25, R24, R25 ;  /* 0x000000191819723e */ /* 0x000fe200000010ff */
[-C--:B------:R-:W-:Y:S01]  /*9830*/  FMUL.FTZ R74, R83, R120.reuse ;  /* 0x00000078534a7220 */ /* 0x080fe20000410000 */
[-C--:B------:R-:W-:Y:S01]  /*9840*/  FMUL.FTZ R82, R95, R120.reuse ;  /* 0x000000785f527220 */ /* 0x080fe20000410000 */
[----:B------:R-:W-:Y:S01]  /*9850*/  LOP3.LUT P0, R24, R121, 0x3, RZ, 0xc0, !PT ;  /* 0x0000000379187812 */ /* 0x000fe2000780c0ff */
[-C--:B------:R-:W-:Y:S01]  /*9860*/  FMUL.FTZ R83, R91, R120.reuse ;  /* 0x000000785b537220 */ /* 0x080fe20000410000 */
[-C--:B------:R-:W-:Y:S01]  /*9870*/  FMUL.FTZ R95, R106, R120.reuse ;  /* 0x000000786a5f7220 */ /* 0x080fe20000410000 */
[-C--:B------:R-:W-:Y:S01]  /*9880*/  FMUL.FTZ R106, R119, R120.reuse ;  /* 0x00000078776a7220 */ /* 0x080fe20000410000 */
[-C--:B------:R-:W-:Y:S01]  /*9890*/  FMUL.FTZ R115, R115, R120.reuse ;  /* 0x0000007873737220 */ /* 0x080fe20000410000 */
[----:B------:R-:W-:Y:S01]  /*98a0*/  F2FP.BF16.F32.PACK_AB R34, R34, R35 ;  /* 0x000000232222723e */ /* 0x000fe200000010ff */
[-C--:B------:R-:W-:Y:S01]  /*98b0*/  FMUL.FTZ R5, R43, R120.reuse ;  /* 0x000000782b057220 */ /* 0x080fe20000410000 */
[----:B------:R-:W-:Y:S01]  /*98c0*/  F2FP.BF16.F32.PACK_AB R39, R38, R39 ;  /* 0x000000272627723e */ /* 0x000fe200000010ff */
[-C--:B------:R-:W-:Y:S01]  /*98d0*/  FMUL.FTZ R8, R30, R120.reuse ;  /* 0x000000781e087220 */ /* 0x080fe20000410000 */
[----:B------:R-:W-:Y:S01]  /*98e0*/  ISETP.EQ.OR P0, PT, R24, 0x3, !P0 ;  /* 0x000000031800780c */ /* 0x000fe20004702670 */
[-C--:B------:R-:W-:Y:S01]  /*98f0*/  FMUL.FTZ R43, R58, R120.reuse ;  /* 0x000000783a2b7220 */ /* 0x080fe20000410000 */
[----:B------:R-:W-:Y:S01]  /*9900*/  F2FP.BF16.F32.PACK_AB R82, R82, R83 ;  /* 0x000000535252723e */ /* 0x000fe200000010ff */
[----:B------:R-:W-:Y:S01]  /*9910*/  FMUL.FTZ R58, R78, R120 ;  /* 0x000000784e3a7220 */ /* 0x000fe20000410000 */
[----:B------:R-:W-:Y:S01]  /*9920*/  F2FP.BF16.F32.PACK_AB R76, R73, R76 ;  /* 0x0000004c494c723e */ /* 0x000fe200000010ff */
[----:B------:R-:W-:Y:S01]  /*9930*/  UMOV UR6, UR39 ;  /* 0x0000002700067c82 */ /* 0x000fe20008000000 */
[----:B-1----:R-:W-:Y:S01]  /*9940*/  UMOV UR7, UR5 ;  /* 0x0000000500077c82 */ /* 0x002fe20008000000 */
[----:B------:R-:W-:Y:S01]  /*9950*/  F2FP.BF16.F32.PACK_AB R83, R106, R115 ;  /* 0x000000736a53723e */ /* 0x000fe200000010ff */
[----:B------:R-:W-:Y:S01]  /*9960*/  FMUL.FTZ R12, R31, R120 ;  /* 0x000000781f0c7220 */ /* 0x000fe20000410000 */
[----:B------:R-:W-:Y:S01]  /*9970*/  SEL R115, R34, R39, P0 ;  /* 0x0000002722737207 */ /* 0x000fe20000000000 */
[----:B------:R-:W-:Y:S01]  /*9980*/  IMAD.U32 R35, RZ, RZ, UR7 ;  /* 0x00000007ff237e24 */ /* 0x000fe2000f8e00ff */
[----:B------:R-:W-:Y:S01]  /*9990*/  SEL R73, R39, R34, P0 ;  /* 0x0000002227497207 */ /* 0x000fe20000000000 */
[----:B------:R-:W-:-:S02]  /*99a0*/  IMAD.U32 R34, RZ, RZ, UR6 ;  /* 0x00000006ff227e24 */ /* 0x000fc4000f8e00ff */
[-C--:B------:R-:W-:Y:S01]  /*99b0*/  FMUL.FTZ R30, R46, R120.reuse ;  /* 0x000000782e1e7220 */ /* 0x080fe20000410000 */
[----:B------:R-:W-:Y:S01]  /*99c0*/  FMUL.FTZ R31, R42, R120 ;  /* 0x000000782a1f7220 */ /* 0x000fe20000410000 */
[----:B------:R-:W-:Y:S01]  /*99d0*/  F2FP.BF16.F32.PACK_AB R77, R58, R59 ;  /* 0x0000003b3a4d723e */ /* 0x000fe200000010ff */
[----:B------:R-:W-:-:S04]  /*99e0*/  IMAD.WIDE R58, R223, 0x2, R34 ;  /* 0x00000002df3a7825 */ /* 0x000fc800078e0222 */
        /* <DEDUP_REMOVED lines=8> */
[-C--:B------:R-:W-:Y:S01]  /*9a70*/  FMUL.FTZ R67, R86, R120.reuse ;  /* 0x0000007856437220 */ /* 0x080fe20000410000 */
[----:B------:R-:W-:Y:S01]  /*9a80*/  FMUL.FTZ R78, R90, R120 ;  /* 0x000000785a4e7220 */ /* 0x000fe20000410000 */
[----:B------:R-:W-:Y:S01]  /*9a90*/  F2FP.BF16.F32.PACK_AB R4, R57, R60 ;  /* 0x0000003c3904723e */ /* 0x000fe200000010ff */
[-C--:B------:R-:W-:Y:S01]  /*9aa0*/  FMUL.FTZ R71, R87, R120.reuse ;  /* 0x0000007857477220 */ /* 0x080fe20000410000 */
[-C--:B------:R-:W-:Y:S01]  /*9ab0*/  FMUL.FTZ R86, R102, R120.reuse ;  /* 0x0000007866567220 */ /* 0x080fe20000410000 */
[----:B------:R-:W-:Y:S01]  /*9ac0*/  FMUL.FTZ R90, R103, R120 ;  /* 0x00000078675a7220 */ /* 0x000fe20000410000 */
[----:B------:R-:W-:Y:S01]  /*9ad0*/  F2FP.BF16.F32.PACK_AB R69, R69, R72 ;  /* 0x000000484545723e */ /* 0x000fe200000010ff */
[-C--:B------:R-:W-:Y:S01]  /*9ae0*/  FMUL.FTZ R87, R98, R120.reuse ;  /* 0x0000007862577220 */ /* 0x080fe20000410000 */
[----:B------:R-:W-:Y:S01]  /*9af0*/  IADD3 R57, P4, R58, 0x8060, RZ ;  /* 0x000080603a397810 */ /* 0x000fe20007f9e0ff */
[-C--:B------:R-:W-:Y:S01]  /*9b00*/  FMUL.FTZ R102, R118, R120.reuse ;  /* 0x0000007876667220 */ /* 0x080fe20000410000 */
[-C--:B------:R-:W-:Y:S01]  /*9b10*/  FMUL.FTZ R103, R114, R120.reuse ;  /* 0x0000007872677220 */ /* 0x080fe20000410000 */
[----:B------:R-:W-:Y:S01]  /*9b20*/  F2FP.BF16.F32.PACK_AB R11, R10, R11 ;  /* 0x0000000b0a0b723e */ /* 0x000fe200000010ff */
[----:B------:R-:W-:Y:S01]  /*9b30*/  FMUL.FTZ R51, R66, R120 ;  /* 0x0000007842337220 */ /* 0x000fe20000410000 */
[----:B------:R-:W-:Y:S01]  /*9b40*/  SEL R113, R30, R5, P0 ;  /* 0x000000051e717207 */ /* 0x000fe20000000000 */
[----:B------:R-:W-:Y:S01]  /*9b50*/  ULDC.64 UR8, c[0x0][0xb90] ;  /* 0x0002e40000087ab9 */ /* 0x000fe20000000a00 */
[----:B------:R-:W-:Y:S01]  /*9b60*/  SEL R72, R5, R30, P0 ;  /* 0x0000001e05487207 */ /* 0x000fe20000000000 */
[----:B------:R-:W-:Y:S01]  /*9b70*/  IMAD R5, R19, 0x40, R2 ;  /* 0x0000004013057824 */ /* 0x000fe200078e0202 */
[----:B------:R-:W-:-:S02]  /*9b80*/  F2FP.BF16.F32.PACK_AB R14, R14, R15 ;  /* 0x0000000f0e0e723e */ /* 0x000fc400000010ff */
[----:B------:R-:W-:Y:S01]  /*9b90*/  F2FP.BF16.F32.PACK_AB R20, R20, R21 ;  /* 0x000000151414723e */ /* 0x000fe200000010ff */
[-C--:B------:R-:W-:Y:S01]  /*9ba0*/  FMUL.FTZ R91, R99, R120.reuse ;  /* 0x00000078635b7220 */ /* 0x080fe20000410000 */
[----:B------:R-:W-:Y:S01]  /*9bb0*/  F2FP.BF16.F32.PACK_AB R10, R62, R63 ;  /* 0x0000003f3e0a723e */ /* 0x000fe200000010ff */
[----:B------:R-:W-:Y:S01]  /*9bc0*/  FMUL.FTZ R75, R94, R120 ;  /* 0x000000785e4b7220 */ /* 0x000fe20000410000 */
[----:B------:R-:W-:Y:S02]  /*9bd0*/  F2FP.BF16.F32.PACK_AB R53, R53, R56 ;  /* 0x000000383535723e */ /* 0x000fe400000010ff */
[----:B------:R-:W-:Y:S02]  /*9be0*/  F2FP.BF16.F32.PACK_AB R80, R80, R81 ;  /* 0x000000515050723e */ /* 0x000fe400000010ff */
[----:B------:R-:W-:Y:S02]  /*9bf0*/  F2FP.BF16.F32.PACK_AB R88, R88, R89 ;  /* 0x000000595858723e */ /* 0x000fe400000010ff */
[----:B------:R-:W-:-:S02]  /*9c00*/  F2FP.BF16.F32.PACK_AB R6, R6, R7 ;  /* 0x000000070606723e */ /* 0x000fc400000010ff */
[----:B------:R-:W-:Y:S02]  /*9c10*/  F2FP.BF16.F32.PACK_AB R28, R28, R29 ;  /* 0x0000001d1c1c723e */ /* 0x000fe400000010ff */
[----:B------:R-:W-:Y:S02]  /*9c20*/  F2FP.BF16.F32.PACK_AB R8, R8, R9 ;  /* 0x000000090808723e */ /* 0x000fe400000010ff */
[----:B------:R-:W-:Y:S02]  /*9c30*/  F2FP.BF16.F32.PACK_AB R104, R104, R105 ;  /* 0x000000696868723e */ /* 0x000fe400000010ff */
[----:B------:R-:W-:Y:S02]  /*9c40*/  F2FP.BF16.F32.PACK_AB R109, R108, R109 ;  /* 0x0000006d6c6d723e */ /* 0x000fe400000010ff */
[----:B------:R-:W-:Y:S02]  /*9c50*/  F2FP.BF16.F32.PACK_AB R96, R96, R97 ;  /* 0x000000616060723e */ /* 0x000fe400000010ff */
[----:B------:R-:W-:-:S02]  /*9c60*/  F2FP.BF16.F32.PACK_AB R52, R49, R52 ;  /* 0x000000343134723e */ /* 0x000fc400000010ff */
[----:B------:R-:W-:Y:S02]  /*9c70*/  F2FP.BF16.F32.PACK_AB R33, R33, R36 ;  /* 0x000000242121723e */ /* 0x000fe400000010ff */
[----:B------:R-:W-:Y:S02]  /*9c80*/  F2FP.BF16.F32.PACK_AB R45, R45, R48 ;  /* 0x000000302d2d723e */ /* 0x000fe400000010ff */
[----:B------:R-:W-:Y:S02]  /*9c90*/  F2FP.BF16.F32.PACK_AB R37, R37, R40 ;  /* 0x000000282525723e */ /* 0x000fe400000010ff */
[----:B------:R-:W-:Y:S01]  /*9ca0*/  F2FP.BF16.F32.PACK_AB R44, R41, R44 ;  /* 0x0000002c292c723e */ /* 0x000fe200000010ff */
[----:B------:R-:W-:Y:S01]  /*9cb0*/  UIADD3 UR4, UR4, 0x33460, URZ ;  /* 0x0003346004047890 */ /* 0x000fe2000fffe03f */
[----:B------:R-:W-:Y:S02]  /*9cc0*/  F2FP.BF16.F32.PACK_AB R15, R84, R85 ;  /* 0x00000055540f723e */ /* 0x000fe400000010ff */
[----:B------:R-:W-:Y:S01]  /*9cd0*/  F2FP.BF16.F32.PACK_AB R27, R26, R27 ;  /* 0x0000001b1a1b723e */ /* 0x000fe200000010ff */
[----:B------:R-:W-:Y:S01]  /*9ce0*/  UIADD3 UR5, -UR40, URZ, URZ ;  /* 0x0000003f28057290 */ /* 0x000fe2000fffe13f */
[----:B------:R-:W-:Y:S01]  /*9cf0*/  F2FP.BF16.F32.PACK_AB R21, R92, R93 ;  /* 0x0000005d5c15723e */ /* 0x000fe200000010ff */
[-C--:B------:R-:W-:Y:S01]  /*9d00*/  FMUL.FTZ R98, R111, R120.reuse ;  /* 0x000000786f627220 */ /* 0x080fe20000410000 */
[----:B------:R-:W-:Y:S01]  /*9d10*/  LOP3.LUT R56, R57, 0x380, RZ, 0xc0, !PT ;  /* 0x0000038039387812 */ /* 0x000fe200078ec0ff */
[-C--:B------:R-:W-:Y:S01]  /*9d20*/  FMUL.FTZ R99, R107, R120.reuse ;  /* 0x000000786b637220 */ /* 0x080fe20000410000 */
[----:B------:R-:W-:Y:S01]  /*9d30*/  FMUL.FTZ R94, R110, R120 ;  /* 0x000000786e5e7220 */ /* 0x000fe20000410000 */
[----:B------:R-:W-:Y:S01]  /*9d40*/  F2FP.BF16.F32.PACK_AB R66, R61, R64 ;  /* 0x000000403d42723e */ /* 0x000fe200000010ff */
[----:B------:R-:W-:Y:S01]  /*9d50*/  IMAD.WIDE R34, R5, 0x2, R34 ;  /* 0x0000000205227825 */ /* 0x000fe200078e0222 */
[----:B------:R-:W-:Y:S01]  /*9d60*/  F2FP.BF16.F32.PACK_AB R7, R65, R68 ;  /* 0x000000444107723e */ /* 0x000fe200000010ff */
[----:B------:R-:W-:Y:S01]  /*9d70*/  ULDC UR6, c[0x0][0xc44] ;  /* 0x0003110000067ab9 */ /* 0x000fe20000000800 */
[----:B------:R-:W-:-:S02]  /*9d80*/  F2FP.BF16.F32.PACK_AB R79, R67, R70 ;  /* 0x00000046434f723e */ /* 0x000fc400000010ff */
[----:B------:R-:W-:Y:S02]  /*9d90*/  F2FP.BF16.F32.PACK_AB R86, R86, R87 ;  /* 0x000000575656723e */ /* 0x000fe400000010ff */
[----:B------:R-:W-:Y:S02]  /*9da0*/  F2FP.BF16.F32.PACK_AB R29, R100, R101 ;  /* 0x00000065641d723e */ /* 0x000fe400000010ff */
[----:B------:R-:W-:Y:S02]  /*9db0*/  F2FP.BF16.F32.PACK_AB R102, R102, R103 ;  /* 0x000000676666723e */ /* 0x000fe400000010ff */
[----:B------:R-:W-:Y:S02]  /*9dc0*/  SEL R121, R77, R10, P0 ;  /* 0x0000000a4d797207 */ /* 0x000fe40000000000 */
[----:B------:R-:W-:Y:S02]  /*9dd0*/  SEL R87, R14, R25, P0 ;  /* 0x000000190e577207 */ /* 0x000fe40000000000 */
[----:B------:R-:W-:-:S02]  /*9de0*/  SEL R61, R25, R14, P0 ;  /* 0x0000000e193d7207 */ /* 0x000fc40000000000 */
[----:B------:R-:W-:Y:S02]  /*9df0*/  SEL R101, R80, R15, P0 ;  /* 0x0000000f50657207 */ /* 0x000fe40000000000 */
[----:B------:R-:W-:Y:S02]  /*9e00*/  SEL R68, R15, R80, P0 ;  /* 0x000000500f447207 */ /* 0x000fe40000000000 */
[----:B------:R-:W-:Y:S02]  /*9e10*/  SEL R103, R88, R21, P0 ;  /* 0x0000001558677207 */ /* 0x000fe40000000000 */
[----:B------:R-:W-:Y:S02]  /*9e20*/  SEL R70, R21, R88, P0 ;  /* 0x0000005815467207 */ /* 0x000fe40000000000 */
[----:B------:R-:W-:Y:S02]  /*9e30*/  SEL R77, R10, R77, P0 ;  /* 0x0000004d0a4d7207 */ /* 0x000fe40000000000 */
[----:B------:R-:W-:-:S02]  /*9e40*/  LOP3.LUT R5, R58, 0x380, RZ, 0xc0, !PT ;  /* 0x000003803a057812 */ /* 0x000fc400078ec0ff */
[----:B------:R-:W-:Y:S02]  /*9e50*/  F2FP.BF16.F32.PACK_AB R50, R50, R51 ;  /* 0x000000333232723e */ /* 0x000fe400000010ff */
[----:B------:R-:W-:Y:S02]  /*9e60*/  F2FP.BF16.F32.PACK_AB R55, R54, R55 ;  /* 0x000000373637723e */ /* 0x000fe400000010ff */
[----:B------:R-:W-:Y:S02]  /*9e70*/  SHF.R.U64 R56, R56, 0x3, RZ ;  /* 0x0000000338387819 */ /* 0x000fe400000012ff */
[C---:B------:R-:W-:Y:S02]  /*9e80*/  IADD3 R25, P3, R58.reuse, 0x8040, RZ ;  /* 0x000080403a197810 */ /* 0x040fe40007f7e0ff */
[C---:B------:R-:W-:Y:S02]  /*9e90*/  IADD3 R21, P6, R58.reuse, 0x8020, RZ ;  /* 0x000080203a157810 */ /* 0x040fe40007fde0ff */
[----:B------:R-:W-:-:S02]  /*9ea0*/  IADD3 R10, P5, R58, 0x8000, RZ ;  /* 0x000080003a0a7810 */ /* 0x000fc40007fbe0ff */
[----:B------:R-:W-:Y:S02]  /*9eb0*/  IADD3 R15, P2, R58, 0x4060, RZ ;  /* 0x000040603a0f7810 */ /* 0x000fe40007f5e0ff */
[----:B------:R-:W-:Y:S02]  /*9ec0*/  F2FP.BF16.F32.PACK_AB R13, R12, R13 ;  /* 0x0000000d0c0d723e */ /* 0x000fe400000010ff */
[----:B------:R-:W-:Y:S02]  /*9ed0*/  F2FP.BF16.F32.PACK_AB R9, R75, R78 ;  /* 0x0000004e4b09723e */ /* 0x000fe400000010ff */
[----:B------:R-:W-:Y:S02]  /*9ee0*/  F2FP.BF16.F32.PACK_AB R31, R98, R99 ;  /* 0x00000063621f723e */ /* 0x000fe400000010ff */
[----:B------:R-:W-:Y:S02]  /*9ef0*/  F2FP.BF16.F32.PACK_AB R12, R71, R74 ;  /* 0x0000004a470c723e */ /* 0x000fe400000010ff */
[----:B------:R-:W-:-:S02]  /*9f00*/  F2FP.BF16.F32.PACK_AB R94, R94, R95 ;  /* 0x0000005f5e5e723e */ /* 0x000fc400000010ff */
[----:B------:R-:W-:Y:S02]  /*9f10*/  SEL R99, R69, R76, P0 ;  /* 0x0000004c45637207 */ /* 0x000fe40000000000 */
[----:B------:R-:W-:Y:S02]  /*9f20*/  SEL R67, R76, R69, P0 ;  /* 0x000000454c437207 */ /* 0x000fe40000000000 */
[----:B------:R-:W-:Y:S01]  /*9f30*/  SHF.R.U64 R5, R5, 0x3, RZ ;  /* 0x0000000305057819 */ /* 0x000fe200000012ff */
[--C-:B------:R-:W-:Y:S01]  /*9f40*/  IMAD.X R51, RZ, RZ, R59.reuse, P5 ;  /* 0x000000ffff337224 */ /* 0x100fe200028e063b */
[----:B------:R-:W-:Y:S01]  /*9f50*/  SEL R95, R53, R4, P0 ;  /* 0x00000004355f7207 */ /* 0x000fe20000000000 */
[--C-:B------:R-:W-:Y:S01]  /*9f60*/  IMAD.X R49, RZ, RZ, R59.reuse, P2 ;  /* 0x000000ffff317224 */ /* 0x100fe200010e063b */
[----:B------:R-:W-:Y:S01]  /*9f70*/  SEL R65, R4, R53, P0 ;  /* 0x0000003504417207 */ /* 0x000fe20000000000 */
[----:B------:R-:W-:Y:S01]  /*9f80*/  IMAD.X R53, RZ, RZ, R59, P6 ;  /* 0x000000ffff357224 */ /* 0x000fe200030e063b */
[----:B------:R-:W-:-:S02]  /*9f90*/  SEL R97, R66, R7, P0 ;  /* 0x0000000742617207 */ /* 0x000fc40000000000 */
[----:B------:R-:W-:Y:S02]  /*9fa0*/  SEL R107, R104, R109, P0 ;  /* 0x0000006d686b7207 */ /* 0x000fe40000000000 */
[----:B------:R-:W-:Y:S02]  /*9fb0*/  SEL R71, R109, R104, P0 ;  /* 0x000000686d477207 */ /* 0x000fe40000000000 */
[----:B------:R-:W-:Y:S02]  /*9fc0*/  SEL R119, R50, R55, P0 ;  /* 0x0000003732777207 */ /* 0x000fe40000000000 */
[----:B------:R-:W-:Y:S01]  /*9fd0*/  SEL R76, R55, R50, P0 ;  /* 0x00000032374c7207 */ /* 0x000fe20000000000 */
[--C-:B------:R-:W-:Y:S01]  /*9fe0*/  IMAD.X R55, RZ, RZ, R59.reuse, P3 ;  /* 0x000000ffff377224 */ /* 0x100fe200018e063b */
[----:B------:R-:W-:Y:S01]  /*9ff0*/  LOP3.LUT R56, R56, R57, RZ, 0x3c, !PT ;  /* 0x0000003938387212 */ /* 0x000fe200078e3cff */
[----:B------:R-:W-:Y:S01]  /*a000*/  IMAD.X R57, RZ, RZ, R59, P4 ;  /* 0x000000ffff397224 */ /* 0x000fe200020e063b */
[----:B------:R-:W-:-:S02]  /*a010*/  SEL R85, R6, R11, P0 ;  /* 0x0000000b06557207 */ /* 0x000fc40000000000 */
[----:B------:R-:W-:Y:S02]  /*a020*/  SEL R60, R11, R6, P0 ;  /* 0x000000060b3c7207 */ /* 0x000fe40000000000 */
[----:B------:R-:W-:Y:S02]  /*a030*/  SEL R66, R7, R66, P0 ;  /* 0x0000004207427207 */ /* 0x000fe40000000000 */
[----:B------:R-:W-:Y:S02]  /*a040*/  SEL R109, R8, R13, P0 ;  /* 0x0000000d086d7207 */ /* 0x000fe40000000000 */
[----:B------:R-:W-:Y:S02]  /*a050*/  SEL R78, R13, R8, P0 ;  /* 0x000000080d4e7207 */ /* 0x000fe40000000000 */
[----:B------:R-:W-:Y:S02]  /*a060*/  SEL R125, R9, R82, P0 ;  /* 0x00000052097d7207 */ /* 0x000fe40000000000 */
[----:B------:R-:W-:-:S02]  /*a070*/  SEL R80, R82, R9, P0 ;  /* 0x0000000952507207 */ /* 0x000fc40000000000 */
[C---:B------:R-:W-:Y:S02]  /*a080*/  IADD3 R7, P1, R58.reuse, 0x20, RZ ;  /* 0x000000203a077810 */ /* 0x040fe40007f3e0ff */
[C---:B------:R-:W-:Y:S02]  /*a090*/  IADD3 R13, P4, R58.reuse, 0x4040, RZ ;  /* 0x000040403a0d7810 */ /* 0x040fe40007f9e0ff */
[C---:B------:R-:W-:Y:S02]  /*a0a0*/  IADD3 R11, P3, R58.reuse, 0x4020, RZ ;  /* 0x000040203a0b7810 */ /* 0x040fe40007f7e0ff */
[C---:B------:R-:W-:Y:S02]  /*a0b0*/  IADD3 R8, P6, R58.reuse, 0x4000, RZ ;  /* 0x000040003a087810 */ /* 0x040fe40007fde0ff */
[C---:B------:R-:W-:Y:S02]  /*a0c0*/  IADD3 R6, P5, R58.reuse, 0x60, RZ ;  /* 0x000000603a067810 */ /* 0x040fe40007fbe0ff */
[----:B------:R-:W-:-:S02]  /*a0d0*/  IADD3 R9, P2, R58, 0x40, RZ ;  /* 0x000000403a097810 */ /* 0x000fc40007f5e0ff */
[----:B------:R-:W-:Y:S02]  /*a0e0*/  LOP3.LUT R58, R5, R58, RZ, 0x3c, !PT ;  /* 0x0000003a053a7212 */ /* 0x000fe400078e3cff */
[----:B------:R-:W-:Y:S02]  /*a0f0*/  LOP3.LUT R5, R10, 0x380, RZ, 0xc0, !PT ;  /* 0x000003800a057812 */ /* 0x000fe400078ec0ff */
[----:B------:R-:W-:Y:S02]  /*a100*/  LOP3.LUT R4, R15, 0x380, RZ, 0xc0, !PT ;  /* 0x000003800f047812 */ /* 0x000fe400078ec0ff */
[----:B------:R-:W-:Y:S02]  /*a110*/  SHF.R.U64 R5, R5, 0x3, RZ ;  /* 0x0000000305057819 */ /* 0x000fe400000012ff */
[----:B------:R-:W-:Y:S01]  /*a120*/  F2FP.BF16.F32.PACK_AB R42, R42, R43 ;  /* 0x0000002b2a2a723e */ /* 0x000fe200000010ff */
[----:B------:R-:W-:Y:S01]  /*a130*/  IMAD.X R43, RZ, RZ, R59, P3 ;  /* 0x000000ffff2b7224 */ /* 0x000fe200018e063b */
[----:B------:R-:W-:-:S02]  /*a140*/  SEL R105, R96, R29, P0 ;  /* 0x0000001d60697207 */ /* 0x000fc40000000000 */
[----:B------:R-:W-:Y:S02]  /*a150*/  SEL R69, R29, R96, P0 ;  /* 0x000000601d457207 */ /* 0x000fe40000000000 */
[----:B------:R-:W-:Y:S02]  /*a160*/  LOP3.LUT R50, R5, R10, RZ, 0x3c, !PT ;  /* 0x0000000a05327212 */ /* 0x000fe400078e3cff */
[----:B------:R-:W-:Y:S02]  /*a170*/  SHF.R.U64 R4, R4, 0x3, RZ ;  /* 0x0000000304047819 */ /* 0x000fe400000012ff */
[----:B------:R-:W-:Y:S02]  /*a180*/  LOP3.LUT R5, R8, 0x380, RZ, 0xc0, !PT ;  /* 0x0000038008057812 */ /* 0x000fe400078ec0ff */
[----:B------:R-:W-:Y:S02]  /*a190*/  IADD3 R29, P3, R34, 0x2000, RZ ;  /* 0x00002000221d7810 */ /* 0x000fe40007f7e0ff */
[----:B------:R-:W-:-:S02]  /*a1a0*/  SEL R89, R28, R33, P0 ;  /* 0x000000211c597207 */ /* 0x000fc40000000000 */
[----:B------:R-:W-:Y:S02]  /*a1b0*/  SEL R62, R33, R28, P0 ;  /* 0x0000001c213e7207 */ /* 0x000fe40000000000 */
[----:B------:R-:W-:Y:S01]  /*a1c0*/  LOP3.LUT R48, R4, R15, RZ, 0x3c, !PT ;  /* 0x0000000f04307212 */ /* 0x000fe200078e3cff */
[----:B------:R-:W0:Y:S01]  /*a1d0*/  LDC R33, c[0x0][0xbe8] ;  /* 0x0002fa00ff217b82 */ /* 0x000e220000000800 */
[----:B------:R-:W-:Y:S02]  /*a1e0*/  SHF.R.U64 R5, R5, 0x3, RZ ;  /* 0x0000000305057819 */ /* 0x000fe400000012ff */
[----:B------:R-:W-:Y:S02]  /*a1f0*/  LOP3.LUT R28, R29, 0x380, RZ, 0xc0, !PT ;  /* 0x000003801d1c7812 */ /* 0x000fe400078ec0ff */
[----:B------:R-:W-:Y:S02]  /*a200*/  LOP3.LUT R4, R7, 0x380, RZ, 0xc0, !PT ;  /* 0x0000038007047812 */ /* 0x000fe400078ec0ff */
[----:B------:R-:W-:-:S02]  /*a210*/  LOP3.LUT R40, R5, R8, RZ, 0x3c, !PT ;  /* 0x0000000805287212 */ /* 0x000fc400078e3cff */
[----:B------:R-:W-:Y:S02]  /*a220*/  SHF.R.U64 R28, R28, 0x3, RZ ;  /* 0x000000031c1c7819 */ /* 0x000fe400000012ff */
[----:B------:R-:W-:Y:S02]  /*a230*/  SHF.R.U64 R4, R4, 0x3, RZ ;  /* 0x0000000304047819 */ /* 0x000fe400000012ff */
[----:B------:R-:W-:Y:S02]  /*a240*/  LOP3.LUT R5, R6, 0x380, RZ, 0xc0, !PT ;  /* 0x0000038006057812 */ /* 0x000fe400078ec0ff */
[----:B------:R-:W-:Y:S02]  /*a250*/  F2FP.BF16.F32.PACK_AB R47, R46, R47 ;  /* 0x0000002f2e2f723e */ /* 0x000fe400000010ff */
[----:B------:R-:W-:Y:S01]  /*a260*/  LOP3.LUT R28, R28, R29, RZ, 0x3c, !PT ;  /* 0x0000001d1c1c7212 */ /* 0x000fe200078e3cff */
[----:B------:R-:W-:Y:S01]  /*a270*/  IMAD.X R29, RZ, RZ, R35, P3 ;  /* 0x000000ffff1d7224 */ /* 0x000fe200018e0623 */
[----:B------:R-:W-:-:S02]  /*a280*/  LOP3.LUT R46, R4, R7, RZ, 0x3c, !PT ;  /* 0x00000007042e7212 */ /* 0x000fc400078e3cff */
[----:B------:R-:W-:Y:S02]  /*a290*/  SHF.R.U64 R5, R5, 0x3, RZ ;  /* 0x0000000305057819 */ /* 0x000fe400000012ff */
[----:B------:R-:W-:Y:S02]  /*a2a0*/  IADD3 R7, P3, R34, 0x8000, RZ ;  /* 0x0000800022077810 */ /* 0x000fe40007f7e0ff */
[----:B------:R-:W-:Y:S02]  /*a2b0*/  LOP3.LUT R38, R5, R6, RZ, 0x3c, !PT ;  /* 0x0000000605267212 */ /* 0x000fe400078e3cff */
[----:B------:R-:W-:-:S04]  /*a2c0*/  LOP3.LUT R6, R7, 0x380, RZ, 0xc0, !PT ;  /* 0x0000038007067812 */ /* 0x000fc800078ec0ff */
[----:B------:R-:W-:Y:S02]  /*a2d0*/  SHF.R.U64 R6, R6, 0x3, RZ ;  /* 0x0000000306067819 */ /* 0x000fe400000012ff */
[----:B------:R-:W-:Y:S02]  /*a2e0*/  LOP3.LUT R4, R9, 0x380, RZ, 0xc0, !PT ;  /* 0x0000038009047812 */ /* 0x000fe400078ec0ff */
[----:B------:R-:W-:Y:S01]  /*a2f0*/  LOP3.LUT R6, R6, R7, RZ, 0x3c, !PT ;  /* 0x0000000706067212 */ /* 0x000fe200078e3cff */
[----:B------:R-:W-:Y:S01]  /*a300*/  IMAD.X R7, RZ, RZ, R35, P3 ;  /* 0x000000ffff077224 */ /* 0x000fe200018e0623 */
[----:B0-----:R-:W-:Y:S02]  /*a310*/  ISETP.NE.AND P3, PT, R33, 0x1, PT ;  /* 0x000000012100780c */ /* 0x001fe40003f65270 */
[----:B------:R-:W-:Y:S01]  /*a320*/  F2FP.BF16.F32.PACK_AB R81, R90, R91 ;  /* 0x0000005b5a51723e */ /* 0x000fe200000010ff */
[--C-:B------:R-:W-:Y:S01]  /*a330*/  IMAD.X R41, RZ, RZ, R59.reuse, P6 ;  /* 0x000000ffff297224 */ /* 0x100fe200030e063b */
[----:B------:R-:W-:Y:S01]  /*a340*/  SEL R91, R37, R44, P0 ;  /* 0x0000002c255b7207 */ /* 0x000fe20000000000 */
[--C-:B------:R-:W-:Y:S01]  /*a350*/  IMAD.X R39, RZ, RZ, R59.reuse, P5 ;  /* 0x000000ffff277224 */ /* 0x100fe200028e063b */
[----:B------:R-:W-:Y:S01]  /*a360*/  SEL R63, R44, R37, P0 ;  /* 0x000000252c3f7207 */ /* 0x000fe20000000000 */
[----:B------:R-:W-:Y:S01]  /*a370*/  IMAD.X R37, RZ, RZ, R59, P2 ;  /* 0x000000ffff257224 */ /* 0x000fe200010e063b */
[----:B------:R-:W-:-:S02]  /*a380*/  SEL R93, R45, R52, P0 ;  /* 0x000000342d5d7207 */ /* 0x000fc40000000000 */
[----:B------:R-:W-:Y:S01]  /*a390*/  SEL R64, R52, R45, P0 ;  /* 0x0000002d34407207 */ /* 0x000fe20000000000 */
[--C-:B------:R-:W-:Y:S01]  /*a3a0*/  IMAD.X R45, RZ, RZ, R59.reuse, P4 ;  /* 0x000000ffff2d7224 */ /* 0x100fe200020e063b */
[----:B------:R-:W-:Y:S02]  /*a3b0*/  SEL R117, R42, R47, P0 ;  /* 0x0000002f2a757207 */ /* 0x000fe40000000000 */
[----:B------:R-:W-:Y:S01]  /*a3c0*/  SEL R75, R47, R42, P0 ;  /* 0x0000002a2f4b7207 */ /* 0x000fe20000000000 */
[----:B------:R-:W-:Y:S01]  /*a3d0*/  IMAD.X R47, RZ, RZ, R59, P1 ;  /* 0x000000ffff2f7224 */ /* 0x000fe200008e063b */
[----:B------:R-:W-:Y:S02]  /*a3e0*/  SHF.R.U64 R4, R4, 0x3, RZ ;  /* 0x0000000304047819 */ /* 0x000fe400000012ff */
[----:B------:R-:W-:Y:S02]  /*a3f0*/  MOV R116, R58 ;  /* 0x0000003a00747202 */ /* 0x000fe40000000f00 */
[----:B------:R-:W0:Y:S01]  /*a400*/  LDC R59, c[0x0][0xc38] ;  /* 0x00030e00ff3b7b82 */ /* 0x000e220000000800 */
[----:B------:R-:W-:-:S02]  /*a410*/  LOP3.LUT R36, R4, R9, RZ, 0x3c, !PT ;  /* 0x0000000904247212 */ /* 0x000fc400078e3cff */
[----:B------:R-:W-:Y:S02]  /*a420*/  LOP3.LUT R10, R11, 0x380, RZ, 0xc0, !PT ;  /* 0x000003800b0a7812 */ /* 0x000fe400078ec0ff */
[----:B------:R-:W-:Y:S02]  /*a430*/  MOV R112, R36 ;  /* 0x0000002400707202 */ /* 0x000fe40000000f00 */
[----:B------:R-:W-:Y:S01]  /*a440*/  SHF.R.U64 R10, R10, 0x3, RZ ;  /* 0x000000030a0a7819 */ /* 0x000fe200000012ff */
[----:B------:R-:W1:Y:S01]  /*a450*/  @P3 LDC R36, c[0x0][0xbec] ;  /* 0x0002fb00ff243b82 */ /* 0x000e620000000800 */
[----:B------:R-:W-:Y:S01]  /*a460*/  MOV R108, R40 ;  /* 0x00000028006c7202 */ /* 0x000fe20000000f00 */
[----:B------:R-:W-:Y:S01]  /*a470*/  UPRMT UR4, UR36, 0x654, UR4 ;  /* 0x0000065424047896 */ /* 0x000fe20008000004 */
[----:B------:R-:W-:Y:S02]  /*a480*/  LOP3.LUT R42, R10, R11, RZ, 0x3c, !PT ;  /* 0x0000000b0a2a7212 */ /* 0x000fe400078e3cff */
[----:B------:R-:W-:-:S02]  /*a490*/  SEL R111, R20, R27, P0 ;  /* 0x0000001b146f7207 */ /* 0x000fc40000000000 */
[----:B------:R-:W-:Y:S01]  /*a4a0*/  SEL R74, R27, R20, P0 ;  /* 0x000000141b4a7207 */ /* 0x000fe20000000000 */
[----:B------:R-:W3:Y:S01]  /*a4b0*/  @P3 LDC R37, c[0x0][0xbf0] ;  /* 0x0002fc00ff253b82 */ /* 0x000ee20000000800 */
[----:B--2---:R-:W-:Y:S01]  /*a4c0*/  LOP3.LUT R41, R32, 0x2, RZ, 0x3c, !PT ;  /* 0x0000000220297812 */ /* 0x004fe200078e3cff */
[----:B------:R-:W-:Y:S01]  /*a4d0*/  SHFL.IDX PT, R85, R85, R32, 0x1c1f ;  /* 0x001c1f2055557589 */ /* 0x000fe200000e0000 */
[----:B------:R-:W-:Y:S02]  /*a4e0*/  MOV R106, R42 ;  /* 0x0000002a006a7202 */ /* 0x000fe40000000f00 */
[----:B------:R-:W-:Y:S01]  /*a4f0*/  SEL R123, R79, R12, P0 ;  /* 0x0000000c4f7b7207 */ /* 0x000fe20000000000 */
[----:B------:R-:W-:Y:S01]  /*a500*/  SHFL.IDX PT, R87, R87, R32, 0x1c1f ;  /* 0x001c1f2057577589 */ /* 0x000fe200000e0000 */
[----:B------:R-:W-:Y:S01]  /*a510*/  SEL R127, R86, R81, P0 ;  /* 0x00000051567f7207 */ /* 0x000fe20000000000 */
[----:B------:R-:W-:Y:S01]  /*a520*/  UIMAD UR11, UR6, UR5, UR42 ;  /* 0x00000005060b72a4 */ /* 0x000fe2000f8e022a */
[----:B------:R-:W-:Y:S01]  /*a530*/  SEL R129, R94, R31, P0 ;  /* 0x0000001f5e817207 */ /* 0x000fe20000000000 */
[----:B------:R-:W-:Y:S01]  /*a540*/  SHFL.IDX PT, R109, R109, R32, 0x1c1f ;  /* 0x001c1f206d6d7589 */ /* 0x000fe200000e0000 */
[----:B------:R-:W-:Y:S01]  /*a550*/  SEL R131, R102, R83, P0 ;  /* 0x0000005366837207 */ /* 0x000fe20000000000 */
[----:B------:R-:W-:Y:S01]  /*a560*/  SYNCS.ARRIVE.TRANS64.RED.A1T0 RZ, [UR4], RZ ;  /* 0x000000ffffff79a7 */ /* 0x000fe20008100404 */
[----:B------:R-:W-:Y:S01]  /*a570*/  LOP3.LUT R14, R25, 0x380, RZ, 0xc0, !PT ;  /* 0x00000380190e7812 */ /* 0x000fe200078ec0ff */
[----:B------:R-:W2:Y:S01]  /*a580*/  SHFL.IDX PT, R60, R60, R41, 0x1c1f ;  /* 0x001c1f293c3c7589 */ /* 0x000ea200000e0000 */
[----:B------:R-:W-:Y:S01]  /*a590*/  MOV R49, R48 ;  /* 0x0000003000317202 */ /* 0x000fe20000000f00 */
[----:B------:R-:W-:-:S02]  /*a5a0*/  IMAD R48, RZ, RZ, -UR42 ;  /* 0x8000002aff307e24 */ /* 0x000fc4000f8e02ff */
[----:B------:R-:W-:Y:S01]  /*a5b0*/  SHFL.IDX PT, R42, R61, R41, 0x1c1f ;  /* 0x001c1f293d2a7589 */ /* 0x000fe200000e0000 */
[----:B------:R-:W-:-:S03]  /*a5c0*/  SEL R79, R12, R79, P0 ;  /* 0x0000004f0c4f7207 */ /* 0x000fc60000000000 */
[----:B------:R-:W4:Y:S01]  /*a5d0*/  SHFL.IDX PT, R78, R78, R41, 0x1c1f ;  /* 0x001c1f294e4e7589 */ /* 0x000f2200000e0000 */
[----:B------:R-:W-:-:S03]  /*a5e0*/  LOP3.LUT R12, R21, 0x380, RZ, 0xc0, !PT ;  /* 0x00000380150c7812 */ /* 0x000fc600078ec0ff */
[----:B------:R-:W-:Y:S04]  /*a5f0*/  SHFL.IDX PT, R111, R111, R32, 0x1c1f ;  /* 0x001c1f206f6f7589 */ /* 0x000fe800000e0000 */
[----:B------:R-:W4:Y:S01]  /*a600*/  SHFL.IDX PT, R74, R74, R41, 0x1c1f ;  /* 0x001c1f294a4a7589 */ /* 0x000f2200000e0000 */
[----:B------:R-:W-:-:S03]  /*a610*/  SHF.R.U64 R14, R14, 0x3, RZ ;  /* 0x000000030e0e7819 */ /* 0x000fc600000012ff */
[----:B------:R-:W-:Y:S04]  /*a620*/  SHFL.IDX PT, R89, R89, R32, 0x1c1f ;  /* 0x001c1f2059597589 */ /* 0x000fe800000e0000 */
[----:B------:R-:W-:Y:S04]  /*a630*/  SHFL.IDX PT, R113, R113, R32, 0x1c1f ;  /* 0x001c1f2071717589 */ /* 0x000fe800000e0000 */
[----:B------:R-:W4:Y:S04]  /*a640*/  SHFL.IDX PT, R62, R62, R41, 0x1c1f ;  /* 0x001c1f293e3e7589 */ /* 0x000f2800000e0000 */
[----:B------:R-:W4:Y:S01]  /*a650*/  SHFL.IDX PT, R72, R72, R41, 0x1c1f ;  /* 0x001c1f2948487589 */ /* 0x000f2200000e0000 */
[----:B0-----:R-:W-:Y:S01]  /*a660*/  IMAD R48, R59, R48, UR41 ;  /* 0x000000293b307e24 */ /* 0x001fe2000f8e0230 */
[----:B------:R-:W-:Y:S01]  /*a670*/  USHF.R.S32.HI UR10, URZ, 0x1f, UR11 ;  /* 0x0000001f3f0a7899 */ /* 0x000fe2000801140b */
[----:B------:R-:W-:Y:S01]  /*a680*/  SHF.R.U64 R12, R12, 0x3, RZ ;  /* 0x000000030c0c7819 */ /* 0x000fe200000012ff */
[----:B------:R-:W-:Y:S01]  /*a690*/  SHFL.IDX PT, R91, R91, R32, 0x1c1f ;  /* 0x001c1f205b5b7589 */ /* 0x000fe200000e0000 */
[----:B------:R-:W-:-:S03]  /*a6a0*/  LOP3.LUT R54, R14, R25, RZ, 0x3c, !PT ;  /* 0x000000190e367212 */ /* 0x000fc600078e3cff */
[----:B------:R-:W-:Y:S01]  /*a6b0*/  SHFL.IDX PT, R93, R93, R32, 0x1c1f ;  /* 0x001c1f205d5d7589 */ /* 0x000fe200000e0000 */
[----:B------:R-:W-:-:S03]  /*a6c0*/  MOV R50, R50 ;  /* 0x0000003200327202 */ /* 0x000fc60000000f00 */
[----:B------:R-:W-:Y:S01]  /*a6d0*/  SHFL.IDX PT, R95, R95, R32, 0x1c1f ;  /* 0x001c1f205f5f7589 */ /* 0x000fe200000e0000 */
[----:B------:R-:W-:-:S03]  /*a6e0*/  IMAD R51, R48, 0x80, R222 ;  /* 0x0000008030337824 */ /* 0x000fc600078e02de */
[----:B------:R-:W-:Y:S04]  /*a6f0*/  SHFL.IDX PT, R97, R97, R32, 0x1c1f ;  /* 0x001c1f2061617589 */ /* 0x000fe800000e0000 */
        /* <DEDUP_REMOVED lines=13> */
[----:B------:R-:W-:Y:S01]  /*a7d0*/  SHFL.IDX PT, R131, R131, R32, 0x1c1f ;  /* 0x001c1f2083837589 */ /* 0x000fe200000e0000 */
[----:B------:R-:W-:-:S03]  /*a7e0*/  UIMAD UR5, UR10, UR8, URZ ;  /* 0x000000080a0572a4 */ /* 0x000fc6000f8e023f */
[----:B------:R-:W-:Y:S04]  /*a7f0*/  SHFL.IDX PT, R32, R65, R41, 0x1c1f ;  /* 0x001c1f2941207589 */ /* 0x000fe800000e0000 */
[----:B------:R-:W0:Y:S01]  /*a800*/  SHFL.IDX PT, R58, R73, R41, 0x1c1f ;  /* 0x001c1f29493a7589 */ /* 0x000e2200000e0000 */
[----:B------:R-:W-:Y:S01]  /*a810*/  LOP3.LUT R52, R12, R21, RZ, 0x3c, !PT ;  /* 0x000000150c347212 */ /* 0x000fe200078e3cff */
[----:B-1----:R-:W-:Y:S01]  /*a820*/  @P3 IMAD.HI.U32 R36, R51, R36, RZ ;  /* 0x0000002433243227 */ /* 0x002fe200078e00ff */
[----:B------:R-:W-:Y:S01]  /*a830*/  LOP3.LUT R12, R13, 0x380, RZ, 0xc0, !PT ;  /* 0x000003800d0c7812 */ /* 0x000fe200078ec0ff */
[----:B------:R-:W-:Y:S01]  /*a840*/  USHF.R.S32.HI UR12, URZ, 0x1f, UR40 ;  /* 0x0000001f3f0c7899 */ /* 0x000fe20008011428 */
[----:B------:R-:W-:Y:S01]  /*a850*/  MOV R84, R56 ;  /* 0x0000003800547202 */ /* 0x000fe20000000f00 */
[----:B------:R-:W-:Y:S01]  /*a860*/  UIMAD.WIDE.U32 UR6, UR11, UR8, URZ ;  /* 0x000000080b0672a5 */ /* 0x000fe2000f8e003f */
[----:B------:R-:W-:Y:S01]  /*a870*/  MOV R56, R54 ;  /* 0x0000003600387202 */ /* 0x000fe20000000f00 */
[----:B------:R-:W-:Y:S01]  /*a880*/  UIMAD UR5, UR11, UR9, UR5 ;  /* 0x000000090b0572a4 */ /* 0x000fe2000f8e0205 */
[----:B------:R-:W1:Y:S01]  /*a890*/  SHFL.IDX PT, R54, R63, R41, 0x1c1f ;  /* 0x001c1f293f367589 */ /* 0x000e6200000e0000 */
[----:B------:R-:W-:Y:S01]  /*a8a0*/  SHF.R.U64 R12, R12, 0x3, RZ ;  /* 0x000000030c0c7819 */ /* 0x000fe200000012ff */
[----:B------:R-:W-:Y:S01]  /*a8b0*/  ULDC.64 UR8, c[0x0][0xb98] ;  /* 0x0002e60000087ab9 */ /* 0x000fe20000000a00 */
[----:B------:R-:W-:Y:S01]  /*a8c0*/  SEL R82, R31, R94, P0 ;  /* 0x0000005e1f527207 */ /* 0x000fe20000000000 */
[----:B------:R-:W1:Y:S01]  /*a8d0*/  SHFL.IDX PT, R64, R64, R41, 0x1c1f ;  /* 0x001c1f2940407589 */ /* 0x000e6200000e0000 */
[----:B------:R-:W-:Y:S01]  /*a8e0*/  IMAD.MOV.U32 R59, RZ, RZ, R51 ;  /* 0x000000ffff3b7224 */ /* 0x000fe200078e0033 */
[----:B------:R-:W-:-:S02]  /*a8f0*/  UIMAD UR4, UR12, UR8, URZ ;  /* 0x000000080c0472a4 */ /* 0x000fc4000f8e023f */
[----:B------:R-:W1:Y:S01]  /*a900*/  SHFL.IDX PT, R92, R75, R41, 0x1c1f ;  /* 0x001c1f294b5c7589 */ /* 0x000e6200000e0000 */
[----:B------:R-:W-:Y:S02]  /*a910*/  SEL R81, R81, R86, P0 ;  /* 0x0000005651517207 */ /* 0x000fe40000000000 */
[----:B------:R-:W-:Y:S01]  /*a920*/  SEL R83, R83, R102, P0 ;  /* 0x0000006653537207 */ /* 0x000fe20000000000 */
[----:B------:R-:W1:Y:S01]  /*a930*/  SHFL.IDX PT, R76, R76, R41, 0x1c1f ;  /* 0x001c1f294c4c7589 */ /* 0x000e6200000e0000 */
[C---:B------:R-:W-:Y:S02]  /*a940*/  IADD3 R31, P4, R34.reuse, 0x1000, RZ ;  /* 0x00001000221f7810 */ /* 0x040fe40007f9e0ff */
[----:B------:R-:W-:Y:S02]  /*a950*/  IADD3 R15, P1, R34, 0x6000, RZ ;  /* 0x00006000220f7810 */ /* 0x000fe40007f3e0ff */
[----:B---3--:R-:W-:Y:S02]  /*a960*/  @P3 SHF.R.U32.HI R59, RZ, R37, R36 ;  /* 0x00000025ff3b3219 */ /* 0x008fe40000011624 */
[----:B------:R-:W-:Y:S01]  /*a970*/  LOP3.LUT R44, R12, R13, RZ, 0x3c, !PT ;  /* 0x0000000d0c2c7212 */ /* 0x000fe200078e3cff */
[----:B------:R-:W-:Y:S01]  /*a980*/  UIADD3 UR5, UR7, UR5, URZ ;  /* 0x0000000507057290 */ /* 0x000fe2000fffe03f */
[----:B------:R-:W-:Y:S01]  /*a990*/  LOP3.LUT R30, R31, 0x380, RZ, 0xc0, !PT ;  /* 0x000003801f1e7812 */ /* 0x000fe200078ec0ff */
[----:B------:R-:W3:Y:S01]  /*a9a0*/  SHFL.IDX PT, R66, R66, R41, 0x1c1f ;  /* 0x001c1f2942427589 */ /* 0x000ee200000e0000 */
[----:B------:R-:W-:Y:S01]  /*a9b0*/  LOP3.LUT R14, R15, 0x380, RZ, 0xc0, !PT ;  /* 0x000003800f0e7812 */ /* 0x000fe200078ec0ff */
[----:B------:R-:W-:Y:S01]  /*a9c0*/  UIMAD UR7, UR40, UR9, UR4 ;  /* 0x00000009280772a4 */ /* 0x000fe2000f8e0204 */
[----:B------:R-:W-:Y:S01]  /*a9d0*/  MOV R57, R52 ;  /* 0x0000003400397202 */ /* 0x000fe20000000f00 */
[----:B------:R-:W-:Y:S01]  /*a9e0*/  SHFL.IDX PT, R86, R67, R41, 0x1c1f ;  /* 0x001c1f2943567589 */ /* 0x000fe200000e0000 */
[----:B------:R-:W-:Y:S01]  /*a9f0*/  MOV R110, R38 ;  /* 0x00000026006e7202 */ /* 0x000fe20000000f00 */
[----:B------:R-:W-:Y:S01]  /*aa00*/  IMAD.MOV R52, RZ, RZ, -R59 ;  /* 0x000000ffff347224 */ /* 0x000fe200078e0a3b */
[----:B--2---:R-:W-:Y:S01]  /*aa10*/  SEL R36, R85, R60, P0 ;  /* 0x0000003c55247207 */ /* 0x004fe20000000000 */
[----:B------:R-:W-:Y:S01]  /*aa20*/  SHFL.IDX PT, R68, R68, R41, 0x1c1f ;  /* 0x001c1f2944447589 */ /* 0x000fe200000e0000 */
[----:B------:R-:W-:Y:S01]  /*aa30*/  SEL R38, R60, R85, P0 ;  /* 0x000000553c267207 */ /* 0x000fe20000000000 */
[----:B------:R-:W-:Y:S01]  /*aa40*/  UMOV UR4, UR6 ;  /* 0x0000000600047c82 */ /* 0x000fe20008000000 */
[----:B----4-:R-:W-:Y:S01]  /*aa50*/  SEL R37, R109, R78, P0 ;  /* 0x0000004e6d257207 */ /* 0x010fe20000000000 */
[----:B------:R-:W-:Y:S01]  /*aa60*/  SHFL.IDX PT, R70, R70, R41, 0x1c1f ;  /* 0x001c1f2946467589 */ /* 0x000fe200000e0000 */
[----:B------:R-:W-:Y:S01]  /*aa70*/  SEL R39, R78, R109, P0 ;  /* 0x0000006d4e277207 */ /* 0x000fe20000000000 */
[----:B------:R-:W-:Y:S01]  /*aa80*/  BAR.SYNC.DEFER_BLOCKING 0x1, 0x100 ;  /* 0x0044000000007b1d */ /* 0x000fe20000010000 */
[----:B------:R-:W-:-:S02]  /*aa90*/  SEL R40, R87, R42, P0 ;  /* 0x0000002a57287207 */ /* 0x000fc40000000000 */
[----:B------:R-:W-:Y:S02]  /*aaa0*/  MOV R114, R46 ;  /* 0x0000002e00727202 */ /* 0x000fe40000000f00 */
[----:B------:R-:W-:Y:S02]  /*aab0*/  MOV R104, R44 ;  /* 0x0000002c00687202 */ /* 0x000fe40000000f00 */
[----:B------:R-:W-:Y:S01]  /*aac0*/  SEL R42, R42, R87, P0 ;  /* 0x000000572a2a7207 */ /* 0x000fe20000000000 */
[----:B------:R-:W-:Y:S01]  /*aad0*/  SHFL.IDX PT, R88, R69, R41, 0x1c1f ;  /* 0x001c1f2945587589 */ /* 0x000fe200000e0000 */
[----:B------:R-:W-:-:S03]  /*aae0*/  SEL R43, R74, R111, P0 ;  /* 0x0000006f4a2b7207 */ /* 0x000fc60000000000 */
[----:B------:R-:W-:Y:S01]  /*aaf0*/  SHFL.IDX PT, R90, R71, R41, 0x1c1f ;  /* 0x001c1f29475a7589 */ /* 0x000fe200000e0000 */
[----:B------:R-:W-:-:S03]  /*ab00*/  SEL R44, R89, R62, P0 ;  /* 0x0000003e592c7207 */ /* 0x000fc60000000000 */
[----:B------:R-:W2:Y:S01]  /*ab10*/  SHFL.IDX PT, R94, R77, R41, 0x1c1f ;  /* 0x001c1f294d5e7589 */ /* 0x000ea200000e0000 */
[----:B------:R-:W-:-:S03]  /*ab20*/  SEL R46, R62, R89, P0 ;  /* 0x000000593e2e7207 */ /* 0x000fc60000000000 */
[----:B------:R-:W4:Y:S01]  /*ab30*/  SHFL.IDX PT, R96, R79, R41, 0x1c1f ;  /* 0x001c1f294f607589 */ /* 0x000f2200000e0000 */
[----:B------:R-:W-:-:S03]  /*ab40*/  SEL R45, R113, R72, P0 ;  /* 0x00000048712d7207 */ /* 0x000fc60000000000 */
[----:B------:R-:W4:Y:S01]  /*ab50*/  SHFL.IDX PT, R80, R80, R41, 0x1c1f ;  /* 0x001c1f2950507589 */ /* 0x000f2200000e0000 */
[----:B------:R-:W-:-:S03]  /*ab60*/  SEL R47, R72, R113, P0 ;  /* 0x00000071482f7207 */ /* 0x000fc60000000000 */
[----:B------:R-:W4:Y:S01]  /*ab70*/  SHFL.IDX PT, R98, R81, R41, 0x1c1f ;  /* 0x001c1f2951627589 */ /* 0x000f2200000e0000 */
[----:B------:R-:W-:-:S03]  /*ab80*/  SHF.R.U64 R30, R30, 0x3, RZ ;  /* 0x000000031e1e7819 */ /* 0x000fc600000012ff */
[----:B------:R-:W4:Y:S01]  /*ab90*/  SHFL.IDX PT, R100, R82, R41, 0x1c1f ;  /* 0x001c1f2952647589 */ /* 0x000f2200000e0000 */
[----:B------:R-:W-:-:S03]  /*aba0*/  SHF.R.U64 R14, R14, 0x3, RZ ;  /* 0x000000030e0e7819 */ /* 0x000fc600000012ff */
[----:B------:R0:W4:Y:S01]  /*abb0*/  SHFL.IDX PT, R102, R83, R41, 0x1c1f ;  /* 0x001c1f2953667589 */ /* 0x00012200000e0000 */
[----:B------:R-:W-:Y:S01]  /*abc0*/  UIMAD.WIDE.U32 UR4, UR40, UR8, UR4 ;  /* 0x00000008280472a5 */ /* 0x000fe2000f8e0004 */
[----:B------:R-:W-:Y:S02]  /*abd0*/  IMAD R51, R33, R52, R51 ;  /* 0x0000003421337224 */ /* 0x000fe400078e0233 */
[----:B------:R-:W-:Y:S01]  /*abe0*/  STSM.16.M88.4 [R116], R36 ;  /* 0x0000002474007844 */ /* 0x000fe20000000200 */
[----:B0-----:R-:W-:Y:S01]  /*abf0*/  SEL R41, R111, R74, P0 ;  /* 0x0000004a6f297207 */ /* 0x001fe20000000000 */
[----:B------:R-:W-:Y:S01]  /*ac00*/  ULDC.64 UR8, c[0x0][0xae8] ;  /* 0x0002ba0000087ab9 */ /* 0x000fe20000000a00 */
[----:B------:R-:W-:Y:S01]  /*ac10*/  LOP3.LUT R30, R30, R31, RZ, 0x3c, !PT ;  /* 0x0000001f1e1e7212 */ /* 0x000fe200078e3cff */
[--C-:B------:R-:W-:Y:S01]  /*ac20*/  IMAD.X R31, RZ, RZ, R35.reuse, P4 ;  /* 0x000000ffff1f7224 */ /* 0x100fe200020e0623 */
[----:B------:R-:W-:Y:S01]  /*ac30*/  IADD3 R21, P2, R34, 0x5000, RZ ;  /* 0x0000500022157810 */ /* 0x000fe20007f5e0ff */
[----:B------:R0:W-:Y:S01]  /*ac40*/  STSM.16.M88.4 [R114], R40 ;  /* 0x0000002872007844 */ /* 0x0001e20000000200 */
[----:B------:R-:W-:Y:S01]  /*ac50*/  LOP3.LUT R14, R14, R15, RZ, 0x3c, !PT ;  /* 0x0000000f0e0e7212 */ /* 0x000fe200078e3cff */
[----:B------:R-:W-:Y:S01]  /*ac60*/  IMAD.X R15, RZ, RZ, R35, P1 ;  /* 0x000000ffff0f7224 */ /* 0x000fe200008e0623 */
[----:B------:R-:W-:Y:S01]  /*ac70*/  SEL R53, R115, R58, P0 ;  /* 0x0000003a73357207 */ /* 0x000fe20000000000 */
[----:B------:R1:W-:Y:S01]  /*ac80*/  STSM.16.M88.4 [R112], R44 ;  /* 0x0000002c70007844 */ /* 0x0003e20000000200 */
[----:B------:R-:W-:-:S02]  /*ac90*/  SEL R55, R58, R115, P0 ;  /* 0x000000733a377207 */ /* 0x000fc40000000000 */
[C---:B------:R-:W-:Y:S02]  /*aca0*/  IADD3 R13, P4, R34.reuse, 0x7000, RZ ;  /* 0x00007000220d7810 */ /* 0x040fe40007f9e0ff */
[----:B------:R-:W-:Y:S02]  /*acb0*/  IADD3 R58, P1, R59, UR4, RZ ;  /* 0x000000043b3a7c10 */ /* 0x000fe4000ff3e0ff */
[C---:B------:R-:W-:Y:S02]  /*acc0*/  IADD3 R27, P6, R34.reuse, 0x3000, RZ ;  /* 0x00003000221b7810 */ /* 0x040fe40007fde0ff */
[----:B------:R-:W-:Y:S02]  /*acd0*/  IADD3 R25, P5, R34, 0x4000, RZ ;  /* 0x0000400022197810 */ /* 0x000fe40007fbe0ff */
[----:B0-----:R-:W-:Y:S02]  /*ace0*/  SEL R40, R95, R32, P0 ;  /* 0x000000205f287207 */ /* 0x001fe40000000000 */
[----:B------:R-:W-:Y:S01]  /*acf0*/  SEL R42, R32, R95, P0 ;  /* 0x0000005f202a7207 */ /* 0x000fe20000000000 */
[----:B-1----:R-:W-:Y:S01]  /*ad00*/  IMAD.U32 R45, RZ, RZ, UR7 ;  /* 0x00000007ff2d7e24 */ /* 0x002fe2000f8e00ff */
[----:B------:R-:W-:Y:S01]  /*ad10*/  SHF.R.S32.HI R44, RZ, 0x1f, R59 ;  /* 0x0000001fff2c7819 */ /* 0x000fe2000001143b */
[----:B------:R-:W-:Y:S01]  /*ad20*/  ULDC.64 UR6, c[0x0][0xb88] ;  /* 0x0002e20000067ab9 */ /* 0x000fe20000000a00 */
[----:B------:R-:W-:-:S02]  /*ad30*/  SHF.R.S32.HI R32, RZ, 0x1f, R51 ;  /* 0x0000001fff207819 */ /* 0x000fc40000011433 */
[----:B------:R-:W-:Y:S02]  /*ad40*/  LOP3.LUT R20, R21, 0x380, RZ, 0xc0, !PT ;  /* 0x0000038015147812 */ /* 0x000fe400078ec0ff */
[----:B------:R-:W-:Y:S01]  /*ad50*/  LOP3.LUT R12, R13, 0x380, RZ, 0xc0, !PT ;  /* 0x000003800d0c7812 */ /* 0x000fe200078ec0ff */
[----:B------:R-:W-:Y:S01]  /*ad60*/  IMAD R32, R32, UR6, RZ ;  /* 0x0000000620207c24 */ /* 0x000fe2000f8e02ff */
[----:B------:R-:W-:Y:S01]  /*ad70*/  IADD3.X R59, R44, UR5, R45, P1, !PT ;  /* 0x000000052c3b7c10 */ /* 0x000fe20008ffe42d */
[----:B------:R-:W-:Y:S01]  /*ad80*/  ULDC.64 UR4, c[0x0][0xb50] ;  /* 0x0002d40000047ab9 */ /* 0x000fe20000000a00 */
[----:B------:R-:W-:Y:S02]  /*ad90*/  LOP3.LUT R26, R27, 0x380, RZ, 0xc0, !PT ;  /* 0x000003801b1a7812 */ /* 0x000fe400078ec0ff */
[----:B------:R-:W-:Y:S02]  /*ada0*/  LOP3.LUT R24, R25, 0x380, RZ, 0xc0, !PT ;  /* 0x0000038019187812 */ /* 0x000fe400078ec0ff */
[----:B------:R-:W-:-:S02]  /*adb0*/  SHF.R.U64 R20, R20, 0x3, RZ ;  /* 0x0000000314147819 */ /* 0x000fc400000012ff */
[----:B------:R-:W-:Y:S02]  /*adc0*/  SEL R52, R91, R54, P0 ;  /* 0x000000365b347207 */ /* 0x000fe40000000000 */
[----:B------:R-:W-:Y:S01]  /*add0*/  SEL R54, R54, R91, P0 ;  /* 0x0000005b36367207 */ /* 0x000fe20000000000 */
[C---:B------:R-:W-:Y:S01]  /*ade0*/  IMAD R61, R51.reuse, UR7, R32 ;  /* 0x00000007333d7c24 */ /* 0x040fe2000f8e0220 */
[----:B------:R-:W-:Y:S01]  /*adf0*/  SHF.R.U64 R12, R12, 0x3, RZ ;  /* 0x000000030c0c7819 */ /* 0x000fe200000012ff */
[----:B------:R-:W-:Y:S01]  /*ae00*/  IMAD.WIDE.U32 R58, R51, UR6, R58 ;  /* 0x00000006333a7c25 */ /* 0x000fe2000f8e003a */
[----:B------:R-:W-:Y:S01]  /*ae10*/  LOP3.LUT R5, R34, 0x380, RZ, 0xc0, !PT ;  /* 0x0000038022057812 */ /* 0x000fe200078ec0ff */
[----:B------:R-:W-:Y:S01]  /*ae20*/  ULDC UR6, c[0x0][0xa88] ;  /* 0x0002a20000067ab9 */ /* 0x000fe20000000800 */
[----:B------:R-:W-:Y:S02]  /*ae30*/  SEL R36, R93, R64, P0 ;  /* 0x000000405d247207 */ /* 0x000fe40000000000 */
[----:B------:R-:W-:-:S02]  /*ae40*/  SEL R38, R64, R93, P0 ;  /* 0x0000005d40267207 */ /* 0x000fc40000000000 */
[----:B------:R-:W-:Y:S02]  /*ae50*/  SEL R37, R117, R92, P0 ;  /* 0x0000005c75257207 */ /* 0x000fe40000000000 */
[----:B------:R-:W-:Y:S01]  /*ae60*/  SEL R39, R92, R117, P0 ;  /* 0x000000755c277207 */ /* 0x000fe20000000000 */
[----:B------:R-:W-:Y:S01]  /*ae70*/  IMAD R51, R48, 0x80, R221 ;  /* 0x0000008030337824 */ /* 0x000fe200078e02dd */
[----:B------:R-:W-:Y:S02]  /*ae80*/  SHF.R.U64 R26, R26, 0x3, RZ ;  /* 0x000000031a1a7819 */ /* 0x000fe400000012ff */
[----:B------:R-:W-:Y:S02]  /*ae90*/  SHF.R.U64 R24, R24, 0x3, RZ ;  /* 0x0000000318187819 */ /* 0x000fe400000012ff */
[----:B------:R-:W-:Y:S01]  /*aea0*/  LOP3.LUT R20, R20, R21, RZ, 0x3c, !PT ;  /* 0x0000001514147212 */ /* 0x000fe200078e3cff */
[----:B------:R-:W-:Y:S01]  /*aeb0*/  IMAD.X R21, RZ, RZ, R35, P2 ;  /* 0x000000ffff157224 */ /* 0x000fe200010e0623 */
[----:B------:R-:W-:-:S02]  /*aec0*/  SEL R41, R119, R76, P0 ;  /* 0x0000004c77297207 */ /* 0x000fc40000000000 */
[----:B------:R-:W-:Y:S01]  /*aed0*/  SEL R43, R76, R119, P0 ;  /* 0x000000774c2b7207 */ /* 0x000fe20000000000 */
[----:B------:R-:W-:Y:S01]  /*aee0*/  STSM.16.M88.4 [R110], R52 ;  /* 0x000000346e007844 */ /* 0x000fe20000000200 */
[----:B------:R-:W-:Y:S01]  /*aef0*/  LOP3.LUT R12, R12, R13, RZ, 0x3c, !PT ;  /* 0x0000000d0c0c7212 */ /* 0x000fe200078e3cff */
[--C-:B------:R-:W-:Y:S01]  /*af00*/  IMAD.X R13, RZ, RZ, R35.reuse, P4 ;  /* 0x000000ffff0d7224 */ /* 0x100fe200020e0623 */
[----:B------:R-:W-:Y:S01]  /*af10*/  IADD3 R133, P2, R34, 0xb000, RZ ;  /* 0x0000b00022857810 */ /* 0x000fe20007f5e0ff */
[----:B------:R0:W-:Y:S01]  /*af20*/  STSM.16.M88.4 [R108], R36 ;  /* 0x000000246c007844 */ /* 0x0001e20000000200 */
[----:B------:R-:W-:Y:S01]  /*af30*/  SHF.R.U64 R5, R5, 0x3, RZ ;  /* 0x0000000305057819 */ /* 0x000fe200000012ff */
[----:B------:R-:W-:Y:S01]  /*af40*/  IMAD R32, R33, UR6, RZ ;  /* 0x0000000621207c24 */ /* 0x000fe2000f8e02ff */
[----:B------:R-:W-:Y:S01]  /*af50*/  LOP3.LUT R26, R26, R27, RZ, 0x3c, !PT ;  /* 0x0000001b1a1a7212 */ /* 0x000fe200078e3cff */
[--C-:B------:R-:W-:Y:S01]  /*af60*/  IMAD.X R27, RZ, RZ, R35.reuse, P6 ;  /* 0x000000ffff1b7224 */ /* 0x100fe200030e0623 */
[----:B------:R-:W-:Y:S01]  /*af70*/  LOP3.LUT R24, R24, R25, RZ, 0x3c, !PT ;  /* 0x0000001918187212 */ /* 0x000fe200078e3cff */
[----:B------:R-:W-:Y:S01]  /*af80*/  IMAD.X R25, RZ, RZ, R35, P5 ;  /* 0x000000ffff197224 */ /* 0x000fe200028e0623 */
[----:B------:R-:W-:Y:S01]  /*af90*/  LOP3.LUT P1, RZ, R22, 0x3, RZ, 0xc0, !PT ;  /* 0x0000000316ff7812 */ /* 0x000fe2000782c0ff */
[----:B------:R1:W-:Y:S01]  /*afa0*/  STSM.16.M88.4 [R106], R40 ;  /* 0x000000286a007844 */ /* 0x0003e20000000200 */
[----:B------:R-:W-:-:S02]  /*afb0*/  IADD3 R9, P6, R34, 0x9000, RZ ;  /* 0x0000900022097810 */ /* 0x000fc40007fde0ff */
[----:B------:R-:W-:Y:S02]  /*afc0*/  IADD3 R11, P5, R34, 0xa000, RZ ;  /* 0x0000a000220b7810 */ /* 0x000fe40007fbe0ff */
[----:B---3--:R-:W-:Y:S02]  /*afd0*/  SEL R44, R97, R66, P0 ;  /* 0x00000042612c7207 */ /* 0x008fe40000000000 */
[----:B------:R-:W-:Y:S01]  /*afe0*/  SEL R46, R66, R97, P0 ;  /* 0x00000061422e7207 */ /* 0x000fe20000000000 */
[----:B0-----:R-:W-:Y:S01]  /*aff0*/  VIADD R37, R51, 0x8 ;  /* 0x0000000833257836 */ /* 0x001fe20000000000 */
[----:B------:R-:W-:Y:S01]  /*b000*/  LEA R36, P4, R58, UR4, 0x2 ;  /* 0x000000043a247c11 */ /* 0x000fe2000f8810ff */
[----:B------:R-:W-:Y:S01]  /*b010*/  IMAD.IADD R39, R59, 0x1, R61 ;  /* 0x000000013b277824 */ /* 0x000fe200078e023d */
[----:B--2---:R-:W-:Y:S02]  /*b020*/  SEL R45, R121, R94, P0 ;  /* 0x0000005e792d7207 */ /* 0x004fe40000000000 */
[----:B------:R-:W-:-:S02]  /*b030*/  SEL R47, R94, R121, P0 ;  /* 0x000000795e2f7207 */ /* 0x000fc40000000000 */
[----:B------:R-:W-:Y:S01]  /*b040*/  LOP3.LUT R34, R5, R34, RZ, 0x3c, !PT ;  /* 0x0000002205227212 */ /* 0x000fe200078e3cff */
[----:B------:R-:W-:Y:S01]  /*b050*/  IMAD.X R5, RZ, RZ, R35, P2 ;  /* 0x000000ffff057224 */ /* 0x000fe200010e0623 */
[----:B-1----:R-:W-:Y:S02]  /*b060*/  SEL R40, R99, R86, P0 ;  /* 0x0000005663287207 */ /* 0x002fe40000000000 */
[----:B------:R-:W-:Y:S02]  /*b070*/  SEL R42, R86, R99, P0 ;  /* 0x00000063562a7207 */ /* 0x000fe40000000000 */
[----:B----4-:R-:W-:Y:S02]  /*b080*/  SEL R41, R123, R96, P0 ;  /* 0x000000607b297207 */ /* 0x010fe40000000000 */
[----:B------:R-:W-:Y:S02]  /*b090*/  SEL R43, R96, R123, P0 ;  /* 0x0000007b602b7207 */ /* 0x000fe40000000000 */
[----:B------:R-:W-:-:S02]  /*b0a0*/  SEL R72, R101, R68, P0 ;  /* 0x0000004465487207 */ /* 0x000fc40000000000 */
[----:B------:R-:W-:Y:S02]  /*b0b0*/  SEL R74, R68, R101, P0 ;  /* 0x00000065444a7207 */ /* 0x000fe40000000000 */
[----:B------:R-:W-:Y:S02]  /*b0c0*/  SEL R73, R125, R80, P0 ;  /* 0x000000507d497207 */ /* 0x000fe40000000000 */
[----:B------:R-:W-:Y:S02]  /*b0d0*/  SEL R75, R80, R125, P0 ;  /* 0x0000007d504b7207 */ /* 0x000fe40000000000 */
[----:B------:R-:W-:Y:S01]  /*b0e0*/  SEL R68, R103, R70, P0 ;  /* 0x0000004667447207 */ /* 0x000fe20000000000 */
[----:B------:R-:W-:Y:S01]  /*b0f0*/  SHFL.IDX PT, R60, R36, RZ, 0x1c1f ;  /* 0x001c1fff243c7589 */ /* 0x000fe200000e0000 */
[----:B------:R-:W-:Y:S02]  /*b100*/  ISETP.GE.OR P2, PT, R51, R32, P1 ;  /* 0x000000203300720c */ /* 0x000fe40000f46670 */
[----:B------:R-:W-:Y:S01]  /*b110*/  SEL R70, R70, R103, P0 ;  /* 0x0000006746467207 */ /* 0x000fe20000000000 */
[----:B------:R0:W-:Y:S01]  /*b120*/  SHFL.IDX PT, R62, R36, 0x1, 0x1c1f ;  /* 0x003c1f00243e7f89 */ /* 0x0001e200000e0000 */
[----:B------:R-:W-:-:S02]  /*b130*/  SEL R69, R127, R98, P0 ;  /* 0x000000627f457207 */ /* 0x000fc40000000000 */
[----:B------:R-:W-:Y:S01]  /*b140*/  SEL R71, R98, R127, P0 ;  /* 0x0000007f62477207 */ /* 0x000fe20000000000 */
[----:B------:R-:W-:Y:S01]  /*b150*/  STSM.16.M88.4 [R104], R44 ;  /* 0x0000002c68007844 */ /* 0x000fe20000000200 */
[----:B------:R-:W-:Y:S02]  /*b160*/  ISETP.GE.OR P1, PT, R37, R32, P1 ;  /* 0x000000202500720c */ /* 0x000fe40000f26670 */
[----:B------:R-:W-:Y:S02]  /*b170*/  LEA.HI.X R58, R58, UR5, R39, 0x2, P4 ;  /* 0x000000053a3a7c11 */ /* 0x000fe4000a0f1427 */
[----:B------:R-:W-:Y:S02]  /*b180*/  SEL R80, R105, R88, P0 ;  /* 0x0000005869507207 */ /* 0x000fe40000000000 */
[----:B------:R-:W-:Y:S02]  /*b190*/  SEL R82, R88, R105, P0 ;  /* 0x0000006958527207 */ /* 0x000fe40000000000 */
[----:B------:R-:W-:-:S02]  /*b1a0*/  SEL R81, R129, R100, P0 ;  /* 0x0000006481517207 */ /* 0x000fc40000000000 */
[----:B------:R-:W-:Y:S01]  /*b1b0*/  SEL R83, R100, R129, P0 ;  /* 0x0000008164537207 */ /* 0x000fe20000000000 */
[----:B------:R-:W-:Y:S01]  /*b1c0*/  STSM.16.M88.4 [R49], R40 ;  /* 0x0000002831007844 */ /* 0x000fe20000000200 */
[----:B------:R-:W-:Y:S02]  /*b1d0*/  SEL R37, R131, R102, P0 ;  /* 0x0000006683257207 */ /* 0x000fe40000000000 */
[----:B------:R-:W-:Y:S02]  /*b1e0*/  SEL R39, R102, R131, P0 ;  /* 0x0000008366277207 */ /* 0x000fe40000000000 */
[----:B0-----:R-:W-:Y:S02]  /*b1f0*/  SEL R36, R107, R90, P0 ;  /* 0x0000005a6b247207 */ /* 0x001fe40000000000 */
[----:B------:R-:W-:Y:S01]  /*b200*/  SEL R38, R90, R107, P0 ;  /* 0x0000006b5a267207 */ /* 0x000fe20000000000 */
[----:B------:R-:W-:Y:S04]  /*b210*/  STSM.16.M88.4 [R50], R72 ;  /* 0x0000004832007844 */ /* 0x000fe80000000200 */
[----:B------:R-:W-:Y:S04]  /*b220*/  STSM.16.M88.4 [R57], R68 ;  /* 0x0000004439007844 */ /* 0x000fe80000000200 */
[----:B------:R-:W-:Y:S04]  /*b230*/  STSM.16.M88.4 [R56], R80 ;  /* 0x0000005038007844 */ /* 0x000fe80000000200 */
[----:B------:R-:W-:Y:S04]  /*b240*/  STSM.16.M88.4 [R84], R36 ;  /* 0x0000002454007844 */ /* 0x000fe80000000200 */
[----:B------:R-:W0:Y:S01]  /*b250*/  SHFL.IDX PT, R61, R58, RZ, 0x1c1f ;  /* 0x001c1fff3a3d7589 */ /* 0x000e2200000e0000 */
[----:B------:R-:W-:Y:S06]  /*b260*/  BAR.SYNC.DEFER_BLOCKING 0x1, 0x100 ;  /* 0x0044000000007b1d */ /* 0x000fec0000010000 */
[----:B------:R-:W1:Y:S04]  /*b270*/  SHFL.IDX PT, R63, R58, 0x1, 0x1c1f ;  /* 0x003c1f003a3f7f89 */ /* 0x000e6800000e0000 */
[----:B0-----:R0:W-:Y:S04]  /*b280*/  @!P2 ST.E desc[UR48][R60.64], R3 ;  /* 0x000000033c00a985 */ /* 0x0011e8000c101930 */
[----:B-1----:R1:W-:Y:S04]  /*b290*/  @!P1 ST.E desc[UR48][R62.64], R0 ;  /* 0x000000003e009985 */ /* 0x0023e8000c101930 */
[----:B------:R2:W5:Y:S01]  /*b2a0*/  LD.E.128 R44, desc[UR48][R28.64] ;  /* 0x000000301c2c7980 */ /* 0x000562000c101d00 */
[----:B0-----:R-:W-:Y:S01]  /*b2b0*/  IMAD R3, R18, 0x20, R19 ;  /* 0x0000002012037824 */ /* 0x001fe200078e0213 */
[----:B------:R-:W-:-:S02]  /*b2c0*/  UIMAD UR6, UR10, UR8, URZ ;  /* 0x000000080a0672a4 */ /* 0x000fc4000f8e023f */
[----:B------:R0:W5:Y:S01]  /*b2d0*/  LD.E.128 R84, desc[UR48][R6.64] ;  /* 0x0000003006547980 */ /* 0x000162000c101d00 */
[----:B-1----:R-:W1:Y:S01]  /*b2e0*/  @P3 LDC R0, c[0x0][0xbec] ;  /* 0x0002fb00ff003b82 */ /* 0x002e620000000800 */
[----:B------:R-:W-:Y:S01]  /*b2f0*/  UIMAD.WIDE.U32 UR4, UR11, UR8, URZ ;  /* 0x000000080b0472a5 */ /* 0x000fe2000f8e003f */
[----:B------:R-:W-:Y:S01]  /*b300*/  LOP3.LUT R4, R133, 0x380, RZ, 0xc0, !PT ;  /* 0x0000038085047812 */ /* 0x000fe200078ec0ff */
[----:B------:R-:W5:Y:S01]  /*b310*/  LD.E.128 R64, desc[UR48][R34.64] ;  /* 0x0000003022407980 */ /* 0x000f62000c101d00 */
[----:B------:R-:W-:Y:S02]  /*b320*/  LOP3.LUT R8, R9, 0x380, RZ, 0xc0, !PT ;  /* 0x0000038009087812 */ /* 0x000fe400078ec0ff */
[----:B------:R-:W-:Y:S01]  /*b330*/  LOP3.LUT R10, R11, 0x380, RZ, 0xc0, !PT ;  /* 0x000003800b0a7812 */ /* 0x000fe200078ec0ff */
[----:B------:R-:W5:Y:S01]  /*b340*/  LD.E.128 R52, desc[UR48][R30.64] ;  /* 0x000000301e347980 */ /* 0x000f62000c101d00 */
[----:B--2---:R-:W2:Y:S01]  /*b350*/  @P3 LDC R29, c[0x0][0xbf0] ;  /* 0x0002fc00ff1d3b82 */ /* 0x004ea20000000800 */
[----:B0-----:R-:W-:Y:S01]  /*b360*/  IMAD R7, R48, 0x80, R3 ;  /* 0x0000008030077824 */ /* 0x001fe200078e0203 */
[----:B------:R-:W-:Y:S01]  /*b370*/  UIMAD UR6, UR11, UR9, UR6 ;  /* 0x000000090b0672a4 */ /* 0x000fe2000f8e0206 */
[----:B------:R-:W5:Y:S02]  /*b380*/  LD.E.128 R40, desc[UR48][R26.64] ;  /* 0x000000301a287980 */ /* 0x000f64000c101d00 */
[----:B------:R-:W-:Y:S01]  /*b390*/  ULDC.64 UR8, c[0x0][0xaf0] ;  /* 0x0002bc0000087ab9 */ /* 0x000fe20000000a00 */
[----:B------:R-:W-:Y:S01]  /*b3a0*/  UIADD3 UR5, UR5, UR6, URZ ;  /* 0x0000000605057290 */ /* 0x000fe2000fffe03f */
[----:B------:R-:W5:Y:S01]  /*b3b0*/  LD.E.128 R76, desc[UR48][R24.64] ;  /* 0x00000030184c7980 */ /* 0x000f62000c101d00 */
[----:B------:R-:W-:Y:S01]  /*b3c0*/  UIMAD UR7, UR12, UR8, URZ ;  /* 0x000000080c0772a4 */ /* 0x000fe2000f8e023f */
[----:B------:R-:W-:Y:S01]  /*b3d0*/  IMAD.MOV.U32 R3, RZ, RZ, R7 ;  /* 0x000000ffff037224 */ /* 0x000fe200078e0007 */
[----:B------:R-:W-:Y:S01]  /*b3e0*/  SHF.R.U64 R4, R4, 0x3, RZ ;  /* 0x0000000304047819 */ /* 0x000fe200000012ff */
[----:B------:R-:W5:Y:S04]  /*b3f0*/  LD.E.128 R68, desc[UR48][R20.64] ;  /* 0x0000003014447980 */ /* 0x000f68000c101d00 */
[----:B------:R-:W5:Y:S01]  /*b400*/  LD.E.128 R56, desc[UR48][R14.64] ;  /* 0x000000300e387980 */ /* 0x000f62000c101d00 */
[----:B-1----:R-:W-:Y:S01]  /*b410*/  @P3 IMAD.HI.U32 R0, R7, R0, RZ ;  /* 0x0000000007003227 */ /* 0x002fe200078e00ff */
[----:B------:R-:W-:Y:S01]  /*b420*/  UIMAD UR6, UR40, UR9, UR7 ;  /* 0x00000009280672a4 */ /* 0x000fe2000f8e0207 */
[----:B------:R-:W-:Y:S01]  /*b430*/  SHF.R.U64 R8, R8, 0x3, RZ ;  /* 0x0000000308087819 */ /* 0x000fe200000012ff */
[----:B------:R-:W-:Y:S01]  /*b440*/  UIMAD.WIDE.U32 UR4, UR40, UR8, UR4 ;  /* 0x00000008280472a5 */ /* 0x000fe2000f8e0004 */
[----:B------:R-:W-:Y:S01]  /*b450*/  SHF.R.U64 R10, R10, 0x3, RZ ;  /* 0x000000030a0a7819 */ /* 0x000fe200000012ff */
[----:B------:R-:W5:Y:S01]  /*b460*/  LD.E.128 R36, desc[UR48][R12.64] ;  /* 0x000000300c247980 */ /* 0x000f62000c101d00 */
[----:B--2---:R-:W-:Y:S01]  /*b470*/  @P3 SHF.R.U32.HI R3, RZ, R29, R0 ;  /* 0x0000001dff033219 */ /* 0x004fe20000011600 */
[----:B------:R-:W-:Y:S01]  /*b480*/  UIADD3 UR6, UR5, UR6, URZ ;  /* 0x0000000605067290 */ /* 0x000fe2000fffe03f */
[----:B------:R-:W-:Y:S01]  /*b490*/  LOP3.LUT R4, R4, R133, RZ, 0x3c, !PT ;  /* 0x0000008504047212 */ /* 0x000fe200078e3cff */
[----:B------:R-:W-:Y:S01]  /*b4a0*/  ULDC.64 UR8, c[0x0][0xae0] ;  /* 0x0002b80000087ab9 */ /* 0x000fe20000000a00 */
[--C-:B------:R-:W-:Y:S01]  /*b4b0*/  SHF.R.S32.HI R0, RZ, 0x1f, R3.reuse ;  /* 0x0000001fff007819 */ /* 0x100fe20000011403 */
[----:B------:R-:W-:Y:S01]  /*b4c0*/  IMAD.MOV R6, RZ, RZ, -R3 ;  /* 0x000000ffff067224 */ /* 0x000fe200078e0a03 */
[----:B------:R-:W-:Y:S01]  /*b4d0*/  LOP3.LUT R8, R8, R9, RZ, 0x3c, !PT ;  /* 0x0000000908087212 */ /* 0x000fe200078e3cff */
[--C-:B------:R-:W-:Y:S01]  /*b4e0*/  IMAD.X R9, RZ, RZ, R35.reuse, P6 ;  /* 0x000000ffff097224 */ /* 0x100fe200030e0623 */
[----:B------:R-:W-:Y:S01]  /*b4f0*/  LOP3.LUT R10, R10, R11, RZ, 0x3c, !PT ;  /* 0x0000000b0a0a7212 */ /* 0x000fe200078e3cff */
[----:B------:R-:W-:Y:S01]  /*b500*/  IMAD.X R11, RZ, RZ, R35, P5 ;  /* 0x000000ffff0b7224 */ /* 0x000fe200028e0623 */
[----:B------:R0:W5:Y:S01]  /*b510*/  LD.E.128 R60, desc[UR48][R4.64] ;  /* 0x00000030043c7980 */ /* 0x000162000c101d00 */
[----:B------:R-:W-:-:S02]  /*b520*/  IMAD R0, R0, UR8, RZ ;  /* 0x0000000800007c24 */ /* 0x000fc4000f8e02ff */
[----:B------:R-:W-:Y:S01]  /*b530*/  IMAD R33, R33, R6, R7 ;  /* 0x0000000621217224 */ /* 0x000fe200078e0207 */
[----:B------:R1:W5:Y:S01]  /*b540*/  LD.E.128 R80, desc[UR48][R8.64] ;  /* 0x0000003008507980 */ /* 0x000362000c101d00 */
[----:B------:R-:W-:-:S03]  /*b550*/  IMAD R7, R3, UR9, R0 ;  /* 0x0000000903077c24 */ /* 0x000fc6000f8e0200 */
[----:B------:R1:W5:Y:S01]  /*b560*/  LD.E.128 R72, desc[UR48][R10.64] ;  /* 0x000000300a487980 */ /* 0x000362000c101d00 */
[----:B0-----:R-:W-:Y:S02]  /*b570*/  IMAD.U32 R5, RZ, RZ, UR5 ;  /* 0x00000005ff057e24 */ /* 0x001fe4000f8e00ff */
[----:B------:R-:W-:Y:S01]  /*b580*/  IMAD.U32 R4, RZ, RZ, UR4 ;  /* 0x00000004ff047e24 */ /* 0x000fe2000f8e00ff */
[----:B------:R-:W-:Y:S01]  /*b590*/  @!PT LDS RZ, [RZ] ;  /* 0x00000000fffff984 */ /* 0x000fe20000000800 */
[----:B------:R-:W-:Y:S01]  /*b5a0*/  @!PT LDS RZ, [RZ] ;  /* 0x00000000fffff984 */ /* 0x000fe20000000800 */
[----:B------:R-:W-:Y:S01]  /*b5b0*/  @!PT LDS RZ, [RZ] ;  /* 0x00000000fffff984 */ /* 0x000fe20000000800 */
[----:B------:R-:W-:Y:S01]  /*b5c0*/  @!PT LDS RZ, [RZ] ;  /* 0x00000000fffff984 */ /* 0x000fe20000000800 */
[----:B------:R0:W-:Y:S06]  /*b5d0*/  MEMBAR.ALL.CTA ;  /* 0x0000000000007992 */ /* 0x0001ec0000008000 */
[----:B0-----:R-:W0:Y:S01]  /*b5e0*/  FENCE.VIEW.ASYNC.S ;  /* 0x00000000000073c6 */ /* 0x001e220000000000 */
[----:B------:R-:W-:Y:S01]  /*b5f0*/  IMAD.U32 R5, RZ, RZ, UR6 ;  /* 0x00000006ff057e24 */ /* 0x000fe2000f8e00ff */
[----:B------:R-:W-:Y:S01]  /*b600*/  SHF.R.S32.HI R0, RZ, 0x1f, R33 ;  /* 0x0000001fff007819 */ /* 0x000fe20000011421 */
[----:B------:R-:W-:Y:S01]  /*b610*/  ULDC.64 UR6, c[0x0][0xad8] ;  /* 0x0002b60000067ab9 */ /* 0x000fe20000000a00 */
[----:B------:R-:W-:-:S04]  /*b620*/  IMAD.WIDE.U32 R4, R3, UR8, R4 ;  /* 0x0000000803047c25 */ /* 0x000fc8000f8e0004 */
[----:B------:R-:W-:Y:S02]  /*b630*/  IMAD.IADD R5, R5, 0x1, R7 ;  /* 0x0000000105057824 */ /* 0x000fe400078e0207 */
[----:B------:R-:W-:Y:S02]  /*b640*/  IMAD R0, R0, UR6, RZ ;  /* 0x0000000600007c24 */ /* 0x000fe4000f8e02ff */
[----:B------:R-:W-:Y:S01]  /*b650*/  IMAD R13, R48, 0x80, R19 ;  /* 0x00000080300d7824 */ /* 0x000fe200078e0213 */
[----:B------:R-:W-:Y:S01]  /*b660*/  UIADD3 UR39, UR39, 0x33420, URZ ;  /* 0x0003342027277890 */ /* 0x000fe2000fffe03f */
[C---:B------:R-:W-:Y:S02]  /*b670*/  IMAD R7, R33.reuse, UR7, R0 ;  /* 0x0000000721077c24 */ /* 0x040fe4000f8e0200 */
[----:B------:R-:W-:Y:S01]  /*b680*/  IMAD.WIDE.U32 R4, R33, UR6, R4 ;  /* 0x0000000621047c25 */ /* 0x000fe2000f8e0004 */
[----:B------:R-:W-:Y:S01]  /*b690*/  UIADD3 UR51, UR51, 0x1, URZ ;  /* 0x0000000133337890 */ /* 0x000fe2000fffe03f */
[----:B------:R-:W-:Y:S01]  /*b6a0*/  ISETP.GE.AND P2, PT, R13, R32, PT ;  /* 0x000000200d00720c */ /* 0x000fe20003f46270 */
[----:B------:R-:W-:Y:S01]  /*b6b0*/  ULDC.64 UR6, c[0x0][0xa80] ;  /* 0x0002a00000067ab9 */ /* 0x000fe20000000a00 */
[----:B------:R-:W-:Y:S01]  /*b6c0*/  IMAD.IADD R5, R5, 0x1, R7 ;  /* 0x0000000105057824 */ /* 0x000fe200078e0207 */
[----:B------:R-:W-:Y:S01]  /*b6d0*/  UPRMT UR39, URZ, 0x654, UR39 ;  /* 0x000006543f277896 */ /* 0x000fe20008000027 */
[----:B------:R-:W-:Y:S01]  /*b6e0*/  LEA R0, P3, R4, UR6, 0x1 ;  /* 0x0000000604007c11 */ /* 0x000fe2000f8608ff */
[----:B------:R-:W-:Y:S01]  /*b6f0*/  VIADD R3, R13, 0x20 ;  /* 0x000000200d037836 */ /* 0x000fe20000000000 */
[----:B------:R-:W-:-:S02]  /*b700*/  UISETP.NE.AND UP0, UPT, UR51, 0x2, UPT ;  /* 0x000000023300788c */ /* 0x000fc4000bf05270 */
[----:B------:R-:W-:Y:S02]  /*b710*/  LEA.HI.X R12, R4, UR7, R5, 0x1, P3 ;  /* 0x00000007040c7c11 */ /* 0x000fe400098f0c05 */
[----:B------:R-:W-:Y:S01]  /*b720*/  USEL UR5, URZ, 0x1, UP0 ;  /* 0x000000013f057887 */ /* 0x000fe20008000000 */
[-C--:B------:R-:W-:Y:S01]  /*b730*/  ISETP.GE.AND P0, PT, R3, R32.reuse, PT ;  /* 0x000000200300720c */ /* 0x080fe20003f06270 */
[----:B------:R-:W-:Y:S01]  /*b740*/  ULDC UR4, c[0x0][0xc] ;  /* 0x0000030000047ab9 */ /* 0x000fe20000000800 */
[----:B------:R-:W-:Y:S01]  /*b750*/  VIADD R3, R13, 0x40 ;  /* 0x000000400d037836 */ /* 0x000fe20000000000 */
[----:B------:R-:W-:Y:S01]  /*b760*/  UIADD3 UR41, UR4, UR41, URZ ;  /* 0x0000002904297290 */ /* 0x000fe2000fffe03f */
[----:B0-----:R1:W0:Y:S01]  /*b770*/  SHFL.IDX PT, R6, R0, RZ, 0x181f ;  /* 0x00181fff00067589 */ /* 0x00122200000e0000 */
[----:B------:R-:W-:Y:S01]  /*b780*/  USEL UR51, UR51, URZ, UP0 ;  /* 0x0000003f33337287 */ /* 0x000fe20008000000 */
[----:B------:R-:W-:Y:S01]  /*b790*/  SYNCS.ARRIVE.TRANS64.RED.A1T0 RZ, [UR39], RZ ;  /* 0x000000ffffff79a7 */ /* 0x000fe20008100427 */
[----:B------:R-:W-:Y:S01]  /*b7a0*/  ULOP3.LUT UR43, UR43, UR5, URZ, 0x3c, !UPT ;  /* 0x000000052b2b7292 */ /* 0x000fe2000f8e3c3f */
[----:B------:R1:W2:Y:S01]  /*b7b0*/  SHFL.IDX PT, R7, R12, RZ, 0x181f ;  /* 0x00181fff0c077589 */ /* 0x0002a200000e0000 */
[----:B------:R-:W-:Y:S01]  /*b7c0*/  BSSY B0, `(.L_x_31) ;  /* 0x000000f000007945 */ /* 0x000fe20003800000 */
[----:B------:R-:W-:-:S03]  /*b7d0*/  ISETP.GE.AND P1, PT, R3, R32, PT ;  /* 0x000000200300720c */ /* 0x000fc60003f26270 */
[----:B------:R-:W-:Y:S10]  /*b7e0*/  @P2 BRA `(.L_x_32) ;  /* 0x0000000000302947 */ /* 0x000ff40003800000 */
[----:B------:R-:W-:Y:S02]  /*b7f0*/  ULDC UR4, c[0x0][0xac8] ;  /* 0x0002b20000047ab9 */ /* 0x000fe40000000800 */
[----:B------:R-:W-:Y:S02]  /*b800*/  ISETP.GE.AND P3, PT, R17, UR4, PT ;  /* 0x0000000411007c0c */ /* 0x000fe4000bf66270 */
[----:B------:R-:W-:Y:S02]  /*b810*/  ISETP.GE.AND P4, PT, R16, UR4, PT ;  /* 0x0000000410007c0c */ /* 0x000fe4000bf86270 */
[----:B------:R-:W-:-:S09]  /*b820*/  ISETP.GE.AND P2, PT, R2, UR4, PT ;  /* 0x0000000402007c0c */ /* 0x000fd2000bf46270 */
[CC--:B01----:R-:W-:Y:S02]  /*b830*/  @!P3 LEA R8, P5, R17.reuse, R6.reuse, 0x1 ;  /* 0x000000061108b211 */ /* 0x0c3fe400078a08ff */
[----:B------:R-:W-:Y:S02]  /*b840*/  @!P4 LEA R10, P6, R16, R6, 0x1 ;  /* 0x00000006100ac211 */ /* 0x000fe400078c08ff */
[----:B--2---:R-:W-:Y:S01]  /*b850*/  @!P2 IMAD.WIDE R4, R2, 0x2, R6 ;  /* 0x000000020204a825 */ /* 0x004fe200078e0206 */
[-C--:B------:R-:W-:Y:S02]  /*b860*/  @!P3 LEA.HI.X R9, R17, R7.reuse, R226, 0x1, P5 ;  /* 0x000000071109b211 */ /* 0x080fe400028f0ce2 */
[----:B------:R-:W-:Y:S02]  /*b870*/  @!P4 LEA.HI.X R11, R16, R7, R225, 0x1, P6 ;  /* 0x00000007100bc211 */ /* 0x000fe400030f0ce1 */
[----:B-----5:R3:W-:Y:S04]  /*b880*/  @!P2 ST.E.128 desc[UR48][R4.64], R64 ;  /* 0x000000400400a985 */ /* 0x0207e8000c101d30 */
[----:B------:R3:W-:Y:S04]  /*b890*/  @!P3 ST.E.128 desc[UR48][R8.64], R76 ;  /* 0x0000004c0800b985 */ /* 0x0007e8000c101d30 */
[----:B------:R3:W-:Y:S02]  /*b8a0*/  @!P4 ST.E.128 desc[UR48][R10.64], R84 ;  /* 0x000000540a00c985 */ /* 0x0007e4000c101d30 */
.L_x_32:
[----:B------:R-:W-:Y:S05]  /*b8b0*/  BSYNC B0 ;  /* 0x0000000000007941 */ /* 0x000fea0003800000 */
.L_x_31:
[----:B--2---:R2:W4:Y:S01]  /*b8c0*/  SHFL.IDX PT, R7, R12, 0x1, 0x181f ;  /* 0x00381f000c077f89 */ /* 0x00452200000e0000 */
[----:B------:R-:W-:Y:S03]  /*b8d0*/  BSSY B0, `(.L_x_33) ;  /* 0x000000f000007945 */ /* 0x000fe60003800000 */
[----:B0-----:R2:W0:Y:S01]  /*b8e0*/  SHFL.IDX PT, R6, R0, 0x1, 0x181f ;  /* 0x00381f0000067f89 */ /* 0x00142200000e0000 */
[----:B------:R-:W-:Y:S05]  /*b8f0*/  @P0 BRA `(.L_x_34) ;  /* 0x0000000000300947 */ /* 0x000fea0003800000 */
[----:B------:R-:W-:Y:S02]  /*b900*/  ULDC UR4, c[0x0][0xac8] ;  /* 0x0002b20000047ab9 */ /* 0x000fe40000000800 */
[----:B------:R-:W-:Y:S02]  /*b910*/  ISETP.GE.AND P4, PT, R17, UR4, PT ;  /* 0x0000000411007c0c */ /* 0x000fe4000bf86270 */
[----:B------:R-:W-:Y:S02]  /*b920*/  ISETP.GE.AND P5, PT, R16, UR4, PT ;  /* 0x0000000410007c0c */ /* 0x000fe4000bfa6270 */
[----:B------:R-:W-:-:S09]  /*b930*/  ISETP.GE.AND P3, PT, R2, UR4, PT ;  /* 0x0000000402007c0c */ /* 0x000fd2000bf66270 */
[CC--:B01-3--:R-:W-:Y:S02]  /*b940*/  @!P4 LEA R8, P0, R17.reuse, R6.reuse, 0x1 ;  /* 0x000000061108c211 */ /* 0x0cbfe400078008ff */
[----:B------:R-:W-:Y:S02]  /*b950*/  @!P5 LEA R10, P2, R16, R6, 0x1 ;  /* 0x00000006100ad211 */ /* 0x000fe400078408ff */
[----:B----4-:R-:W-:Y:S01]  /*b960*/  @!P3 IMAD.WIDE R4, R2, 0x2, R6 ;  /* 0x000000020204b825 */ /* 0x010fe200078e0206 */
[-C--:B------:R-:W-:Y:S02]  /*b970*/  @!P4 LEA.HI.X R9, R17, R7.reuse, R226, 0x1, P0 ;  /* 0x000000071109c211 */ /* 0x080fe400000f0ce2 */
[----:B------:R-:W-:Y:S02]  /*b980*/  @!P5 LEA.HI.X R11, R16, R7, R225, 0x1, P2 ;  /* 0x00000007100bd211 */ /* 0x000fe400010f0ce1 */
[----:B-----5:R0:W-:Y:S04]  /*b990*/  @!P3 ST.E.128 desc[UR48][R4.64], R52 ;  /* 0x000000340400b985 */ /* 0x0201e8000c101d30 */
[----:B------:R0:W-:Y:S04]  /*b9a0*/  @!P4 ST.E.128 desc[UR48][R8.64], R68 ;  /* 0x000000440800c985 */ /* 0x0001e8000c101d30 */
[----:B------:R0:W-:Y:S02]  /*b9b0*/  @!P5 ST.E.128 desc[UR48][R10.64], R80 ;  /* 0x000000500a00d985 */ /* 0x0001e4000c101d30 */
.L_x_34:
[----:B------:R-:W-:Y:S05]  /*b9c0*/  BSYNC B0 ;  /* 0x0000000000007941 */ /* 0x000fea0003800000 */
.L_x_33:
[----:B----4-:R4:W1:Y:S01]  /*b9d0*/  SHFL.IDX PT, R7, R12, 0x2, 0x181f ;  /* 0x00581f000c077f89 */ /* 0x01086200000e0000 */
        /* <DEDUP_REMOVED lines=9> */
[----:B------:R-:W-:Y:S01]  /*ba70*/  @!P2 IMAD.WIDE R4, R2, 0x2, R6 ;  /* 0x000000020204a825 */ /* 0x000fe200078e0206 */
[-C--:B------:R-:W-:Y:S02]  /*ba80*/  @!P3 LEA.HI.X R9, R17, R7.reuse, R226, 0x1, P0 ;  /* 0x000000071109b211 */ /* 0x080fe400000f0ce2 */
[----:B------:R-:W-:Y:S02]  /*ba90*/  @!P4 LEA.HI.X R11, R16, R7, R225, 0x1, P1 ;  /* 0x00000007100bc211 */ /* 0x000fe400008f0ce1 */
[----:B-----5:R0:W-:Y:S04]  /*baa0*/  @!P2 ST.E.128 desc[UR48][R4.64], R44 ;  /* 0x0000002c0400a985 */ /* 0x0201e8000c101d30 */
[----:B------:R0:W-:Y:S04]  /*bab0*/  @!P3 ST.E.128 desc[UR48][R8.64], R56 ;  /* 0x000000380800b985 */ /* 0x0001e8000c101d30 */
[----:B------:R0:W-:Y:S02]  /*bac0*/  @!P4 ST.E.128 desc[UR48][R10.64], R72 ;  /* 0x000000480a00c985 */ /* 0x0001e4000c101d30 */
.L_x_36:
[----:B------:R-:W-:Y:S05]  /*bad0*/  BSYNC B0 ;  /* 0x0000000000007941 */ /* 0x000fea0003800000 */
.L_x_35:
[----:B------:R-:W-:Y:S01]  /*bae0*/  VIADD R3, R13, 0x60 ;  /* 0x000000600d037836 */ /* 0x000fe20000000000 */
[----:B-1----:R1:W1:Y:S01]  /*baf0*/  SHFL.IDX PT, R7, R12, 0x3, 0x181f ;  /* 0x00781f000c077f89 */ /* 0x00226200000e0000 */
[----:B------:R-:W-:Y:S01]  /*bb00*/  UIADD3 UR44, UR44, 0x1, URZ ;  /* 0x000000012c2c7890 */ /* 0x000fe2000fffe03f */
[----:B------:R-:W-:Y:S02]  /*bb10*/  BSSY B0, `(.L_x_37) ;  /* 0x0000010000007945 */ /* 0x000fe40003800000 */
[----:B------:R-:W-:Y:S01]  /*bb20*/  ISETP.GE.AND P0, PT, R3, R32, PT ;  /* 0x000000200300720c */ /* 0x000fe20003f06270 */
[----:B0-----:R0:W0:-:S12]  /*bb30*/  SHFL.IDX PT, R6, R0, 0x3, 0x181f ;  /* 0x00781f0000067f89 */ /* 0x00101800000e0000 */
[----:B------:R-:W-:Y:S05]  /*bb40*/  @P0 BRA `(.L_x_38) ;  /* 0x0000000000300947 */ /* 0x000fea0003800000 */
[----:B------:R-:W-:Y:S02]  /*bb50*/  ULDC UR4, c[0x0][0xac8] ;  /* 0x0002b20000047ab9 */ /* 0x000fe40000000800 */
[----:B------:R-:W-:Y:S02]  /*bb60*/  ISETP.GE.AND P3, PT, R17, UR4, PT ;  /* 0x0000000411007c0c */ /* 0x000fe4000bf66270 */
[----:B------:R-:W-:Y:S02]  /*bb70*/  ISETP.GE.AND P4, PT, R16, UR4, PT ;  /* 0x0000000410007c0c */ /* 0x000fe4000bf86270 */
[----:B------:R-:W-:-:S09]  /*bb80*/  ISETP.GE.AND P2, PT, R2, UR4, PT ;  /* 0x0000000402007c0c */ /* 0x000fd2000bf46270 */
[CC--:B0--3--:R-:W-:Y:S02]  /*bb90*/  @!P3 LEA R8, P0, R17.reuse, R6.reuse, 0x1 ;  /* 0x000000061108b211 */ /* 0x0c9fe400078008ff */
[----:B------:R-:W-:Y:S02]  /*bba0*/  @!P4 LEA R10, P1, R16, R6, 0x1 ;  /* 0x00000006100ac211 */ /* 0x000fe400078208ff */
[----:B-1----:R-:W-:Y:S01]  /*bbb0*/  @!P2 IMAD.WIDE R4, R2, 0x2, R6 ;  /* 0x000000020204a825 */ /* 0x002fe200078e0206 */
[-C--:B------:R-:W-:Y:S02]  /*bbc0*/  @!P3 LEA.HI.X R9, R17, R7.reuse, R226, 0x1, P0 ;  /* 0x000000071109b211 */ /* 0x080fe400000f0ce2 */
[----:B------:R-:W-:Y:S02]  /*bbd0*/  @!P4 LEA.HI.X R11, R16, R7, R225, 0x1, P1 ;  /* 0x00000007100bc211 */ /* 0x000fe400008f0ce1 */
[----:B-----5:R0:W-:Y:S04]  /*bbe0*/  @!P2 ST.E.128 desc[UR48][R4.64], R40 ;  /* 0x000000280400a985 */ /* 0x0201e8000c101d30 */
[----:B------:R0:W-:Y:S04]  /*bbf0*/  @!P3 ST.E.128 desc[UR48][R8.64], R36 ;  /* 0x000000240800b985 */ /* 0x0001e8000c101d30 */
[----:B------:R0:W-:Y:S02]  /*bc00*/  @!P4 ST.E.128 desc[UR48][R10.64], R60 ;  /* 0x0000003c0a00c985 */ /* 0x0001e4000c101d30 */
.L_x_38:
[----:B------:R-:W-:Y:S05]  /*bc10*/  BSYNC B0 ;  /* 0x0000000000007941 */ /* 0x000fea0003800000 */
.L_x_37:
[----:B0-2-4-:R-:W0:Y:S02]  /*bc20*/  LDC R0, c[0x0][0xc34] ;  /* 0x00030d00ff007b82 */ /* 0x015e240000000800 */
[----:B0-----:R-:W-:-:S13]  /*bc30*/  ISETP.LE.AND P0, PT, R0, UR41, PT ;  /* 0x0000002900007c0c */ /* 0x001fda000bf03270 */
[----:B------:R-:W-:Y:S05]  /*bc40*/  @!P0 BRA `(.L_x_39) ;  /* 0xffffff50005c8947 */ /* 0x000fea000383ffff */
[----:B------:R-:W-:Y:S05]  /*bc50*/  EXIT ;  /* 0x000000000000794d */ /* 0x000fea0003800000 */
.L_x_7:
[----:B------:R-:W-:-:S08]  /*bc60*/  NOP ;  /* 0x0000000000007918 */ /* 0x000fd00000000000 */
[----:B------:R-:W0:-:S00]  /*bc70*/  USETMAXREG.DEALLOC.CTAPOOL 0x18 ;  /* 0x00000018000079c8 */ /* 0x000e0000080e0500 */
[----:B------:R-:W1:Y:S01]  /*bc80*/  S2UR UR50, SR_CTAID.X ;  /* 0x00000000003279c3 */ /* 0x000e620000002500 */
[----:B------:R-:W-:Y:S01]  /*bc90*/  UMOV UR46, 0x1 ;  /* 0x00000001002e7882 */ /* 0x000fe20000000000 */
[----:B0-----:R-:W-:Y:S02]  /*bca0*/  IMAD.MOV.U32 R18, RZ, RZ, RZ ;  /* 0x000000ffff127224 */ /* 0x001fe400078e00ff */
[----:B------:R-:W-:-:S04]  /*bcb0*/  IMAD.MOV.U32 R19, RZ, RZ, 0x1 ;  /* 0x00000001ff137424 */ /* 0x000fc800078e00ff */
[----:B------:R-:W1:Y:S02]  /*bcc0*/  LDC R2, c[0x0][0xc34] ;  /* 0x00030d00ff027b82 */ /* 0x000e640000000800 */
[----:B-1----:R-:W-:-:S13]  /*bcd0*/  ISETP.LE.AND P0, PT, R2, UR50, PT ;  /* 0x0000003202007c0c */ /* 0x002fda000bf03270 */
[----:B------:R-:W-:Y:S05]  /*bce0*/  @P0 BRA `(.L_x_40) ;  /* 0x0000003800080947 */ /* 0x000fea0003800000 */
[----:B------:R-:W0:Y:S01]  /*bcf0*/  S2R R10, SR_TID.X ;  /* 0x00000000000a7919 */ /* 0x000e220000002100 */
[----:B------:R-:W1:Y:S01]  /*bd00*/  S2UR UR4, SR_CgaCtaId ;  /* 0x00000000000479c3 */ /* 0x000e620000008800 */
[----:B------:R-:W-:Y:S01]  /*bd10*/  UMOV UR41, 0x400 ;  /* 0x0000040000297882 */ /* 0x000fe20000000000 */
[----:B------:R-:W-:Y:S01]  /*bd20*/  IMAD.MOV.U32 R19, RZ, RZ, 0x1 ;  /* 0x00000001ff137424 */ /* 0x000fe200078e00ff */
[----:B------:R-:W-:Y:S01]  /*bd30*/  ULDC.64 UR52, c[0x0][0x198] ;  /* 0x0000660000347ab9 */ /* 0x000fe20000000a00 */
[----:B------:R-:W-:Y:S01]  /*bd40*/  IMAD.MOV.U32 R18, RZ, RZ, RZ ;  /* 0x000000ffff127224 */ /* 0x000fe200078e00ff */
[----:B------:R-:W-:Y:S02]  /*bd50*/  ULOP3.LUT UR42, UR38, 0x1, URZ, 0xfc, !UPT ;  /* 0x00000001262a7892 */ /* 0x000fe4000f8efc3f */
[----:B------:R-:W-:Y:S01]  /*bd60*/  ULOP3.LUT UR47, UR38, 0x2, URZ, 0xfc, !UPT ;  /* 0x00000002262f7892 */ /* 0x000fe2000f8efc3f */
[----:B------:R-:W-:Y:S01]  /*bd70*/  ULDC UR43, c[0x0][0xc] ;  /* 0x00000300002b7ab9 */ /* 0x000fe20000000800 */
[----:B------:R-:W-:Y:S01]  /*bd80*/  UMOV UR46, URZ ;  /* 0x0000003f002e7c82 */ /* 0x000fe20008000000 */
[----:B-1----:R-:W-:Y:S01]  /*bd90*/  ULEA UR41, UR4, UR41, 0x18 ;  /* 0x0000002904297291 */ /* 0x002fe2000f8ec03f */
[C---:B0-----:R-:W-:Y:S01]  /*bda0*/  IMAD.SHL.U32 R0, R10.reuse, 0x10, RZ ;  /* 0x000000100a007824 */ /* 0x041fe200078e00ff */
[----:B------:R-:W-:Y:S01]  /*bdb0*/  SHF.R.U32.HI R5, RZ, 0x1, R10 ;  /* 0x00000001ff057819 */ /* 0x000fe2000001160a */
[C---:B------:R-:W-:Y:S01]  /*bdc0*/  IMAD.SHL.U32 R3, R10.reuse, 0x2, RZ ;  /* 0x000000020a037824 */ /* 0x040fe200078e00ff */
[C---:B------:R-:W-:Y:S01]  /*bdd0*/  LOP3.LUT R9, R10.reuse, 0x7f, RZ, 0xc0, !PT ;  /* 0x0000007f0a097812 */ /* 0x040fe200078ec0ff */
[----:B------:R-:W-:Y:S01]  /*bde0*/  IMAD.SHL.U32 R7, R10, 0x4, RZ ;  /* 0x000000040a077824 */ /* 0x000fe200078e00ff */
[----:B------:R-:W-:-:S04]  /*bdf0*/  LOP3.LUT R2, R0, 0x1b0, RZ, 0xc0, !PT ;  /* 0x000001b000027812 */ /* 0x000fc800078ec0ff */
[----:B------:R-:W-:Y:S01]  /*be00*/  LOP3.LUT R8, R2, 0x30, R3, 0x78, !PT ;  /* 0x0000003002087812 */ /* 0x000fe200078e7803 */
[----:B------:R-:W-:-:S05]  /*be10*/  IMAD.SHL.U32 R3, R10, 0x40, RZ ;  /* 0x000000400a037824 */ /* 0x000fca00078e00ff */
[----:B------:R-:W-:-:S04]  /*be20*/  LOP3.LUT R2, R3, 0x180, RZ, 0xc0, !PT ;  /* 0x0000018003027812 */ /* 0x000fc800078ec0ff */
[----:B------:R-:W-:Y:S01]  /*be30*/  LOP3.LUT R5, R2, 0x30, R5, 0xf8, !PT ;  /* 0x0000003002057812 */ /* 0x000fe200078ef805 */
[----:B------:R-:W-:-:S05]  /*be40*/  IMAD.SHL.U32 R2, R10, 0x20, RZ ;  /* 0x000000200a027824 */ /* 0x000fca00078e00ff */
[----:B------:R-:W-:-:S04]  /*be50*/  LOP3.LUT R4, R2, 0x80, RZ, 0xc0, !PT ;  /* 0x0000008002047812 */ /* 0x000fc800078ec0ff */
[----:B------:R-:W-:-:S04]  /*be60*/  LOP3.LUT R4, R4, 0x10, R10, 0xf8, !PT ;  /* 0x0000001004047812 */ /* 0x000fc800078ef80a */
[----:B------:R-:W-:Y:S01]  /*be70*/  LOP3.LUT R6, R4, 0x10, R7, 0x78, !PT ;  /* 0x0000001004067812 */ /* 0x000fe200078e7807 */
[----:B------:R-:W-:-:S05]  /*be80*/  IMAD.SHL.U32 R4, R9, 0x10, RZ ;  /* 0x0000001009047824 */ /* 0x000fca00078e00ff */
[----:B------:R-:W-:Y:S01]  /*be90*/  LOP3.LUT R7, R4, 0x600, RZ, 0xc0, !PT ;  /* 0x0000060004077812 */ /* 0x000fe200078ec0ff */
[----:B------:R-:W-:-:S05]  /*bea0*/  IMAD.SHL.U32 R4, R10, 0x8, RZ ;  /* 0x000000080a047824 */ /* 0x000fca00078e00ff */
[----:B------:R-:W-:Y:S02]  /*beb0*/  LOP3.LUT R4, R5, 0x30, R4, 0x78, !PT ;  /* 0x0000003005047812 */ /* 0x000fe400078e7804 */
[C---:B------:R-:W-:Y:S02]  /*bec0*/  LOP3.LUT R5, R7.reuse, 0x60, R2, 0xf8, !PT ;  /* 0x0000006007057812 */ /* 0x040fe400078ef802 */
[----:B------:R-:W-:Y:S02]  /*bed0*/  LOP3.LUT R7, R7, 0x40, R0, 0xf8, !PT ;  /* 0x0000004007077812 */ /* 0x000fe400078ef800 */
[----:B------:R-:W-:Y:S02]  /*bee0*/  LOP3.LUT R5, R5, 0x100, R2, 0xf8, !PT ;  /* 0x0000010005057812 */ /* 0x000fe400078ef802 */
[----:B------:R-:W-:Y:S02]  /*bef0*/  LOP3.LUT R3, R4, 0x640, R3, 0xf8, !PT ;  /* 0x0000064004037812 */ /* 0x000fe400078ef803 */
[----:B------:R-:W-:-:S02]  /*bf00*/  LOP3.LUT R5, R5, R6, RZ, 0xfc, !PT ;  /* 0x0000000605057212 */ /* 0x000fc400078efcff */
[----:B------:R-:W-:Y:S02]  /*bf10*/  LOP3.LUT R7, R7, R8, RZ, 0xfc, !PT ;  /* 0x0000000807077212 */ /* 0x000fe400078efcff */
[----:B------:R-:W-:Y:S01]  /*bf20*/  LOP3.LUT R0, R0, 0x30, RZ, 0xc0, !PT ;  /* 0x0000003000007812 */ /* 0x000fe200078ec0ff */
[----:B------:R0:W-:Y:S04]  /*bf30*/  STL [R1+0xc], R5 ;  /* 0x00000c0501007387 */ /* 0x0001e80000100800 */
[----:B------:R1:W-:Y:S01]  /*bf40*/  STL [R1+0x10], R3 ;  /* 0x0000100301007387 */ /* 0x0003e20000100800 */
[----:B0-----:R-:W-:-:S04]  /*bf50*/  SHF.R.U32.HI R5, RZ, 0x2, R9 ;  /* 0x00000002ff057819 */ /* 0x001fc80000011609 */
[----:B-1----:R-:W-:Y:S01]  /*bf60*/  LOP3.LUT R3, R5, 0x60, R2, 0xf8, !PT ;  /* 0x0000006005037812 */ /* 0x002fe200078ef802 */
[----:B------:R-:W-:-:S05]  /*bf70*/  VIADD R2, R7, UR41 ;  /* 0x0000002907027c36 */ /* 0x000fca0008000000 */
[----:B------:R0:W-:Y:S02]  /*bf80*/  STL [R1+0x14], R2 ;  /* 0x0000140201007387 */ /* 0x0001e40000100800 */
[C---:B0-----:R-:W-:Y:S02]  /*bf90*/  LOP3.LUT R2, R0.reuse, 0x40, RZ, 0xfc, !PT ;  /* 0x0000004000027812 */ /* 0x041fe400078efcff */
[----:B------:R-:W-:-:S07]  /*bfa0*/  LOP3.LUT R0, R0, 0x80, RZ, 0xfc, !PT ;  /* 0x0000008000007812 */ /* 0x000fce00078efcff */
.L_x_89:
[----:B------:R-:W-:Y:S01]  /*bfb0*/  ULDC UR4, c[0x0][0xc38] ;  /* 0x00030e0000047ab9 */ /* 0x000fe20000000800 */
[----:B------:R-:W-:Y:S01]  /*bfc0*/  ULDC UR8, c[0x0][0xc44] ;  /* 0x0003110000087ab9 */ /* 0x000fe20000000800 */
[----:B------:R-:W-:Y:S02]  /*bfd0*/  UISETP.NE.AND UP2, UPT, UR4, 0x1, UPT ;  /* 0x000000010400788c */ /* 0x000fe4000bf45270 */
[----:B------:R-:W-:Y:S01]  /*bfe0*/  UISETP.NE.AND UP1, UPT, UR8, 0x1, UPT ;  /* 0x000000010800788c */ /* 0x000fe2000bf25270 */
[----:B------:R-:W-:Y:S01]  /*bff0*/  ULDC.64 UR4, c[0x0][0x418] ;  /* 0x0001060000047ab9 */ /* 0x000fe20000000a00 */
[----:B------:R-:W-:Y:S01]  /*c000*/  ULDC UR6, c[0x0][0x424] ;  /* 0x0001090000067ab9 */ /* 0x000fe20000000800 */
[----:B------:R-:W-:Y:S02]  /*c010*/  UISETP.NE.U32.AND UP0, UPT, UR4, URZ, UPT ;  /* 0x0000003f0400728c */ /* 0x000fe4000bf05070 */
[----:B------:R-:W-:Y:S02]  /*c020*/  UIADD3 UR9, UR41, 0x24200, URZ ;  /* 0x0002420029097890 */ /* 0x000fe4000fffe03f */
[----:B------:R-:W-:-:S02]  /*c030*/  UISETP.NE.AND.EX UP0, UPT, UR5, URZ, UPT, UP0 ;  /* 0x0000003f0500728c */ /* 0x000fc4000bf05300 */
[----:B------:R-:W-:Y:S01]  /*c040*/  @UP2 ULDC UR4, c[0x0][0xc3c] ;  /* 0x00030f0000042ab9 */ /* 0x000fe20000000800 */
[----:B------:R-:W-:Y:S01]  /*c050*/  ULDC UR40, c[0x0][0x2f0] ;  /* 0x0000bc0000287ab9 */ /* 0x000fe20000000800 */
[----:B------:R-:W-:Y:S02]  /*c060*/  UIMAD.WIDE.U32 UR4, UR50, UR4, URZ ;  /* 0x00000004320472a5 */ /* 0x000fe4000f8e003f */
[----:B------:R-:W-:Y:S01]  /*c070*/  USEL UR6, UR6, 0x1, UP0 ;  /* 0x0000000106067887 */ /* 0x000fe20008000000 */
[----:B------:R-:W-:Y:S01]  /*c080*/  @UP2 ULDC UR7, c[0x0][0xc40] ;  /* 0x0003100000072ab9 */ /* 0x000fe20000000800 */
[----:B------:R-:W-:Y:S01]  /*c090*/  ULOP3.LUT UP0, URZ, UR9, 0x1bf, URZ, 0xc0, !UPT ;  /* 0x000001bf093f7892 */ /* 0x000fe2000f80c03f */
[----:B------:R-:W-:Y:S01]  /*c0a0*/  UMOV UR45, UR50 ;  /* 0x00000032002d7c82 */ /* 0x000fe20008000000 */
[----:B------:R-:W-:Y:S02]  /*c0b0*/  UIMAD UR40, UR6, UR40, URZ ;  /* 0x00000028062872a4 */ /* 0x000fe4000f8e023f */
[----:B------:R-:W-:-:S02]  /*c0c0*/  @UP2 USHF.R.U32.HI UR45, URZ, UR7, UR5 ;  /* 0x000000073f2d2299 */ /* 0x000fc40008011605 */
[----:B------:R-:W-:Y:S01]  /*c0d0*/  PLOP3.LUT P0, PT, PT, PT, UP0, 0x80, 0x0 ;  /* 0x000000000000781c */ /* 0x000fe20003f0f008 */
[----:B------:R-:W-:Y:S01]  /*c0e0*/  @UP1 ULDC.64 UR10, c[0x0][0xc48] ;  /* 0x00031200000a1ab9 */ /* 0x000fe20000000a00 */
[----:B------:R-:W-:Y:S02]  /*c0f0*/  UIADD3 UR6, UR40, 0x9f, URZ ;  /* 0x0000009f28067890 */ /* 0x000fe4000fffe03f */
[----:B------:R-:W-:Y:S02]  /*c100*/  UIMAD.WIDE.U32 UR4, UR45, UR10, URZ ;  /* 0x0000000a2d0472a5 */ /* 0x000fe4000f8e003f */
[----:B------:R-:W-:Y:S01]  /*c110*/  UMOV UR44, UR45 ;  /* 0x0000002d002c7c82 */ /* 0x000fe20008000000 */
[----:B------:R-:W-:Y:S02]  /*c120*/  UIMAD.WIDE UR6, UR6, 0x66666667, URZ ;  /* 0x66666667060678a5 */ /* 0x000fe4000f8e023f */
[----:B------:R-:W-:Y:S02]  /*c130*/  @UP1 USHF.R.U32.HI UR44, URZ, UR11, UR5 ;  /* 0x0000000b3f2c1299 */ /* 0x000fe40008011605 */
[----:B------:R-:W-:-:S02]  /*c140*/  USHF.R.U32.HI UR39, URZ, 0x1f, UR7 ;  /* 0x0000001f3f277899 */ /* 0x000fc40008011607 */
[----:B------:R-:W-:Y:S02]  /*c150*/  UIADD3 UR36, -UR44, URZ, URZ ;  /* 0x0000003f2c247290 */ /* 0x000fe4000fffe13f */
[----:B------:R-:W-:Y:S02]  /*c160*/  ULEA.HI.SX32 UR39, UR7, UR39, 0x1a ;  /* 0x0000002707277291 */ /* 0x000fe4000f8fd23f */
[----:B------:R-:W-:Y:S01]  /*c170*/  UIMAD UR36, UR8, UR36, UR45 ;  /* 0x00000024082472a4 */ /* 0x000fe2000f8e022d */
[----:B------:R-:W-:Y:S11]  /*c180*/  @!P0 BRA `(.L_x_41) ;  /* 0x0000000000408947 */ /* 0x000ff60003800000 */
[----:B------:R-:W-:Y:S01]  /*c190*/  MOV R2, 0x0 ;  /* 0x0000000000027802 */ /* 0x000fe20000000f00 */
[----:B------:R-:W-:Y:S01]  /*c1a0*/  ULDC.64 UR6, c[0x4][0xc0] ;  /* 0x0100300000067ab9 */ /* 0x000fe20000000a00 */
[----:B------:R-:W-:Y:S01]  /*c1b0*/  ULDC.64 UR8, c[0x4][0xc8] ;  /* 0x0100320000087ab9 */ /* 0x000fe20000000a00 */
[----:B------:R-:W-:Y:S01]  /*c1c0*/  ULDC.64 UR4, c[0x4][0x8] ;  /* 0x0100020000047ab9 */ /* 0x000fe20000000a00 */
[----:B------:R-:W-:Y:S02]  /*c1d0*/  IMAD.U32 R4, RZ, RZ, UR6 ;  /* 0x00000006ff047e24 */ /* 0x000fe4000f8e00ff */
[----:B------:R-:W0:Y:S01]  /*c1e0*/  LDC.64 R2, c[0x4][R2] ;  /* 0x0100000002027b82 */ /* 0x000e220000000a00 */
[----:B------:R-:W-:Y:S02]  /*c1f0*/  IMAD.U32 R5, RZ, RZ, UR7 ;  /* 0x00000007ff057e24 */ /* 0x000fe4000f8e00ff */
[----:B------:R-:W-:Y:S02]  /*c200*/  IMAD.U32 R6, RZ, RZ, UR8 ;  /* 0x00000008ff067e24 */ /* 0x000fe4000f8e00ff */
[----:B------:R-:W-:-:S02]  /*c210*/  IMAD.U32 R7, RZ, RZ, UR9 ;  /* 0x00000009ff077e24 */ /* 0x000fc4000f8e00ff */
[----:B------:R-:W-:Y:S02]  /*c220*/  IMAD.U32 R10, RZ, RZ, UR4 ;  /* 0x00000004ff0a7e24 */ /* 0x000fe4000f8e00ff */
[----:B------:R-:W-:Y:S02]  /*c230*/  IMAD.U32 R11, RZ, RZ, UR5 ;  /* 0x00000005ff0b7e24 */ /* 0x000fe4000f8e00ff */
[----:B------:R-:W-:Y:S02]  /*c240*/  IMAD.MOV.U32 R8, RZ, RZ, 0x70 ;  /* 0x00000070ff087424 */ /* 0x000fe400078e00ff */
[----:B------:R-:W-:Y:S02]  /*c250*/  IMAD.MOV.U32 R12, RZ, RZ, 0x1 ;  /* 0x00000001ff0c7424 */ /* 0x000fe400078e00ff */
[----:B------:R-:W-:-:S07]  /*c260*/  IMAD.MOV.U32 R13, RZ, RZ, RZ ;  /* 0x000000ffff0d7224 */ /* 0x000fce00078e00ff */
[----:B------:R-:W-:-:S07]  /*c270*/  LEPC R20, `(.L_x_41) ;  /* 0x000000001014794e */ /* 0x000fce0000000000 */
[----:B0-----:R-:W-:Y:S05]  /*c280*/  CALL.ABS.NOINC R2 ;  /* 0x0000000002007343 */ /* 0x001fea0003c00000 */
.L_x_41:
[----:B------:R-:W-:-:S06]  /*c290*/  UIADD3 UR4, UR41, 0xf200, URZ ;  /* 0x0000f20029047890 */ /* 0x000fcc000fffe03f */
[----:B------:R-:W-:-:S05]  /*c2a0*/  IMAD.U32 R16, RZ, RZ, UR4 ;  /* 0x00000004ff107e24 */ /* 0x000fca000f8e00ff */
[----:B------:R-:W-:-:S13]  /*c2b0*/  LOP3.LUT P0, RZ, R16, 0x1bf, RZ, 0xc0, !PT ;  /* 0x000001bf10ff7812 */ /* 0x000fda000780c0ff */
[----:B------:R-:W-:Y:S05]  /*c2c0*/  @!P0 BRA `(.L_x_42) ;  /* 0x0000000000408947 */ /* 0x000fea0003800000 */
        /* <DEDUP_REMOVED lines=16> */
.L_x_42:
[----:B------:R-:W-:-:S04]  /*c3d0*/  UIADD3 UR4, UR41, 0x200, URZ ;  /* 0x0000020029047890 */ /* 0x000fc8000fffe03f */
[----:B------:R-:W-:-:S06]  /*c3e0*/  ULOP3.LUT UP0, URZ, UR4, 0x9f, URZ, 0xc0, !UPT ;  /* 0x0000009f043f7892 */ /* 0x000fcc000f80c03f */
[----:B------:R-:W-:-:S13]  /*c3f0*/  PLOP3.LUT P0, PT, PT, PT, UP0, 0x80, 0x0 ;  /* 0x000000000000781c */ /* 0x000fda0003f0f008 */
        /* <DEDUP_REMOVED lines=17> */
.L_x_43:
        /* <DEDUP_REMOVED lines=18> */
.L_x_44:
[----:B------:R-:W-:Y:S01]  /*c630*/  ULDC.64 UR4, c[0x0][0x9f8] ;  /* 0x00027e0000047ab9 */ /* 0x000fe20000000a00 */
[----:B------:R-:W2:Y:S01]  /*c640*/  LDL.LU R17, [R1+0x4] ;  /* 0x0000040001117983 */ /* 0x000ea20000300800 */
[----:B------:R-:W-:Y:S01]  /*c650*/  UISETP.NE.U32.AND UP0, UPT, UR4, URZ, UPT ;  /* 0x0000003f0400728c */ /* 0x000fe2000bf05070 */
[----:B------:R-:W-:-:S03]  /*c660*/  IMAD.U32 R8, RZ, RZ, UR44 ;  /* 0x0000002cff087e24 */ /* 0x000fc6000f8e00ff */
[----:B------:R-:W-:-:S06]  /*c670*/  UISETP.NE.AND.EX UP0, UPT, UR5, URZ, UPT, UP0 ;  /* 0x0000003f0500728c */ /* 0x000fcc000bf05300 */
[----:B------:R-:W-:-:S05]  /*c680*/  PLOP3.LUT P0, PT, PT, PT, UP0, 0x80, 0x0 ;  /* 0x000000000000781c */ /* 0x000fca0003f0f008 */
[----:B------:R-:W-:Y:S02]  /*c690*/  @UP0 ULDC.64 UR4, c[0x0][0x9f8] ;  /* 0x00027e0000040ab9 */ /* 0x000fe40000000a00 */
[----:B------:R-:W-:-:S06]  /*c6a0*/  @UP0 UIMAD.WIDE UR4, UR44, 0x4, UR4 ;  /* 0x000000042c0408a5 */ /* 0x000fcc000f8e0204 */
[----:B------:R-:W-:Y:S02]  /*c6b0*/  IMAD.U32 R2, RZ, RZ, UR4 ;  /* 0x00000004ff027e24 */ /* 0x000fe4000f8e00ff */
[----:B------:R-:W-:-:S05]  /*c6c0*/  IMAD.U32 R3, RZ, RZ, UR5 ;  /* 0x00000005ff037e24 */ /* 0x000fca000f8e00ff */
[----:B------:R0:W3:Y:S01]  /*c6d0*/  @P0 LDG.E R8, desc[UR48][R2.64] ;  /* 0x0000003002080981 */ /* 0x0000e2000c1e1900 */
[----:B------:R-:W-:Y:S01]  /*c6e0*/  UMOV UR4, 0xffffffff ;  /* 0xffffffff00047882 */ /* 0x000fe20000000000 */
[----:B------:R-:W1:Y:S01]  /*c6f0*/  S2R R0, SR_TID.X ;  /* 0x0000000000007919 */ /* 0x000e620000002100 */
[----:B0-----:R-:W0:Y:S02]  /*c700*/  LDC.64 R2, c[0x0][0x418] ;  /* 0x00010600ff027b82 */ /* 0x001e240000000a00 */
[----:B0-----:R-:W-:Y:S02]  /*c710*/  ISETP.NE.U32.AND P0, PT, R2, RZ, PT ;  /* 0x000000ff0200720c */ /* 0x001fe40003f05070 */
[----:B-1----:R-:W-:Y:S02]  /*c720*/  SHF.R.U32.HI R0, RZ, 0x5, R0 ;  /* 0x00000005ff007819 */ /* 0x002fe40000011600 */
[----:B------:R-:W-:Y:S02]  /*c730*/  ISETP.NE.AND.EX P1, PT, R3, RZ, PT, P0 ;  /* 0x000000ff0300720c */ /* 0x000fe40003f25300 */
[----:B------:R-:W-:-:S02]  /*c740*/  LOP3.LUT R0, R0, 0x3, RZ, 0xc0, !PT ;  /* 0x0000000300007812 */ /* 0x000fc400078ec0ff */
[----:B--2---:R-:W-:-:S09]  /*c750*/  LOP3.LUT R17, R17, 0xfffffffe, RZ, 0xc0, !PT ;  /* 0xfffffffe11117812 */ /* 0x004fd200078ec0ff */
[----:B------:R-:W-:Y:S02]  /*c760*/  @P1 LOP3.LUT R17, R17, 0x1, RZ, 0xfc, !PT ;  /* 0x0000000111111812 */ /* 0x000fe400078efcff */
[----:B---3--:R-:W-:Y:S01]  /*c770*/  SHF.R.S32.HI R9, RZ, 0x1f, R8 ;  /* 0x0000001fff097819 */ /* 0x008fe20000011408 */
[----:B------:R0:W-:Y:S01]  /*c780*/  STL [R1], R8 ;  /* 0x0000000801007387 */ /* 0x0001e20000100800 */
[----:B------:R-:W-:-:S03]  /*c790*/  SEL R16, R8, RZ, !P1 ;  /* 0x000000ff08107207 */ /* 0x000fc60004800000 */
[----:B------:R0:W-:Y:S04]  /*c7a0*/  STL [R1+0x8], R9 ;  /* 0x0000080901007387 */ /* 0x0001e80000100800 */
[----:B------:R0:W-:Y:S01]  /*c7b0*/  STL [R1+0x4], R17 ;  /* 0x0000041101007387 */ /* 0x0001e20000100800 */
[----:B------:R-:W-:Y:S05]  /*c7c0*/  BRA.DIV UR4, `(.L_x_45) ;  /* 0x0000003204a07947 */ /* 0x000fea000b800000 */
[----:B------:R1:W2:Y:S02]  /*c7d0*/  SHFL.IDX PT, R14, R0, RZ, 0x1f ;  /* 0x00001fff000e7589 */ /* 0x0002a400000e0000 */
.L_x_105:
[----:B------:R-:W-:Y:S01]  /*c7e0*/  PLOP3.LUT P2, PT, PT, PT, PT, 0x8, 0x0 ;  /* 0x000000000000781c */ /* 0x000fe20003f4e170 */
[----:B-1----:R-:W-:Y:S01]  /*c7f0*/  IMAD.MOV.U32 R0, RZ, RZ, R17 ;  /* 0x000000ffff007224 */ /* 0x002fe200078e0011 */
[----:B--2---:R-:W-:-:S04]  /*c800*/  ISETP.NE.AND P0, PT, R14, RZ, PT ;  /* 0x000000ff0e00720c */ /* 0x004fc80003f05270 */
[----:B------:R-:W-:-:S07]  /*c810*/  LOP3.LUT R0, R0, 0xfffffffd, RZ, 0xc0, !PT ;  /* 0xfffffffd00007812 */ /* 0x000fce00078ec0ff */
[----:B------:R-:W-:-:S05]  /*c820*/  @P2 LOP3.LUT R0, R0, 0x2, RZ, 0xfc, !PT ;  /* 0x0000000200002812 */ /* 0x000fca00078efcff */
[----:B------:R1:W-:Y:S01]  /*c830*/  STL [R1+0x4], R0 ;  /* 0x0000040001007387 */ /* 0x0003e20000100800 */
[----:B------:R-:W-:Y:S05]  /*c840*/  @P0 BRA `(.L_x_46) ;  /* 0x0000000400c00947 */ /* 0x000fea0003800000 */
[----:B------:R-:W-:-:S06]  /*c850*/  UIADD3 UR4, UR39, -0x1, URZ ;  /* 0xffffffff27047890 */ /* 0x000fcc000fffe03f */
[----:B-1----:R-:W-:Y:S01]  /*c860*/  IMAD.U32 R0, RZ, RZ, UR4 ;  /* 0x00000004ff007e24 */ /* 0x002fe2000f8e00ff */
[----:B------:R-:W-:-:S03]  /*c870*/  UMOV UR4, 0xffffffff ;  /* 0xffffffff00047882 */ /* 0x000fc60000000000 */
[----:B------:R-:W-:Y:S05]  /*c880*/  BRA.DIV UR4, `(.L_x_47) ;  /* 0x0000003204907947 */ /* 0x000fea000b800000 */
[----:B------:R-:W-:-:S13]  /*c890*/  ELECT P6, URZ, PT ;  /* 0x00000000003f782f */ /* 0x000fda00038c0000 */
.L_x_108:
[----:B------:R-:W-:Y:S05]  /*c8a0*/  @!P6 BRA `(.L_x_46) ;  /* 0x0000000400a8e947 */ /* 0x000fea0003800000 */
[----:B------:R-:W-:Y:S01]  /*c8b0*/  IMAD.MOV.U32 R16, RZ, RZ, R8 ;  /* 0x000000ffff107224 */ /* 0x000fe200078e0008 */
[----:B------:R-:W-:Y:S06]  /*c8c0*/  @!P1 BRA `(.L_x_48) ;  /* 0x0000000000449947 */ /* 0x000fec0003800000 */
[----:B------:R-:W1:Y:S01]  /*c8d0*/  LDC R6, c[0x0][0x43c] ;  /* 0x00010f00ff067b82 */ /* 0x000e620000000800 */
[----:B------:R-:W-:Y:S01]  /*c8e0*/  ULDC.64 UR4, c[0x0][0x428] ;  /* 0x00010a0000047ab9 */ /* 0x000fe20000000a00 */
[----:B-1----:R-:W-:-:S13]  /*c8f0*/  ISETP.NE.AND P0, PT, R6, 0x1, PT ;  /* 0x000000010600780c */ /* 0x002fda0003f05270 */
[----:B------:R-:W1:Y:S02]  /*c900*/  @P0 LDC.64 R4, c[0x0][0x440] ;  /* 0x00011000ff040b82 */ /* 0x000e640000000a00 */
[----:B-1----:R-:W-:-:S04]  /*c910*/  @P0 IMAD.HI.U32 R7, R0, R4, RZ ;  /* 0x0000000400070227 */ /* 0x002fc800078e00ff */
[----:B------:R-:W-:Y:S01]  /*c920*/  IMAD.MOV.U32 R4, RZ, RZ, R0 ;  /* 0x000000ffff047224 */ /* 0x000fe200078e0000 */
[----:B------:R-:W-:-:S05]  /*c930*/  @P0 SHF.R.U32.HI R4, RZ, R5, R7 ;  /* 0x00000005ff040219 */ /* 0x000fca0000011607 */
[----:B------:R-:W-:-:S04]  /*c940*/  IMAD.MOV R5, RZ, RZ, -R4 ;  /* 0x000000ffff057224 */ /* 0x000fc800078e0a04 */
[----:B------:R-:W-:Y:S01]  /*c950*/  IMAD R0, R6, R5, R0 ;  /* 0x0000000506007224 */ /* 0x000fe200078e0200 */
[--C-:B------:R-:W-:Y:S01]  /*c960*/  SHF.R.S32.HI R5, RZ, 0x1f, R4.reuse ;  /* 0x0000001fff057819 */ /* 0x100fe20000011404 */
[----:B------:R-:W-:Y:S02]  /*c970*/  IMAD R6, R9, UR4, RZ ;  /* 0x0000000409067c24 */ /* 0x000fe4000f8e02ff */
[----:B------:R-:W-:-:S04]  /*c980*/  IMAD.WIDE.U32 R4, R8, UR4, R4 ;  /* 0x0000000408047c25 */ /* 0x000fc8000f8e0004 */
[----:B------:R-:W-:Y:S01]  /*c990*/  IMAD R6, R8, UR5, R6 ;  /* 0x0000000508067c24 */ /* 0x000fe2000f8e0206 */
[----:B------:R-:W-:-:S03]  /*c9a0*/  LEA R2, P0, R4, R2, 0x2 ;  /* 0x0000000204027211 */ /* 0x000fc600078010ff */
[----:B------:R-:W-:-:S05]  /*c9b0*/  IMAD.IADD R6, R5, 0x1, R6 ;  /* 0x0000000105067824 */ /* 0x000fca00078e0206 */
[----:B------:R-:W-:-:S05]  /*c9c0*/  LEA.HI.X R3, R4, R3, R6, 0x2, P0 ;  /* 0x0000000304037211 */ /* 0x000fca00000f1406 */
[----:B------:R1:W5:Y:S02]  /*c9d0*/  LDG.E R16, desc[UR48][R2.64] ;  /* 0x0000003002107981 */ /* 0x000364000c1e1900 */
.L_x_48:
[----:B------:R-:W-:Y:S01]  /*c9e0*/  LEA R4, R18, UR41, 0x3 ;  /* 0x0000002912047c11 */ /* 0x000fe2000f8e18ff */
[----:B-1----:R-:W1:Y:S01]  /*c9f0*/  S2R R2, SR_TID.X ;  /* 0x0000000000027919 */ /* 0x002e620000002100 */
[----:B------:R-:W-:-:S04]  /*ca00*/  SHF.L.U32 R3, R19, 0x1f, RZ ;  /* 0x0000001f13037819 */ /* 0x000fc800000006ff */
[----:B------:R-:W2:Y:S01]  /*ca10*/  SYNCS.PHASECHK.TRANS64.TRYWAIT P0, [R4+URZ+0x33480], R3 ;  /* 0x03348003040075a7 */ /* 0x000ea2000800017f */
[----:B-1----:R-:W-:-:S04]  /*ca20*/  LOP3.LUT R2, R2, 0x7f, RZ, 0xc0, !PT ;  /* 0x0000007f02027812 */ /* 0x002fc800078ec0ff */
[----:B------:R-:W-:Y:S01]  /*ca30*/  ISETP.NE.AND P1, PT, R2, RZ, PT ;  /* 0x000000ff0200720c */ /* 0x000fe20003f25270 */
[----:B--2---:R-:W-:-:S12]  /*ca40*/  @!P0 BRA `(.L_x_49) ;  /* 0x0000003000408947 */ /* 0x004fd80003800000 */
.L_x_109:
[----:B------:R-:W-:Y:S05]  /*ca50*/  @P1 BRA `(.L_x_50) ;  /* 0x00000000001c1947 */ /* 0x000fea0003800000 */
[----:B------:R-:W2:Y:S01]  /*ca60*/  S2R R2, SR_TID.X ;  /* 0x0000000000027919 */ /* 0x000ea20000002100 */
[----:B------:R-:W-:-:S04]  /*ca70*/  IMAD.MOV.U32 R5, RZ, RZ, 0x7800 ;  /* 0x00007800ff057424 */ /* 0x000fc800078e00ff */
[----:B------:R3:W-:Y:S01]  /*ca80*/  SYNCS.ARRIVE.TRANS64 RZ, [R4+URZ+0x33470], R5 ;  /* 0x0334700504ff79a7 */ /* 0x0007e2000800003f */
[----:B--2---:R-:W-:-:S04]  /*ca90*/  LOP3.LUT R2, R2, 0x1f, RZ, 0xc0, !PT ;  /* 0x0000001f02027812 */ /* 0x004fc800078ec0ff */
[----:B------:R-:W-:-:S13]  /*caa0*/  ISETP.NE.AND P0, PT, R2, RZ, PT ;  /* 0x000000ff0200720c */ /* 0x000fda0003f05270 */
[----:B---3--:R-:W-:Y:S05]  /*cab0*/  @!P0 BRA `(.L_x_50) ;  /* 0x0000000000048947 */ /* 0x008fea0003800000 */
[----:B------:R-:W-:Y:S01]  /*cac0*/  BPT.TRAP 0x1 ;  /* 0x000000040000795c */ /* 0x000fe20000300000 */
.L_x_50:
[----:B------:R-:W-:Y:S01]  /*cad0*/  IMAD.U32 R5, RZ, RZ, UR41 ;  /* 0x00000029ff057e24 */ /* 0x000fe2000f8e00ff */
[----:B------:R-:W-:Y:S01]  /*cae0*/  R2UR UR33, R4 ;  /* 0x00000000042172ca */ /* 0x000fe200000e0000 */
[----:B------:R-:W-:Y:S01]  /*caf0*/  IMAD R0, R0, 0xa0, RZ ;  /* 0x000000a000007824 */ /* 0x000fe200078e02ff */
[----:B-----5:R-:W-:Y:S01]  /*cb00*/  R2UR UR37, R16 ;  /* 0x00000000102572ca */ /* 0x020fe200000e0000 */
[----:B------:R-:W-:Y:S01]  /*cb10*/  IMAD R2, R18, 0x7800, R5 ;  /* 0x0000780012027824 */ /* 0x000fe200078e0205 */
[----:B------:R-:W-:Y:S02]  /*cb20*/  UIADD3 UR4, UP0, UR52, 0x470, URZ ;  /* 0x0000047034047890 */ /* 0x000fe4000ff1e03f */
[----:B------:R-:W-:Y:S01]  /*cb30*/  R2UR UR35, R0 ;  /* 0x00000000002372ca */ /* 0x000fe200000e0000 */
[----:B------:R-:W-:Y:S01]  /*cb40*/  UMOV UR6, 0x0 ;  /* 0x0000000000067882 */ /* 0x000fe20000000000 */
[----:B------:R-:W-:Y:S01]  /*cb50*/  R2UR UR8, R2 ;  /* 0x00000000020872ca */ /* 0x000fe200000e0000 */
[----:B------:R-:W-:Y:S01]  /*cb60*/  UIADD3.X UR5, URZ, UR53, URZ, UP0, !UPT ;  /* 0x000000353f057290 */ /* 0x000fe200087fe43f */
[----:B------:R-:W-:Y:S01]  /*cb70*/  UMOV UR7, 0x14f00000 ;  /* 0x14f0000000077882 */ /* 0x000fe20000000000 */
[----:B------:R-:W-:-:S02]  /*cb80*/  UMOV UR34, URZ ;  /* 0x0000003f00227c82 */ /* 0x000fc40008000000 */
[----:B------:R-:W-:Y:S01]  /*cb90*/  UIADD3 UR33, UR33, 0x33470, URZ ;  /* 0x0003347021217890 */ /* 0x000fe2000fffe03f */
[----:B------:R-:W-:Y:S01]  /*cba0*/  UMOV UR18, 0x40 ;  /* 0x0000004000127882 */ /* 0x000fe20000000000 */
[----:B------:R-:W-:Y:S01]  /*cbb0*/  UMOV UR20, UR36 ;  /* 0x0000002400147c82 */ /* 0x000fe20008000000 */
[----:B------:R-:W-:Y:S01]  /*cbc0*/  UMOV UR21, UR37 ;  /* 0x0000002500157c82 */ /* 0x000fe20008000000 */
[----:B------:R-:W-:Y:S02]  /*cbd0*/  UMOV UR10, 0x80 ;  /* 0x00000080000a7882 */ /* 0x000fe40000000000 */
[----:B------:R-:W-:Y:S01]  /*cbe0*/  UMOV UR19, UR35 ;  /* 0x0000002300137c82 */ /* 0x000fe20008000000 */
[----:B------:R-:W-:Y:S01]  /*cbf0*/  UMOV UR17, UR33 ;  /* 0x0000002100117c82 */ /* 0x000fe20008000000 */
[----:B------:R-:W-:Y:S02]  /*cc00*/  UIADD3 UR32, UR8, 0xf200, URZ ;  /* 0x0000f20008207890 */ /* 0x000fe4000fffe03f */
[----:B------:R-:W-:-:S02]  /*cc10*/  UIADD3 UR16, UR8, 0x11a00, URZ ;  /* 0x00011a0008107890 */ /* 0x000fc4000fffe03f */
[----:B------:R-:W-:Y:S01]  /*cc20*/  UIADD3 UR8, UR8, 0x14200, URZ ;  /* 0x0001420008087890 */ /* 0x000fe2000fffe03f */
[----:B------:R-:W-:Y:S01]  /*cc30*/  UMOV UR12, UR36 ;  /* 0x00000024000c7c82 */ /* 0x000fe20008000000 */
[----:B------:R-:W-:Y:S01]  /*cc40*/  UMOV UR13, UR37 ;  /* 0x00000025000d7c82 */ /* 0x000fe20008000000 */
[----:B------:R-:W-:Y:S01]  /*cc50*/  UMOV UR9, UR33 ;  /* 0x0000002100097c82 */ /* 0x000fe20008000000 */
[----:B------:R-:W-:Y:S01]  /*cc60*/  UMOV UR11, UR35 ;  /* 0x00000023000b7c82 */ /* 0x000fe20008000000 */
[----:B------:R2:W-:Y:S02]  /*cc70*/  UTMALDG.4D [UR32], [UR4], desc[UR6] ;  /* 0x00000620040075b4 */ /* 0x0005e40008019000 */
[----:B------:R2:W-:Y:S02]  /*cc80*/  UTMALDG.4D [UR16], [UR4], desc[UR6] ;  /* 0x00000610040075b4 */ /* 0x0005e40008019000 */
[----:B------:R2:W-:Y:S01]  /*cc90*/  UTMALDG.4D [UR8], [UR4], desc[UR6] ;  /* 0x00000608040075b4 */ /* 0x0005e20008019000 */
[----:B------:R-:W3:Y:S02]  /*cca0*/  SYNCS.PHASECHK.TRANS64.TRYWAIT P0, [R4+URZ+0x33440], R3 ;  /* 0x03344003040075a7 */ /* 0x000ee4000800017f */
[----:B--23--:R-:W-:Y:S05]  /*ccb0*/  @!P0 BRA `(.L_x_51) ;  /* 0x0000002c00b88947 */ /* 0x00cfea0003800000 */
.L_x_110:
[----:B------:R-:W-:Y:S05]  /*ccc0*/  @P1 BRA `(.L_x_52) ;  /* 0x00000000001c1947 */ /* 0x000fea0003800000 */
[----:B------:R-:W3:Y:S01]  /*ccd0*/  S2R R5, SR_TID.X ;  /* 0x0000000000057919 */ /* 0x000ee20000002100 */
[----:B-12---:R-:W-:-:S04]  /*cce0*/  IMAD.MOV.U32 R3, RZ, RZ, 0x7800 ;  /* 0x00007800ff037424 */ /* 0x006fc800078e00ff */
[----:B------:R4:W-:Y:S01]  /*ccf0*/  SYNCS.ARRIVE.TRANS64 RZ, [R4+URZ+0x33430], R3 ;  /* 0x0334300304ff79a7 */ /* 0x0009e2000800003f */
[----:B---3--:R-:W-:-:S04]  /*cd00*/  LOP3.LUT R5, R5, 0x1f, RZ, 0xc0, !PT ;  /* 0x0000001f05057812 */ /* 0x008fc800078ec0ff */
[----:B------:R-:W-:-:S13]  /*cd10*/  ISETP.NE.AND P0, PT, R5, RZ, PT ;  /* 0x000000ff0500720c */ /* 0x000fda0003f05270 */
[----:B----4-:R-:W-:Y:S05]  /*cd20*/  @!P0 BRA `(.L_x_52) ;  /* 0x0000000000048947 */ /* 0x010fea0003800000 */
[----:B------:R-:W-:Y:S01]  /*cd30*/  BPT.TRAP 0x1 ;  /* 0x000000040000795c */ /* 0x000fe20000300000 */
.L_x_52:
[----:B-12---:R-:W2:Y:S01]  /*cd40*/  LDL.LU R3, [R1+0x4] ;  /* 0x0000040001037983 */ /* 0x006ea20000300800 */
[----:B------:R-:W-:Y:S01]  /*cd50*/  R2UR UR8, R2 ;  /* 0x00000000020872ca */ /* 0x000fe200000e0000 */
[----:B------:R-:W-:Y:S01]  /*cd60*/  UIADD3 UR4, UP0, UR52, 0x370, URZ ;  /* 0x0000037034047890 */ /* 0x000fe2000ff1e03f */
[----:B------:R-:W-:Y:S01]  /*cd70*/  R2UR UR25, R4 ;  /* 0x00000000041972ca */ /* 0x000fe200000e0000 */
[----:B------:R-:W-:Y:S01]  /*cd80*/  UMOV UR6, 0x0 ;  /* 0x0000000000067882 */ /* 0x000fe20000000000 */
[----:B------:R-:W-:Y:S01]  /*cd90*/  PLOP3.LUT P0, PT, PT, PT, PT, 0x80, 0x0 ;  /* 0x000000000000781c */ /* 0x000fe20003f0f070 */
[----:B------:R-:W-:Y:S01]  /*cda0*/  UIADD3.X UR5, URZ, UR53, URZ, UP0, !UPT ;  /* 0x000000353f057290 */ /* 0x000fe200087fe43f */
[----:B------:R-:W-:Y:S01]  /*cdb0*/  R2UR UR27, R0 ;  /* 0x00000000001b72ca */ /* 0x000fe200000e0000 */
[----:B------:R-:W-:Y:S01]  /*cdc0*/  UMOV UR7, 0x14f00000 ;  /* 0x14f0000000077882 */ /* 0x000fe20000000000 */
[----:B------:R-:W-:Y:S01]  /*cdd0*/  R2UR UR29, R16 ;  /* 0x00000000101d72ca */ /* 0x000fe200000e0000 */
[----:B------:R-:W-:Y:S01]  /*cde0*/  UMOV UR26, URZ ;  /* 0x0000003f001a7c82 */ /* 0x000fe20008000000 */
[----:B------:R-:W-:Y:S01]  /*cdf0*/  UMOV UR28, UR36 ;  /* 0x00000024001c7c82 */ /* 0x000fe20008000000 */
[----:B------:R-:W-:Y:S01]  /*ce00*/  UMOV UR18, 0x40 ;  /* 0x0000004000127882 */ /* 0x000fe20000000000 */
[----:B------:R-:W-:Y:S01]  /*ce10*/  UMOV UR20, UR36 ;  /* 0x0000002400147c82 */ /* 0x000fe20008000000 */
[----:B------:R-:W-:-:S02]  /*ce20*/  UIADD3 UR24, UR8, 0x24200, URZ ;  /* 0x0002420008187890 */ /* 0x000fc4000fffe03f */
[----:B------:R-:W-:Y:S02]  /*ce30*/  UIADD3 UR25, UR25, 0x33430, URZ ;  /* 0x0003343019197890 */ /* 0x000fe4000fffe03f */
[----:B------:R-:W-:Y:S02]  /*ce40*/  UIADD3 UR16, UR8, 0x26a00, URZ ;  /* 0x00026a0008107890 */ /* 0x000fe4000fffe03f */
[----:B------:R-:W-:Y:S01]  /*ce50*/  UIADD3 UR8, UR8, 0x29200, URZ ;  /* 0x0002920008087890 */ /* 0x000fe2000fffe03f */
[----:B------:R-:W-:Y:S01]  /*ce60*/  UMOV UR19, UR27 ;  /* 0x0000001b00137c82 */ /* 0x000fe20008000000 */
[----:B------:R-:W-:Y:S01]  /*ce70*/  UMOV UR21, UR29 ;  /* 0x0000001d00157c82 */ /* 0x000fe20008000000 */
[----:B------:R-:W-:Y:S01]  /*ce80*/  UMOV UR17, UR25 ;  /* 0x0000001900117c82 */ /* 0x000fe20008000000 */
[----:B------:R-:W-:Y:S01]  /*ce90*/  UMOV UR10, 0x80 ;  /* 0x00000080000a7882 */ /* 0x000fe20000000000 */
[----:B------:R-:W-:Y:S01]  /*cea0*/  UMOV UR12, UR36 ;  /* 0x00000024000c7c82 */ /* 0x000fe20008000000 */
[----:B------:R-:W-:Y:S01]  /*ceb0*/  UMOV UR11, UR27 ;  /* 0x0000001b000b7c82 */ /* 0x000fe20008000000 */
[----:B------:R-:W-:Y:S01]  /*cec0*/  UMOV UR13, UR29 ;  /* 0x0000001d000d7c82 */ /* 0x000fe20008000000 */
[----:B------:R3:W-:Y:S01]  /*ced0*/  UTMALDG.4D [UR24], [UR4], desc[UR6] ;  /* 0x00000618040075b4 */ /* 0x0007e20008019000 */
[----:B------:R-:W-:Y:S01]  /*cee0*/  UMOV UR9, UR25 ;  /* 0x0000001900097c82 */ /* 0x000fe20008000000 */
[----:B------:R3:W-:Y:S01]  /*cef0*/  UTMALDG.4D [UR16], [UR4], desc[UR6] ;  /* 0x00000610040075b4 */ /* 0x0007e20008019000 */
[----:B------:R3:W-:Y:S01]  /*cf00*/  UTMALDG.4D [UR8], [UR4], desc[UR6] ;  /* 0x00000608040075b4 */ /* 0x0007e20008019000 */
[----:B--2---:R-:W-:-:S04]  /*cf10*/  LOP3.LUT R3, R3, 0xfffffffd, RZ, 0xc0, !PT ;  /* 0xfffffffd03037812 */ /* 0x004fc800078ec0ff */
[----:B------:R-:W-:-:S05]  /*cf20*/  @P0 LOP3.LUT R3, R3, 0x2, RZ, 0xfc, !PT ;  /* 0x0000000203030812 */ /* 0x000fca00078efcff */
[----:B------:R3:W-:Y:S01]  /*cf30*/  STL [R1+0x4], R3 ;  /* 0x0000040301007387 */ /* 0x0007e20000100800 */
[----:B------:R-:W-:Y:S01]  /*cf40*/  NOP ;  /* 0x0000000000007918 */ /* 0x000fe20000000000 */
.L_x_46:
[----:B------:R-:W-:Y:S05]  /*cf50*/  WARPSYNC.ALL ;  /* 0x0000000000007948 */ /* 0x000fea0003800000 */
[----:B---3--:R-:W-:Y:S01]  /*cf60*/  UIADD3 UR4, UR41, 0x1e200, URZ ;  /* 0x0001e20029047890 */ /* 0x008fe2000fffe03f */
[----:B------:R-:W-:Y:S03]  /*cf70*/  BAR.SYNC.DEFER_BLOCKING 0x8, 0x180 ;  /* 0x0206000000007b1d */ /* 0x000fe60000010000 */
        /* <DEDUP_REMOVED lines=8> */
[----:B------:R-:W2:Y:S01]  /*d000*/  LDC.64 R2, c[0x4][R2] ;  /* 0x0100000002027b82 */ /* 0x000ea20000000a00 */
[----:B------:R-:W-:Y:S02]  /*d010*/  IMAD.U32 R5, RZ, RZ, UR7 ;  /* 0x00000007ff057e24 */ /* 0x000fe4000f8e00ff */
[----:B------:R-:W-:Y:S02]  /*d020*/  IMAD.U32 R6, RZ, RZ, UR8 ;  /* 0x00000008ff067e24 */ /* 0x000fe4000f8e00ff */
[----:B------:R-:W-:-:S02]  /*d030*/  IMAD.U32 R7, RZ, RZ, UR9 ;  /* 0x00000009ff077e24 */ /* 0x000fc4000f8e00ff */
[----:B------:R-:W-:Y:S02]  /*d040*/  IMAD.U32 R10, RZ, RZ, UR4 ;  /* 0x00000004ff0a7e24 */ /* 0x000fe4000f8e00ff */
[----:B------:R-:W-:Y:S02]  /*d050*/  IMAD.U32 R11, RZ, RZ, UR5 ;  /* 0x00000005ff0b7e24 */ /* 0x000fe4000f8e00ff */
[----:B0-----:R-:W-:Y:S02]  /*d060*/  IMAD.MOV.U32 R8, RZ, RZ, 0x70 ;  /* 0x00000070ff087424 */ /* 0x001fe400078e00ff */
[----:B------:R-:W-:Y:S02]  /*d070*/  IMAD.MOV.U32 R12, RZ, RZ, 0x1 ;  /* 0x00000001ff0c7424 */ /* 0x000fe400078e00ff */
[----:B------:R-:W-:-:S07]  /*d080*/  IMAD.MOV.U32 R13, RZ, RZ, RZ ;  /* 0x000000ffff0d7224 */ /* 0x000fce00078e00ff */
[----:B------:R-:W-:-:S07]  /*d090*/  LEPC R20, `(.L_x_53) ;  /* 0x000000001014794e */ /* 0x000fce0000000000 */
[----:B-12---:R-:W-:Y:S05]  /*d0a0*/  CALL.ABS.NOINC R2 ;  /* 0x0000000002007343 */ /* 0x006fea0003c00000 */
.L_x_53:
[----:B------:R-:W2:Y:S01]  /*d0b0*/  S2R R2, SR_TID.X ;  /* 0x0000000000027919 */ /* 0x000ea20000002100 */
[----:B------:R-:W3:Y:S01]  /*d0c0*/  LDC R7, c[0x0][0x448] ;  /* 0x00011200ff077b82 */ /* 0x000ee20000000800 */
[----:B-1----:R-:W-:Y:S01]  /*d0d0*/  IMAD R0, RZ, RZ, -UR45 ;  /* 0x8000002dff007e24 */ /* 0x002fe2000f8e02ff */
[----:B------:R-:W-:Y:S01]  /*d0e0*/  USHF.R.S32.HI UR4, URZ, 0x1f, UR36 ;  /* 0x0000001f3f047899 */ /* 0x000fe20008011424 */
[----:B0-----:R-:W0:Y:S01]  /*d0f0*/  S2R R17, SR_TID.X ;  /* 0x0000000000117919 */ /* 0x001e220000002100 */
[----:B------:R-:W-:Y:S01]  /*d100*/  ULDC.64 UR8, c[0x0][0x2d8] ;  /* 0x0000b60000087ab9 */ /* 0x000fe20000000a00 */
[----:B------:R-:W-:Y:S01]  /*d110*/  USHF.R.S32.HI UR7, URZ, 0x1f, UR44 ;  /* 0x0000001f3f077899 */ /* 0x000fe2000801142c */
[----:B------:R-:W1:Y:S02]  /*d120*/  S2R R8, SR_TID.X ;  /* 0x0000000000087919 */ /* 0x000e640000002100 */
[----:B------:R-:W4:Y:S01]  /*d130*/  LDC R3, c[0x0][0xc38] ;  /* 0x00030e00ff037b82 */ /* 0x000f220000000800 */
[----:B------:R-:W-:-:S02]  /*d140*/  UIMAD UR6, UR4, UR8, URZ ;  /* 0x00000008040672a4 */ /* 0x000fc4000f8e023f */
[----:B------:R-:W-:Y:S02]  /*d150*/  UIMAD.WIDE.U32 UR4, UR36, UR8, URZ ;  /* 0x00000008240472a5 */ /* 0x000fe4000f8e003f */
[----:B------:R-:W-:-:S03]  /*d160*/  UIMAD UR6, UR36, UR9, UR6 ;  /* 0x00000009240672a4 */ /* 0x000fc6000f8e0206 */
[----:B------:R-:W-:Y:S01]  /*d170*/  ULDC.64 UR8, c[0x0][0x2e0] ;  /* 0x0000b80000087ab9 */ /* 0x000fe20000000a00 */
[----:B------:R-:W-:Y:S02]  /*d180*/  UIADD3 UR5, UR5, UR6, URZ ;  /* 0x0000000605057290 */ /* 0x000fe4000fffe03f */
[----:B------:R-:W-:Y:S02]  /*d190*/  UIMAD UR6, UR7, UR8, URZ ;  /* 0x00000008070672a4 */ /* 0x000fe4000f8e023f */
[----:B------:R-:W-:Y:S02]  /*d1a0*/  UIMAD.WIDE.U32 UR4, UR44, UR8, UR4 ;  /* 0x000000082c0472a5 */ /* 0x000fe4000f8e0004 */
[----:B------:R-:W-:Y:S01]  /*d1b0*/  UIMAD UR6, UR44, UR9, UR6 ;  /* 0x000000092c0672a4 */ /* 0x000fe2000f8e0206 */
[----:B---3--:R-:W-:-:S03]  /*d1c0*/  ISETP.NE.AND P0, PT, R7, 0x1, PT ;  /* 0x000000010700780c */ /* 0x008fc60003f05270 */
[----:B------:R-:W-:-:S03]  /*d1d0*/  UIADD3 UR5, UR5, UR6, URZ ;  /* 0x0000000605057290 */ /* 0x000fc6000fffe03f */
[----:B------:R-:W-:Y:S01]  /*d1e0*/  ULDC.64 UR6, c[0x0][0x280] ;  /* 0x0000a00000067ab9 */ /* 0x000fe20000000a00 */
[----:B--2---:R-:W-:Y:S01]  /*d1f0*/  LOP3.LUT R2, R2, 0x7f, RZ, 0xc0, !PT ;  /* 0x0000007f02027812 */ /* 0x004fe200078ec0ff */
[----:B----4-:R-:W-:-:S03]  /*d200*/  IMAD R0, R3, R0, UR50 ;  /* 0x0000003203007e24 */ /* 0x010fc6000f8e0200 */
[----:B------:R-:W-:Y:S01]  /*d210*/  SHF.R.U32.HI R2, RZ, 0x2, R2 ;  /* 0x00000002ff027819 */ /* 0x000fe20000011602 */
[----:B0-----:R-:W-:Y:S01]  /*d220*/  IMAD.SHL.U32 R17, R17, 0x20, RZ ;  /* 0x0000002011117824 */ /* 0x001fe200078e00ff */
[----:B------:R-:W0:Y:S01]  /*d230*/  @P0 LDC R4, c[0x0][0x44c] ;  /* 0x00011300ff040b82 */ /* 0x000e220000000800 */
[----:B------:R-:W-:Y:S02]  /*d240*/  IMAD.SHL.U32 R0, R0, 0x80, RZ ;  /* 0x0000008000007824 */ /* 0x000fe400078e00ff */
[----:B-1----:R-:W-:Y:S01]  /*d250*/  IMAD.SHL.U32 R10, R8, 0x10, RZ ;  /* 0x00000010080a7824 */ /* 0x002fe200078e00ff */
[----:B------:R-:W-:-:S04]  /*d260*/  LOP3.LUT R17, R2, 0x60, R17, 0xf8, !PT ;  /* 0x0000006002117812 */ /* 0x000fc800078ef811 */
[----:B------:R-:W1:Y:S01]  /*d270*/  @P0 LDC R2, c[0x0][0x450] ;  /* 0x00011400ff020b82 */ /* 0x000e620000000800 */
[----:B------:R-:W-:Y:S02]  /*d280*/  LOP3.LUT R3, R17, R0, RZ, 0xfc, !PT ;  /* 0x0000000011037212 */ /* 0x000fe400078efcff */
[----:B------:R-:W-:Y:S01]  /*d290*/  LOP3.LUT R10, R10, 0x30, RZ, 0xc0, !PT ;  /* 0x000000300a0a7812 */ /* 0x000fe200078ec0ff */
[----:B------:R-:W2:Y:S02]  /*d2a0*/  S2R R17, SR_TID.X ;  /* 0x0000000000117919 */ /* 0x000ea40000002100 */
[----:B------:R-:W-:Y:S01]  /*d2b0*/  IMAD.MOV.U32 R6, RZ, RZ, R3 ;  /* 0x000000ffff067224 */ /* 0x000fe200078e0003 */
[C---:B------:R-:W-:Y:S02]  /*d2c0*/  LOP3.LUT R8, R10.reuse, 0x40, RZ, 0xfc, !PT ;  /* 0x000000400a087812 */ /* 0x040fe400078efcff */
[----:B------:R-:W-:Y:S01]  /*d2d0*/  LOP3.LUT R10, R10, 0x80, RZ, 0xfc, !PT ;  /* 0x000000800a0a7812 */ /* 0x000fe200078efcff */
[----:B0-----:R-:W-:-:S05]  /*d2e0*/  @P0 IMAD.HI.U32 R4, R3, R4, RZ ;  /* 0x0000000403040227 */ /* 0x001fca00078e00ff */
[----:B-1----:R-:W-:-:S04]  /*d2f0*/  @P0 SHF.R.U32.HI R6, RZ, R2, R4 ;  /* 0x00000002ff060219 */ /* 0x002fc80000011604 */
[--C-:B------:R-:W-:Y:S01]  /*d300*/  SHF.R.S32.HI R5, RZ, 0x1f, R6.reuse ;  /* 0x0000001fff057819 */ /* 0x100fe20000011406 */
[----:B------:R-:W-:-:S04]  /*d310*/  IMAD.MOV R4, RZ, RZ, -R6 ;  /* 0x000000ffff047224 */ /* 0x000fc800078e0a06 */
[----:B------:R-:W-:Y:S02]  /*d320*/  IMAD R4, R7, R4, R3 ;  /* 0x0000000407047224 */ /* 0x000fe400078e0203 */
[----:B------:R-:W0:Y:S01]  /*d330*/  LDC.64 R2, c[0x0][0x2d0] ;  /* 0x0000b400ff027b82 */ /* 0x000e220000000a00 */
[----:B--2---:R-:W-:-:S05]  /*d340*/  IMAD.SHL.U32 R9, R17, 0x10, RZ ;  /* 0x0000001011097824 */ /* 0x004fca00078e00ff */
[----:B------:R-:W-:Y:S01]  /*d350*/  LOP3.LUT R9, R9, 0x30, RZ, 0xc0, !PT ;  /* 0x0000003009097812 */ /* 0x000fe200078ec0ff */
[----:B0-----:R-:W-:-:S04]  /*d360*/  IMAD R5, R5, R2, RZ ;  /* 0x0000000205057224 */ /* 0x001fc800078e02ff */
[C---:B------:R-:W-:Y:S02]  /*d370*/  IMAD R5, R6.reuse, R3, R5 ;  /* 0x0000000306057224 */ /* 0x040fe400078e0205 */
[----:B------:R-:W-:Y:S01]  /*d380*/  IMAD.WIDE.U32 R2, R6, R2, UR4 ;  /* 0x0000000406027e25 */ /* 0x000fe2000f8e0002 */
[----:B------:R-:W-:-:S03]  /*d390*/  ULDC.64 UR4, c[0x0][0x2c8] ;  /* 0x0000b20000047ab9 */ /* 0x000fc60000000a00 */
[----:B------:R-:W-:Y:S01]  /*d3a0*/  IMAD.IADD R3, R3, 0x1, R5 ;  /* 0x0000000103037824 */ /* 0x000fe200078e0205 */
[----:B------:R-:W-:Y:S01]  /*d3b0*/  SHF.R.S32.HI R5, RZ, 0x1f, R4 ;  /* 0x0000001fff057819 */ /* 0x000fe20000011404 */
[----:B------:R-:W-:-:S04]  /*d3c0*/  IMAD.WIDE.U32 R2, R4, UR4, R2 ;  /* 0x0000000404027c25 */ /* 0x000fc8000f8e0002 */
[----:B------:R-:W-:Y:S01]  /*d3d0*/  IMAD R5, R5, UR4, RZ ;  /* 0x0000000405057c24 */ /* 0x000fe2000f8e02ff */
[----:B------:R-:W-:Y:S02]  /*d3e0*/  ULDC UR4, c[0x0][0x2b8] ;  /* 0x0000ae0000047ab9 */ /* 0x000fe40000000800 */
[----:B------:R-:W-:Y:S01]  /*d3f0*/  ISETP.GE.AND P1, PT, R8, UR4, PT ;  /* 0x0000000408007c0c */ /* 0x000fe2000bf26270 */
[----:B------:R-:W-:Y:S01]  /*d400*/  IMAD R5, R4, UR5, R5 ;  /* 0x0000000504057c24 */ /* 0x000fe2000f8e0205 */
[----:B------:R0:W5:Y:S01]  /*d410*/  LDL R8, [R1+0x14] ;  /* 0x0000140001087983 */ /* 0x0001620000100800 */
[----:B------:R-:W-:Y:S02]  /*d420*/  IADD3 R6, P3, R2, UR6, RZ ;  /* 0x0000000602067c10 */ /* 0x000fe4000ff7e0ff */
[----:B------:R-:W-:Y:S02]  /*d430*/  ISETP.GE.AND P0, PT, R9, UR4, PT ;  /* 0x0000000409007c0c */ /* 0x000fe4000bf06270 */
[----:B------:R-:W-:Y:S01]  /*d440*/  ISETP.GE.AND P2, PT, R10, UR4, PT ;  /* 0x000000040a007c0c */ /* 0x000fe2000bf46270 */
[----:B------:R-:W-:Y:S01]  /*d450*/  UMOV UR4, 0xffffffff ;  /* 0xffffffff00047882 */ /* 0x000fe20000000000 */
[----:B------:R-:W-:-:S02]  /*d460*/  LOP3.LUT R17, R17, 0x7f, RZ, 0xc0, !PT ;  /* 0x0000007f11117812 */ /* 0x000fc400078ec0ff */
[----:B------:R-:W-:Y:S02]  /*d470*/  IADD3.X R5, R3, UR7, R5, P3, !PT ;  /* 0x0000000703057c10 */ /* 0x000fe40009ffe405 */
[----:B------:R-:W-:Y:S01]  /*d480*/  SHF.R.U32.HI R10, RZ, 0x2, R17 ;  /* 0x00000002ff0a7819 */ /* 0x000fe20000011611 */
[----:B0-----:R-:W-:Y:S06]  /*d490*/  BRA.DIV UR4, `(.L_x_54) ;  /* 0x0000002604d47947 */ /* 0x001fec000b800000 */
[----:B------:R-:W0:Y:S01]  /*d4a0*/  SHFL.IDX PT, R3, R6, RZ, 0x1c1f ;  /* 0x001c1fff06037589 */ /* 0x000e2200000e0000 */
[----:B------:R-:W-:Y:S01]  /*d4b0*/  ULDC UR4, c[0x0][0x288] ;  /* 0x0000a20000047ab9 */ /* 0x000fe20000000800 */
[----:B------:R-:W-:Y:S02]  /*d4c0*/  IMAD.IADD R0, R10, 0x1, R0 ;  /* 0x000000010a007824 */ /* 0x000fe400078e0200 */
[----:B------:R-:W1:Y:S01]  /*d4d0*/  SHFL.IDX PT, R2, R5, RZ, 0x1c1f ;  /* 0x001c1fff05027589 */ /* 0x000e6200000e0000 */
[----:B------:R-:W-:-:S05]  /*d4e0*/  IMAD R4, R7, UR4, RZ ;  /* 0x0000000407047c24 */ /* 0x000fca000f8e02ff */
[----:B------:R-:W-:-:S13]  /*d4f0*/  ISETP.GE.AND P4, PT, R0, R4, PT ;  /* 0x000000040000720c */ /* 0x000fda0003f86270 */
[----:B0-----:R-:W-:-:S05]  /*d500*/  @!P4 IADD3 R3, P3, R9, R3, RZ ;  /* 0x000000030903c210 */ /* 0x001fca0007f7e0ff */
[----:B-1----:R-:W-:-:S05]  /*d510*/  @!P4 IMAD.X R2, RZ, RZ, R2, P3 ;  /* 0x000000ffff02c224 */ /* 0x002fca00018e0602 */
[----:B------:R-:W-:-:S04]  /*d520*/  @!P4 LOP3.LUT R3, R3, R2, RZ, 0x3c, !PT ;  /* 0x000000020303c212 */ /* 0x000fc800078e3cff */
[----:B------:R-:W-:-:S04]  /*d530*/  @!P4 LOP3.LUT R2, R3, R2, RZ, 0x3c, !PT ;  /* 0x000000020302c212 */ /* 0x000fc800078e3cff */
[----:B------:R-:W-:-:S05]  /*d540*/  @!P4 LOP3.LUT R3, R3, R2, RZ, 0x3c, !PT ;  /* 0x000000020303c212 */ /* 0x000fca00078e3cff */
[----:B------:R-:W-:Y:S01]  /*d550*/  @!PT LDS RZ, [RZ] ;  /* 0x00000000fffff984 */ /* 0x000fe20000000800 */
[----:B-----5:R-:W-:Y:S04]  /*d560*/  @!P4 LDGSTS.E.BYPASS.LTC128B.128 [R8+0x1e200], desc[UR48][R2.64], !P0 ;  /* 0x1e2000000208cfae */ /* 0x020fe8000c101d70 */
[----:B------:R-:W-:Y:S04]  /*d570*/  @!P4 LDGSTS.E.BYPASS.LTC128B.128 [R8+0x20200], desc[UR48][R2.64+0x40], !P1 ;  /* 0x202000400208cfae */ /* 0x000fe8000c901d70 */
[----:B------:R0:W-:Y:S02]  /*d580*/  @!P4 LDGSTS.E.BYPASS.LTC128B.128 [R8+0x22200], desc[UR48][R2.64+0x80], !P2 ;  /* 0x222000800208cfae */ /* 0x0001e4000d101d70 */
[----:B0-----:R-:W-:-:S02]  /*d590*/  VIADD R2, R0, 0x20 ;  /* 0x0000002000027836 */ /* 0x001fc40000000000 */
[----:B------:R-:W0:Y:S03]  /*d5a0*/  SHFL.IDX PT, R3, R6, 0x1, 0x1c1f ;  /* 0x003c1f0006037f89 */ /* 0x000e2600000e0000 */
[----:B------:R-:W-:Y:S02]  /*d5b0*/  ISETP.GE.AND P3, PT, R2, R4, PT ;  /* 0x000000040200720c */ /* 0x000fe40003f66270 */
[----:B------:R-:W1:Y:S11]  /*d5c0*/  SHFL.IDX PT, R2, R5, 0x1, 0x1c1f ;  /* 0x003c1f0005027f89 */ /* 0x000e7600000e0000 */
[----:B0-----:R-:W-:-:S05]  /*d5d0*/  @!P3 IADD3 R3, P4, R9, R3, RZ ;  /* 0x000000030903b210 */ /* 0x001fca0007f9e0ff */
[----:B-1----:R-:W-:-:S05]  /*d5e0*/  @!P3 IMAD.X R2, RZ, RZ, R2, P4 ;  /* 0x000000ffff02b224 */ /* 0x002fca00020e0602 */
[----:B------:R-:W-:-:S04]  /*d5f0*/  @!P3 LOP3.LUT R3, R3, R2, RZ, 0x3c, !PT ;  /* 0x000000020303b212 */ /* 0x000fc800078e3cff */
[----:B------:R-:W-:-:S04]  /*d600*/  @!P3 LOP3.LUT R2, R3, R2, RZ, 0x3c, !PT ;  /* 0x000000020302b212 */ /* 0x000fc800078e3cff */
[----:B------:R-:W-:-:S05]  /*d610*/  @!P3 LOP3.LUT R3, R3, R2, RZ, 0x3c, !PT ;  /* 0x000000020303b212 */ /* 0x000fca00078e3cff */
[----:B------:R-:W-:Y:S04]  /*d620*/  @!P3 LDGSTS.E.BYPASS.LTC128B.128 [R8+0x1ea00], desc[UR48][R2.64], !P0 ;  /* 0x1ea000000208bfae */ /* 0x000fe8000c101d70 */
[----:B------:R-:W-:Y:S04]  /*d630*/  @!P3 LDGSTS.E.BYPASS.LTC128B.128 [R8+0x20a00], desc[UR48][R2.64+0x40], !P1 ;  /* 0x20a000400208bfae */ /* 0x000fe8000c901d70 */
[----:B------:R0:W-:Y:S02]  /*d640*/  @!P3 LDGSTS.E.BYPASS.LTC128B.128 [R8+0x22a00], desc[UR48][R2.64+0x80], !P2 ;  /* 0x22a000800208bfae */ /* 0x0001e4000d101d70 */
[----:B0-----:R-:W-:-:S02]  /*d650*/  VIADD R2, R0, 0x40 ;  /* 0x0000004000027836 */ /* 0x001fc40000000000 */
[----:B------:R-:W0:Y:S03]  /*d660*/  SHFL.IDX PT, R3, R6, 0x2, 0x1c1f ;  /* 0x005c1f0006037f89 */ /* 0x000e2600000e0000 */
[----:B------:R-:W-:Y:S02]  /*d670*/  ISETP.GE.AND P3, PT, R2, R4, PT ;  /* 0x000000040200720c */ /* 0x000fe40003f66270 */
[----:B------:R-:W1:Y:S04]  /*d680*/  SHFL.IDX PT, R2, R5, 0x2, 0x1c1f ;  /* 0x005c1f0005027f89 */ /* 0x000e6800000e0000 */
[----:B------:R-:W2:Y:S07]  /*d690*/  SHFL.IDX PT, R5, R5, 0x3, 0x1c1f ;  /* 0x007c1f0005057f89 */ /* 0x000eae00000e0000 */
[----:B0-----:R-:W-:-:S05]  /*d6a0*/  @!P3 IADD3 R3, P4, R9, R3, RZ ;  /* 0x000000030903b210 */ /* 0x001fca0007f9e0ff */
[----:B-1----:R-:W-:-:S05]  /*d6b0*/  @!P3 IMAD.X R2, RZ, RZ, R2, P4 ;  /* 0x000000ffff02b224 */ /* 0x002fca00020e0602 */
[----:B------:R-:W-:-:S04]  /*d6c0*/  @!P3 LOP3.LUT R3, R3, R2, RZ, 0x3c, !PT ;  /* 0x000000020303b212 */ /* 0x000fc800078e3cff */
[----:B------:R-:W-:-:S04]  /*d6d0*/  @!P3 LOP3.LUT R2, R3, R2, RZ, 0x3c, !PT ;  /* 0x000000020302b212 */ /* 0x000fc800078e3cff */
[----:B------:R-:W-:-:S05]  /*d6e0*/  @!P3 LOP3.LUT R3, R3, R2, RZ, 0x3c, !PT ;  /* 0x000000020303b212 */ /* 0x000fca00078e3cff */
[----:B------:R-:W-:Y:S04]  /*d6f0*/  @!P3 LDGSTS.E.BYPASS.LTC128B.128 [R8+0x1f200], desc[UR48][R2.64], !P0 ;  /* 0x1f2000000208bfae */ /* 0x000fe8000c101d70 */
[----:B------:R-:W-:Y:S04]  /*d700*/  @!P3 LDGSTS.E.BYPASS.LTC128B.128 [R8+0x21200], desc[UR48][R2.64+0x40], !P1 ;  /* 0x212000400208bfae */ /* 0x000fe8000c901d70 */
[----:B------:R0:W-:Y:S04]  /*d710*/  @!P3 LDGSTS.E.BYPASS.LTC128B.128 [R8+0x23200], desc[UR48][R2.64+0x80], !P2 ;  /* 0x232000800208bfae */ /* 0x0001e8000d101d70 */
[----:B0-2---:R0:W1:Y:S02]  /*d720*/  SHFL.IDX PT, R2, R6, 0x3, 0x1c1f ;  /* 0x007c1f0006027f89 */ /* 0x00506400000e0000 */
.L_x_119:
[----:B------:R-:W-:Y:S01]  /*d730*/  VIADD R3, R0, 0x60 ;  /* 0x0000006000037836 */ /* 0x000fe20000000000 */
[----:B------:R-:W-:Y:S04]  /*d740*/  BSSY B0, `(.L_x_55) ;  /* 0x000000b000007945 */ /* 0x000fe80003800000 */
[----:B------:R-:W-:-:S13]  /*d750*/  ISETP.GE.AND P3, PT, R3, R4, PT ;  /* 0x000000040300720c */ /* 0x000fda0003f66270 */
[----:B------:R-:W-:Y:S05]  /*d760*/  @P3 BRA `(.L_x_56) ;  /* 0x0000000000203947 */ /* 0x000fea0003800000 */
[----:B-1----:R-:W-:-:S05]  /*d770*/  IADD3 R2, P3, R9, R2, RZ ;  /* 0x0000000209027210 */ /* 0x002fca0007f7e0ff */
[----:B------:R-:W-:-:S05]  /*d780*/  IMAD.X R3, RZ, RZ, R5, P3 ;  /* 0x000000ffff037224 */ /* 0x000fca00018e0605 */
[----:B------:R-:W-:Y:S01]  /*d790*/  @!PT LDS RZ, [RZ] ;  /* 0x00000000fffff984 */ /* 0x000fe20000000800 */
[----:B------:R-:W-:Y:S01]  /*d7a0*/  @!PT LDS RZ, [RZ] ;  /* 0x00000000fffff984 */ /* 0x000fe20000000800 */
[----:B------:R-:W-:Y:S01]  /*d7b0*/  @!PT LDS RZ, [RZ] ;  /* 0x00000000fffff984 */ /* 0x000fe20000000800 */
[----:B------:R2:W-:Y:S04]  /*d7c0*/  LDGSTS.E.BYPASS.LTC128B.128 [R8+0x1fa00], desc[UR48][R2.64], !P0 ;  /* 0x1fa0000002087fae */ /* 0x0005e8000c101d70 */
[----:B------:R2:W-:Y:S04]  /*d7d0*/  LDGSTS.E.BYPASS.LTC128B.128 [R8+0x21a00], desc[UR48][R2.64+0x40], !P1 ;  /* 0x21a0004002087fae */ /* 0x0005e8000c901d70 */
[----:B------:R2:W-:Y:S02]  /*d7e0*/  LDGSTS.E.BYPASS.LTC128B.128 [R8+0x23a00], desc[UR48][R2.64+0x80], !P2 ;  /* 0x23a0008002087fae */ /* 0x0005e4000d101d70 */
.L_x_56:
[----:B------:R-:W-:Y:S05]  /*d7f0*/  BSYNC B0 ;  /* 0x0000000000007941 */ /* 0x000fea0003800000 */
.L_x_55:
[----:B------:R-:W-:Y:S01]  /*d800*/  NOP ;  /* 0x0000000000007918 */ /* 0x000fe20000000000 */
[----:B------:R-:W-:Y:S01]  /*d810*/  SYNCS.ARRIVE.TRANS64.RED.A0T1 RZ, [UR41+0x33400], RZ ;  /* 0x033400ffffff79a7 */ /* 0x000fe20008200429 */
[----:B------:R-:W-:Y:S01]  /*d820*/  ARRIVES.LDGSTSBAR.64.TRANSCNT [UR41+0x33400] ;  /* 0x03340000ff0079b0 */ /* 0x000fe20008000aa9 */
[----:B------:R-:W-:Y:S01]  /*d830*/  NOP ;  /* 0x0000000000007918 */ /* 0x000fe20000000000 */
[----:B------:R-:W-:Y:S01]  /*d840*/  ULOP3.LUT UR4, UR46, 0x1, URZ, 0xc, !UPT ;  /* 0x000000012e047892 */ /* 0x000fe2000f8e0c3f */
[----:B------:R-:W-:Y:S05]  /*d850*/  SYNCS.ARRIVE.TRANS64.A1T0 RZ, [UR41+0x33400], RZ ;  /* 0x033400ffffff79a7 */ /* 0x000fea0008100029 */
[----:B------:R-:W-:-:S05]  /*d860*/  IMAD.U32 R0, RZ, RZ, UR4 ;  /* 0x00000004ff007e24 */ /* 0x000fca000f8e00ff */
[----:B------:R-:W-:-:S04]  /*d870*/  SHF.L.U32 R0, R0, 0x1f, RZ ;  /* 0x0000001f00007819 */ /* 0x000fc800000006ff */
[----:B------:R-:W3:Y:S02]  /*d880*/  SYNCS.PHASECHK.TRANS64.TRYWAIT P0, [UR41+0x33420], R0 ;  /* 0x03342000ff0075a7 */ /* 0x000ee40008000169 */
[----:B---3--:R-:W-:Y:S05]  /*d890*/  @!P0 BRA `(.L_x_57) ;  /* 0x0000002800348947 */ /* 0x008fea0003800000 */
.L_x_120:
[----:B------:R-:W-:-:S06]  /*d8a0*/  UISETP.GE.AND UP0, UPT, UR40, 0xa1, UPT ;  /* 0x000000a12800788c */ /* 0x000fcc000bf06270 */
[----:B------:R-:W-:-:S13]  /*d8b0*/  PLOP3.LUT P0, PT, PT, PT, UP0, 0x80, 0x0 ;  /* 0x000000000000781c */ /* 0x000fda0003f0f008 */
[----:B------:R-:W-:Y:S05]  /*d8c0*/  @!P0 BRA `(.L_x_58) ;  /* 0x0000001000d88947 */ /* 0x000fea0003800000 */
[----:B------:R-:W-:Y:S01]  /*d8d0*/  UIADD3 UR4, UR39, -0x2, URZ ;  /* 0xfffffffe27047890 */ /* 0x000fe2000fffe03f */
[----:B--2---:R-:W-:Y:S02]  /*d8e0*/  IMAD.MOV.U32 R3, RZ, RZ, R19 ;  /* 0x000000ffff037224 */ /* 0x004fe400078e0013 */
[----:B------:R-:W-:-:S03]  /*d8f0*/  IMAD.MOV.U32 R0, RZ, RZ, R18 ;  /* 0x000000ffff007224 */ /* 0x000fc600078e0012 */
[----:B-1----:R-:W-:-:S07]  /*d900*/  IMAD.U32 R2, RZ, RZ, UR4 ;  /* 0x00000004ff027e24 */ /* 0x002fce000f8e00ff */
.L_x_82:
[----:B------:R-:W2:Y:S01]  /*d910*/  LDL R5, [R1+0x4] ;  /* 0x0000040001057983 */ /* 0x000ea20000100800 */
[----:B------:R-:W-:Y:S01]  /*d920*/  VIADD R18, R0, 0x1 ;  /* 0x0000000100127836 */ /* 0x000fe20000000000 */
[----:B------:R-:W-:Y:S04]  /*d930*/  BSSY B0, `(.L_x_59) ;  /* 0x00000a7000007945 */ /* 0x000fe80003800000 */
[----:B------:R-:W-:-:S04]  /*d940*/  ISETP.NE.AND P0, PT, R18, 0x2, PT ;  /* 0x000000021200780c */ /* 0x000fc80003f05270 */
[----:B------:R-:W-:Y:S02]  /*d950*/  SEL R4, RZ, 0x1, P0 ;  /* 0x00000001ff047807 */ /* 0x000fe40000000000 */
[----:B------:R-:W-:Y:S02]  /*d960*/  SEL R18, R18, RZ, P0 ;  /* 0x000000ff12127207 */ /* 0x000fe40000000000 */
[----:B------:R-:W-:Y:S02]  /*d970*/  LOP3.LUT R19, R3, R4, RZ, 0x3c, !PT ;  /* 0x0000000403137212 */ /* 0x000fe400078e3cff */
[----:B--2---:R-:W-:-:S13]  /*d980*/  LOP3.LUT P1, RZ, R5, 0x2, RZ, 0xc0, !PT ;  /* 0x0000000205ff7812 */ /* 0x004fda000782c0ff */
[----:B------:R-:W-:Y:S05]  /*d990*/  @!P1 BRA `(.L_x_60) ;  /* 0x0000000800809947 */ /* 0x000fea0003800000 */
[----:B------:R-:W-:Y:S01]  /*d9a0*/  LOP3.LUT P1, RZ, R5, 0x1, RZ, 0xc0, !PT ;  /* 0x0000000105ff7812 */ /* 0x000fe2000782c0ff */
[----:B0-----:R-:W-:-:S12]  /*d9b0*/  IMAD.MOV.U32 R6, RZ, RZ, R2 ;  /* 0x000000ffff067224 */ /* 0x001fd800078e0002 */
[----:B------:R-:W-:Y:S05]  /*d9c0*/  @!P1 BRA `(.L_x_61) ;  /* 0x0000000000509947 */ /* 0x000fea0003800000 */
[----:B------:R-:W2:Y:S01]  /*d9d0*/  LDL R9, [R1+0x8] ;  /* 0x0000080001097983 */ /* 0x000ea20000100800 */
[----:B------:R-:W0:Y:S01]  /*d9e0*/  LDC R6, c[0x0][0x43c] ;  /* 0x00010f00ff067b82 */ /* 0x000e220000000800 */
[----:B------:R-:W-:Y:S02]  /*d9f0*/  ULDC.64 UR4, c[0x0][0x428] ;  /* 0x00010a0000047ab9 */ /* 0x000fe40000000a00 */
[----:B------:R-:W3:Y:S01]  /*da00*/  LDL R8, [R1] ;  /* 0x0000000001087983 */ /* 0x000ee20000100800 */
[----:B0-----:R-:W-:-:S13]  /*da10*/  ISETP.NE.AND P0, PT, R6, 0x1, PT ;  /* 0x000000010600780c */ /* 0x001fda0003f05270 */
[----:B------:R-:W0:Y:S02]  /*da20*/  @P0 LDC.64 R4, c[0x0][0x440] ;  /* 0x00011000ff040b82 */ /* 0x000e240000000a00 */
[----:B0-----:R-:W-:-:S04]  /*da30*/  @P0 IMAD.HI.U32 R7, R2, R4, RZ ;  /* 0x0000000402070227 */ /* 0x001fc800078e00ff */
[----:B------:R-:W-:Y:S01]  /*da40*/  IMAD.MOV.U32 R4, RZ, RZ, R2 ;  /* 0x000000ffff047224 */ /* 0x000fe200078e0002 */
[----:B------:R-:W-:-:S05]  /*da50*/  @P0 SHF.R.U32.HI R4, RZ, R5, R7 ;  /* 0x00000005ff040219 */ /* 0x000fca0000011607 */
[----:B------:R-:W-:-:S04]  /*da60*/  IMAD.MOV R5, RZ, RZ, -R4 ;  /* 0x000000ffff057224 */ /* 0x000fc800078e0a04 */
[----:B------:R-:W-:Y:S01]  /*da70*/  IMAD R6, R6, R5, R2 ;  /* 0x0000000506067224 */ /* 0x000fe200078e0202 */
[----:B------:R-:W-:Y:S01]  /*da80*/  SHF.R.S32.HI R5, RZ, 0x1f, R4 ;  /* 0x0000001fff057819 */ /* 0x000fe20000011404 */
[----:B--2---:R-:W-:-:S04]  /*da90*/  IMAD R7, R9, UR4, RZ ;  /* 0x0000000409077c24 */ /* 0x004fc8000f8e02ff */
[C---:B---3--:R-:W-:Y:S02]  /*daa0*/  IMAD R7, R8.reuse, UR5, R7 ;  /* 0x0000000508077c24 */ /* 0x048fe4000f8e0207 */
[----:B------:R-:W-:Y:S01]  /*dab0*/  IMAD.WIDE.U32 R4, R8, UR4, R4 ;  /* 0x0000000408047c25 */ /* 0x000fe2000f8e0004 */
[----:B------:R-:W-:-:S03]  /*dac0*/  ULDC.64 UR4, c[0x0][0x418] ;  /* 0x0001060000047ab9 */ /* 0x000fc60000000a00 */
[----:B------:R-:W-:Y:S01]  /*dad0*/  IMAD.IADD R7, R7, 0x1, R5 ;  /* 0x0000000107077824 */ /* 0x000fe200078e0205 */
[----:B------:R-:W-:-:S04]  /*dae0*/  LEA R16, P0, R4, UR4, 0x2 ;  /* 0x0000000404107c11 */ /* 0x000fc8000f8010ff */
[----:B------:R-:W-:-:S05]  /*daf0*/  LEA.HI.X R17, R4, UR5, R7, 0x2, P0 ;  /* 0x0000000504117c11 */ /* 0x000fca00080f1407 */
[----:B------:R0:W5:Y:S04]  /*db00*/  LDG.E R16, desc[UR48][R16.64] ;  /* 0x0000003010107981 */ /* 0x000168000c1e1900 */
.L_x_61:
[----:B------:R-:W1:Y:S01]  /*db10*/  S2R R4, SR_TID.X ;  /* 0x0000000000047919 */ /* 0x000e620000002100 */
[----:B------:R-:W-:Y:S01]  /*db20*/  LEA R7, R18, UR41, 0x3 ;  /* 0x0000002912077c11 */ /* 0x000fe2000f8e18ff */
[----:B------:R-:W-:Y:S01]  /*db30*/  BSSY B1, `(.L_x_62) ;  /* 0x0000006000017945 */ /* 0x000fe20003800000 */
[----:B-1----:R-:W-:Y:S02]  /*db40*/  LOP3.LUT R5, R4, 0x7f, RZ, 0xc0, !PT ;  /* 0x0000007f04057812 */ /* 0x002fe400078ec0ff */
[----:B------:R-:W-:Y:S02]  /*db50*/  SHF.L.U32 R4, R19, 0x1f, RZ ;  /* 0x0000001f13047819 */ /* 0x000fe400000006ff */
[----:B------:R-:W-:Y:S02]  /*db60*/  ISETP.NE.AND P1, PT, R5, RZ, PT ;  /* 0x000000ff0500720c */ /* 0x000fe40003f25270 */
[----:B------:R-:W1:Y:S02]  /*db70*/  SYNCS.PHASECHK.TRANS64.TRYWAIT P0, [R7+URZ+0x33480], R4 ;  /* 0x03348004070075a7 */ /* 0x000e64000800017f */
[----:B-1----:R-:W-:Y:S09]  /*db80*/  @!P0 BRA `(.L_x_63) ;  /* 0x0000002400908947 */ /* 0x002ff20003800000 */
.L_x_121:
[----:B------:R-:W-:Y:S05]  /*db90*/  BSYNC B1 ;  /* 0x0000000000017941 */ /* 0x000fea0003800000 */
.L_x_62:
[----:B------:R-:W-:Y:S04]  /*dba0*/  BSSY B1, `(.L_x_64) ;  /* 0x0000009000017945 */ /* 0x000fe80003800000 */
[----:B------:R-:W-:Y:S05]  /*dbb0*/  @P1 BRA `(.L_x_65) ;  /* 0x00000000001c1947 */ /* 0x000fea0003800000 */
[----:B------:R-:W2:Y:S02]  /*dbc0*/  S2R R5, SR_TID.X ;  /* 0x0000000000057919 */ /* 0x000ea40000002100 */
[----:B--2---:R-:W-:Y:S01]  /*dbd0*/  LOP3.LUT R8, R5, 0x1f, RZ, 0xc0, !PT ;  /* 0x0000001f05087812 */ /* 0x004fe200078ec0ff */
[----:B------:R-:W-:-:S03]  /*dbe0*/  IMAD.MOV.U32 R5, RZ, RZ, 0x7800 ;  /* 0x00007800ff057424 */ /* 0x000fc600078e00ff */
[----:B------:R-:W-:Y:S01]  /*dbf0*/  ISETP.NE.AND P0, PT, R8, RZ, PT ;  /* 0x000000ff0800720c */ /* 0x000fe20003f05270 */
[----:B------:R2:W-:-:S12]  /*dc00*/  SYNCS.ARRIVE.TRANS64 RZ, [R7+URZ+0x33470], R5 ;  /* 0x0334700507ff79a7 */ /* 0x0005d8000800003f */
[----:B--2---:R-:W-:Y:S05]  /*dc10*/  @!P0 BRA `(.L_x_65) ;  /* 0x0000000000048947 */ /* 0x004fea0003800000 */
[----:B------:R-:W-:Y:S01]  /*dc20*/  BPT.TRAP 0x1 ;  /* 0x000000040000795c */ /* 0x000fe20000300000 */
.L_x_65:
[----:B------:R-:W-:Y:S05]  /*dc30*/  BSYNC B1 ;  /* 0x0000000000017941 */ /* 0x000fea0003800000 */
.L_x_64:
[----:B------:R-:W-:Y:S01]  /*dc40*/  IMAD.MOV.U32 R8, RZ, RZ, RZ ;  /* 0x000000ffff087224 */ /* 0x000fe200078e00ff */
[----:B------:R-:W-:Y:S01]  /*dc50*/  UIADD3 UR4, UP0, UR52, 0x470, URZ ;  /* 0x0000047034047890 */ /* 0x000fe2000ff1e03f */
[----:B------:R-:W-:Y:S01]  /*dc60*/  IMAD.U32 R9, RZ, RZ, UR41 ;  /* 0x00000029ff097e24 */ /* 0x000fe2000f8e00ff */
[----:B------:R-:W-:Y:S01]  /*dc70*/  PLOP3.LUT P0, PT, PT, PT, PT, 0x80, 0x0 ;  /* 0x000000000000781c */ /* 0x000fe20003f0f070 */
[----:B------:R-:W-:Y:S01]  /*dc80*/  IMAD R6, R6, 0xa0, RZ ;  /* 0x000000a006067824 */ /* 0x000fe200078e02ff */
[----:B------:R-:W-:Y:S01]  /*dc90*/  R2UR UR10, R8 ;  /* 0x00000000080a72ca */ /* 0x000fe200000e0000 */
[----:B------:R-:W-:Y:S01]  /*dca0*/  IMAD R9, R18, 0x7800, R9 ;  /* 0x0000780012097824 */ /* 0x000fe200078e0209 */
[----:B------:R-:W-:Y:S01]  /*dcb0*/  UIADD3.X UR5, URZ, UR53, URZ, UP0, !UPT ;  /* 0x000000353f057290 */ /* 0x000fe200087fe43f */
[----:B------:R-:W-:Y:S01]  /*dcc0*/  VIADD R5, R7, 0x33470 ;  /* 0x0003347007057836 */ /* 0x000fe20000000000 */
[----:B------:R-:W-:Y:S01]  /*dcd0*/  UMOV UR6, 0x0 ;  /* 0x0000000000067882 */ /* 0x000fe20000000000 */
[----:B------:R-:W-:Y:S01]  /*dce0*/  VIADD R10, R9, 0xf200 ;  /* 0x0000f200090a7836 */ /* 0x000fe20000000000 */
[----:B------:R-:W-:-:S09]  /*dcf0*/  UMOV UR7, 0x14f00000 ;  /* 0x14f0000000077882 */ /* 0x000fd20000000000 */
.L_x_66:
[----:B------:R-:W-:-:S13]  /*dd00*/  @P0 ELECT P2, URZ, PT ;  /* 0x00000000003f082f */ /* 0x000fda0003840000 */
[----:B-----5:R-:W-:Y:S01]  /*dd10*/  @P2 R2UR UR13, R16 ;  /* 0x00000000100d22ca */ /* 0x020fe200000e0000 */
[----:B------:R-:W-:Y:S01]  /*dd20*/  UMOV UR12, UR36 ;  /* 0x00000024000c7c82 */ /* 0x000fe20008000000 */
[----:B------:R-:W-:Y:S02]  /*dd30*/  @P2 R2UR UR11, R6 ;  /* 0x00000000060b22ca */ /* 0x000fe400000e0000 */
[----:B------:R-:W-:Y:S02]  /*dd40*/  @P2 R2UR UR9, R5 ;  /* 0x00000000050922ca */ /* 0x000fe400000e0000 */
[----:B------:R-:W-:Y:S02]  /*dd50*/  @P2 R2UR UR8, R10 ;  /* 0x000000000a0822ca */ /* 0x000fe400000e0000 */
[----:B------:R-:W-:Y:S02]  /*dd60*/  @P2 PLOP3.LUT P0, PT, P2, PT, PT, 0x8, 0x0 ;  /* 0x000000000000281c */ /* 0x000fe4000170e170 */
[----:B------:R-:W-:-:S09]  /*dd70*/  PLOP3.LUT P2, PT, PT, PT, PT, 0x8, 0x0 ;  /* 0x000000000000781c */ /* 0x000fd20003f4e170 */
[----:B------:R2:W-:Y:S02]  /*dd80*/  UTMALDG.4D [UR8], [UR4], desc[UR6] ;  /* 0x00000608040075b4 */ /* 0x0005e40008019000 */
[----:B--2---:R-:W-:Y:S05]  /*dd90*/  @P0 BRA.U.ANY `(.L_x_66) ;  /* 0xfffffffd00d80947 */ /* 0x004fea000393ffff */
[----:B------:R-:W-:Y:S01]  /*dda0*/  IMAD.MOV.U32 R10, RZ, RZ, 0x40 ;  /* 0x00000040ff0a7424 */ /* 0x000fe200078e00ff */
[----:B------:R-:W-:Y:S01]  /*ddb0*/  PLOP3.LUT P0, PT, PT, PT, PT, 0x80, 0x0 ;  /* 0x000000000000781c */ /* 0x000fe20003f0f070 */
[----:B------:R-:W-:Y:S01]  /*ddc0*/  VIADD R11, R9, 0x11a00 ;  /* 0x00011a00090b7836 */ /* 0x000fe20000000000 */
[----:B------:R-:W-:Y:S01]  /*ddd0*/  UMOV UR6, 0x0 ;  /* 0x0000000000067882 */ /* 0x000fe20000000000 */
[----:B------:R-:W-:Y:S01]  /*dde0*/  UMOV UR7, 0x14f00000 ;  /* 0x14f0000000077882 */ /* 0x000fe20000000000 */
[----:B------:R-:W-:-:S15]  /*ddf0*/  R2UR UR10, R10 ;  /* 0x000000000a0a72ca */ /* 0x000fde00000e0000 */
.L_x_67:
[----:B------:R-:W-:-:S13]  /*de00*/  @P0 ELECT P2, URZ, PT ;  /* 0x00000000003f082f */ /* 0x000fda0003840000 */
[----:B------:R-:W-:Y:S01]  /*de10*/  @P2 R2UR UR13, R16 ;  /* 0x00000000100d22ca */ /* 0x000fe200000e0000 */
        /* <DEDUP_REMOVED lines=14> */
.L_x_68:
        /* <DEDUP_REMOVED lines=10> */
[----:B------:R-:W2:Y:S01]  /*dfa0*/  SYNCS.PHASECHK.TRANS64.TRYWAIT P0, [R7+URZ+0x33440], R4 ;  /* 0x03344004070075a7 */ /* 0x000ea2000800017f */
[----:B------:R-:W-:Y:S04]  /*dfb0*/  BSSY B1, `(.L_x_69) ;  /* 0x0000002000017945 */ /* 0x000fe80003800000 */
[----:B--2---:R-:W-:Y:S05]  /*dfc0*/  @!P0 BRA `(.L_x_70) ;  /* 0x0000002000948947 */ /* 0x004fea0003800000 */
.L_x_122:
[----:B------:R-:W-:Y:S05]  /*dfd0*/  BSYNC B1 ;  /* 0x0000000000017941 */ /* 0x000fea0003800000 */
.L_x_69:
[----:B------:R-:W-:Y:S01]  /*dfe0*/  BSSY B1, `(.L_x_71) ;  /* 0x000000b000017945 */ /* 0x000fe20003800000 */
[----:B-12---:R-:W-:Y:S02]  /*dff0*/  IMAD.MOV.U32 R4, RZ, RZ, 0x0 ;  /* 0x00000000ff047424 */ /* 0x006fe400078e00ff */
[----:B------:R-:W-:Y:S01]  /*e000*/  IMAD.MOV.U32 R5, RZ, RZ, 0x14f00000 ;  /* 0x14f00000ff057424 */ /* 0x000fe200078e00ff */
[----:B------:R-:W-:Y:S06]  /*e010*/  @P1 BRA `(.L_x_72) ;  /* 0x00000000001c1947 */ /* 0x000fec0003800000 */
[----:B------:R-:W1:Y:S02]  /*e020*/  S2R R12, SR_TID.X ;  /* 0x00000000000c7919 */ /* 0x000e640000002100 */
[----:B-1----:R-:W-:Y:S01]  /*e030*/  LOP3.LUT R13, R12, 0x1f, RZ, 0xc0, !PT ;  /* 0x0000001f0c0d7812 */ /* 0x002fe200078ec0ff */
[----:B------:R-:W-:-:S03]  /*e040*/  IMAD.MOV.U32 R12, RZ, RZ, 0x7800 ;  /* 0x00007800ff0c7424 */ /* 0x000fc600078e00ff */
[----:B------:R-:W-:Y:S01]  /*e050*/  ISETP.NE.AND P0, PT, R13, RZ, PT ;  /* 0x000000ff0d00720c */ /* 0x000fe20003f05270 */
[----:B------:R1:W-:-:S12]  /*e060*/  SYNCS.ARRIVE.TRANS64 RZ, [R7+URZ+0x33430], R12 ;  /* 0x0334300c07ff79a7 */ /* 0x0003d8000800003f */
[----:B-1----:R-:W-:Y:S05]  /*e070*/  @!P0 BRA `(.L_x_72) ;  /* 0x0000000000048947 */ /* 0x002fea0003800000 */
[----:B------:R-:W-:Y:S01]  /*e080*/  BPT.TRAP 0x1 ;  /* 0x000000040000795c */ /* 0x000fe20000300000 */
.L_x_72:
[----:B------:R-:W-:Y:S05]  /*e090*/  BSYNC B1 ;  /* 0x0000000000017941 */ /* 0x000fea0003800000 */
.L_x_71:
[----:B------:R-:W-:Y:S01]  /*e0a0*/  R2UR UR6, R4 ;  /* 0x00000000040672ca */ /* 0x000fe200000e0000 */
[----:B------:R-:W-:Y:S01]  /*e0b0*/  UIADD3 UR4, UP0, UR52, 0x370, URZ ;  /* 0x0000037034047890 */ /* 0x000fe2000ff1e03f */
[----:B------:R-:W-:Y:S01]  /*e0c0*/  R2UR UR7, R5 ;  /* 0x00000000050772ca */ /* 0x000fe200000e0000 */
[----:B------:R-:W-:Y:S01]  /*e0d0*/  VIADD R7, R7, 0x33430 ;  /* 0x0003343007077836 */ /* 0x000fe20000000000 */
[----:B------:R-:W-:Y:S01]  /*e0e0*/  R2UR UR10, R8 ;  /* 0x00000000080a72ca */ /* 0x000fe200000e0000 */
[----:B------:R-:W-:Y:S01]  /*e0f0*/  VIADD R8, R9, 0x24200 ;  /* 0x0002420009087836 */ /* 0x000fe20000000000 */
[----:B------:R-:W-:Y:S01]  /*e100*/  PLOP3.LUT P0, PT, PT, PT, PT, 0x80, 0x0 ;  /* 0x000000000000781c */ /* 0x000fe20003f0f070 */
[----:B------:R-:W-:-:S12]  /*e110*/  UIADD3.X UR5, URZ, UR53, URZ, UP0, !UPT ;  /* 0x000000353f057290 */ /* 0x000fd800087fe43f */
.L_x_73:
        /* <DEDUP_REMOVED lines=9> */
[----:B-1----:R-:W-:Y:S05]  /*e1b0*/  @P0 BRA.U.ANY `(.L_x_73) ;  /* 0xfffffffd00d80947 */ /* 0x002fea000393ffff */
[----:B------:R-:W-:Y:S01]  /*e1c0*/  R2UR UR10, R10 ;  /* 0x000000000a0a72ca */ /* 0x000fe200000e0000 */
[----:B------:R-:W-:Y:S01]  /*e1d0*/  VIADD R8, R9, 0x26a00 ;  /* 0x00026a0009087836 */ /* 0x000fe20000000000 */
[----:B------:R-:W-:Y:S02]  /*e1e0*/  R2UR UR6, R4 ;  /* 0x00000000040672ca */ /* 0x000fe400000e0000 */
[----:B------:R-:W-:Y:S02]  /*e1f0*/  R2UR UR7, R5 ;  /* 0x00000000050772ca */ /* 0x000fe400000e0000 */
[----:B------:R-:W-:-:S13]  /*e200*/  PLOP3.LUT P0, PT, PT, PT, PT, 0x80, 0x0 ;  /* 0x000000000000781c */ /* 0x000fda0003f0f070 */
.L_x_74:
        /* <DEDUP_REMOVED lines=15> */
.L_x_75:
        /* <DEDUP_REMOVED lines=10> */
.L_x_60:
[----:B------:R-:W-:Y:S05]  /*e3a0*/  BSYNC B0 ;  /* 0x0000000000007941 */ /* 0x000fea0003800000 */
.L_x_59:
[----:B------:R-:W-:-:S06]  /*e3b0*/  UISETP.NE.AND UP0, UPT, UR42, 0x3, UPT ;  /* 0x000000032a00788c */ /* 0x000fcc000bf05270 */
[----:B------:R-:W-:-:S13]  /*e3c0*/  PLOP3.LUT P0, PT, PT, PT, UP0, 0x80, 0x0 ;  /* 0x000000000000781c */ /* 0x000fda0003f0f008 */
[----:B------:R-:W-:Y:S05]  /*e3d0*/  @!P0 BRA `(.L_x_76) ;  /* 0x0000000000048947 */ /* 0x000fea0003800000 */
[----:B------:R-:W-:Y:S01]  /*e3e0*/  BPT.TRAP 0x1 ;  /* 0x000000040000795c */ /* 0x000fe20000300000 */
.L_x_76:
[----:B------:R-:W-:Y:S01]  /*e3f0*/  IMAD.U32 R4, RZ, RZ, UR47 ;  /* 0x0000002fff047e24 */ /* 0x000fe2000f8e00ff */
[----:B------:R-:W-:Y:S01]  /*e400*/  LEA R12, R0, UR41, 0x3 ;  /* 0x00000029000c7c11 */ /* 0x000fe2000f8e18ff */
[----:B------:R-:W-:Y:S03]  /*e410*/  BSSY B0, `(.L_x_77) ;  /* 0x0000006000007945 */ /* 0x000fe60003800000 */
[----:B------:R-:W-:Y:S02]  /*e420*/  ISETP.NE.AND P1, PT, R4, 0x3, PT ;  /* 0x000000030400780c */ /* 0x000fe40003f25270 */
[----:B------:R-:W-:-:S04]  /*e430*/  LOP3.LUT R4, R3, 0x1, RZ, 0x3c, !PT ;  /* 0x0000000103047812 */ /* 0x000fc800078e3cff */
[----:B------:R-:W-:-:S04]  /*e440*/  SHF.L.U32 R4, R4, 0x1f, RZ ;  /* 0x0000001f04047819 */ /* 0x000fc800000006ff */
[----:B------:R-:W1:Y:S02]  /*e450*/  SYNCS.PHASECHK.TRANS64.TRYWAIT P0, [R12+URZ+0x33470], R4 ;  /* 0x033470040c0075a7 */ /* 0x000e64000800017f */
[----:B-1----:R-:W-:Y:S05]  /*e460*/  @!P0 BRA `(.L_x_78) ;  /* 0x0000001c00808947 */ /* 0x002fea0003800000 */
.L_x_123:
[----:B------:R-:W-:Y:S05]  /*e470*/  BSYNC B0 ;  /* 0x0000000000007941 */ /* 0x000fea0003800000 */
.L_x_77:
[----:B------:R-:W-:Y:S05]  /*e480*/  @!P1 BRA `(.L_x_79) ;  /* 0x0000000000049947 */ /* 0x000fea0003800000 */
[----:B------:R-:W-:Y:S01]  /*e490*/  BPT.TRAP 0x1 ;  /* 0x000000040000795c */ /* 0x000fe20000300000 */
.L_x_79:
[----:B-1----:R-:W-:Y:S01]  /*e4a0*/  SHF.L.U32 R4, R3, 0x1f, RZ ;  /* 0x0000001f03047819 */ /* 0x002fe200000006ff */
[----:B------:R-:W-:-:S03]  /*e4b0*/  IMAD R3, R0, 0x7800, RZ ;  /* 0x0000780000037824 */ /* 0x000fc600078e02ff */
[----:B------:R-:W1:Y:S02]  /*e4c0*/  SYNCS.PHASECHK.TRANS64.TRYWAIT P0, [R12+URZ+0x33460], R4 ;  /* 0x033460040c0075a7 */ /* 0x000e64000800017f */
[----:B-1----:R-:W-:Y:S05]  /*e4d0*/  @!P0 BRA `(.L_x_80) ;  /* 0x0000001c00788947 */ /* 0x002fea0003800000 */
.L_x_124:
[----:B------:R-:W2:Y:S04]  /*e4e0*/  LDL R0, [R1+0x10] ;  /* 0x0000100001007983 */ /* 0x000ea80000100800 */
[----:B------:R-:W3:Y:S01]  /*e4f0*/  LDL R10, [R1+0xc] ;  /* 0x00000c00010a7983 */ /* 0x000ee20000100800 */
[----:B------:R-:W-:Y:S05]  /*e500*/  WARPSYNC.ALL ;  /* 0x0000000000007948 */ /* 0x000fea0003800000 */
[----:B--2---:R-:W-:-:S02]  /*e510*/  LOP3.LUT R0, R3, R0, RZ, 0xfc, !PT ;  /* 0x0000000003007212 */ /* 0x004fc400078efcff */
[----:B---3--:R-:W-:-:S03]  /*e520*/  LOP3.LUT R3, R3, R10, RZ, 0xfc, !PT ;  /* 0x0000000a03037212 */ /* 0x008fc600078efcff */
[----:B01----:R-:W0:Y:S02]  /*e530*/  LDSM.16.MT88.4 R4, [R0+UR41+0xf200] ;  /* 0x00f200290004783b */ /* 0x003e240008004200 */
[----:B------:R-:W-:Y:S01]  /*e540*/  VIADD R3, R3, UR41 ;  /* 0x0000002903037c36 */ /* 0x000fe20008000000 */
[C-C-:B0-----:R-:W-:Y:S02]  /*e550*/  PRMT R8, R4.reuse, 0x6420, R5.reuse ;  /* 0x0000642004087816 */ /* 0x141fe40000000005 */
[----:B------:R-:W-:Y:S02]  /*e560*/  PRMT R9, R4, 0x7531, R5 ;  /* 0x0000753104097816 */ /* 0x000fe40000000005 */
[C-C-:B------:R-:W-:Y:S02]  /*e570*/  PRMT R10, R6.reuse, 0x6420, R7.reuse ;  /* 0x00006420060a7816 */ /* 0x140fe40000000007 */
[----:B------:R-:W-:-:S05]  /*e580*/  PRMT R11, R6, 0x7531, R7 ;  /* 0x00007531060b7816 */ /* 0x000fca0000000007 */
[----:B------:R-:W-:Y:S04]  /*e590*/  STSM.16.M88.4 [R3+0x200], R8 ;  /* 0x0002000803007844 */ /* 0x000fe80000000200 */
[----:B------:R-:W0:Y:S02]  /*e5a0*/  LDSM.16.MT88.4 R4, [R0+UR41+0x11a00] ;  /* 0x011a00290004783b */ /* 0x000e240008004200 */
[C-C-:B0-----:R-:W-:Y:S02]  /*e5b0*/  PRMT R8, R4.reuse, 0x6420, R5.reuse ;  /* 0x0000642004087816 */ /* 0x141fe40000000005 */
[----:B------:R-:W-:Y:S02]  /*e5c0*/  PRMT R9, R4, 0x7531, R5 ;  /* 0x0000753104097816 */ /* 0x000fe40000000005 */
[----:B------:R-:W-:-:S02]  /*e5d0*/  PRMT R10, R6, 0x6420, R7 ;  /* 0x00006420060a7816 */ /* 0x000fc40000000007 */
        /* <DEDUP_REMOVED lines=79> */
[----:B------:R0:W-:Y:S01]  /*ead0*/  STSM.16.M88.4 [R3+0x7200], R8 ;  /* 0x0072000803007844 */ /* 0x0001e20000000200 */
[----:B------:R-:W-:Y:S01]  /*eae0*/  @!PT LDS RZ, [RZ] ;  /* 0x00000000fffff984 */ /* 0x000fe20000000800 */
[----:B------:R-:W-:Y:S01]  /*eaf0*/  @!PT LDS RZ, [RZ] ;  /* 0x00000000fffff984 */ /* 0x000fe20000000800 */
[----:B------:R-:W-:Y:S01]  /*eb00*/  @!PT LDS RZ, [RZ] ;  /* 0x00000000fffff984 */ /* 0x000fe20000000800 */
[----:B------:R-:W-:Y:S01]  /*eb10*/  @!PT LDS RZ, [RZ] ;  /* 0x00000000fffff984 */ /* 0x000fe20000000800 */
[----:B------:R1:W-:Y:S06]  /*eb20*/  MEMBAR.ALL.CTA ;  /* 0x0000000000007992 */ /* 0x0003ec0000008000 */
[----:B-1----:R-:W1:Y:S01]  /*eb30*/  FENCE.VIEW.ASYNC.S ;  /* 0x00000000000073c6 */ /* 0x002e620000000000 */
[----:B------:R-:W-:Y:S05]  /*eb40*/  @!P1 BRA `(.L_x_81) ;  /* 0x0000000000049947 */ /* 0x000fea0003800000 */
[----:B------:R-:W-:Y:S01]  /*eb50*/  BPT.TRAP 0x1 ;  /* 0x000000040000795c */ /* 0x000fe20000300000 */
.L_x_81:
[----:B------:R-:W2:Y:S01]  /*eb60*/  S2R R0, SR_TID.X ;  /* 0x0000000000007919 */ /* 0x000ea20000002100 */
[----:B-1----:R1:W-:Y:S01]  /*eb70*/  SYNCS.ARRIVE.TRANS64.A1T0 RZ, [R12+URZ+0x33450], RZ ;  /* 0x033450ff0cff79a7 */ /* 0x0023e2000810003f */
[----:B0-----:R-:W-:Y:S01]  /*eb80*/  IMAD.MOV.U32 R3, RZ, RZ, R19 ;  /* 0x000000ffff037224 */ /* 0x001fe200078e0013 */
[----:B--2---:R-:W-:Y:S01]  /*eb90*/  LOP3.LUT R0, R0, 0x7f, RZ, 0xc0, !PT ;  /* 0x0000007f00007812 */ /* 0x004fe200078ec0ff */
[----:B------:R-:W-:Y:S03]  /*eba0*/  BAR.SYNC.DEFER_BLOCKING 0x2, 0x80 ;  /* 0x0082000000007b1d */ /* 0x000fe60000010000 */
[----:B------:R-:W-:Y:S01]  /*ebb0*/  ISETP.NE.AND P0, PT, R0, RZ, PT ;  /* 0x000000ff0000720c */ /* 0x000fe20003f05270 */
[----:B------:R-:W-:-:S12]  /*ebc0*/  IMAD.MOV.U32 R0, RZ, RZ, R18 ;  /* 0x000000ffff007224 */ /* 0x000fd800078e0012 */
[----:B-1----:R-:W-:-:S05]  /*ebd0*/  @!P0 VIADD R12, R12, 0x33480 ;  /* 0x000334800c0c8836 */ /* 0x002fca0000000000 */
[----:B------:R-:W-:-:S04]  /*ebe0*/  @!P0 PRMT R12, RZ, 0x654, R12 ;  /* 0x00000654ff0c8816 */ /* 0x000fc8000000000c */
[----:B------:R3:W-:Y:S01]  /*ebf0*/  @!P0 SYNCS.ARRIVE.TRANS64.RED.A1T0 RZ, [R12+URZ], RZ ;  /* 0x000000ff0cff89a7 */ /* 0x0007e2000810043f */
[C---:B------:R-:W-:Y:S01]  /*ec00*/  ISETP.GT.AND P0, PT, R2.reuse, RZ, PT ;  /* 0x000000ff0200720c */ /* 0x040fe20003f04270 */
[----:B------:R-:W-:-:S12]  /*ec10*/  VIADD R2, R2, 0xffffffff ;  /* 0xffffffff02027836 */ /* 0x000fd80000000000 */
[----:B---3--:R-:W-:Y:S05]  /*ec20*/  @P0 BRA `(.L_x_82) ;  /* 0xffffffec00380947 */ /* 0x008fea000383ffff */
.L_x_58:
[----:B------:R-:W-:-:S06]  /*ec30*/  UISETP.NE.AND UP0, UPT, UR42, 0x3, UPT ;  /* 0x000000032a00788c */ /* 0x000fcc000bf05270 */
[----:B------:R-:W-:-:S13]  /*ec40*/  PLOP3.LUT P0, PT, PT, PT, UP0, 0x80, 0x0 ;  /* 0x000000000000781c */ /* 0x000fda0003f0f008 */
[----:B------:R-:W-:Y:S05]  /*ec50*/  @!P0 BRA `(.L_x_83) ;  /* 0x0000000000048947 */ /* 0x000fea0003800000 */
[----:B------:R-:W-:Y:S01]  /*ec60*/  BPT.TRAP 0x1 ;  /* 0x000000040000795c */ /* 0x000fe20000300000 */
.L_x_83:
[----:B--2---:R-:W-:Y:S01]  /*ec70*/  LOP3.LUT R0, R19, 0x1, RZ, 0x3c, !PT ;  /* 0x0000000113007812 */ /* 0x004fe200078e3cff */
[----:B-1----:R-:W-:Y:S01]  /*ec80*/  IMAD.U32 R2, RZ, RZ, UR47 ;  /* 0x0000002fff027e24 */ /* 0x002fe2000f8e00ff */
[----:B------:R-:W-:Y:S01]  /*ec90*/  LEA R3, R18, UR41, 0x3 ;  /* 0x0000002912037c11 */ /* 0x000fe2000f8e18ff */
[----:B------:R-:W-:Y:S01]  /*eca0*/  BSSY B0, `(.L_x_84) ;  /* 0x0000005000007945 */ /* 0x000fe20003800000 */
[----:B------:R-:W-:Y:S02]  /*ecb0*/  SHF.L.U32 R0, R0, 0x1f, RZ ;  /* 0x0000001f00007819 */ /* 0x000fe400000006ff */
[----:B------:R-:W-:Y:S02]  /*ecc0*/  ISETP.NE.AND P1, PT, R2, 0x3, PT ;  /* 0x000000030200780c */ /* 0x000fe40003f25270 */
[----:B------:R-:W1:Y:S02]  /*ecd0*/  SYNCS.PHASECHK.TRANS64.TRYWAIT P0, [R3+URZ+0x33470], R0 ;  /* 0x03347000030075a7 */ /* 0x000e64000800017f */
[----:B-1----:R-:W-:Y:S09]  /*ece0*/  @!P0 BRA `(.L_x_85) ;  /* 0x0000001400888947 */ /* 0x002ff20003800000 */
.L_x_125:
[----:B------:R-:W-:Y:S05]  /*ecf0*/  BSYNC B0 ;  /* 0x0000000000007941 */ /* 0x000fea0003800000 */
.L_x_84:
[----:B------:R-:W-:Y:S05]  /*ed00*/  @!P1 BRA `(.L_x_86) ;  /* 0x0000000000049947 */ /* 0x000fea0003800000 */
[----:B------:R-:W-:Y:S01]  /*ed10*/  BPT.TRAP 0x1 ;  /* 0x000000040000795c */ /* 0x000fe20000300000 */
.L_x_86:
[----:B-1----:R-:W-:-:S04]  /*ed20*/  SHF.L.U32 R0, R19, 0x1f, RZ ;  /* 0x0000001f13007819 */ /* 0x002fc800000006ff */
[----:B------:R-:W1:Y:S02]  /*ed30*/  SYNCS.PHASECHK.TRANS64.TRYWAIT P0, [R3+URZ+0x33460], R0 ;  /* 0x03346000030075a7 */ /* 0x000e64000800017f */
[----:B-1----:R-:W-:Y:S05]  /*ed40*/  @!P0 BRA `(.L_x_87) ;  /* 0x0000001400848947 */ /* 0x002fea0003800000 */
.L_x_126:
[----:B------:R-:W2:Y:S04]  /*ed50*/  LDL R2, [R1+0x10] ;  /* 0x0000100001027983 */ /* 0x000ea80000100800 */
[----:B------:R-:W3:Y:S01]  /*ed60*/  LDL R8, [R1+0xc] ;  /* 0x00000c0001087983 */ /* 0x000ee20000100800 */
[----:B-1----:R-:W-:Y:S01]  /*ed70*/  IMAD R0, R18, 0x7800, RZ ;  /* 0x0000780012007824 */ /* 0x002fe200078e02ff */
[----:B------:R-:W-:Y:S05]  /*ed80*/  WARPSYNC.ALL ;  /* 0x0000000000007948 */ /* 0x000fea0003800000 */
[----:B--2---:R-:W-:-:S02]  /*ed90*/  LOP3.LUT R2, R0, R2, RZ, 0xfc, !PT ;  /* 0x0000000200027212 */ /* 0x004fc400078efcff */
[----:B---3--:R-:W-:-:S03]  /*eda0*/  LOP3.LUT R0, R0, R8, RZ, 0xfc, !PT ;  /* 0x0000000800007212 */ /* 0x008fc600078efcff */
[----:B0-----:R-:W0:Y:S02]  /*edb0*/  LDSM.16.MT88.4 R4, [R2+UR41+0xf200] ;  /* 0x00f200290204783b */ /* 0x001e240008004200 */
        /* <DEDUP_REMOVED lines=98> */
.L_x_88:
[----:B0-----:R-:W0:Y:S01]  /*f3e0*/  S2R R0, SR_TID.X ;  /* 0x0000000000007919 */ /* 0x001e220000002100 */
[----:B------:R-:W2:Y:S01]  /*f3f0*/  LDC R2, c[0x0][0xc34] ;  /* 0x00030d00ff027b82 */ /* 0x000ea20000000800 */
[----:B------:R-:W-:Y:S01]  /*f400*/  UIADD3 UR50, UR43, UR50, URZ ;  /* 0x000000322b327290 */ /* 0x000fe2000fffe03f */
[----:B------:R-:W-:Y:S01]  /*f410*/  VIADD R18, R18, 0x1 ;  /* 0x0000000112127836 */ /* 0x000fe20000000000 */
[----:B------:R-:W-:Y:S01]  /*f420*/  UIADD3 UR46, UR46, 0x1, URZ ;  /* 0x000000012e2e7890 */ /* 0x000fe2000fffe03f */
[----:B-1----:R-:W-:Y:S04]  /*f430*/  SYNCS.ARRIVE.TRANS64.A1T0 RZ, [R3+URZ+0x33450], RZ ;  /* 0x033450ff03ff79a7 */ /* 0x002fe8000810003f */
[----:B------:R-:W-:Y:S01]  /*f440*/  BAR.SYNC.DEFER_BLOCKING 0x2, 0x80 ;  /* 0x0082000000007b1d */ /* 0x000fe20000010000 */
[----:B--2---:R-:W-:-:S02]  /*f450*/  ISETP.LE.AND P1, PT, R2, UR50, PT ;  /* 0x0000003202007c0c */ /* 0x004fc4000bf23270 */
[----:B0-----:R-:W-:-:S04]  /*f460*/  LOP3.LUT R0, R0, 0x7f, RZ, 0xc0, !PT ;  /* 0x0000007f00007812 */ /* 0x001fc800078ec0ff */
[----:B------:R-:W-:-:S13]  /*f470*/  ISETP.NE.AND P0, PT, R0, RZ, PT ;  /* 0x000000ff0000720c */ /* 0x000fda0003f05270 */
[----:B------:R-:W-:-:S05]  /*f480*/  @!P0 VIADD R0, R3, 0x33480 ;  /* 0x0003348003008836 */ /* 0x000fca0000000000 */
[----:B------:R-:W-:-:S04]  /*f490*/  @!P0 PRMT R0, RZ, 0x654, R0 ;  /* 0x00000654ff008816 */ /* 0x000fc80000000000 */
[----:B------:R0:W-:Y:S01]  /*f4a0*/  @!P0 SYNCS.ARRIVE.TRANS64.RED.A1T0 RZ, [R0+URZ], RZ ;  /* 0x000000ff00ff89a7 */ /* 0x0001e2000810043f */
[----:B------:R-:W-:-:S04]  /*f4b0*/  ISETP.NE.AND P0, PT, R18, 0x2, PT ;  /* 0x000000021200780c */ /* 0x000fc80003f05270 */
[----:B------:R-:W-:Y:S02]  /*f4c0*/  SEL R18, R18, RZ, P0 ;  /* 0x000000ff12127207 */ /* 0x000fe40000000000 */
[----:B0-----:R-:W-:-:S04]  /*f4d0*/  SEL R0, RZ, 0x1, P0 ;  /* 0x00000001ff007807 */ /* 0x001fc80000000000 */
[----:B------:R-:W-:Y:S01]  /*f4e0*/  LOP3.LUT R19, R19, R0, RZ, 0x3c, !PT ;  /* 0x0000000013137212 */ /* 0x000fe200078e3cff */
[----:B------:R-:W-:Y:S06]  /*f4f0*/  @!P1 BRA `(.L_x_89) ;  /* 0xffffffc800ac9947 */ /* 0x000fec000383ffff */
[----:B------:R-:W-:-:S12]  /*f500*/  ULOP3.LUT UR46, UR46, 0x1, URZ, 0xc, !UPT ;  /* 0x000000012e2e7892 */ /* 0x000fd8000f8e0c3f */
.L_x_40:
[----:B------:R-:W0:Y:S01]  /*f510*/  S2R R3, SR_CgaCtaId ;  /* 0x0000000000037919 */ /* 0x000e220000008800 */
[----:B------:R-:W-:-:S04]  /*f520*/  MOV R0, 0x400 ;  /* 0x0000040000007802 */ /* 0x000fc80000000f00 */
[----:B0-----:R-:W-:Y:S01]  /*f530*/  LEA R7, R3, R0, 0x18 ;  /* 0x0000000003077211 */ /* 0x001fe200078ec0ff */
[----:B------:R-:W-:-:S05]  /*f540*/  IMAD.U32 R0, RZ, RZ, UR46 ;  /* 0x0000002eff007e24 */ /* 0x000fca000f8e00ff */
[----:B------:R-:W-:-:S04]  /*f550*/  SHF.L.U32 R0, R0, 0x1f, RZ ;  /* 0x0000001f00007819 */ /* 0x000fc800000006ff */
[----:B------:R-:W0:Y:S02]  /*f560*/  SYNCS.PHASECHK.TRANS64.TRYWAIT P0, [R7+URZ+0x33420], R0 ;  /* 0x03342000070075a7 */ /* 0x000e24000800017f */
[----:B0-----:R-:W-:Y:S05]  /*f570*/  @!P0 BRA `(.L_x_90) ;  /* 0x0000000c008c8947 */ /* 0x001fea0003800000 */
.L_x_127:
[----:B------:R-:W1:Y:S02]  /*f580*/  S2R R2, SR_TID.X ;  /* 0x0000000000027919 */ /* 0x000e640000002100 */
[----:B-1----:R-:W-:-:S04]  /*f590*/  SHF.R.U32.HI R2, RZ, 0x5, R2 ;  /* 0x00000005ff027819 */ /* 0x002fc80000011602 */
[----:B------:R-:W-:-:S05]  /*f5a0*/  LOP3.LUT R2, R2, 0x3, RZ, 0xc0, !PT ;  /* 0x0000000302027812 */ /* 0x000fca00078ec0ff */
[----:B0-----:R-:W0:Y:S02]  /*f5b0*/  SHFL.IDX PT, R0, R2, RZ, 0x1f ;  /* 0x00001fff02007589 */ /* 0x001e2400000e0000 */
[----:B0-----:R-:W-:-:S13]  /*f5c0*/  ISETP.NE.AND P0, PT, R0, RZ, PT ;  /* 0x000000ff0000720c */ /* 0x001fda0003f05270 */
[----:B------:R-:W-:Y:S05]  /*f5d0*/  @P0 EXIT ;  /* 0x000000000000094d */ /* 0x000fea0003800000 */
[----:B------:R-:W-:Y:S01]  /*f5e0*/  ELECT P0, URZ, PT ;  /* 0x00000000003f782f */ /* 0x000fe20003800000 */
[----:B------:R-:W-:-:S12]  /*f5f0*/  BSSY B0, `(.L_x_91) ;  /* 0x0000027000007945 */ /* 0x000fd80003800000 */
[----:B------:R-:W-:Y:S05]  /*f600*/  @!P0 BRA `(.L_x_92) ;  /* 0x0000000000948947 */ /* 0x000fea0003800000 */
[----:B------:R-:W-:-:S06]  /*f610*/  ULOP3.LUT UR4, UR38, 0x2, URZ, 0xfc, !UPT ;  /* 0x0000000226047892 */ /* 0x000fcc000f8efc3f */
[----:B------:R-:W-:-:S05]  /*f620*/  IMAD.U32 R0, RZ, RZ, UR4 ;  /* 0x00000004ff007e24 */ /* 0x000fca000f8e00ff */
[----:B------:R-:W-:-:S13]  /*f630*/  ISETP.NE.AND P0, PT, R0, 0x3, PT ;  /* 0x000000030000780c */ /* 0x000fda0003f05270 */
[----:B------:R-:W-:Y:S05]  /*f640*/  @!P0 BRA `(.L_x_93) ;  /* 0x0000000000048947 */ /* 0x000fea0003800000 */
[----:B------:R-:W-:Y:S01]  /*f650*/  BPT.TRAP 0x1 ;  /* 0x000000040000795c */ /* 0x000fe20000300000 */
.L_x_93:
[----:B------:R-:W-:Y:S01]  /*f660*/  VIADD R3, R7, 0x33440 ;  /* 0x0003344007037836 */ /* 0x000fe20000000000 */
[----:B------:R-:W-:Y:S01]  /*f670*/  SHF.L.U32 R4, R19, 0x1f, RZ ;  /* 0x0000001f13047819 */ /* 0x000fe200000006ff */
[C---:B------:R-:W-:Y:S02]  /*f680*/  VIADD R0, R18.reuse, 0x1 ;  /* 0x0000000112007836 */ /* 0x040fe40000000000 */
[----:B------:R-:W-:-:S03]  /*f690*/  IMAD R5, R18, 0x8, R3 ;  /* 0x0000000812057824 */ /* 0x000fc600078e0203 */
[----:B------:R-:W-:Y:S01]  /*f6a0*/  ISETP.NE.AND P2, PT, R0, 0x2, PT ;  /* 0x000000020000780c */ /* 0x000fe20003f45270 */
[----:B------:R-:W0:Y:S03]  /*f6b0*/  SYNCS.PHASECHK.TRANS64.TRYWAIT P1, [R5+URZ], R4 ;  /* 0x00000004050075a7 */ /* 0x000e26000802017f */
[----:B------:R-:W-:-:S04]  /*f6c0*/  SEL R2, RZ, 0x1, P2 ;  /* 0x00000001ff027807 */ /* 0x000fc80001000000 */
[----:B------:R-:W-:Y:S02]  /*f6d0*/  LOP3.LUT R19, R19, R2, RZ, 0x3c, !PT ;  /* 0x0000000213137212 */ /* 0x000fe400078e3cff */
[----:B------:R-:W-:Y:S02]  /*f6e0*/  SEL R2, R0, RZ, P2 ;  /* 0x000000ff00027207 */ /* 0x000fe40001000000 */
[----:B------:R-:W-:-:S03]  /*f6f0*/  SHF.L.U32 R0, R19, 0x1f, RZ ;  /* 0x0000001f13007819 */ /* 0x000fc600000006ff */
[----:B------:R-:W-:Y:S01]  /*f700*/  IMAD R3, R2, 0x8, R3 ;  /* 0x0000000802037824 */ /* 0x000fe200078e0203 */
[----:B0-----:R-:W-:Y:S06]  /*f710*/  @!P1 BRA `(.L_x_94) ;  /* 0x0000000c00389947 */ /* 0x001fec0003800000 */
.L_x_128:
[----:B------:R-:W1:Y:S02]  /*f720*/  SYNCS.PHASECHK.TRANS64.TRYWAIT P1, [R3+URZ], R0 ;  /* 0x00000000030075a7 */ /* 0x000e64000802017f */
[----:B-1----:R-:W-:Y:S05]  /*f730*/  @!P1 BRA `(.L_x_95) ;  /* 0x0000000c00449947 */ /* 0x002fea0003800000 */
.L_x_129:
[----:B------:R-:W-:Y:S05]  /*f740*/  @!P0 BRA `(.L_x_96) ;  /* 0x0000000000048947 */ /* 0x000fea0003800000 */
[----:B------:R-:W-:Y:S01]  /*f750*/  BPT.TRAP 0x1 ;  /* 0x000000040000795c */ /* 0x000fe20000300000 */
.L_x_96:
[----:B-1----:R-:W-:-:S04]  /*f760*/  IMAD R3, R18, 0x8, R7 ;  /* 0x0000000812037824 */ /* 0x002fc800078e0207 */
[----:B------:R-:W1:Y:S02]  /*f770*/  SYNCS.PHASECHK.TRANS64.TRYWAIT P1, [R3+URZ+0x33460], R4 ;  /* 0x03346004030075a7 */ /* 0x000e64000802017f */
[----:B-1----:R-:W-:Y:S05]  /*f780*/  @!P1 BRA `(.L_x_97) ;  /* 0x0000000c00449947 */ /* 0x002fea0003800000 */
.L_x_130:
[----:B------:R-:W-:Y:S05]  /*f790*/  @!P0 BRA `(.L_x_98) ;  /* 0x0000000000048947 */ /* 0x000fea0003800000 */
[----:B------:R-:W-:Y:S01]  /*f7a0*/  BPT.TRAP 0x1 ;  /* 0x000000040000795c */ /* 0x000fe20000300000 */
.L_x_98:
[----:B0-----:R-:W-:-:S04]  /*f7b0*/  IMAD R5, R2, 0x8, R7 ;  /* 0x0000000802057824 */ /* 0x001fc800078e0207 */
[----:B------:R-:W0:Y:S02]  /*f7c0*/  SYNCS.PHASECHK.TRANS64.TRYWAIT P1, [R5+URZ+0x33460], R0 ;  /* 0x03346000050075a7 */ /* 0x000e24000802017f */
[----:B0-----:R-:W-:Y:S05]  /*f7d0*/  @!P1 BRA `(.L_x_99) ;  /* 0x0000000c00449947 */ /* 0x001fea0003800000 */
.L_x_131:
[----:B------:R-:W-:Y:S05]  /*f7e0*/  @!P0 BRA `(.L_x_100) ;  /* 0x0000000000048947 */ /* 0x000fea0003800000 */
[----:B------:R-:W-:Y:S01]  /*f7f0*/  BPT.TRAP 0x1 ;  /* 0x000000040000795c */ /* 0x000fe20000300000 */
.L_x_100:
[----:B------:R-:W2:Y:S02]  /*f800*/  SYNCS.PHASECHK.TRANS64.TRYWAIT P0, [R3+URZ+0x33480], R4 ;  /* 0x03348004030075a7 */ /* 0x000ea4000800017f */
[----:B--2---:R-:W-:Y:S05]  /*f810*/  @!P0 BRA `(.L_x_101) ;  /* 0x0000000c00488947 */ /* 0x004fea0003800000 */
.L_x_102:
[----:B---3--:R3:W4:Y:S02]  /*f820*/  SYNCS.PHASECHK.TRANS64.TRYWAIT P0, [R5+URZ+0x33480], R0 ;  /* 0x03348000050075a7 */ /* 0x008724000800017f */
[----:B----4-:R-:W-:Y:S05]  /*f830*/  @!P0 NANOSLEEP.SYNCS 0x989680 ;  /* 0x009896800000895d */ /* 0x010fea0003900000 */
[----:B------:R-:W4:Y:S02]  /*f840*/  @!P0 SYNCS.PHASECHK.TRANS64 P0, [R5+URZ+0x33480], R0 ;  /* 0x03348000050085a7 */ /* 0x000f24000800007f */
[----:B----4-:R-:W-:Y:S05]  /*f850*/  @!P0 BRA `(.L_x_102) ;  /* 0xfffffffc00f08947 */ /* 0x010fea000383ffff */
.L_x_92:
[----:B------:R-:W-:Y:S05]  /*f860*/  BSYNC B0 ;  /* 0x0000000000007941 */ /* 0x000fea0003800000 */
.L_x_91:
[----:B------:R-:W-:Y:S05]  /*f870*/  EXIT ;  /* 0x000000000000794d */ /* 0x000fea0003800000 */
.L_x_10:
[----:B0-----:R-:W-:-:S04]  /*f880*/  IMAD.U32 R3, RZ, RZ, UR39 ;  /* 0x00000027ff037e24 */ /* 0x001fc8000f8e00ff */
[----:B------:R0:W1:Y:S03]  /*f890*/  SYNCS.PHASECHK.TRANS64.TRYWAIT P1, [R3+URZ+0x33400], R8 ;  /* 0x03340008030075a7 */ /* 0x000066000802017f */
[----:B-1----:R-:W-:Y:S05]  /*f8a0*/  @!P1 NANOSLEEP.SYNCS 0x989680 ;  /* 0x009896800000995d */ /* 0x002fea0003900000 */
[----:B------:R-:W1:Y:S02]  /*f8b0*/  @!P1 SYNCS.PHASECHK.TRANS64 P1, [R3+URZ+0x33400], R8 ;  /* 0x03340008030095a7 */ /* 0x000e64000802007f */
[----:B-1----:R-:W-:Y:S05]  /*f8c0*/  @!P1 BRA `(.L_x_10) ;  /* 0xfffffffc00ec9947 */ /* 0x002fea000383ffff */
[----:B------:R-:W-:Y:S05]  /*f8d0*/  BRA `(.L_x_103) ;  /* 0xffffff1c00047947 */ /* 0x000fea000383ffff */
.L_x_14:
[----:B-1----:R1:W2:Y:S02]  /*f8e0*/  SYNCS.PHASECHK.TRANS64.TRYWAIT P1, [R3+URZ+0x33430], R4 ;  /* 0x03343004030075a7 */ /* 0x0022a4000802017f */
[----:B--2---:R-:W-:Y:S05]  /*f8f0*/  @!P1 NANOSLEEP.SYNCS 0x989680 ;  /* 0x009896800000995d */ /* 0x004fea0003900000 */
[----:B------:R-:W2:Y:S02]  /*f900*/  @!P1 SYNCS.PHASECHK.TRANS64 P1, [R3+URZ+0x33430], R4 ;  /* 0x03343004030095a7 */ /* 0x000ea4000802007f */
[----:B--2---:R-:W-:Y:S05]  /*f910*/  @!P1 BRA `(.L_x_14) ;  /* 0xfffffffc00f09947 */ /* 0x004fea000383ffff */
[----:B------:R-:W-:Y:S05]  /*f920*/  BRA `(.L_x_13) ;  /* 0xffffff1c002c7947 */ /* 0x000fea000383ffff */
.L_x_19:
[----:B-1----:R-:W-:-:S04]  /*f930*/  IMAD.U32 R8, RZ, RZ, UR6 ;  /* 0x00000006ff087e24 */ /* 0x002fc8000f8e00ff */
[----:B------:R1:W2:Y:S03]  /*f940*/  SYNCS.PHASECHK.TRANS64.TRYWAIT P1, [R8+URZ+0x33430], R7 ;  /* 0x03343007080075a7 */ /* 0x0002a6000802017f */
[----:B--2---:R-:W-:Y:S05]  /*f950*/  @!P1 NANOSLEEP.SYNCS 0x989680 ;  /* 0x009896800000995d */ /* 0x004fea0003900000 */
[----:B------:R-:W2:Y:S02]  /*f960*/  @!P1 SYNCS.PHASECHK.TRANS64 P1, [R8+URZ+0x33430], R7 ;  /* 0x03343007080095a7 */ /* 0x000ea4000802007f */
[----:B--2---:R-:W-:Y:S05]  /*f970*/  @!P1 BRA `(.L_x_19) ;  /* 0xfffffffc00ec9947 */ /* 0x004fea000383ffff */
[----:B------:R-:W-:Y:S05]  /*f980*/  BRA `(.L_x_16) ;  /* 0xffffff5c001c7947 */ /* 0x000fea000383ffff */
.L_x_23:
[----:B-1----:R-:W-:-:S04]  /*f990*/  IMAD.U32 R8, RZ, RZ, UR6 ;  /* 0x00000006ff087e24 */ /* 0x002fc8000f8e00ff */
[----:B------:R1:W2:Y:S03]  /*f9a0*/  SYNCS.PHASECHK.TRANS64.TRYWAIT P1, [R8+URZ+0x33450], R7 ;  /* 0x03345007080075a7 */ /* 0x0002a6000802017f */
[----:B--2---:R-:W-:Y:S05]  /*f9b0*/  @!P1 NANOSLEEP.SYNCS 0x989680 ;  /* 0x009896800000995d */ /* 0x004fea0003900000 */
[----:B------:R-:W2:Y:S02]  /*f9c0*/  @!P1 SYNCS.PHASECHK.TRANS64 P1, [R8+URZ+0x33450], R7 ;  /* 0x03345007080095a7 */ /* 0x000ea4000802007f */
[----:B--2---:R-:W-:Y:S05]  /*f9d0*/  @!P1 BRA `(.L_x_23) ;  /* 0xfffffffc00ec9947 */ /* 0x004fea000383ffff */
[----:B------:R-:W-:Y:S05]  /*f9e0*/  BRA `(.L_x_20) ;  /* 0xffffff68001c7947 */ /* 0x000fea000383ffff */
.L_x_29:
[----:B-1----:R-:W-:-:S04]  /*f9f0*/  IMAD.U32 R3, RZ, RZ, UR4 ;  /* 0x00000004ff037e24 */ /* 0x002fc8000f8e00ff */
[----:B------:R1:W2:Y:S03]  /*fa00*/  SYNCS.PHASECHK.TRANS64.TRYWAIT P1, [R3+URZ+0x33450], R0 ;  /* 0x03345000030075a7 */ /* 0x0002a6000802017f */
[----:B--2---:R-:W-:Y:S05]  /*fa10*/  @!P1 NANOSLEEP.SYNCS 0x989680 ;  /* 0x009896800000995d */ /* 0x004fea0003900000 */
[----:B------:R-:W2:Y:S02]  /*fa20*/  @!P1 SYNCS.PHASECHK.TRANS64 P1, [R3+URZ+0x33450], R0 ;  /* 0x03345000030095a7 */ /* 0x000ea4000802007f */
[----:B--2---:R-:W-:Y:S05]  /*fa30*/  @!P1 BRA `(.L_x_29) ;  /* 0xfffffffc00ec9947 */ /* 0x004fea000383ffff */
[----:B------:R-:W-:Y:S05]  /*fa40*/  BRA `(.L_x_28) ;  /* 0xffffff9000f47947 */ /* 0x000fea000383ffff */
.L_x_45:
[----:B------:R-:W-:Y:S02]  /*fa50*/  IMAD.MOV.U32 R13, RZ, RZ, R0 ;  /* 0x000000ffff0d7224 */ /* 0x000fe400078e0000 */
[----:B------:R-:W-:Y:S02]  /*fa60*/  IMAD.MOV.U32 R12, RZ, RZ, RZ ;  /* 0x000000ffff0c7224 */ /* 0x000fe400078e00ff */
[----:B------:R-:W-:Y:S02]  /*fa70*/  IMAD.MOV.U32 R11, RZ, RZ, 0x1f ;  /* 0x0000001fff0b7424 */ /* 0x000fe400078e00ff */
[----:B------:R-:W-:-:S07]  /*fa80*/  IMAD.MOV.U32 R15, RZ, RZ, -0x1 ;  /* 0xffffffffff0f7424 */ /* 0x000fce00078e00ff */
[----:B0-----:R-:W-:Y:S05]  /*fa90*/  WARPSYNC.COLLECTIVE R15, `(.L_x_104) ;  /* 0x000000000f087348 */ /* 0x001fea0003c00000 */
[----:B------:R1:W2:Y:S02]  /*faa0*/  SHFL.IDX P6, R14, R13, R12, R11 ;  /* 0x0000000c0d0e7389 */ /* 0x0002a400000c000b */
[----:B012---:R-:W-:Y:S01]  /*fab0*/  ENDCOLLECTIVE ;  /* 0x000000000000791b */ /* 0x007fe20003800000 */
.L_x_104:
[----:B------:R-:W-:Y:S05]  /*fac0*/  BRA `(.L_x_105) ;  /* 0xffffffcc00447947 */ /* 0x000fea000383ffff */
.L_x_47:
[----:B------:R-:W-:Y:S01]  /*fad0*/  BSSY B0, `(.L_x_106) ;  /* 0x0000006000007945 */ /* 0x000fe20003800000 */
[----:B------:R-:W-:-:S07]  /*fae0*/  IMAD.MOV.U32 R15, RZ, RZ, -0x1 ;  /* 0xffffffffff0f7424 */ /* 0x000fce00078e00ff */
[----:B0-----:R-:W-:Y:S05]  /*faf0*/  WARPSYNC.COLLECTIVE R15, `(.L_x_107) ;  /* 0x000000000f0c7348 */ /* 0x001fea0003c00000 */
[----:B------:R-:W-:Y:S02]  /*fb00*/  ELECT P6, UR62, PT ;  /* 0x00000000003e782f */ /* 0x000fe400038c0000 */
[----:B------:R-:W-:Y:S01]  /*fb10*/  MOV R14, UR62 ;  /* 0x0000003e000e7c02 */ /* 0x000fe20008000f00 */
[----:B0-----:R-:W-:Y:S10]  /*fb20*/  ENDCOLLECTIVE ;  /* 0x000000000000791b */ /* 0x001ff40003800000 */
.L_x_107:
[----:B------:R-:W-:Y:S05]  /*fb30*/  BSYNC B0 ;  /* 0x0000000000007941 */ /* 0x000fea0003800000 */
.L_x_106:
[----:B------:R-:W-:Y:S05]  /*fb40*/  BRA `(.L_x_108) ;  /* 0xffffffcc00547947 */ /* 0x000fea000383ffff */
.L_x_49:
[----:B-1----:R1:W2:Y:S02]  /*fb50*/  SYNCS.PHASECHK.TRANS64.TRYWAIT P0, [R4+URZ+0x33480], R3 ;  /* 0x03348003040075a7 */ /* 0x0022a4000800017f */
[----:B--2---:R-:W-:Y:S05]  /*fb60*/  @!P0 NANOSLEEP.SYNCS 0x989680 ;  /* 0x009896800000895d */ /* 0x004fea0003900000 */
[----:B------:R-:W2:Y:S02]  /*fb70*/  @!P0 SYNCS.PHASECHK.TRANS64 P0, [R4+URZ+0x33480], R3 ;  /* 0x03348003040085a7 */ /* 0x000ea4000800007f */
[----:B--2---:R-:W-:Y:S05]  /*fb80*/  @!P0 BRA `(.L_x_49) ;  /* 0xfffffffc00f08947 */ /* 0x004fea000383ffff */
[----:B------:R-:W-:Y:S05]  /*fb90*/  BRA `(.L_x_109) ;  /* 0xffffffcc00ac7947 */ /* 0x000fea000383ffff */
.L_x_51:
[----:B--2---:R2:W3:Y:S02]  /*fba0*/  SYNCS.PHASECHK.TRANS64.TRYWAIT P0, [R4+URZ+0x33440], R3 ;  /* 0x03344003040075a7 */ /* 0x0044e4000800017f */
[----:B---3--:R-:W-:Y:S05]  /*fbb0*/  @!P0 NANOSLEEP.SYNCS 0x989680 ;  /* 0x009896800000895d */ /* 0x008fea0003900000 */
[----:B------:R-:W3:Y:S02]  /*fbc0*/  @!P0 SYNCS.PHASECHK.TRANS64 P0, [R4+URZ+0x33440], R3 ;  /* 0x03344003040085a7 */ /* 0x000ee4000800007f */
[----:B---3--:R-:W-:Y:S05]  /*fbd0*/  @!P0 BRA `(.L_x_51) ;  /* 0xfffffffc00f08947 */ /* 0x008fea000383ffff */
[----:B------:R-:W-:Y:S05]  /*fbe0*/  BRA `(.L_x_110) ;  /* 0xffffffd000347947 */ /* 0x000fea000383ffff */
.L_x_54:
[----:B------:R-:W-:Y:S02]  /*fbf0*/  IMAD.MOV.U32 R13, RZ, RZ, R5 ;  /* 0x000000ffff0d7224 */ /* 0x000fe400078e0005 */
[----:B------:R-:W-:Y:S02]  /*fc00*/  IMAD.MOV.U32 R12, RZ, RZ, RZ ;  /* 0x000000ffff0c7224 */ /* 0x000fe400078e00ff */
[----:B------:R-:W-:Y:S02]  /*fc10*/  IMAD.MOV.U32 R11, RZ, RZ, 0x1c1f ;  /* 0x00001c1fff0b7424 */ /* 0x000fe400078e00ff */
[----:B------:R-:W-:Y:S02]  /*fc20*/  IMAD.MOV.U32 R15, RZ, RZ, -0x1 ;  /* 0xffffffffff0f7424 */ /* 0x000fe400078e00ff */
[----:B------:R-:W-:-:S07]  /*fc30*/  IMAD.IADD R0, R10, 0x1, R0 ;  /* 0x000000010a007824 */ /* 0x000fce00078e0200 */
[----:B-----5:R-:W-:Y:S05]  /*fc40*/  WARPSYNC.COLLECTIVE R15, `(.L_x_111) ;  /* 0x000000000f087348 */ /* 0x020fea0003c00000 */
[----:B------:R0:W1:Y:S02]  /*fc50*/  SHFL.IDX P6, R14, R13, R12, R11 ;  /* 0x0000000c0d0e7389 */ /* 0x00006400000c000b */
[----:B01---5:R-:W-:Y:S01]  /*fc60*/  ENDCOLLECTIVE ;  /* 0x000000000000791b */ /* 0x023fe20003800000 */
.L_x_111:
[----:B------:R-:W-:Y:S02]  /*fc70*/  IMAD.MOV.U32 R13, RZ, RZ, R6 ;  /* 0x000000ffff0d7224 */ /* 0x000fe400078e0006 */
[----:B------:R-:W-:-:S07]  /*fc80*/  IMAD.MOV.U32 R2, RZ, RZ, R14 ;  /* 0x000000ffff027224 */ /* 0x000fce00078e000e */
[----:B------:R-:W-:Y:S05]  /*fc90*/  WARPSYNC.COLLECTIVE R15, `(.L_x_112) ;  /* 0x000000000f087348 */ /* 0x000fea0003c00000 */
[----:B------:R0:W1:Y:S02]  /*fca0*/  SHFL.IDX P6, R14, R13, R12, R11 ;  /* 0x0000000c0d0e7389 */ /* 0x00006400000c000b */
[----:B01----:R-:W-:Y:S01]  /*fcb0*/  ENDCOLLECTIVE ;  /* 0x000000000000791b */ /* 0x003fe20003800000 */
.L_x_112:
[----:B------:R-:W-:Y:S02]  /*fcc0*/  ULDC UR4, c[0x0][0x288] ;  /* 0x0000a20000047ab9 */ /* 0x000fe40000000800 */
[----:B------:R-:W-:Y:S02]  /*fcd0*/  IMAD R4, R7, UR4, RZ ;  /* 0x0000000407047c24 */ /* 0x000fe4000f8e02ff */
[----:B------:R-:W-:-:S03]  /*fce0*/  VIADD R7, R0, 0x20 ;  /* 0x0000002000077836 */ /* 0x000fc60000000000 */
[----:B------:R-:W-:Y:S01]  /*fcf0*/  ISETP.GE.AND P4, PT, R0, R4, PT ;  /* 0x000000040000720c */ /* 0x000fe20003f86270 */
[----:B------:R-:W-:Y:S02]  /*fd00*/  IMAD.MOV.U32 R13, RZ, RZ, R5 ;  /* 0x000000ffff0d7224 */ /* 0x000fe400078e0005 */
[----:B------:R-:W-:Y:S02]  /*fd10*/  IMAD.MOV.U32 R12, RZ, RZ, 0x1 ;  /* 0x00000001ff0c7424 */ /* 0x000fe400078e00ff */
[----:B------:R-:W-:-:S08]  /*fd20*/  IMAD.MOV.U32 R3, RZ, RZ, R14 ;  /* 0x000000ffff037224 */ /* 0x000fd000078e000e */
[----:B------:R-:W-:Y:S05]  /*fd30*/  WARPSYNC.COLLECTIVE R15, `(.L_x_113) ;  /* 0x000000000f087348 */ /* 0x000fea0003c00000 */
[----:B------:R0:W1:Y:S02]  /*fd40*/  SHFL.IDX P6, R14, R13, R12, R11 ;  /* 0x0000000c0d0e7389 */ /* 0x00006400000c000b */
[----:B01----:R-:W-:Y:S01]  /*fd50*/  ENDCOLLECTIVE ;  /* 0x000000000000791b */ /* 0x003fe20003800000 */
.L_x_113:
[----:B------:R-:W-:-:S05]  /*fd60*/  @!P4 IADD3 R3, P3, R9, R3, RZ ;  /* 0x000000030903c210 */ /* 0x000fca0007f7e0ff */
[----:B------:R-:W-:Y:S01]  /*fd70*/  @!P4 IMAD.X R2, RZ, RZ, R2, P3 ;  /* 0x000000ffff02c224 */ /* 0x000fe200018e0602 */
[----:B------:R-:W-:-:S04]  /*fd80*/  ISETP.GE.AND P3, PT, R7, R4, PT ;  /* 0x000000040700720c */ /* 0x000fc80003f66270 */
[----:B------:R-:W-:Y:S01]  /*fd90*/  @!P4 LOP3.LUT R3, R3, R2, RZ, 0x3c, !PT ;  /* 0x000000020303c212 */ /* 0x000fe200078e3cff */
[----:B------:R-:W-:-:S03]  /*fda0*/  IMAD.MOV.U32 R13, RZ, RZ, R6 ;  /* 0x000000ffff0d7224 */ /* 0x000fc600078e0006 */
[----:B------:R-:W-:-:S04]  /*fdb0*/  @!P4 LOP3.LUT R2, R3, R2, RZ, 0x3c, !PT ;  /* 0x000000020302c212 */ /* 0x000fc800078e3cff */
[----:B------:R-:W-:-:S05]  /*fdc0*/  @!P4 LOP3.LUT R3, R3, R2, RZ, 0x3c, !PT ;  /* 0x000000020303c212 */ /* 0x000fca00078e3cff */
[----:B------:R-:W-:Y:S01]  /*fdd0*/  @!PT LDS RZ, [RZ] ;  /* 0x00000000fffff984 */ /* 0x000fe20000000800 */
[----:B------:R-:W-:Y:S01]  /*fde0*/  @!PT LDS RZ, [RZ] ;  /* 0x00000000fffff984 */ /* 0x000fe20000000800 */
[----:B------:R-:W-:Y:S01]  /*fdf0*/  @!PT LDS RZ, [RZ] ;  /* 0x00000000fffff984 */ /* 0x000fe20000000800 */
[----:B------:R-:W-:Y:S04]  /*fe00*/  @!P4 LDGSTS.E.BYPASS.LTC128B.128 [R8+0x1e200], desc[UR48][R2.64], !P0 ;  /* 0x1e2000000208cfae */ /* 0x000fe8000c101d70 */
[----:B------:R-:W-:Y:S04]  /*fe10*/  @!P4 LDGSTS.E.BYPASS.LTC128B.128 [R8+0x20200], desc[UR48][R2.64+0x40], !P1 ;  /* 0x202000400208cfae */ /* 0x000fe8000c901d70 */
[----:B------:R0:W-:Y:S02]  /*fe20*/  @!P4 LDGSTS.E.BYPASS.LTC128B.128 [R8+0x22200], desc[UR48][R2.64+0x80], !P2 ;  /* 0x222000800208cfae */ /* 0x0001e4000d101d70 */
[----:B0-----:R-:W-:-:S07]  /*fe30*/  IMAD.MOV.U32 R2, RZ, RZ, R14 ;  /* 0x000000ffff027224 */ /* 0x001fce00078e000e */
[----:B------:R-:W-:Y:S05]  /*fe40*/  WARPSYNC.COLLECTIVE R15, `(.L_x_114) ;  /* 0x000000000f087348 */ /* 0x000fea0003c00000 */
[----:B------:R0:W1:Y:S02]  /*fe50*/  SHFL.IDX P6, R14, R13, R12, R11 ;  /* 0x0000000c0d0e7389 */ /* 0x00006400000c000b */
[----:B01----:R-:W-:Y:S01]  /*fe60*/  ENDCOLLECTIVE ;  /* 0x000000000000791b */ /* 0x003fe20003800000 */
.L_x_114:
[----:B------:R-:W-:Y:S02]  /*fe70*/  IMAD.MOV.U32 R13, RZ, RZ, R5 ;  /* 0x000000ffff0d7224 */ /* 0x000fe400078e0005 */
[----:B------:R-:W-:Y:S02]  /*fe80*/  IMAD.MOV.U32 R12, RZ, RZ, 0x2 ;  /* 0x00000002ff0c7424 */ /* 0x000fe400078e00ff */
[----:B------:R-:W-:-:S07]  /*fe90*/  IMAD.MOV.U32 R3, RZ, RZ, R14 ;  /* 0x000000ffff037224 */ /* 0x000fce00078e000e */
[----:B------:R-:W-:Y:S05]  /*fea0*/  WARPSYNC.COLLECTIVE R15, `(.L_x_115) ;  /* 0x000000000f087348 */ /* 0x000fea0003c00000 */
[----:B------:R0:W1:Y:S02]  /*feb0*/  SHFL.IDX P6, R14, R13, R12, R11 ;  /* 0x0000000c0d0e7389 */ /* 0x00006400000c000b */
[----:B01----:R-:W-:Y:S01]  /*fec0*/  ENDCOLLECTIVE ;  /* 0x000000000000791b */ /* 0x003fe20003800000 */
.L_x_115:
[----:B------:R-:W-:-:S05]  /*fed0*/  @!P3 IADD3 R3, P4, R9, R3, RZ ;  /* 0x000000030903b210 */ /* 0x000fca0007f9e0ff */
[----:B------:R-:W-:-:S05]  /*fee0*/  @!P3 IMAD.X R2, RZ, RZ, R2, P4 ;  /* 0x000000ffff02b224 */ /* 0x000fca00020e0602 */
        /* <DEDUP_REMOVED lines=10> */
[----:B0-----:R-:W-:-:S05]  /*ff90*/  VIADD R2, R0, 0x40 ;  /* 0x0000004000027836 */ /* 0x001fca0000000000 */
[----:B------:R-:W-:Y:S01]  /*ffa0*/  ISETP.GE.AND P3, PT, R2, R4, PT ;  /* 0x000000040200720c */ /* 0x000fe20003f66270 */
[----:B------:R-:W-:-:S12]  /*ffb0*/  IMAD.MOV.U32 R2, RZ, RZ, R14 ;  /* 0x000000ffff027224 */ /* 0x000fd800078e000e */
[----:B------:R-:W-:Y:S05]  /*ffc0*/  WARPSYNC.COLLECTIVE R15, `(.L_x_116) ;  /* 0x000000000f087348 */ /* 0x000fea0003c00000 */
[----:B------:R0:W1:Y:S02]  /*ffd0*/  SHFL.IDX P6, R14, R13, R12, R11 ;  /* 0x0000000c0d0e7389 */ /* 0x00006400000c000b */
[----:B01----:R-:W-:Y:S01]  /*ffe0*/  ENDCOLLECTIVE ;  /* 0x000000000000791b */ /* 0x003fe20003800000 */
.L_x_116:
[----:B------:R-:W-:Y:S02]  /*fff0*/  IMAD.MOV.U32 R13, RZ, RZ, R5 ;  /* 0x000000ffff0d7224 */ /* 0x000fe400078e0005 */
[----:B------:R-:W-:Y:S02]  /*10000*/  IMAD.MOV.U32 R12, RZ, RZ, 0x3 ;  /* 0x00000003ff0c7424 */ /* 0x000fe400078e00ff */
[----:B------:R-:W-:-:S07]  /*10010*/  IMAD.MOV.U32 R3, RZ, RZ, R14 ;  /* 0x000000ffff037224 */ /* 0x000fce00078e000e */
[----:B------:R-:W-:Y:S05]  /*10020*/  WARPSYNC.COLLECTIVE R15, `(.L_x_117) ;  /* 0x000000000f087348 */ /* 0x000fea0003c00000 */
[----:B------:R0:W1:Y:S02]  /*10030*/  SHFL.IDX P6, R14, R13, R12, R11 ;  /* 0x0000000c0d0e7389 */ /* 0x00006400000c000b */
[----:B01----:R-:W-:Y:S01]  /*10040*/  ENDCOLLECTIVE ;  /* 0x000000000000791b */ /* 0x003fe20003800000 */
.L_x_117:
[----:B------:R-:W-:-:S05]  /*10050*/  @!P3 IADD3 R3, P4, R9, R3, RZ ;  /* 0x000000030903b210 */ /* 0x000fca0007f9e0ff */
[----:B------:R-:W-:-:S05]  /*10060*/  @!P3 IMAD.X R2, RZ, RZ, R2, P4 ;  /* 0x000000ffff02b224 */ /* 0x000fca00020e0602 */
[----:B------:R-:W-:Y:S01]  /*10070*/  @!P3 LOP3.LUT R3, R3, R2, RZ, 0x3c, !PT ;  /* 0x000000020303b212 */ /* 0x000fe200078e3cff */
[----:B------:R-:W-:-:S03]  /*10080*/  IMAD.MOV.U32 R13, RZ, RZ, R6 ;  /* 0x000000ffff0d7224 */ /* 0x000fc600078e0006 */
[----:B------:R-:W-:-:S04]  /*10090*/  @!P3 LOP3.LUT R2, R3, R2, RZ, 0x3c, !PT ;  /* 0x000000020302b212 */ /* 0x000fc800078e3cff */
[----:B------:R-:W-:Y:S01]  /*100a0*/  @!P3 LOP3.LUT R3, R3, R2, RZ, 0x3c, !PT ;  /* 0x000000020303b212 */ /* 0x000fe200078e3cff */
[----:B------:R-:W-:-:S07]  /*100b0*/  IMAD.MOV.U32 R5, RZ, RZ, R14 ;  /* 0x000000ffff057224 */ /* 0x000fce00078e000e */
[----:B------:R-:W-:Y:S05]  /*100c0*/  WARPSYNC.COLLECTIVE R15, `(.L_x_118) ;  /* 0x000000000f087348 */ /* 0x000fea0003c00000 */
[----:B------:R0:W1:Y:S02]  /*100d0*/  SHFL.IDX P6, R14, R13, R12, R11 ;  /* 0x0000000c0d0e7389 */ /* 0x00006400000c000b */
[----:B01----:R-:W-:Y:S01]  /*100e0*/  ENDCOLLECTIVE ;  /* 0x000000000000791b */ /* 0x003fe20003800000 */
.L_x_118:
[----:B------:R-:W-:Y:S01]  /*100f0*/  @!PT LDS RZ, [RZ] ;  /* 0x00000000fffff984 */ /* 0x000fe20000000800 */
[----:B------:R-:W-:Y:S01]  /*10100*/  @!PT LDS RZ, [RZ] ;  /* 0x00000000fffff984 */ /* 0x000fe20000000800 */
[----:B------:R-:W-:Y:S01]  /*10110*/  @!PT LDS RZ, [RZ] ;  /* 0x00000000fffff984 */ /* 0x000fe20000000800 */
[----:B------:R-:W-:Y:S04]  /*10120*/  @!P3 LDGSTS.E.BYPASS.LTC128B.128 [R8+0x1f200], desc[UR48][R2.64], !P0 ;  /* 0x1f2000000208bfae */ /* 0x000fe8000c101d70 */
[----:B------:R-:W-:Y:S04]  /*10130*/  @!P3 LDGSTS.E.BYPASS.LTC128B.128 [R8+0x21200], desc[UR48][R2.64+0x40], !P1 ;  /* 0x212000400208bfae */ /* 0x000fe8000c901d70 */
[----:B------:R0:W-:Y:S02]  /*10140*/  @!P3 LDGSTS.E.BYPASS.LTC128B.128 [R8+0x23200], desc[UR48][R2.64+0x80], !P2 ;  /* 0x232000800208bfae */ /* 0x0001e4000d101d70 */
[----:B0-----:R-:W-:Y:S01]  /*10150*/  IMAD.MOV.U32 R2, RZ, RZ, R14 ;  /* 0x000000ffff027224 */ /* 0x001fe200078e000e */
[----:B------:R-:W-:Y:S06]  /*10160*/  BRA `(.L_x_119) ;  /* 0xffffffd400707947 */ /* 0x000fec000383ffff */
.L_x_57:
[----:B--2---:R-:W-:-:S04]  /*10170*/  IMAD.U32 R3, RZ, RZ, UR41 ;  /* 0x00000029ff037e24 */ /* 0x004fc8000f8e00ff */
[----:B------:R2:W3:Y:S03]  /*10180*/  SYNCS.PHASECHK.TRANS64.TRYWAIT P0, [R3+URZ+0x33420], R0 ;  /* 0x03342000030075a7 */ /* 0x0004e6000800017f */
[----:B---3--:R-:W-:Y:S05]  /*10190*/  @!P0 NANOSLEEP.SYNCS 0x989680 ;  /* 0x009896800000895d */ /* 0x008fea0003900000 */
[----:B------:R-:W3:Y:S02]  /*101a0*/  @!P0 SYNCS.PHASECHK.TRANS64 P0, [R3+URZ+0x33420], R0 ;  /* 0x03342000030085a7 */ /* 0x000ee4000800007f */
[----:B---3--:R-:W-:Y:S05]  /*101b0*/  @!P0 BRA `(.L_x_57) ;  /* 0xfffffffc00ec8947 */ /* 0x008fea000383ffff */
[----:B------:R-:W-:Y:S05]  /*101c0*/  BRA `(.L_x_120) ;  /* 0xffffffd400b47947 */ /* 0x000fea000383ffff */
.L_x_63:
[----:B-1----:R1:W2:Y:S02]  /*101d0*/  SYNCS.PHASECHK.TRANS64.TRYWAIT P0, [R7+URZ+0x33480], R4 ;  /* 0x03348004070075a7 */ /* 0x0022a4000800017f */
[----:B--2---:R-:W-:Y:S05]  /*101e0*/  @!P0 NANOSLEEP.SYNCS 0x989680 ;  /* 0x009896800000895d */ /* 0x004fea0003900000 */
[----:B------:R-:W2:Y:S02]  /*101f0*/  @!P0 SYNCS.PHASECHK.TRANS64 P0, [R7+URZ+0x33480], R4 ;  /* 0x03348004070085a7 */ /* 0x000ea4000800007f */
[----:B--2---:R-:W-:Y:S05]  /*10200*/  @!P0 BRA `(.L_x_63) ;  /* 0xfffffffc00f08947 */ /* 0x004fea000383ffff */
[----:B------:R-:W-:Y:S05]  /*10210*/  BRA `(.L_x_121) ;  /* 0xffffffd8005c7947 */ /* 0x000fea000383ffff */
.L_x_70:
[----:B--2---:R2:W3:Y:S02]  /*10220*/  SYNCS.PHASECHK.TRANS64.TRYWAIT P0, [R7+URZ+0x33440], R4 ;  /* 0x03344004070075a7 */ /* 0x0044e4000800017f */
[----:B---3--:R-:W-:Y:S05]  /*10230*/  @!P0 NANOSLEEP.SYNCS 0x989680 ;  /* 0x009896800000895d */ /* 0x008fea0003900000 */
[----:B------:R-:W3:Y:S02]  /*10240*/  @!P0 SYNCS.PHASECHK.TRANS64 P0, [R7+URZ+0x33440], R4 ;  /* 0x03344004070085a7 */ /* 0x000ee4000800007f */
[----:B---3--:R-:W-:Y:S05]  /*10250*/  @!P0 BRA `(.L_x_70) ;  /* 0xfffffffc00f08947 */ /* 0x008fea000383ffff */
[----:B------:R-:W-:Y:S05]  /*10260*/  BRA `(.L_x_122) ;  /* 0xffffffdc00587947 */ /* 0x000fea000383ffff */
.L_x_78:
[----:B-1----:R1:W2:Y:S02]  /*10270*/  SYNCS.PHASECHK.TRANS64.TRYWAIT P0, [R12+URZ+0x33470], R4 ;  /* 0x033470040c0075a7 */ /* 0x0022a4000800017f */
[----:B--2---:R-:W-:Y:S05]  /*10280*/  @!P0 NANOSLEEP.SYNCS 0x989680 ;  /* 0x009896800000895d */ /* 0x004fea0003900000 */
[----:B------:R-:W2:Y:S02]  /*10290*/  @!P0 SYNCS.PHASECHK.TRANS64 P0, [R12+URZ+0x33470], R4 ;  /* 0x033470040c0085a7 */ /* 0x000ea4000800007f */
[----:B--2---:R-:W-:Y:S05]  /*102a0*/  @!P0 BRA `(.L_x_78) ;  /* 0xfffffffc00f08947 */ /* 0x004fea000383ffff */
[----:B------:R-:W-:Y:S05]  /*102b0*/  BRA `(.L_x_123) ;  /* 0xffffffe0006c7947 */ /* 0x000fea000383ffff */
.L_x_80:
[----:B-1----:R1:W2:Y:S02]  /*102c0*/  SYNCS.PHASECHK.TRANS64.TRYWAIT P0, [R12+URZ+0x33460], R4 ;  /* 0x033460040c0075a7 */ /* 0x0022a4000800017f */
[----:B--2---:R-:W-:Y:S05]  /*102d0*/  @!P0 NANOSLEEP.SYNCS 0x989680 ;  /* 0x009896800000895d */ /* 0x004fea0003900000 */
[----:B------:R-:W2:Y:S02]  /*102e0*/  @!P0 SYNCS.PHASECHK.TRANS64 P0, [R12+URZ+0x33460], R4 ;  /* 0x033460040c0085a7 */ /* 0x000ea4000800007f */
[----:B--2---:R-:W-:Y:S05]  /*102f0*/  @!P0 BRA `(.L_x_80) ;  /* 0xfffffffc00f08947 */ /* 0x004fea000383ffff */
[----:B------:R-:W-:Y:S05]  /*10300*/  BRA `(.L_x_124) ;  /* 0xffffffe000747947 */ /* 0x000fea000383ffff */
.L_x_85:
[----:B-1----:R1:W2:Y:S02]  /*10310*/  SYNCS.PHASECHK.TRANS64.TRYWAIT P0, [R3+URZ+0x33470], R0 ;  /* 0x03347000030075a7 */ /* 0x0022a4000800017f */
[----:B--2---:R-:W-:Y:S05]  /*10320*/  @!P0 NANOSLEEP.SYNCS 0x989680 ;  /* 0x009896800000895d */ /* 0x004fea0003900000 */
[----:B------:R-:W2:Y:S02]  /*10330*/  @!P0 SYNCS.PHASECHK.TRANS64 P0, [R3+URZ+0x33470], R0 ;  /* 0x03347000030085a7 */ /* 0x000ea4000800007f */
[----:B--2---:R-:W-:Y:S05]  /*10340*/  @!P0 BRA `(.L_x_85) ;  /* 0xfffffffc00f08947 */ /* 0x004fea000383ffff */
[----:B------:R-:W-:Y:S05]  /*10350*/  BRA `(.L_x_125) ;  /* 0xffffffe800647947 */ /* 0x000fea000383ffff */
.L_x_87:
[----:B-1----:R1:W2:Y:S02]  /*10360*/  SYNCS.PHASECHK.TRANS64.TRYWAIT P0, [R3+URZ+0x33460], R0 ;  /* 0x03346000030075a7 */ /* 0x0022a4000800017f */
[----:B--2---:R-:W-:Y:S05]  /*10370*/  @!P0 NANOSLEEP.SYNCS 0x989680 ;  /* 0x009896800000895d */ /* 0x004fea0003900000 */
[----:B------:R-:W2:Y:S02]  /*10380*/  @!P0 SYNCS.PHASECHK.TRANS64 P0, [R3+URZ+0x33460], R0 ;  /* 0x03346000030085a7 */ /* 0x000ea4000800007f */
[----:B--2---:R-:W-:Y:S05]  /*10390*/  @!P0 BRA `(.L_x_87) ;  /* 0xfffffffc00f08947 */ /* 0x004fea000383ffff */
[----:B------:R-:W-:Y:S05]  /*103a0*/  BRA `(.L_x_126) ;  /* 0xffffffe800687947 */ /* 0x000fea000383ffff */
.L_x_90:
[----:B0-----:R0:W1:Y:S02]  /*103b0*/  SYNCS.PHASECHK.TRANS64.TRYWAIT P0, [R7+URZ+0x33420], R0 ;  /* 0x03342000070075a7 */ /* 0x001064000800017f */
[----:B-1----:R-:W-:Y:S05]  /*103c0*/  @!P0 NANOSLEEP.SYNCS 0x989680 ;  /* 0x009896800000895d */ /* 0x002fea0003900000 */
[----:B------:R-:W1:Y:S02]  /*103d0*/  @!P0 SYNCS.PHASECHK.TRANS64 P0, [R7+URZ+0x33420], R0 ;  /* 0x03342000070085a7 */ /* 0x000e64000800007f */
[----:B-1----:R-:W-:Y:S05]  /*103e0*/  @!P0 BRA `(.L_x_90) ;  /* 0xfffffffc00f08947 */ /* 0x002fea000383ffff */
[----:B------:R-:W-:Y:S05]  /*103f0*/  BRA `(.L_x_127) ;  /* 0xfffffff000607947 */ /* 0x000fea000383ffff */
.L_x_94:
[----:B0-----:R0:W1:Y:S02]  /*10400*/  SYNCS.PHASECHK.TRANS64.TRYWAIT P1, [R5+URZ], R4 ;  /* 0x00000004050075a7 */ /* 0x001064000802017f */
[----:B-1----:R-:W-:Y:S05]  /*10410*/  @!P1 NANOSLEEP.SYNCS 0x989680 ;  /* 0x009896800000995d */ /* 0x002fea0003900000 */
[----:B------:R-:W1:Y:S02]  /*10420*/  @!P1 SYNCS.PHASECHK.TRANS64 P1, [R5+URZ], R4 ;  /* 0x00000004050095a7 */ /* 0x000e64000802007f */
[----:B-1----:R-:W-:Y:S05]  /*10430*/  @!P1 BRA `(.L_x_94) ;  /* 0xfffffffc00f09947 */ /* 0x002fea000383ffff */
[----:B------:R-:W-:Y:S05]  /*10440*/  BRA `(.L_x_128) ;  /* 0xfffffff000b47947 */ /* 0x000fea000383ffff */
.L_x_95:
[----:B-1----:R1:W2:Y:S02]  /*10450*/  SYNCS.PHASECHK.TRANS64.TRYWAIT P1, [R3+URZ], R0 ;  /* 0x00000000030075a7 */ /* 0x0022a4000802017f */
[----:B--2---:R-:W-:Y:S05]  /*10460*/  @!P1 NANOSLEEP.SYNCS 0x989680 ;  /* 0x009896800000995d */ /* 0x004fea0003900000 */
[----:B------:R-:W2:Y:S02]  /*10470*/  @!P1 SYNCS.PHASECHK.TRANS64 P1, [R3+URZ], R0 ;  /* 0x00000000030095a7 */ /* 0x000ea4000802007f */
[----:B--2---:R-:W-:Y:S05]  /*10480*/  @!P1 BRA `(.L_x_95) ;  /* 0xfffffffc00f09947 */ /* 0x004fea000383ffff */
[----:B------:R-:W-:Y:S05]  /*10490*/  BRA `(.L_x_129) ;  /* 0xfffffff000a87947 */ /* 0x000fea000383ffff */
.L_x_97:
[----:B-1----:R1:W2:Y:S02]  /*104a0*/  SYNCS.PHASECHK.TRANS64.TRYWAIT P1, [R3+URZ+0x33460], R4 ;  /* 0x03346004030075a7 */ /* 0x0022a4000802017f */
[----:B--2---:R-:W-:Y:S05]  /*104b0*/  @!P1 NANOSLEEP.SYNCS 0x989680 ;  /* 0x009896800000995d */ /* 0x004fea0003900000 */
[----:B------:R-:W2:Y:S02]  /*104c0*/  @!P1 SYNCS.PHASECHK.TRANS64 P1, [R3+URZ+0x33460], R4 ;  /* 0x03346004030095a7 */ /* 0x000ea4000802007f */
[----:B--2---:R-:W-:Y:S05]  /*104d0*/  @!P1 BRA `(.L_x_97) ;  /* 0xfffffffc00f09947 */ /* 0x004fea000383ffff */
[----:B------:R-:W-:Y:S05]  /*104e0*/  BRA `(.L_x_130) ;  /* 0xfffffff000a87947 */ /* 0x000fea000383ffff */
.L_x_99:
[----:B0-----:R0:W2:Y:S02]  /*104f0*/  SYNCS.PHASECHK.TRANS64.TRYWAIT P1, [R5+URZ+0x33460], R0 ;  /* 0x03346000050075a7 */ /* 0x0010a4000802017f */
[----:B--2---:R-:W-:Y:S05]  /*10500*/  @!P1 NANOSLEEP.SYNCS 0x989680 ;  /* 0x009896800000995d */ /* 0x004fea0003900000 */
[----:B------:R-:W2:Y:S02]  /*10510*/  @!P1 SYNCS.PHASECHK.TRANS64 P1, [R5+URZ+0x33460], R0 ;  /* 0x03346000050095a7 */ /* 0x000ea4000802007f */
[----:B--2---:R-:W-:Y:S05]  /*10520*/  @!P1 BRA `(.L_x_99) ;  /* 0xfffffffc00f09947 */ /* 0x004fea000383ffff */
[----:B------:R-:W-:Y:S05]  /*10530*/  BRA `(.L_x_131) ;  /* 0xfffffff000a87947 */ /* 0x000fea000383ffff */
.L_x_101:
[----:B--2---:R2:W3:Y:S02]  /*10540*/  SYNCS.PHASECHK.TRANS64.TRYWAIT P0, [R3+URZ+0x33480], R4 ;  /* 0x03348004030075a7 */ /* 0x0044e4000800017f */
[----:B---3--:R-:W-:Y:S05]  /*10550*/  @!P0 NANOSLEEP.SYNCS 0x989680 ;  /* 0x009896800000895d */ /* 0x008fea0003900000 */
[----:B------:R-:W3:Y:S02]  /*10560*/  @!P0 SYNCS.PHASECHK.TRANS64 P0, [R3+URZ+0x33480], R4 ;  /* 0x03348004030085a7 */ /* 0x000ee4000800007f */
[----:B---3--:R-:W-:Y:S05]  /*10570*/  @!P0 BRA `(.L_x_101) ;  /* 0xfffffffc00f08947 */ /* 0x008fea000383ffff */
[----:B------:R-:W-:Y:S05]  /*10580*/  BRA `(.L_x_102) ;  /* 0xfffffff000a47947 */ /* 0x000fea000383ffff */
.L_x_132:
[----:B------:R-:W-:-:S00]  /*10590*/  BRA `(.L_x_132) ;  /* 0xfffffffc00fc7947 */ /* 0x000fc0000383ffff */
[----:B------:R-:W-:-:S00]  /*105a0*/  NOP ;  /* 0x0000000000007918 */ /* 0x000fc00000000000 */
        /* <DEDUP_REMOVED lines=13> */
.L_x_2884:


//--------------------- .text._ZN7cutlass13device_kernelIN5flash11enable_sm90INS1_16FlashAttnFwdSm90INS1_25CollectiveMainloopFwdSm90ILi2EN4cute5tupleIJNS5_1CILi2EEENS7_ILi1EEES9_EEENS6_IJNS7_ILi128EEENS7_ILi160EEENS7_ILi192EEEEEELi192ENS_12float_e4m3_tEfNS_4arch4Sm90ELb0ELb0ELb1ELb0ELb0ELb0ELb0ELb1ELb1ELb1ELb0ELb0EEENS1_21CollectiveEpilogueFwdINS6_IJSB_SD_SC_EEESA_NS_10bfloat16_tESH_Li256ELb0ELb1ELb0ELb1EEENS1_29StaticPersistentTileSchedulerILb0EEEEEEEEEvNT_6ParamsE --------------------------
	.section	.text._ZN7cutlass13device_kernelIN5flash11enable_sm90INS1_16FlashAttnFwdSm90INS1_25CollectiveMainloopFwdSm90ILi2EN4cute5tupleIJNS5_1CILi2EEENS7_ILi1EEES9_EEENS6_IJNS7_ILi128EEENS7_ILi160EEENS7_ILi192EEEEEELi192ENS_12float_e4m3_tEfNS_4arch4Sm90ELb0ELb0ELb1ELb0ELb0ELb0ELb0ELb1ELb1ELb1ELb0ELb0EEENS1_21CollectiveEpilogueFwdINS6_IJSB_SD_SC_EEESA_NS_10bfloat16_tESH_Li256ELb0ELb1ELb0ELb1EEENS1_29StaticPersistentTileSchedulerILb0EEEEEEEEEvNT_6ParamsE,"ax",@progbits
	.align	128
.text._ZN7cutlass13device_kernelIN5flash11enable_sm90INS1_16FlashAttnFwdSm90INS1_25CollectiveMainloopFwdSm90ILi2EN4cute5tupleIJNS5_1CILi2EEENS7_ILi1EEES9_EEENS6_IJNS7_ILi128EEENS7_ILi160EEENS7_ILi192EEEEEELi192ENS_12float_e4m3_tEfNS_4arch4Sm90ELb0ELb0ELb1ELb0ELb0ELb0ELb0ELb1ELb1ELb1ELb0ELb0EEENS1_21CollectiveEpilogueFwdINS6_IJSB_SD_SC_EEESA_NS_10bfloat16_tESH_Li256ELb0ELb1ELb0ELb1EEENS1_29StaticPersistentTileSchedulerILb0EEEEEEEEEvNT_6ParamsE:
        .type           _ZN7cutlass13device_kernelIN5flash11enable_sm90INS1_16FlashAttnFwdSm90INS1_25CollectiveMainloopFwdSm90ILi2EN4cute5tupleIJNS5_1CILi2EEENS7_ILi1EEES9_EEENS6_IJNS7_ILi128EEENS7_ILi160EEENS7_ILi192EEEEEELi192ENS_12float_e4m3_tEfNS_4arch4Sm90ELb0ELb0ELb1ELb0ELb0ELb0ELb0ELb1ELb1ELb1ELb0ELb0EEENS1_21CollectiveEpilogueFwdINS6_IJSB_SD_SC_EEESA_NS_10bfloat16_tESH_Li256ELb0ELb1ELb0ELb1EEENS1_29StaticPersistentTileSchedulerILb0EEEEEEEEEvNT_6ParamsE,@function
        .size           _ZN7cutlass13device_kernelIN5flash11enable_sm90INS1_16FlashAttnFwdSm90INS1_25CollectiveMainloopFwdSm90ILi2EN4cute5tupleIJNS5_1CILi2EEENS7_ILi1EEES9_EEENS6_IJNS7_ILi128EEENS7_ILi160EEENS7_ILi192EEEEEELi192ENS_12float_e4m3_tEfNS_4arch4Sm90ELb0ELb0ELb1ELb0ELb0ELb0ELb0ELb1ELb1ELb1ELb0ELb0EEENS1_21CollectiveEpilogueFwdINS6_IJSB_SD_SC_EEESA_NS_10bfloat16_tESH_Li256ELb0ELb1ELb0ELb1EEENS1_29StaticPersistentTileSchedulerILb0EEEEEEEEEvNT_6ParamsE,(.L_x_2885 - _ZN7cutlass13device_kernelIN5flash11enable_sm90INS1_16FlashAttnFwdSm90INS1_25CollectiveMainloopFwdSm90ILi2EN4cute5tupleIJNS5_1CILi2EEENS7_ILi1EEES9_EEENS6_IJNS7_ILi128EEENS7_ILi160EEENS7_ILi192EEEEEELi192ENS_12float_e4m3_tEfNS_4arch4Sm90ELb0ELb0ELb1ELb0ELb0ELb0ELb0ELb1ELb1ELb1ELb0ELb0EEENS1_21CollectiveEpilogueFwdINS6_IJSB_SD_SC_EEESA_NS_10bfloat16_tESH_Li256ELb0ELb1ELb0ELb1EEENS1_29StaticPersistentTileSchedulerILb0EEEEEEEEEvNT_6ParamsE)
        .other          _ZN7cutlass13device_kernelIN5flash11enable_sm90INS1_16FlashAttnFwdSm90INS1_25CollectiveMainloopFwdSm90ILi2EN4cute5tupleIJNS5_1CILi2EEENS7_ILi1EEES9_EEENS6_IJNS7_ILi128EEENS7_ILi160EEENS7_ILi192EEEEEELi192ENS_12float_e4m3_tEfNS_4arch4Sm90ELb0ELb0ELb1ELb0ELb0ELb0ELb0ELb1ELb1ELb1ELb0ELb0EEENS1_21CollectiveEpilogueFwdINS6_IJSB_SD_SC_EEESA_NS_10bfloat16_tESH_Li256ELb0ELb1ELb0ELb1EEENS1_29StaticPersistentTileSchedulerILb0EEEEEEEEEvNT_6ParamsE,@"STO_CUDA_ENTRY STV_DEFAULT"
_ZN7cutlass13device_kernelIN5flash11enable_sm90INS1_16FlashAttnFwdSm90INS1_25CollectiveMainloopFwdSm90ILi2EN4cute5tupleIJNS5_1CILi2EEENS7_ILi1EEES9_EEENS6_IJNS7_ILi128EEENS7_ILi160EEENS7_ILi192EEEEEELi192ENS_12float_e4m3_tEfNS_4arch4Sm90ELb0ELb0ELb1ELb0ELb0ELb0ELb0ELb1ELb1ELb1ELb0ELb0EEENS1_21CollectiveEpilogueFwdINS6_IJSB_SD_SC_EEESA_NS_10bfloat16_tESH_Li256ELb0ELb1ELb0ELb1EEENS1_29StaticPersistentTileSchedulerILb0EEEEEEEEEvNT_6ParamsE:
        /* <DEDUP_REMOVED lines=18> */
.L_x_134:
[----:B------:R-:W-:Y:S05]  /*0120*/  BSYNC B0 ;  /* 0x0000000000007941 */ /* 0x000fea0003800000 */
.L_x_133:
        /* <DEDUP_REMOVED lines=41> */
.L_x_135:
[----:B0-----:R-:W0:Y:S01]  /*03c0*/  S2UR UR4, SR_CTAID.Y ;  /* 0x00000000000479c3 */ /* 0x001e220000002600 */
[----:B------:R-:W3:Y:S01]  /*03d0*/  SHFL.IDX PT, R4, R0, RZ, 0x1f ;  /* 0x00001fff00047589 */ /* 0x000ee200000e0000 */
[----:B------:R-:W-:Y:S01]  /*03e0*/  ULDC UR5, c[0x0][0x154] ;  /* 0x0000550000057ab9 */ /* 0x000fe20000000800 */
[----:B------:R-:W-:-:S05]  /*03f0*/  NOP ;  /* 0x0000000000007918 */ /* 0x000fca0000000000 */
[----:B------:R-:W5:Y:S08]  /*0400*/  S2UR UR50, SR_CTAID.X ;  /* 0x00000000003279c3 */ /* 0x000f700000002500 */
[----:B------:R-:W1:Y:S01]  /*0410*/  LDC R6, c[0x0][0x148] ;  /* 0x00005200ff067b82 */ /* 0x000e620000000800 */
[----:B0-----:R-:W-:Y:S02]  /*0420*/  I2FP.F32.U32 R3, UR4 ;  /* 0x0000000400037c45 */ /* 0x001fe40008201000 */
[----:B---3--:R-:W-:-:S03]  /*0430*/  ISETP.NE.AND P0, PT, R4, RZ, PT ;  /* 0x000000ff0400720c */ /* 0x008fc60003f05270 */
[----:B------:R-:W-:Y:S01]  /*0440*/  FMUL R5, R3, UR5 ;  /* 0x0000000503057c20 */ /* 0x000fe20008400000 */
[----:B------:R-:W-:Y:S02]  /*0450*/  SHF.R.S32.HI R3, RZ, 0x1f, R7 ;  /* 0x0000001fff037819 */ /* 0x000fe40000011407 */
[----:B-----5:R-:W-:-:S03]  /*0460*/  I2FP.F32.U32 R4, UR50 ;  /* 0x0000003200047c45 */ /* 0x020fc60008201000 */
[----:B------:R-:W0:Y:S02]  /*0470*/  F2I.U32.TRUNC.NTZ R5, R5 ;  /* 0x0000000500057305 */ /* 0x000e24000020f000 */
[----:B0-----:R-:W-:-:S04]  /*0480*/  IMAD.MOV R11, RZ, RZ, -R5 ;  /* 0x000000ffff0b7224 */ /* 0x001fc800078e0a05 */
[----:B-1----:R-:W-:Y:S01]  /*0490*/  IMAD R11, R6, R11, UR4 ;  /* 0x00000004060b7e24 */ /* 0x002fe2000f8e020b */
[----:B------:R-:W-:Y:S02]  /*04a0*/  ULDC UR4, c[0x0][0x150] ;  /* 0x0000540000047ab9 */ /* 0x000fe40000000800 */
[----:B------:R-:W-:Y:S01]  /*04b0*/  FMUL R8, R4, UR4 ;  /* 0x0000000404087c20 */ /* 0x000fe20008400000 */
[----:B------:R-:W-:Y:S06]  /*04c0*/  @P0 BRA `(.L_x_136) ;  /* 0x0000000000480947 */ /* 0x000fec0003800000 */
[----:B------:R-:W0:Y:S01]  /*04d0*/  S2UR UR5, SR_CgaCtaId ;  /* 0x00000000000579c3 */ /* 0x000e220000008800 */
[----:B------:R-:W-:Y:S01]  /*04e0*/  UMOV UR4, 0x400 ;  /* 0x0000040000047882 */ /* 0x000fe20000000000 */
[----:B------:R-:W-:Y:S01]  /*04f0*/  UMOV UR6, 0x80 ;  /* 0x0000008000067882 */ /* 0x000fe20000000000 */
[----:B------:R-:W-:Y:S01]  /*0500*/  UMOV UR9, 0x100 ;  /* 0x0000010000097882 */ /* 0x000fe20000000000 */
[----:B------:R-:W-:-:S04]  /*0510*/  UIADD3 UR6, -UR6, 0x100000, URZ ;  /* 0x0010000006067890 */ /* 0x000fc8000fffe13f */
[----:B------:R-:W-:Y:S02]  /*0520*/  USHF.L.U32 UR7, UR6, 0xb, URZ ;  /* 0x0000000b06077899 */ /* 0x000fe4000800063f */
[----:B------:R-:W-:Y:S01]  /*0530*/  USHF.L.U32 UR6, UR6, 0x1, URZ ;  /* 0x0000000106067899 */ /* 0x000fe2000800063f */
[----:B------:R-:W-:Y:S01]  /*0540*/  ELECT P0, URZ, PT ;  /* 0x00000000003f782f */ /* 0x000fe20003800000 */
[----:B0-----:R-:W-:Y:S02]  /*0550*/  ULEA UR8, UR5, UR4, 0x18 ;  /* 0x0000000405087291 */ /* 0x001fe4000f8ec03f */
[----:B------:R-:W-:-:S04]  /*0560*/  UIADD3 UR4, -UR9, 0x100000, URZ ;  /* 0x0010000009047890 */ /* 0x000fc8000fffe13f */
[----:B------:R-:W-:Y:S02]  /*0570*/  USHF.L.U32 UR5, UR4, 0xb, URZ ;  /* 0x0000000b04057899 */ /* 0x000fe4000800063f */
[----:B------:R-:W-:Y:S01]  /*0580*/  USHF.L.U32 UR4, UR4, 0x1, URZ ;  /* 0x0000000104047899 */ /* 0x000fe2000800063f */
[----:B------:R-:W0:Y:S03]  /*0590*/  FENCE.VIEW.ASYNC.S ;  /* 0x00000000000073c6 */ /* 0x000e260000000000 */
[----:B0-----:R0:W1:Y:S08]  /*05a0*/  SYNCS.EXCH.64 URZ, [UR8+0x33450], UR6 ;  /* 0x03345006083f75b2 */ /* 0x0010700008000100 */
[----:B------:R0:W3:Y:S01]  /*05b0*/  SYNCS.EXCH.64 URZ, [UR8+0x33460], UR4 ;  /* 0x03346004083f75b2 */ /* 0x0000e20008000100 */
[----:B------:R0:W0:Y:S01]  /*05c0*/  SYNCS.EXCH.64 URZ, [UR8+0x33458], UR6 ;  /* 0x03345806083f75b2 */ /* 0x0000220008000100 */
[----:B------:R0:W0:Y:S01]  /*05d0*/  SYNCS.EXCH.64 URZ, [UR8+0x33468], UR4 ;  /* 0x03346804083f75b2 */ /* 0x0000220008000100 */
[----:B------:R-:W-:Y:S01]  /*05e0*/  NOP ;  /* 0x0000000000007918 */ /* 0x000fe20000000000 */
.L_x_136:
[----:B------:R-:W5:Y:S01]  /*05f0*/  SHFL.IDX PT, R6, R0, RZ, 0x1f ;  /* 0x00001fff00067589 */ /* 0x000f6200000e0000 */
[----:B------:R-:W-:Y:S01]  /*0600*/  LEA.HI R3, R3, R7, RZ, 0x7 ;  /* 0x0000000703037211 */ /* 0x000fe200078f38ff */
[----:B------:R-:W0:Y:S01]  /*0610*/  LDC R9, c[0x0][0x144] ;  /* 0x00005100ff097b82 */ /* 0x000e220000000800 */
[----:B------:R-:W0:Y:S01]  /*0620*/  F2I.U32.TRUNC.NTZ R8, R8 ;  /* 0x0000000800087305 */ /* 0x000e22000020f000 */
[----:B------:R-:W-:Y:S01]  /*0630*/  NOP ;  /* 0x0000000000007918 */ /* 0x000fe20000000000 */
[----:B------:R-:W-:-:S05]  /*0640*/  LOP3.LUT R3, R3, 0xffffff80, RZ, 0xc0, !PT ;  /* 0xffffff8003037812 */ /* 0x000fca00078ec0ff */
[----:B------:R-:W-:Y:S01]  /*0650*/  IMAD.IADD R3, R7, 0x1, -R3 ;  /* 0x0000000107037824 */ /* 0x000fe200078e0a03 */
[----:B------:R-:W-:-:S04]  /*0660*/  SHF.R.S32.HI R7, RZ, 0x1f, R2 ;  /* 0x0000001fff077819 */ /* 0x000fc80000011402 */
[----:B------:R-:W-:Y:S02]  /*0670*/  SHF.R.S32.HI R4, RZ, 0x1f, R3 ;  /* 0x0000001fff047819 */ /* 0x000fe40000011403 */
[----:B------:R-:W-:Y:S02]  /*0680*/  LEA.HI R7, R7, R2, RZ, 0x2 ;  /* 0x0000000207077211 */ /* 0x000fe400078f10ff */
[----:B------:R-:W-:-:S04]  /*0690*/  LEA.HI R4, R4, R3, RZ, 0x3 ;  /* 0x0000000304047211 */ /* 0x000fc800078f18ff */
[--C-:B------:R-:W-:Y:S02]  /*06a0*/  SHF.R.S32.HI R5, RZ, 0x3, R4.reuse ;  /* 0x00000003ff057819 */ /* 0x100fe40000011404 */
[----:B-----5:R-:W-:Y:S02]  /*06b0*/  ISETP.NE.AND P0, PT, R6, RZ, PT ;  /* 0x000000ff0600720c */ /* 0x020fe40003f05270 */
[----:B------:R-:W-:-:S04]  /*06c0*/  SHF.R.S32.HI R4, RZ, 0x1f, R4 ;  /* 0x0000001fff047819 */ /* 0x000fc80000011404 */
[----:B------:R-:W-:-:S04]  /*06d0*/  LEA.HI R4, R4, R5, RZ, 0x2 ;  /* 0x0000000504047211 */ /* 0x000fc800078f10ff */
[----:B------:R-:W-:-:S03]  /*06e0*/  LOP3.LUT R4, R4, 0xfffffffc, RZ, 0xc0, !PT ;  /* 0xfffffffc04047812 */ /* 0x000fc600078ec0ff */
[----:B------:R-:W-:Y:S05]  /*06f0*/  @P0 BRA `(.L_x_137) ;  /* 0x0000000000480947 */ /* 0x000fea0003800000 */
[----:B0-----:R-:W0:Y:S01]  /*0700*/  S2UR UR5, SR_CgaCtaId ;  /* 0x00000000000579c3 */ /* 0x001e220000008800 */
        /* <DEDUP_REMOVED lines=12> */
[----:B0-----:R0:W0:Y:S08]  /*07d0*/  SYNCS.EXCH.64 URZ, [UR8+0x33470], UR6 ;  /* 0x03347006083f75b2 */ /* 0x0010300008000100 */
[----:B------:R0:W0:Y:S01]  /*07e0*/  SYNCS.EXCH.64 URZ, [UR8+0x33480], UR4 ;  /* 0x03348004083f75b2 */ /* 0x0000220008000100 */
[----:B------:R0:W0:Y:S01]  /*07f0*/  SYNCS.EXCH.64 URZ, [UR8+0x33478], UR6 ;  /* 0x03347806083f75b2 */ /* 0x0000220008000100 */
[----:B------:R0:W0:Y:S01]  /*0800*/  SYNCS.EXCH.64 URZ, [UR8+0x33488], UR4 ;  /* 0x03348804083f75b2 */ /* 0x0000220008000100 */
[----:B------:R-:W-:Y:S01]  /*0810*/  NOP ;  /* 0x0000000000007918 */ /* 0x000fe20000000000 */
.L_x_137:
[----:B------:R-:W5:Y:S01]  /*0820*/  SHFL.IDX PT, R12, R0, RZ, 0x1f ;  /* 0x00001fff000c7589 */ /* 0x000f6200000e0000 */
[----:B------:R-:W-:Y:S01]  /*0830*/  LOP3.LUT R7, R7, 0x3ffffffc, RZ, 0xc0, !PT ;  /* 0x3ffffffc07077812 */ /* 0x000fe200078ec0ff */
[----:B------:R-:W-:Y:S01]  /*0840*/  IMAD.IADD R4, R5, 0x1, -R4 ;  /* 0x0000000105047824 */ /* 0x000fe200078e0a04 */
[----:B------:R-:W-:Y:S01]  /*0850*/  SHF.R.S32.HI R5, RZ, 0x1f, R6 ;  /* 0x0000001fff057819 */ /* 0x000fe20000011406 */
[----:B------:R-:W1:Y:S01]  /*0860*/  LDC R10, c[0x0][0x140] ;  /* 0x00005000ff0a7b82 */ /* 0x000e620000000800 */
[----:B0-----:R-:W-:Y:S01]  /*0870*/  IMAD.MOV R8, RZ, RZ, -R8 ;  /* 0x000000ffff087224 */ /* 0x001fe200078e0a08 */
[----:B------:R-:W-:Y:S01]  /*0880*/  NOP ;  /* 0x0000000000007918 */ /* 0x000fe20000000000 */
[----:B------:R-:W-:Y:S01]  /*0890*/  IMAD.IADD R7, R2, 0x1, -R7 ;  /* 0x0000000102077824 */ /* 0x000fe200078e0a07 */
[----:B------:R-:W-:Y:S01]  /*08a0*/  LEA.HI R5, R5, R6, RZ, 0x2 ;  /* 0x0000000605057211 */ /* 0x000fe200078f10ff */
[----:B------:R-:W-:Y:S02]  /*08b0*/  IMAD R9, R9, R8, UR50 ;  /* 0x0000003209097e24 */ /* 0x000fe4000f8e0208 */
[----:B------:R-:W-:Y:S01]  /*08c0*/  IMAD R7, R7, 0x4, R4 ;  /* 0x0000000407077824 */ /* 0x000fe200078e0204 */
[----:B------:R-:W-:-:S04]  /*08d0*/  LOP3.LUT R5, R5, 0x3ffffffc, RZ, 0xc0, !PT ;  /* 0x3ffffffc05057812 */ /* 0x000fc800078ec0ff */
[----:B------:R-:W-:Y:S01]  /*08e0*/  LEA.HI R2, R7, R7, RZ, 0x1 ;  /* 0x0000000707027211 */ /* 0x000fe200078f08ff */
[----:B------:R-:W-:-:S03]  /*08f0*/  IMAD.IADD R5, R6, 0x1, -R5 ;  /* 0x0000000106057824 */ /* 0x000fc600078e0a05 */
[----:B------:R-:W-:Y:S01]  /*0900*/  LOP3.LUT R2, R2, 0xfffffffe, RZ, 0xc0, !PT ;  /* 0xfffffffe02027812 */ /* 0x000fe200078ec0ff */
[----:B------:R-:W-:Y:S01]  /*0910*/  IMAD R5, R5, 0x4, R4 ;  /* 0x0000000405057824 */ /* 0x000fe200078e0204 */
[----:B-----5:R-:W-:-:S03]  /*0920*/  ISETP.NE.AND P0, PT, R12, RZ, PT ;  /* 0x000000ff0c00720c */ /* 0x020fc60003f05270 */
[----:B------:R-:W-:-:S05]  /*0930*/  IMAD.IADD R2, R7, 0x1, -R2 ;  /* 0x0000000107027824 */ /* 0x000fca00078e0a02 */
[----:B------:R-:W-:Y:S02]  /*0940*/  ISETP.NE.AND P5, PT, R2, R9, PT ;  /* 0x000000090200720c */ /* 0x000fe40003fa5270 */
[----:B------:R-:W-:-:S04]  /*0950*/  LEA.HI R2, R5, R5, RZ, 0x1 ;  /* 0x0000000505027211 */ /* 0x000fc800078f08ff */
[----:B------:R-:W-:Y:S01]  /*0960*/  LOP3.LUT R2, R2, 0xfffffffe, RZ, 0xc0, !PT ;  /* 0xfffffffe02027812 */ /* 0x000fe200078ec0ff */
[----:B------:R-:W-:Y:S06]  /*0970*/  @P0 BRA `(.L_x_138) ;  /* 0x0000000000480947 */ /* 0x000fec0003800000 */
[----:B------:R-:W0:Y:S01]  /*0980*/  S2UR UR5, SR_CgaCtaId ;  /* 0x00000000000579c3 */ /* 0x000e220000008800 */
        /* <DEDUP_REMOVED lines=17> */
.L_x_138:
[----:B------:R-:W5:Y:S01]  /*0aa0*/  SHFL.IDX PT, R6, R0, RZ, 0x1f ;  /* 0x00001fff00067589 */ /* 0x000f6200000e0000 */
[----:B------:R-:W-:Y:S01]  /*0ab0*/  IMAD.IADD R2, R5, 0x1, -R2 ;  /* 0x0000000105027824 */ /* 0x000fe200078e0a02 */
[----:B------:R-:W-:Y:S01]  /*0ac0*/  LOP3.LUT P0, RZ, R3, 0x7, RZ, 0xc0, !PT ;  /* 0x0000000703ff7812 */ /* 0x000fe2000780c0ff */
[----:B------:R-:W-:Y:S01]  /*0ad0*/  IMAD.SHL.U32 R4, R5, 0x4, RZ ;  /* 0x0000000405047824 */ /* 0x000fe200078e00ff */
[----:B-1----:R-:W-:Y:S01]  /*0ae0*/  ISETP.EQ.U32.AND P1, PT, R10, 0x1, PT ;  /* 0x000000010a00780c */ /* 0x002fe20003f22070 */
[----:B------:R-:W-:Y:S01]  /*0af0*/  IMAD.SHL.U32 R16, R7, 0x4, RZ ;  /* 0x0000000407107824 */ /* 0x000fe200078e00ff */
[----:B------:R-:W-:Y:S01]  /*0b00*/  ISETP.NE.AND P2, PT, R2, R9, PT ;  /* 0x000000090200720c */ /* 0x000fe20003f45270 */
[----:B------:R-:W-:Y:S01]  /*0b10*/  NOP ;  /* 0x0000000000007918 */ /* 0x000fe20000000000 */
[----:B------:R-:W-:Y:S02]  /*0b20*/  LOP3.LUT R8, R5, 0xc, R4, 0x78, !PT ;  /* 0x0000000c05087812 */ /* 0x000fe400078e7804 */
[----:B------:R-:W-:-:S03]  /*0b30*/  LOP3.LUT R16, R7, 0xc, R16, 0x78, !PT ;  /* 0x0000000c07107812 */ /* 0x000fc600078e7810 */
[----:B------:R1:W-:Y:S01]  /*0b40*/  STL [R1+0xc], R8 ;  /* 0x00000c0801007387 */ /* 0x0003e20000100800 */
[C---:B------:R-:W-:Y:S02]  /*0b50*/  @P5 LEA.HI R2, R16.reuse, R16, RZ, 0x1 ;  /* 0x0000001010025211 */ /* 0x040fe400078f08ff */
[----:B------:R-:W-:Y:S02]  /*0b60*/  ISETP.LT.U32.AND P4, PT, R16, 0x2, !P0 ;  /* 0x000000021000780c */ /* 0x000fe40004781070 */
[----:B------:R-:W-:Y:S02]  /*0b70*/  @P5 SHF.R.S32.HI R2, RZ, 0x1, R2 ;  /* 0x00000001ff025819 */ /* 0x000fe40000011402 */
[----:B------:R-:W-:Y:S02]  /*0b80*/  @P2 LEA.HI R3, R8, R8, RZ, 0x1 ;  /* 0x0000000808032211 */ /* 0x000fe400078f08ff */
[----:B------:R-:W-:Y:S01]  /*0b90*/  @P5 ISETP.NE.AND P6, PT, R2, R11, PT ;  /* 0x0000000b0200520c */ /* 0x000fe20003fc5270 */
[----:B------:R-:W-:Y:S01]  /*0ba0*/  IMAD.MOV.U32 R2, RZ, RZ, 0x1 ;  /* 0x00000001ff027424 */ /* 0x000fe200078e00ff */
[----:B-----5:R-:W-:-:S02]  /*0bb0*/  ISETP.NE.AND P3, PT, R6, RZ, PT ;  /* 0x000000ff0600720c */ /* 0x020fc40003f65270 */
[----:B------:R-:W-:Y:S02]  /*0bc0*/  @P2 SHF.R.S32.HI R4, RZ, 0x1, R3 ;  /* 0x00000001ff042819 */ /* 0x000fe40000011403 */
[----:B------:R-:W-:Y:S02]  /*0bd0*/  SEL R3, RZ, 0x1, !P4 ;  /* 0x00000001ff037807 */ /* 0x000fe40006000000 */
[----:B------:R-:W-:Y:S02]  /*0be0*/  @P5 SEL R2, RZ, 0x1, P6 ;  /* 0x00000001ff025807 */ /* 0x000fe40003000000 */
[----:B------:R-:W-:Y:S01]  /*0bf0*/  @P2 ISETP.NE.AND P4, PT, R4, R11, PT ;  /* 0x0000000b0400220c */ /* 0x000fe20003f85270 */
[----:B------:R-:W-:Y:S01]  /*0c00*/  IMAD.MOV.U32 R4, RZ, RZ, 0x1 ;  /* 0x00000001ff047424 */ /* 0x000fe200078e00ff */
[----:B------:R-:W-:Y:S02]  /*0c10*/  ISETP.LT.U32.AND P0, PT, R8, 0x2, !P0 ;  /* 0x000000020800780c */ /* 0x000fe40004701070 */
[----:B------:R-:W-:-:S02]  /*0c20*/  LOP3.LUT R2, R2, R3, RZ, 0xc0, !PT ;  /* 0x0000000302027212 */ /* 0x000fc400078ec0ff */
[----:B------:R-:W-:Y:S02]  /*0c30*/  SEL R3, RZ, 0x1, !P0 ;  /* 0x00000001ff037807 */ /* 0x000fe40004000000 */
[----:B------:R-:W-:Y:S01]  /*0c40*/  @P2 SEL R4, RZ, 0x1, P4 ;  /* 0x00000001ff042807 */ /* 0x000fe20002000000 */
[----:B-1----:R-:W-:Y:S06]  /*0c50*/  @P3 BRA `(.L_x_139) ;  /* 0x0000000000483947 */ /* 0x002fec0003800000 */
        /* <DEDUP_REMOVED lines=17> */
[----:B-1----:R-:W-:Y:S01]  /*0d70*/  NOP ;  /* 0x0000000000007918 */ /* 0x002fe20000000000 */
.L_x_139:
[----:B------:R-:W-:Y:S01]  /*0d80*/  LOP3.LUT R3, R4, R3, RZ, 0xc0, !PT ;  /* 0x0000000304037212 */ /* 0x000fe200078ec0ff */
[----:B------:R-:W-:-:S04]  /*0d90*/  NOP ;  /* 0x0000000000007918 */ /* 0x000fc80000000000 */
[----:B------:R1:W-:Y:S01]  /*0da0*/  STL [R1+0x8], R3 ;  /* 0x0000080301007387 */ /* 0x0003e20000100800 */
[----:B------:R-:W-:Y:S05]  /*0db0*/  @!P1 BRA `(.L_x_140) ;  /* 0x0000000000089947 */ /* 0x000fea0003800000 */
[----:B0-234-:R-:W-:Y:S01]  /*0dc0*/  UCGABAR_ARV ;  /* 0x00000000000079c7 */ /* 0x01dfe20008000000 */
[----:B------:R-:W-:Y:S05]  /*0dd0*/  BRA `(.L_x_141) ;  /* 0x0000000000047947 */ /* 0x000fea0003800000 */
.L_x_140:
[----:B0-234-:R-:W-:Y:S01]  /*0de0*/  NOP ;  /* 0x0000000000007918 */ /* 0x01dfe20000000000 */
.L_x_141:
[----:B------:R-:W-:Y:S05]  /*0df0*/  @!P1 BRA `(.L_x_142) ;  /* 0x00000000000c9947 */ /* 0x000fea0003800000 */
[----:B------:R-:W-:Y:S01]  /*0e00*/  UCGABAR_WAIT ;  /* 0x0000000000007dc7 */ /* 0x000fe20008000000 */
[----:B------:R-:W-:Y:S01]  /*0e10*/  CCTL.IVALL ;  /* 0x00000000ff00798f */ /* 0x000fe20002000000 */
[----:B------:R-:W-:Y:S05]  /*0e20*/  BRA `(.L_x_143) ;  /* 0x0000000000047947 */ /* 0x000fea0003800000 */
.L_x_142:
[----:B------:R-:W-:Y:S06]  /*0e30*/  BAR.SYNC.DEFER_BLOCKING 0x0 ;  /* 0x0000000000007b1d */ /* 0x000fec0000010000 */
.L_x_143:
[----:B------:R-:W-:Y:S01]  /*0e40*/  PLOP3.LUT P0, PT, PT, PT, UP0, 0x80, 0x0 ;  /* 0x000000000000781c */ /* 0x000fe20003f0f008 */
[----:B------:R-:W-:Y:S01]  /*0e50*/  UMOV UR38, 0x1 ;  /* 0x0000000100267882 */ /* 0x000fe20000000000 */
[----:B------:R-:W-:Y:S01]  /*0e60*/  ULDC.64 UR48, c[0x0][0x208] ;  /* 0x0000820000307ab9 */ /* 0x000fe20000000a00 */
[----:B------:R-:W-:-:S10]  /*0e70*/  USEL UR38, UR38, 0x2, !UP0 ;  /* 0x0000000226267887 */ /* 0x000fd4000c000000 */
[----:B------:R-:W-:Y:S05]  /*0e80*/  @!P0 BRA `(.L_x_144) ;  /* 0x000000ac00848947 */ /* 0x000fea0003800000 */
.L_x_145:
[----:B------:R-:W-:-:S08]  /*0e90*/  NOP ;  /* 0x0000000000007918 */ /* 0x000fd00000000000 */
[----:B------:R-:W0:Y:S02]  /*0ea0*/  USETMAXREG.TRY_ALLOC.CTAPOOL UP0, 0xf0 ;  /* 0x000000f0000079c8 */ /* 0x000e240008000600 */
[----:B0-----:R-:W-:-:S13]  /*0eb0*/  PLOP3.LUT P0, PT, PT, PT, UP0, 0x80, 0x0 ;  /* 0x000000000000781c */ /* 0x001fda0003f0f008 */
[----:B------:R-:W-:Y:S05]  /*0ec0*/  @!P0 BRA `(.L_x_145) ;  /* 0xfffffffc00f08947 */ /* 0x000fea000383ffff */
[----:B-1----:R-:W0:Y:S01]  /*0ed0*/  S2R R3, SR_TID.X ;  /* 0x0000000000037919 */ /* 0x002e220000002100 */
        /* <DEDUP_REMOVED lines=16> */
[CC--:B------:R-:W-:Y:S02]  /*0fe0*/  LEA.HI R6, R3.reuse, R22.reuse, RZ, 0x5 ;  /* 0x0000001603067211 */ /* 0x0c0fe400078f28ff */
[----:B------:R-:W-:Y:S02]  /*0ff0*/  LOP3.LUT R5, R0, 0xffffff80, RZ, 0xc0, !PT ;  /* 0xffffff8000057812 */ /* 0x000fe400078ec0ff */
[CC--:B------:R-:W-:Y:S01]  /*1000*/  LEA.HI R4, R3.reuse, R22.reuse, RZ, 0x4 ;  /* 0x0000001603047211 */ /* 0x0c0fe200078f20ff */
[----:B------:R-:W-:Y:S01]  /*1010*/  IMAD.SHL.U32 R6, R6, 0x20, RZ ;  /* 0x0000002006067824 */ /* 0x000fe200078e00ff */
[CC--:B------:R-:W-:Y:S01]  /*1020*/  LEA.HI R7, R3.reuse, R22.reuse, RZ, 0x2 ;  /* 0x0000001603077211 */ /* 0x0c0fe200078f10ff */
[----:B------:R-:W-:Y:S01]  /*1030*/  IMAD.IADD R220, R22, 0x1, -R5 ;  /* 0x0000000116dc7824 */ /* 0x000fe200078e0a05 */
[----:B------:R-:W-:-:S02]  /*1040*/  LEA.HI R23, R3, R22, RZ, 0x3 ;  /* 0x0000001603177211 */ /* 0x000fc400078f18ff */
[----:B------:R-:W-:Y:S02]  /*1050*/  LOP3.LUT R13, R7, 0xfffffffc, RZ, 0xc0, !PT ;  /* 0xfffffffc070d7812 */ /* 0x000fe400078ec0ff */
[----:B------:R-:W-:Y:S02]  /*1060*/  SHF.R.S32.HI R5, RZ, 0x1f, R220 ;  /* 0x0000001fff057819 */ /* 0x000fe400000114dc */
[----:B------:R-:W-:Y:S01]  /*1070*/  LOP3.LUT R7, R4, 0x3fffff0, RZ, 0xc0, !PT ;  /* 0x03fffff004077812 */ /* 0x000fe200078ec0ff */
[C---:B------:R-:W-:Y:S01]  /*1080*/  IMAD.IADD R13, R22.reuse, 0x1, -R13 ;  /* 0x00000001160d7824 */ /* 0x040fe200078e0a0d */
[----:B------:R-:W-:Y:S02]  /*1090*/  LEA.HI R3, R5, R220, RZ, 0x2 ;  /* 0x000000dc05037211 */ /* 0x000fe400078f10ff */
[----:B------:R-:W-:Y:S01]  /*10a0*/  SHF.R.S32.HI R221, RZ, 0x7, R0 ;  /* 0x00000007ffdd7819 */ /* 0x000fe20000011400 */
[----:B------:R-:W-:Y:S01]  /*10b0*/  IMAD.IADD R7, R22, 0x1, -R7 ;  /* 0x0000000116077824 */ /* 0x000fe200078e0a07 */
[----:B------:R-:W-:-:S02]  /*10c0*/  SHF.R.S32.HI R8, RZ, 0x2, R3 ;  /* 0x00000002ff087819 */ /* 0x000fc40000011403 */
[----:B------:R-:W-:Y:S02]  /*10d0*/  SHF.R.S32.HI R11, RZ, 0x1f, R3 ;  /* 0x0000001fff0b7819 */ /* 0x000fe40000011403 */
[----:B------:R-:W-:Y:S02]  /*10e0*/  LOP3.LUT R6, R6, 0xfffffc00, RZ, 0xc0, !PT ;  /* 0xfffffc0006067812 */ /* 0x000fe400078ec0ff */
[----:B------:R-:W-:Y:S02]  /*10f0*/  LEA.HI R11, R11, R8, RZ, 0x3 ;  /* 0x000000080b0b7211 */ /* 0x000fe400078f18ff */
[----:B------:R-:W-:Y:S01]  /*1100*/  LOP3.LUT R15, R23, 0xfffffff8, RZ, 0xc0, !PT ;  /* 0xfffffff8170f7812 */ /* 0x000fe200078ec0ff */
[----:B------:R-:W-:Y:S01]  /*1110*/  IMAD R7, R7, 0x40, R6 ;  /* 0x0000004007077824 */ /* 0x000fe200078e0206 */
[----:B------:R-:W-:Y:S02]  /*1120*/  SHF.R.S32.HI R9, RZ, 0x4, R4 ;  /* 0x00000004ff097819 */ /* 0x000fe40000011404 */
[----:B------:R-:W-:Y:S01]  /*1130*/  LOP3.LUT R11, R11, 0xfffffff8, RZ, 0xc0, !PT ;  /* 0xfffffff80b0b7812 */ /* 0x000fe200078ec0ff */
[----:B------:R-:W-:Y:S01]  /*1140*/  IMAD.IADD R22, R22, 0x1, -R15 ;  /* 0x0000000116167824 */ /* 0x000fe200078e0a0f */
[----:B------:R-:W-:-:S02]  /*1150*/  LEA.HI R0, R0, R221, RZ, 0x1 ;  /* 0x000000dd00007211 */ /* 0x000fc400078f08ff */
[----:B------:R-:W-:Y:S01]  /*1160*/  LEA.HI R5, R5, R220, RZ, 0x5 ;  /* 0x000000dc05057211 */ /* 0x000fe200078f28ff */
[----:B------:R-:W-:Y:S01]  /*1170*/  IMAD.IADD R8, R8, 0x1, -R11 ;  /* 0x0000000108087824 */ /* 0x000fe200078e0a0b */
[----:B------:R-:W-:Y:S01]  /*1180*/  LEA.HI R4, R4, R9, RZ, 0x1 ;  /* 0x0000000904047211 */ /* 0x000fe200078f08ff */
[----:B------:R-:W-:Y:S01]  /*1190*/  IMAD.SHL.U32 R17, R22, 0x8, RZ ;  /* 0x0000000816117824 */ /* 0x000fe200078e00ff */
[----:B------:R-:W-:Y:S02]  /*11a0*/  LEA.HI R6, R13, R13, RZ, 0x1 ;  /* 0x0000000d0d067211 */ /* 0x000fe400078f08ff */
[----:B------:R-:W-:Y:S01]  /*11b0*/  LOP3.LUT R0, R0, 0x3fffffe, RZ, 0xc0, !PT ;  /* 0x03fffffe00007812 */ /* 0x000fe200078ec0ff */
[C---:B------:R-:W-:Y:S01]  /*11c0*/  VIADD R19, R17.reuse, 0x40 ;  /* 0x0000004011137836 */ /* 0x040fe20000000000 */
[----:B------:R-:W-:Y:S01]  /*11d0*/  SHF.R.S32.HI R5, RZ, 0x5, R5 ;  /* 0x00000005ff057819 */ /* 0x000fe20000011405 */
[----:B------:R-:W-:Y:S01]  /*11e0*/  VIADD R18, R17, 0x80 ;  /* 0x0000008011127836 */ /* 0x000fe20000000000 */
[----:B------:R-:W-:Y:S01]  /*11f0*/  LOP3.LUT R4, R4, 0x1ffffffe, RZ, 0xc0, !PT ;  /* 0x1ffffffe04047812 */ /* 0x000fe200078ec0ff */
[----:B------:R-:W-:Y:S01]  /*1200*/  IMAD.IADD R0, R221, 0x1, -R0 ;  /* 0x00000001dd007824 */ /* 0x000fe200078e0a00 */
[----:B------:R-:W-:Y:S01]  /*1210*/  LOP3.LUT R3, R3, 0x7ffffffc, RZ, 0xc0, !PT ;  /* 0x7ffffffc03037812 */ /* 0x000fe200078ec0ff */
[----:B------:R-:W-:Y:S01]  /*1220*/  IMAD R5, R5, 0x10, R8 ;  /* 0x0000001005057824 */ /* 0x000fe200078e0208 */
[----:B------:R-:W-:Y:S01]  /*1230*/  LOP3.LUT R6, R6, 0x1ffffffe, RZ, 0xc0, !PT ;  /* 0x1ffffffe06067812 */ /* 0x000fe200078ec0ff */
[----:B------:R-:W-:Y:S01]  /*1240*/  IMAD.IADD R4, R9, 0x1, -R4 ;  /* 0x0000000109047824 */ /* 0x000fe200078e0a04 */
[----:B------:R-:W-:Y:S01]  /*1250*/  SHF.R.S32.HI R23, RZ, 0x3, R23 ;  /* 0x00000003ff177819 */ /* 0x000fe20000011417 */
[----:B------:R-:W-:Y:S01]  /*1260*/  IMAD.IADD R3, R220, 0x1, -R3 ;  /* 0x00000001dc037824 */ /* 0x000fe200078e0a03 */
[----:B------:R-:W-:Y:S01]  /*1270*/  SHF.R.S32.HI R227, RZ, 0x1f, R19 ;  /* 0x0000001fffe37819 */ /* 0x000fe20000011413 */
[----:B------:R-:W-:Y:S01]  /*1280*/  IMAD.IADD R223, R13, 0x1, -R6 ;  /* 0x000000010ddf7824 */ /* 0x000fe200078e0a06 */
[----:B------:R-:W-:Y:S01]  /*1290*/  SHF.R.S32.HI R226, RZ, 0x1f, R18 ;  /* 0x0000001fffe27819 */ /* 0x000fe20000011412 */
[----:B------:R-:W-:-:S02]  /*12a0*/  IMAD R222, R0, 0x40, R5 ;  /* 0x0000004000de7824 */ /* 0x000fc400078e0205 */
[----:B------:R-:W-:Y:S02]  /*12b0*/  IMAD R224, R4, 0x8, R7 ;  /* 0x0000000804e07824 */ /* 0x000fe400078e0207 */
[----:B------:R-:W-:Y:S02]  /*12c0*/  IMAD R225, R3, R10, 0xa0 ;  /* 0x000000a003e17424 */ /* 0x000fe400078e020a */
[----:B------:R-:W-:-:S07]  /*12d0*/  IMAD R223, R223, 0x8, R222 ;  /* 0x00000008dfdf7824 */ /* 0x000fce00078e02de */
.L_x_178:
[----:B0-----:R-:W0:Y:S01]  /*12e0*/  SHFL.IDX PT, R0, R221, RZ, 0x1f ;  /* 0x00001fffdd007589 */ /* 0x001e2200000e0000 */
        /* <DEDUP_REMOVED lines=37> */
[----:B---345:R-:W-:Y:S11]  /*1540*/  @!P0 BRA `(.L_x_146) ;  /* 0x0000000000408947 */ /* 0x038ff60003800000 */
        /* <DEDUP_REMOVED lines=16> */
.L_x_146:
        /* <DEDUP_REMOVED lines=60> */
.L_x_248:
[----:B------:R-:W-:Y:S05]  /*1a10*/  @!P0 BRA `(.L_x_148) ;  /* 0x0000000000048947 */ /* 0x000fea0003800000 */
[----:B------:R-:W-:Y:S01]  /*1a20*/  BPT.TRAP 0x1 ;  /* 0x000000040000795c */ /* 0x000fe20000300000 */
.L_x_148:
[----:B0-----:R-:W-:Y:S02]  /*1a30*/  IMAD.U32 R3, RZ, RZ, UR51 ;  /* 0x00000033ff037e24 */ /* 0x001fe4000f8e00ff */
[----:B------:R-:W-:-:S03]  /*1a40*/  IMAD.U32 R4, RZ, RZ, UR43 ;  /* 0x0000002bff047e24 */ /* 0x000fc6000f8e00ff */
[----:B------:R-:W-:Y:S02]  /*1a50*/  LEA R3, R3, UR39, 0x3 ;  /* 0x0000002703037c11 */ /* 0x000fe4000f8e18ff */
[----:B------:R-:W-:-:S04]  /*1a60*/  SHF.L.U32 R4, R4, 0x1f, RZ ;  /* 0x0000001f04047819 */ /* 0x000fc800000006ff */
[----:B------:R0:W1:Y:S01]  /*1a70*/  SYNCS.PHASECHK.TRANS64.TRYWAIT P1, [R3+URZ+0x33430], R4 ;  /* 0x03343004030075a7 */ /* 0x000062000802017f */
[----:B------:R-:W-:Y:S05]  /*1a80*/  @!P0 BRA `(.L_x_149) ;  /* 0x0000000000048947 */ /* 0x000fea0003800000 */
[----:B------:R-:W-:Y:S01]  /*1a90*/  BPT.TRAP 0x1 ;  /* 0x000000040000795c */ /* 0x000fe20000300000 */
.L_x_149:
[----:B-1----:R-:W-:Y:S05]  /*1aa0*/  @P1 BRA `(.L_x_150) ;  /* 0x0000000000081947 */ /* 0x002fea0003800000 */
[----:B------:R-:W1:Y:S02]  /*1ab0*/  SYNCS.PHASECHK.TRANS64.TRYWAIT P1, [R3+URZ+0x33430], R4 ;  /* 0x03343004030075a7 */ /* 0x000e64000802017f */
[----:B-1----:R-:W-:Y:S05]  /*1ac0*/  @!P1 BRA `(.L_x_151) ;  /* 0x000000e000009947 */ /* 0x002fea0003800000 */
.L_x_150:
[----:B------:R-:W-:Y:S05]  /*1ad0*/  WARPSYNC.ALL ;  /* 0x0000000000007948 */ /* 0x000fea0003800000 */
[----:B------:R-:W-:Y:S01]  /*1ae0*/  UIADD3 UR4, UR39, 0x24200, URZ ;  /* 0x0002420027047890 */ /* 0x000fe2000fffe03f */
[----:B------:R-:W-:Y:S01]  /*1af0*/  WARPGROUP.ARRIVE ;  /* 0x00000000000079c5 */ /* 0x000fe20000000000 */
[----:B------:R-:W-:Y:S02]  /*1b00*/  ULOP3.LUT UR28, UR46, 0x10000, URZ, 0xfc, !UPT ;  /* 0x000100002e1c7892 */ /* 0x000fe4000f8efc3f */
[----:B------:R-:W-:Y:S01]  /*1b10*/  USHF.R.U32.HI UR4, URZ, 0x4, UR4 ;  /* 0x000000043f047899 */ /* 0x000fe20008011604 */
[----:B------:R-:W-:Y:S01]  /*1b20*/  UMOV UR25, 0x80000020 ;  /* 0x8000002000197882 */ /* 0x000fe20000000000 */
[----:B------:R-:W-:-:S02]  /*1b30*/  UMOV UR27, 0x80000020 ;  /* 0x80000020001b7882 */ /* 0x000fc40000000000 */
[----:B------:R-:W-:Y:S01]  /*1b40*/  ULOP3.LUT UR4, UR4, 0x3fff, URZ, 0xc0, !UPT ;  /* 0x00003fff04047892 */ /* 0x000fe2000f8ec03f */
[----:B------:R-:W-:Y:S01]  /*1b50*/  UMOV UR24, UR28 ;  /* 0x0000001c00187c82 */ /* 0x000fe20008000000 */
[----:B------:R-:W-:Y:S02]  /*1b60*/  UMOV UR5, UR25 ;  /* 0x0000001900057c82 */ /* 0x000fe40008000000 */
[----:B------:R-:W-:Y:S01]  /*1b70*/  ULOP3.LUT UR46, UR4, 0x10000, URZ, 0xfc, !UPT ;  /* 0x00010000042e7892 */ /* 0x000fe2000f8efc3f */
[----:B------:R-:W-:Y:S02]  /*1b80*/  UMOV UR7, 0x80000020 ;  /* 0x8000002000077882 */ /* 0x000fe40000000000 */
[----:B------:R-:W-:Y:S01]  /*1b90*/  UMOV UR4, UR24 ;  /* 0x0000001800047c82 */ /* 0x000fe20008000000 */
[----:B------:R-:W-:Y:S01]  /*1ba0*/  UIMAD UR30, UR51, 0x780, UR46 ;  /* 0x00000780331e78a4 */ /* 0x000fe2000f8e022e */
[----:B------:R-:W-:Y:S01]  /*1bb0*/  UMOV UR11, 0x80000020 ;  /* 0x80000020000b7882 */ /* 0x000fe20000000000 */
[----:B------:R-:W-:-:S02]  /*1bc0*/  UMOV UR15, 0x80000020 ;  /* 0x80000020000f7882 */ /* 0x000fc40000000000 */
[----:B------:R-:W-:Y:S02]  /*1bd0*/  UIADD3 UR6, UR30, 0x80, URZ ;  /* 0x000000801e067890 */ /* 0x000fe4000fffe03f */
[----:B------:R-:W-:Y:S02]  /*1be0*/  UIADD3 UR8, UR30, 0x100, URZ ;  /* 0x000001001e087890 */ /* 0x000fe4000fffe03f */
[----:B------:R-:W-:Y:S01]  /*1bf0*/  UMOV UR26, UR30 ;  /* 0x0000001e001a7c82 */ /* 0x000fe20008000000 */
[----:B------:R-:W-:Y:S01]  /*1c00*/  UIADD3 UR9, UR30, 0x180, URZ ;  /* 0x000001801e097890 */ /* 0x000fe2000fffe03f */
[----:B------:R-:W-:Y:S01]  /*1c10*/  QGMMA.64x32x32.F32.E4M3.E4M3 R88, gdesc[UR24], RZ, !UPT, gsb0 ;  /* 0x00600000185879f3 */ /* 0x000fe2000c0008ff */
[----:B------:R-:W-:Y:S01]  /*1c20*/  UMOV UR26, UR6 ;  /* 0x00000006001a7c82 */ /* 0x000fe20008000000 */
[----:B------:R-:W-:Y:S01]  /*1c30*/  UMOV UR27, 0x80000020 ;  /* 0x80000020001b7882 */ /* 0x000fe20000000000 */
[----:B------:R-:W-:Y:S01]  /*1c40*/  UMOV UR6, UR8 ;  /* 0x0000000800067c82 */ /* 0x000fe20008000000 */
[----:B------:R-:W-:-:S02]  /*1c50*/  UIADD3 UR10, UR30, 0x200, URZ ;  /* 0x000002001e0a7890 */ /* 0x000fc4000fffe03f */
[----:B------:R-:W-:Y:S02]  /*1c60*/  UIADD3 UR12, UR30, 0x102, URZ ;  /* 0x000001021e0c7890 */ /* 0x000fe4000fffe03f */
[----:B------:R-:W-:Y:S02]  /*1c70*/  UIADD3 UR13, UR30, 0x182, URZ ;  /* 0x000001821e0d7890 */ /* 0x000fe4000fffe03f */
[----:B------:R-:W-:Y:S02]  /*1c80*/  UIADD3 UR14, UR30, 0x202, URZ ;  /* 0x000002021e0e7890 */ /* 0x000fe4000fffe03f */
[----:B------:R-:W-:Y:S01]  /*1c90*/  UIADD3 UR18, UR30, 0x382, URZ ;  /* 0x000003821e127890 */ /* 0x000fe2000fffe03f */
[----:B------:R-:W-:Y:S01]  /*1ca0*/  UMOV UR19, 0x80000020 ;  /* 0x8000002000137882 */ /* 0x000fe20000000000 */
[----:B------:R-:W-:Y:S01]  /*1cb0*/  UIADD3 UR22, UR30, 0x600, URZ ;  /* 0x000006001e167890 */ /* 0x000fe2000fffe03f */
[----:B------:R-:W-:Y:S01]  /*1cc0*/  UMOV UR23, 0x80000020 ;  /* 0x8000002000177882 */ /* 0x000fe20000000000 */
[----:B------:R-:W-:Y:S01]  /*1cd0*/  UMOV UR31, 0x80000020 ;  /* 0x80000020001f7882 */ /* 0x000fe20000000000 */
[----:B------:R-:W-:-:S02]  /*1ce0*/  WARPGROUP.DEPBAR.LE gsb0, 0x0 ;  /* 0x00008000000079c5 */ /* 0x000fc40000010000 */
[----:B------:R-:W-:-:S06]  /*1cf0*/  WARPGROUP.ARRIVE ;  /* 0x00000000000079c5 */ /* 0x000fcc0000000000 */
[----:B------:R-:W-:Y:S01]  /*1d00*/  QGMMA.64x32x32.F32.E4M3.E4M3 R72, gdesc[UR24], RZ, !UPT, gsb0 ;  /* 0x00600000184879f3 */ /* 0x000fe2000c0008ff */
[----:B------:R-:W-:Y:S01]  /*1d10*/  UMOV UR26, UR9 ;  /* 0x00000009001a7c82 */ /* 0x000fe20008000000 */
[----:B------:R-:W-:Y:S01]  /*1d20*/  UMOV UR27, 0x80000020 ;  /* 0x80000020001b7882 */ /* 0x000fe20000000000 */
[----:B------:R-:W-:Y:S02]  /*1d30*/  WARPGROUP.DEPBAR.LE gsb0, 0x0 ;  /* 0x00008000000079c5 */ /* 0x000fe40000010000 */
[----:B------:R-:W-:-:S06]  /*1d40*/  WARPGROUP.ARRIVE ;  /* 0x00000000000079c5 */ /* 0x000fcc0000000000 */
[----:B------:R-:W-:Y:S01]  /*1d50*/  QGMMA.64x32x32.F32.E4M3.E4M3 R56, gdesc[UR4], RZ, !UPT, gsb0 ;  /* 0x00600000043879f3 */ /* 0x000fe2000c0008ff */
[----:B------:R-:W-:Y:S02]  /*1d60*/  UIADD3 UR4, UR28, 0x2, URZ ;  /* 0x000000021c047890 */ /* 0x000fe4000fffe03f */
[----:B------:R-:W-:Y:S01]  /*1d70*/  UIADD3 UR6, UR30, 0x2, URZ ;  /* 0x000000021e067890 */ /* 0x000fe2000fffe03f */
[----:B------:R-:W-:Y:S01]  /*1d80*/  UMOV UR5, 0x80000020 ;  /* 0x8000002000057882 */ /* 0x000fe20000000000 */
[----:B------:R-:W-:Y:S01]  /*1d90*/  UMOV UR7, 0x80000020 ;  /* 0x8000002000077882 */ /* 0x000fe20000000000 */
[----:B------:R-:W-:Y:S02]  /*1da0*/  UMOV UR9, UR5 ;  /* 0x0000000500097c82 */ /* 0x000fe40008000000 */
[----:B------:R-:W-:Y:S01]  /*1db0*/  UMOV UR8, UR4 ;  /* 0x0000000400087c82 */ /* 0x000fe20008000000 */
        /* <DEDUP_REMOVED lines=12> */
[----:B------:R-:W-:Y:S01]  /*1e80*/  UMOV UR6, UR10 ;  /* 0x0000000a00067c82 */ /* 0x000fe20008000000 */
[----:B------:R-:W-:Y:S01]  /*1e90*/  UMOV UR7, 0x80000020 ;  /* 0x8000002000077882 */ /* 0x000fe20000000000 */
[----:B------:R-:W-:Y:S01]  /*1ea0*/  UMOV UR10, UR12 ;  /* 0x0000000c000a7c82 */ /* 0x000fe20008000000 */
[----:B------:R-:W-:Y:S02]  /*1eb0*/  WARPGROUP.DEPBAR.LE gsb0, 0x0 ;  /* 0x00008000000079c5 */ /* 0x000fe40000010000 */
[----:B------:R-:W-:-:S06]  /*1ec0*/  WARPGROUP.ARRIVE ;  /* 0x00000000000079c5 */ /* 0x000fcc0000000000 */
[----:B------:R-:W-:Y:S01]  /*1ed0*/  QGMMA.64x32x32.F32.E4M3.E4M3 R72, gdesc[UR4], R72, gsb0 ;  /* 0x00600000044879f3 */ /* 0x000fe20008000848 */
[----:B------:R-:W-:Y:S01]  /*1ee0*/  UMOV UR6, UR13 ;  /* 0x0000000d00067c82 */ /* 0x000fe20008000000 */
[----:B------:R-:W-:Y:S01]  /*1ef0*/  UMOV UR7, 0x80000020 ;  /* 0x8000002000077882 */ /* 0x000fe20000000000 */
[----:B------:R-:W-:Y:S02]  /*1f00*/  WARPGROUP.DEPBAR.LE gsb0, 0x0 ;  /* 0x00008000000079c5 */ /* 0x000fe40000010000 */
[----:B------:R-:W-:-:S06]  /*1f10*/  WARPGROUP.ARRIVE ;  /* 0x00000000000079c5 */ /* 0x000fcc0000000000 */
[----:B------:R-:W-:Y:S01]  /*1f20*/  QGMMA.64x32x32.F32.E4M3.E4M3 R56, gdesc[UR8], R56, gsb0 ;  /* 0x00600000083879f3 */ /* 0x000fe20008000838 */
        /* <DEDUP_REMOVED lines=16> */
[----:B------:R-:W-:Y:S01]  /*2030*/  UIADD3 UR7, UR30, 0x400, URZ ;  /* 0x000004001e077890 */ /* 0x000fe2000fffe03f */
        /* <DEDUP_REMOVED lines=96> */
[----:B------:R-:W-:-:S03]  /*2640*/  UIADD3 UR6, UR30, 0x702, URZ ;  /* 0x000007021e067890 */ /* 0x000fc6000fffe03f */
        /* <DEDUP_REMOVED lines=18> */
[----:B------:R-:W-:Y:S05]  /*2770*/  @!P0 BRA `(.L_x_152) ;  /* 0x0000000000048947 */ /* 0x000fea0003800000 */
[----:B------:R-:W-:Y:S01]  /*2780*/  BPT.TRAP 0x1 ;  /* 0x000000040000795c */ /* 0x000fe20000300000 */
.L_x_152:
[C---:B01----:R-:W-:Y:S01]  /*2790*/  FMUL.FTZ R4, R0.reuse, R88 ;  /* 0x0000005800047220 */ /* 0x043fe20000410000 */
[C---:B------:R-:W-:Y:S01]  /*27a0*/  FMUL.FTZ R5, R0.reuse, R89 ;  /* 0x0000005900057220 */ /* 0x040fe20000410000 */
[C---:B------:R-:W-:Y:S01]  /*27b0*/  FMUL.FTZ R8, R0.reuse, R92 ;  /* 0x0000005c00087220 */ /* 0x040fe20000410000 */
[C---:B------:R-:W-:Y:S01]  /*27c0*/  FMUL.FTZ R24, R0.reuse, R24 ;  /* 0x0000001800187220 */ /* 0x040fe20000410000 */
[C---:B------:R-:W-:Y:S01]  /*27d0*/  FMUL.FTZ R25, R0.reuse, R25 ;  /* 0x0000001900197220 */ /* 0x040fe20000410000 */
[C---:B------:R-:W-:Y:S01]  /*27e0*/  FMUL.FTZ R10, R0.reuse, R93 ;  /* 0x0000005d000a7220 */ /* 0x040fe20000410000 */
        /* <DEDUP_REMOVED lines=9> */
[C---:B------:R-:W-:Y:S01]  /*2880*/  FMUL.FTZ R11, R0.reuse, R95 ;  /* 0x0000005f000b7220 */ /* 0x040fe20000410000 */
[C---:B------:R-:W-:Y:S01]  /*2890*/  FMUL.FTZ R89, R0.reuse, R72 ;  /* 0x0000004800597220 */ /* 0x040fe20000410000 */
[C---:B------:R-:W-:Y:S01]  /*28a0*/  FMUL.FTZ R12, R0.reuse, R98 ;  /* 0x00000062000c7220 */ /* 0x040fe20000410000 */
[C---:B------:R-:W-:Y:S01]  /*28b0*/  FMUL.FTZ R90, R0.reuse, R73 ;  /* 0x00000049005a7220 */ /* 0x040fe20000410000 */
[C---:B------:R-:W-:Y:S01]  /*28c0*/  FMUL.FTZ R13, R0.reuse, R99 ;  /* 0x00000063000d7220 */ /* 0x040fe20000410000 */
        /* <DEDUP_REMOVED lines=13> */
[C---:B------:R-:W-:Y:S01]  /*29a0*/  FMUL.FTZ R85, R0.reuse, R85 ;  /* 0x0000005500557220 */ /* 0x040fe20000410000 */
[C---:B------:R-:W-:Y:S01]  /*29b0*/  FMUL.FTZ R77, R0.reuse, R82 ;  /* 0x00000052004d7220 */ /* 0x040fe20000410000 */
[C---:B------:R-:W-:Y:S01]  /*29c0*/  FMUL.FTZ R74, R0.reuse, R79 ;  /* 0x0000004f004a7220 */ /* 0x040fe20000410000 */
[C---:B------:R-:W-:Y:S01]  /*29d0*/  FMUL.FTZ R56, R0.reuse, R56 ;  /* 0x0000003800387220 */ /* 0x040fe20000410000 */
[C---:B------:R-:W-:Y:S01]  /*29e0*/  FMUL.FTZ R57, R0.reuse, R57 ;  /* 0x0000003900397220 */ /* 0x040fe20000410000 */
[----:B------:R-:W2:Y:S01]  /*29f0*/  MUFU.TANH R8, R8 ;  /* 0x0000000800087308 */ /* 0x000ea20000002400 */
[----:B---3--:R-:W-:Y:S02]  /*2a00*/  IMAD.U32 R25, RZ, RZ, UR47 ;  /* 0x0000002fff197e24 */ /* 0x008fe4000f8e00ff */
[C---:B------:R-:W-:Y:S01]  /*2a10*/  FMUL.FTZ R60, R0.reuse, R60 ;  /* 0x0000003c003c7220 */ /* 0x040fe20000410000 */
[C---:B------:R-:W-:Y:S01]  /*2a20*/  FMUL.FTZ R51, R0.reuse, R51 ;  /* 0x0000003300337220 */ /* 0x040fe20000410000 */
[----:B------:R-:W-:Y:S01]  /*2a30*/  FMUL.FTZ R79, R0, R86 ;  /* 0x00000056004f7220 */ /* 0x000fe20000410000 */
[----:B------:R-:W-:-:S02]  /*2a40*/  IMAD R116, R25, -0xa0, R24 ;  /* 0xffffff6019747824 */ /* 0x000fc400078e0218 */
[C---:B------:R-:W-:Y:S01]  /*2a50*/  FMUL.FTZ R61, R0.reuse, R61 ;  /* 0x0000003d003d7220 */ /* 0x040fe20000410000 */
[C---:B------:R-:W-:Y:S01]  /*2a60*/  FMUL.FTZ R58, R0.reuse, R58 ;  /* 0x0000003a003a7220 */ /* 0x040fe20000410000 */
[----:B------:R-:W3:Y:S01]  /*2a70*/  MUFU.TANH R10, R10 ;  /* 0x0000000a000a7308 */ /* 0x000ee20000002400 */
[----:B------:R-:W-:Y:S01]  /*2a80*/  FMUL.FTZ R78, R0, R87 ;  /* 0x00000057004e7220 */ /* 0x000fe20000410000 */
[----:B------:R-:W-:Y:S01]  /*2a90*/  ISETP.GT.AND P4, PT, R116, RZ, PT ;  /* 0x000000ff7400720c */ /* 0x000fe20003f84270 */
[----:B------:R-:W-:Y:S01]  /*2aa0*/  FMUL.FTZ R64, R0, R64 ;  /* 0x0000004000407220 */ /* 0x000fe20000410000 */
[----:B------:R-:W-:Y:S01]  /*2ab0*/  ISETP.GT.AND P3, PT, R116, 0x1, PT ;  /* 0x000000017400780c */ /* 0x000fe20003f64270 */
[----:B------:R-:W-:Y:S01]  /*2ac0*/  FMUL.FTZ R55, R0, R55 ;  /* 0x0000003700377220 */ /* 0x000fe20000410000 */
[----:B------:R-:W-:Y:S01]  /*2ad0*/  ISETP.GT.AND P2, PT, R116, 0x8, PT ;  /* 0x000000087400780c */ /* 0x000fe20003f44270 */
[----:B------:R-:W-:Y:S01]  /*2ae0*/  FMUL.FTZ R65, R0, R65 ;  /* 0x0000004100417220 */ /* 0x000fe20000410000 */
[----:B------:R-:W4:Y:S01]  /*2af0*/  MUFU.TANH R20, R20 ;  /* 0x0000001400147308 */ /* 0x000f220000002400 */
[----:B0-----:R-:W-:Y:S01]  /*2b00*/  FSEL R118, R4, -INF , P4 ;  /* 0xff80000004767808 */ /* 0x001fe20002000000 */
[C---:B------:R-:W-:Y:S01]  /*2b10*/  FMUL.FTZ R54, R0.reuse, R54 ;  /* 0x0000003600367220 */ /* 0x040fe20000410000 */
[----:B-1----:R-:W-:Y:S01]  /*2b20*/  FSEL R120, R5, -INF , P3 ;  /* 0xff80000005787808 */ /* 0x002fe20001800000 */
[----:B------:R-:W-:Y:S01]  /*2b30*/  FMUL.FTZ R59, R0, R59 ;  /* 0x0000003b003b7220 */ /* 0x000fe20000410000 */
[----:B------:R-:W-:Y:S01]  /*2b40*/  ISETP.GT.AND P1, PT, R116, 0x9, PT ;  /* 0x000000097400780c */ /* 0x000fe20003f24270 */
[----:B------:R-:W-:Y:S01]  /*2b50*/  FMUL.FTZ R68, R0, R68 ;  /* 0x0000004400447220 */ /* 0x000fe20000410000 */
[----:B--2---:R-:W-:Y:S01]  /*2b60*/  FSEL R122, R8, -INF , P2 ;  /* 0xff800000087a7808 */ /* 0x004fe20001000000 */
[----:B------:R-:W0:Y:S01]  /*2b70*/  MUFU.TANH R6, R6 ;  /* 0x0000000600067308 */ /* 0x000e220000002400 */
[----:B------:R-:W-:Y:S01]  /*2b80*/  FMNMX.FTZ R5, R118, R120, !PT ;  /* 0x0000007876057209 */ /* 0x000fe20007810000 */
[----:B------:R-:W-:Y:S01]  /*2b90*/  FMUL.FTZ R49, R0, R49 ;  /* 0x0000003100317220 */ /* 0x000fe20000410000 */
[----:B------:R-:W-:Y:S01]  /*2ba0*/  ISETP.GT.AND P6, PT, R116, 0x10, PT ;  /* 0x000000107400780c */ /* 0x000fe20003fc4270 */
[----:B------:R-:W-:Y:S01]  /*2bb0*/  FMUL.FTZ R62, R0, R62 ;  /* 0x0000003e003e7220 */ /* 0x000fe20000410000 */
[----:B---3--:R-:W-:Y:S01]  /*2bc0*/  FSEL R124, R10, -INF , P1 ;  /* 0xff8000000a7c7808 */ /* 0x008fe20000800000 */
[----:B------:R-:W-:Y:S01]  /*2bd0*/  FMUL.FTZ R69, R0, R69 ;  /* 0x0000004500457220 */ /* 0x000fe20000410000 */
[----:B------:R-:W-:Y:S01]  /*2be0*/  FMNMX.FTZ R5, R122, R5, !PT ;  /* 0x000000057a057209 */ /* 0x000fe20007810000 */
[----:B------:R-:W1:Y:S01]  /*2bf0*/  MUFU.TANH R21, R21 ;  /* 0x0000001500157308 */ /* 0x000e620000002400 */
[----:B------:R-:W-:Y:S01]  /*2c00*/  ISETP.GT.AND P5, PT, R116, 0x11, PT ;  /* 0x000000117400780c */ /* 0x000fe20003fa4270 */
[----:B------:R-:W-:Y:S01]  /*2c10*/  FMUL.FTZ R63, R0, R63 ;  /* 0x0000003f003f7220 */ /* 0x000fe20000410000 */
[----:B----4-:R-:W-:Y:S01]  /*2c20*/  FSEL R126, R20, -INF , P6 ;  /* 0xff800000147e7808 */ /* 0x010fe20003000000 */
[----:B------:R-:W-:Y:S01]  /*2c30*/  FMUL.FTZ R40, R0, R40 ;  /* 0x0000002800287220 */ /* 0x000fe20000410000 */
[----:B------:R-:W-:Y:S01]  /*2c40*/  FMNMX.FTZ R5, R124, R5, !PT ;  /* 0x000000057c057209 */ /* 0x000fe20007810000 */
[C---:B------:R-:W-:Y:S01]  /*2c50*/  FMUL.FTZ R53, R0.reuse, R53 ;  /* 0x0000003500357220 */ /* 0x040fe20000410000 */
[----:B------:R-:W-:Y:S01]  /*2c60*/  FMUL.FTZ R66, R0, R66 ;  /* 0x0000004200427220 */ /* 0x000fe20000410000 */
[----:B------:R-:W2:Y:S01]  /*2c70*/  MUFU.TANH R7, R7 ;  /* 0x0000000700077308 */ /* 0x000ea20000002400 */
[----:B0-----:R-:W-:Y:S01]  /*2c80*/  FSEL R6, R6, -INF , P4 ;  /* 0xff80000006067808 */ /* 0x001fe20002000000 */
[----:B------:R-:W-:Y:S01]  /*2c90*/  FMUL.FTZ R41, R0, R41 ;  /* 0x0000002900297220 */ /* 0x000fe20000410000 */
[----:B------:R-:W-:Y:S01]  /*2ca0*/  ISETP.GT.AND P4, PT, R116, 0x18, PT ;  /* 0x000000187400780c */ /* 0x000fe20003f84270 */
[----:B------:R-:W-:Y:S01]  /*2cb0*/  FMUL.FTZ R52, R0, R52 ;  /* 0x0000003400347220 */ /* 0x000fe20000410000 */
[----:B------:R-:W-:Y:S01]  /*2cc0*/  FMNMX.FTZ R5, R126, R5, !PT ;  /* 0x000000057e057209 */ /* 0x000fe20007810000 */
[C---:B------:R-:W-:Y:S01]  /*2cd0*/  FMUL.FTZ R67, R0.reuse, R67 ;  /* 0x0000004300437220 */ /* 0x040fe20000410000 */
[C---:B------:R-:W-:Y:S01]  /*2ce0*/  FMUL.FTZ R44, R0.reuse, R44 ;  /* 0x0000002c002c7220 */ /* 0x040fe20000410000 */
[----:B------:R-:W0:Y:S01]  /*2cf0*/  MUFU.TANH R100, R100 ;  /* 0x0000006400647308 */ /* 0x000e220000002400 */
[----:B-1----:R-:W-:Y:S01]  /*2d00*/  FSEL R128, R21, -INF , P5 ;  /* 0xff80000015807808 */ /* 0x002fe20002800000 */
[C---:B------:R-:W-:Y:S01]  /*2d10*/  FMUL.FTZ R50, R0.reuse, R50 ;  /* 0x0000003200327220 */ /* 0x040fe20000410000 */
[C---:B------:R-:W-:Y:S01]  /*2d20*/  FMUL.FTZ R70, R0.reuse, R70 ;  /* 0x0000004600467220 */ /* 0x040fe20000410000 */
[----:B------:R-:W-:Y:S01]  /*2d30*/  FMUL.FTZ R45, R0, R45 ;  /* 0x0000002d002d7220 */ /* 0x000fe20000410000 */
[----:B------:R-:W-:Y:S01]  /*2d40*/  FMNMX.FTZ R5, R128, R5, !PT ;  /* 0x0000000580057209 */ /* 0x000fe20007810000 */
[C---:B------:R-:W-:Y:S01]  /*2d50*/  FMUL.FTZ R47, R0.reuse, R47 ;  /* 0x0000002f002f7220 */ /* 0x040fe20000410000 */
[C---:B------:R-:W-:Y:S01]  /*2d60*/  FMUL.FTZ R71, R0.reuse, R71 ;  /* 0x0000004700477220 */ /* 0x040fe20000410000 */
[----:B------:R-:W1:Y:S01]  /*2d70*/  MUFU.TANH R9, R9 ;  /* 0x0000000900097308 */ /* 0x000e620000002400 */
[----:B--2---:R-:W-:Y:S01]  /*2d80*/  FSEL R7, R7, -INF , P3 ;  /* 0xff80000007077808 */ /* 0x004fe20001800000 */
[----:B------:R-:W-:Y:S01]  /*2d90*/  FMUL.FTZ R48, R0, R48 ;  /* 0x0000003000307220 */ /* 0x000fe20000410000 */
[----:B------:R-:W-:Y:S01]  /*2da0*/  ISETP.GT.AND P3, PT, R116, 0x19, PT ;  /* 0x000000197400780c */ /* 0x000fe20003f64270 */
[C---:B------:R-:W-:Y:S01]  /*2db0*/  FMUL.FTZ R42, R0.reuse, R42 ;  /* 0x0000002a002a7220 */ /* 0x040fe20000410000 */
[C---:B------:R-:W-:Y:S01]  /*2dc0*/  FMUL.FTZ R43, R0.reuse, R43 ;  /* 0x0000002b002b7220 */ /* 0x040fe20000410000 */
[C---:B------:R-:W-:Y:S01]  /*2dd0*/  FMUL.FTZ R46, R0.reuse, R46 ;  /* 0x0000002e002e7220 */ /* 0x040fe20000410000 */
[----:B------:R-:W-:Y:S01]  /*2de0*/  FMUL.FTZ R26, R0, R26 ;  /* 0x0000001a001a7220 */ /* 0x000fe20000410000 */
[----:B------:R-:W2:Y:S01]  /*2df0*/  MUFU.TANH R88, R88 ;  /* 0x0000005800587308 */ /* 0x000ea20000002400 */
[----:B0-----:R-:W-:Y:S01]  /*2e00*/  FSEL R100, R100, -INF , P4 ;  /* 0xff80000064647808 */ /* 0x001fe20002000000 */
[C---:B------:R-:W-:Y:S01]  /*2e10*/  FMUL.FTZ R27, R0.reuse, R27 ;  /* 0x0000001b001b7220 */ /* 0x040fe20000410000 */
[C---:B------:R-:W-:Y:S01]  /*2e20*/  FMUL.FTZ R29, R0.reuse, R29 ;  /* 0x0000001d001d7220 */ /* 0x040fe20000410000 */
[----:B------:R-:W-:Y:S01]  /*2e30*/  FMUL.FTZ R28, R0, R28 ;  /* 0x0000001c001c7220 */ /* 0x000fe20000410000 */
[----:B------:R-:W-:Y:S01]  /*2e40*/  FMNMX.FTZ R5, R100, R5, !PT ;  /* 0x0000000564057209 */ /* 0x000fe20007810000 */
[C---:B------:R-:W-:Y:S01]  /*2e50*/  FMUL.FTZ R32, R0.reuse, R32 ;  /* 0x0000002000207220 */ /* 0x040fe20000410000 */
[C---:B------:R-:W-:Y:S01]  /*2e60*/  FMUL.FTZ R33, R0.reuse, R33 ;  /* 0x0000002100217220 */ /* 0x040fe20000410000 */
[----:B------:R-:W0:Y:S01]  /*2e70*/  MUFU.TANH R11, R11 ;  /* 0x0000000b000b7308 */ /* 0x000e220000002400 */
[----:B-1----:R-:W-:Y:S01]  /*2e80*/  FSEL R9, R9, -INF , P2 ;  /* 0xff80000009097808 */ /* 0x002fe20001000000 */
[----:B------:R-:W-:Y:S01]  /*2e90*/  FMUL.FTZ R36, R0, R36 ;  /* 0x0000002400247220 */ /* 0x000fe20000410000 */
[----:B------:R-:W-:Y:S01]  /*2ea0*/  ISETP.GT.AND P2, PT, R116, 0x20, PT ;  /* 0x000000207400780c */ /* 0x000fe20003f44270 */
[C---:B------:R-:W-:Y:S01]  /*2eb0*/  FMUL.FTZ R37, R0.reuse, R37 ;  /* 0x0000002500257220 */ /* 0x040fe20000410000 */
[----:B------:R-:W-:Y:S01]  /*2ec0*/  ULDC UR6, c[0x0][0x988] ;  /* 0x0002620000067ab9 */ /* 0x000fe20000000800 */
[----:B------:R-:W-:Y:S01]  /*2ed0*/  P2R R104, PR, RZ, 0x1 ;  /* 0x00000001ff687803 */ /* 0x000fe20000000000 */
[----:B------:R-:W-:Y:S01]  /*2ee0*/  FMUL.FTZ R30, R0, R30 ;  /* 0x0000001e001e7220 */ /* 0x000fe20000410000 */
[----:B------:R-:W1:Y:S01]  /*2ef0*/  MUFU.TANH R89, R89 ;  /* 0x0000005900597308 */ /* 0x000e620000002400 */
[----:B--2---:R-:W-:Y:S01]  /*2f00*/  FSEL R130, R88, -INF , P3 ;  /* 0xff80000058827808 */ /* 0x004fe20001800000 */
[C---:B------:R-:W-:Y:S01]  /*2f10*/  FMUL.FTZ R31, R0.reuse, R31 ;  /* 0x0000001f001f7220 */ /* 0x040fe20000410000 */
[C---:B------:R-:W-:Y:S01]  /*2f20*/  FMUL.FTZ R34, R0.reuse, R34 ;  /* 0x0000002200227220 */ /* 0x040fe20000410000 */
[----:B------:R-:W-:Y:S01]  /*2f30*/  FMUL.FTZ R35, R0, R35 ;  /* 0x0000002300237220 */ /* 0x000fe20000410000 */
[----:B------:R-:W-:Y:S01]  /*2f40*/  FMNMX.FTZ R5, R130, R5, !PT ;  /* 0x0000000582057209 */ /* 0x000fe20007810000 */
[C---:B------:R-:W-:Y:S01]  /*2f50*/  FMUL.FTZ R38, R0.reuse, R38 ;  /* 0x0000002600267220 */ /* 0x040fe20000410000 */
[----:B------:R-:W-:Y:S01]  /*2f60*/  FMUL.FTZ R39, R0, R39 ;  /* 0x0000002700277220 */ /* 0x000fe20000410000 */
[----:B------:R-:W2:Y:S01]  /*2f70*/  MUFU.TANH R12, R12 ;  /* 0x0000000c000c7308 */ /* 0x000ea20000002400 */
[----:B0-----:R-:W-:Y:S01]  /*2f80*/  FSEL R11, R11, -INF , P1 ;  /* 0xff8000000b0b7808 */ /* 0x001fe20000800000 */
[----:B------:R-:W-:Y:S01]  /*2f90*/  UISETP.GE.AND UP0, UPT, UR50, 0xa1, UPT ;  /* 0x000000a13200788c */ /* 0x000fe2000bf06270 */
[----:B------:R-:W-:-:S05]  /*2fa0*/  ISETP.GT.AND P1, PT, R116, 0x21, PT ;  /* 0x000000217400780c */ /* 0x000fca0003f24270 */
[----:B------:R-:W0:Y:S01]  /*2fb0*/  MUFU.TANH R90, R90 ;  /* 0x0000005a005a7308 */ /* 0x000e220000002400 */
[----:B-1----:R-:W-:-:S04]  /*2fc0*/  FSEL R132, R89, -INF , P2 ;  /* 0xff80000059847808 */ /* 0x002fc80001000000 */
[----:B------:R-:W-:-:S03]  /*2fd0*/  FMNMX.FTZ R5, R132, R5, !PT ;  /* 0x0000000584057209 */ /* 0x000fc60007810000 */
[----:B------:R-:W1:Y:S01]  /*2fe0*/  MUFU.TANH R13, R13 ;  /* 0x0000000d000d7308 */ /* 0x000e620000002400 */
[----:B--2---:R-:W-:Y:S02]  /*2ff0*/  FSEL R12, R12, -INF , P6 ;  /* 0xff8000000c0c7808 */ /* 0x004fe40003000000 */
[----:B------:R-:W-:-:S05]  /*3000*/  ISETP.GT.AND P6, PT, R116, 0x28, PT ;  /* 0x000000287400780c */ /* 0x000fca0003fc4270 */
[----:B------:R2:W3:Y:S01]  /*3010*/  MUFU.TANH R91, R76 ;  /* 0x0000004c005b7308 */ /* 0x0004e20000002400 */
[----:B0-----:R-:W-:-:S04]  /*3020*/  FSEL R134, R90, -INF , P1 ;  /* 0xff8000005a867808 */ /* 0x001fc80000800000 */
[----:B------:R-:W-:-:S03]  /*3030*/  FMNMX.FTZ R5, R134, R5, !PT ;  /* 0x0000000586057209 */ /* 0x000fc60007810000 */
[----:B------:R-:W0:Y:S01]  /*3040*/  MUFU.TANH R15, R15 ;  /* 0x0000000f000f7308 */ /* 0x000e220000002400 */
[----:B-1----:R-:W-:Y:S01]  /*3050*/  FSEL R13, R13, -INF , P5 ;  /* 0xff8000000d0d7808 */ /* 0x002fe20002800000 */
[----:B--2---:R-:W-:Y:S01]  /*3060*/  FMUL.FTZ R76, R0, R83 ;  /* 0x00000053004c7220 */ /* 0x004fe20000410000 */
[----:B------:R-:W-:-:S05]  /*3070*/  ISETP.GT.AND P5, PT, R116, 0x29, PT ;  /* 0x000000297400780c */ /* 0x000fca0003fa4270 */
[----:B------:R-:W1:Y:S01]  /*3080*/  MUFU.TANH R92, R92 ;  /* 0x0000005c005c7308 */ /* 0x000e620000002400 */
[----:B---3--:R-:W-:-:S04]  /*3090*/  FSEL R136, R91, -INF , P6 ;  /* 0xff8000005b887808 */ /* 0x008fc80003000000 */
[----:B------:R-:W-:-:S03]  /*30a0*/  FMNMX.FTZ R5, R136, R5, !PT ;  /* 0x0000000588057209 */ /* 0x000fc60007810000 */
[----:B------:R-:W2:Y:S01]  /*30b0*/  MUFU.TANH R14, R14 ;  /* 0x0000000e000e7308 */ /* 0x000ea20000002400 */
[----:B0-----:R-:W-:Y:S02]  /*30c0*/  FSEL R15, R15, -INF , P4 ;  /* 0xff8000000f0f7808 */ /* 0x001fe40002000000 */
[----:B------:R-:W-:-:S05]  /*30d0*/  ISETP.GT.AND P4, PT, R116, 0x30, PT ;  /* 0x000000307400780c */ /* 0x000fca0003f84270 */
[----:B------:R-:W-:Y:S01]  /*30e0*/  MUFU.TANH R80, R80 ;  /* 0x0000005000507308 */ /* 0x000fe20000002400 */
[----:B-1----:R-:W-:-:S04]  /*30f0*/  FSEL R138, R92, -INF , P5 ;  /* 0xff8000005c8a7808 */ /* 0x002fc80002800000 */
[----:B------:R-:W-:-:S03]  /*3100*/  FMNMX.FTZ R5, R138, R5, !PT ;  /* 0x000000058a057209 */ /* 0x000fc60007810000 */
[----:B------:R-:W0:Y:S01]  /*3110*/  MUFU.TANH R73, R73 ;  /* 0x0000004900497308 */ /* 0x000e220000002400 */
[----:B--2---:R-:W-:Y:S02]  /*3120*/  FSEL R14, R14, -INF , P3 ;  /* 0xff8000000e0e7808 */ /* 0x004fe40001800000 */
[----:B------:R-:W-:-:S05]  /*3130*/  ISETP.GT.AND P3, PT, R116, 0x31, PT ;  /* 0x000000317400780c */ /* 0x000fca0003f64270 */
[----:B------:R-:W-:Y:S08]  /*3140*/  MUFU.TANH R81, R81 ;  /* 0x0000005100517308 */ /* 0x000ff00000002400 */
[----:B------:R-:W1:Y:S01]  /*3150*/  MUFU.TANH R72, R72 ;  /* 0x0000004800487308 */ /* 0x000e620000002400 */
[----:B0-----:R-:W-:Y:S02]  /*3160*/  FSEL R73, R73, -INF , P2 ;  /* 0xff80000049497808 */ /* 0x001fe40001000000 */
[----:B------:R-:W-:-:S05]  /*3170*/  ISETP.GT.AND P2, PT, R116, 0x38, PT ;  /* 0x000000387400780c */ /* 0x000fca0003f44270 */
[----:B------:R0:W-:Y:S08]  /*3180*/  MUFU.TANH R82, R84 ;  /* 0x0000005400527308 */ /* 0x0001f00000002400 */
[----:B------:R-:W2:Y:S01]  /*3190*/  MUFU.TANH R75, R75 ;  /* 0x0000004b004b7308 */ /* 0x000ea20000002400 */
[----:B0-----:R-:W-:Y:S02]  /*31a0*/  FSEL R84, R80, -INF , P4 ;  /* 0xff80000050547808 */ /* 0x001fe40002000000 */
[----:B-1----:R-:W-:-:S02]  /*31b0*/  FSEL R72, R72, -INF , P1 ;  /* 0xff80000048487808 */ /* 0x002fc40000800000 */
[----:B------:R-:W-:Y:S02]  /*31c0*/  FMNMX.FTZ R5, R84, R5, !PT ;  /* 0x0000000554057209 */ /* 0x000fe40007810000 */
[----:B------:R-:W-:Y:S01]  /*31d0*/  ISETP.GT.AND P1, PT, R116, 0x39, PT ;  /* 0x000000397400780c */ /* 0x000fe20003f24270 */
[----:B------:R-:W-:Y:S08]  /*31e0*/  MUFU.TANH R85, R85 ;  /* 0x0000005500557308 */ /* 0x000ff00000002400 */
[----:B------:R-:W0:Y:S01]  /*31f0*/  MUFU.TANH R74, R74 ;  /* 0x0000004a004a7308 */ /* 0x000e220000002400 */
[----:B--2---:R-:W-:-:S02]  /*3200*/  FSEL R75, R75, -INF , P6 ;  /* 0xff8000004b4b7808 */ /* 0x004fc40003000000 */
[----:B------:R-:W-:-:S05]  /*3210*/  ISETP.GT.AND P6, PT, R116, 0x40, PT ;  /* 0x000000407400780c */ /* 0x000fca0003fc4270 */
[----:B------:R1:W-:Y:S08]  /*3220*/  MUFU.TANH R83, R56 ;  /* 0x0000003800537308 */ /* 0x0003f00000002400 */
[----:B------:R-:W2:Y:S01]  /*3230*/  MUFU.TANH R77, R77 ;  /* 0x0000004d004d7308 */ /* 0x000ea20000002400 */
[----:B-1----:R-:W-:Y:S02]  /*3240*/  FSEL R56, R81, -INF , P3 ;  /* 0xff80000051387808 */ /* 0x002fe40001800000 */
[----:B0-----:R-:W-:-:S02]  /*3250*/  FSEL R74, R74, -INF , P5 ;  /* 0xff8000004a4a7808 */ /* 0x001fc40002800000 */
[----:B------:R-:W-:Y:S02]  /*3260*/  FMNMX.FTZ R4, R56, R5, !PT ;  /* 0x0000000538047209 */ /* 0x000fe40007810000 */
[----:B------:R-:W-:Y:S01]  /*3270*/  ISETP.GT.AND P5, PT, R116, 0x41, PT ;  /* 0x000000417400780c */ /* 0x000fe20003fa4270 */
[----:B------:R-:W-:Y:S08]  /*3280*/  MUFU.TANH R57, R57 ;  /* 0x0000003900397308 */ /* 0x000ff00000002400 */
[----:B------:R-:W0:Y:S01]  /*3290*/  MUFU.TANH R76, R76 ;  /* 0x0000004c004c7308 */ /* 0x000e220000002400 */
[----:B--2---:R-:W-:-:S02]  /*32a0*/  FSEL R77, R77, -INF , P4 ;  /* 0xff8000004d4d7808 */ /* 0x004fc40002000000 */
[----:B------:R-:W-:-:S05]  /*32b0*/  ISETP.GT.AND P4, PT, R116, 0x48, PT ;  /* 0x000000487400780c */ /* 0x000fca0003f84270 */
[----:B------:R-:W-:Y:S08]  /*32c0*/  MUFU.TANH R60, R60 ;  /* 0x0000003c003c7308 */ /* 0x000ff00000002400 */
[----:B------:R1:W-:Y:S01]  /*32d0*/  MUFU.TANH R99, R51 ;  /* 0x0000003300637308 */ /* 0x0003e20000002400 */
[----:B0-----:R-:W-:Y:S02]  /*32e0*/  FSEL R76, R76, -INF , P3 ;  /* 0xff8000004c4c7808 */ /* 0x001fe40001800000 */
[----:B------:R-:W-:-:S05]  /*32f0*/  ISETP.GT.AND P3, PT, R116, 0x49, PT ;  /* 0x000000497400780c */ /* 0x000fca0003f64270 */
[----:B------:R-:W0:Y:S01]  /*3300*/  MUFU.TANH R79, R79 ;  /* 0x0000004f004f7308 */ /* 0x000e220000002400 */
[----:B-1----:R-:W-:-:S04]  /*3310*/  FSEL R51, R82, -INF , P2 ;  /* 0xff80000052337808 */ /* 0x002fc80001000000 */
[----:B------:R-:W-:-:S03]  /*3320*/  FMNMX.FTZ R5, R51, R4, !PT ;  /* 0x0000000433057209 */ /* 0x000fc60007810000 */
[----:B------:R1:W-:Y:S08]  /*3330*/  MUFU.TANH R86, R58 ;  /* 0x0000003a00567308 */ /* 0x0003f00000002400 */
[----:B------:R-:W-:Y:S01]  /*3340*/  MUFU.TANH R61, R61 ;  /* 0x0000003d003d7308 */ /* 0x000fe20000002400 */
[----:B-1----:R-:W-:Y:S02]  /*3350*/  FSEL R58, R85, -INF , P1 ;  /* 0xff800000553a7808 */ /* 0x002fe40000800000 */
[----:B0-----:R-:W-:-:S02]  /*3360*/  FSEL R79, R79, -INF , P2 ;  /* 0xff8000004f4f7808 */ /* 0x001fc40001000000 */
[----:B------:R-:W-:Y:S02]  /*3370*/  FMNMX.FTZ R4, R58, R5, !PT ;  /* 0x000000053a047209 */ /* 0x000fe40007810000 */
[----:B------:R-:W-:Y:S01]  /*3380*/  ISETP.GT.AND P2, PT, R116, 0x50, PT ;  /* 0x000000507400780c */ /* 0x000fe20003f44270 */
[----:B------:R-:W0:Y:S08]  /*3390*/  MUFU.TANH R78, R78 ;  /* 0x0000004e004e7308 */ /* 0x000e300000002400 */
[----:B------:R-:W-:Y:S08]  /*33a0*/  MUFU.TANH R64, R64 ;  /* 0x0000004000407308 */ /* 0x000ff00000002400 */
[----:B------:R1:W-:Y:S01]  /*33b0*/  MUFU.TANH R105, R55 ;  /* 0x0000003700697308 */ /* 0x0003e20000002400 */
[----:B0-----:R-:W-:-:S02]  /*33c0*/  FSEL R78, R78, -INF , P1 ;  /* 0xff8000004e4e7808 */ /* 0x001fc40000800000 */
[----:B------:R-:W-:-:S05]  /*33d0*/  ISETP.GT.AND P1, PT, R116, 0x51, PT ;  /* 0x000000517400780c */ /* 0x000fca0003f24270 */
[----:B------:R-:W-:Y:S01]  /*33e0*/  MUFU.TANH R65, R65 ;  /* 0x0000004100417308 */ /* 0x000fe20000002400 */
[----:B-1----:R-:W-:-:S04]  /*33f0*/  FSEL R55, R83, -INF , P6 ;  /* 0xff80000053377808 */ /* 0x002fc80003000000 */
[----:B------:R-:W-:-:S03]  /*3400*/  FMNMX.FTZ R5, R55, R4, !PT ;  /* 0x0000000437057209 */ /* 0x000fc60007810000 */
[----:B------:R0:W-:Y:S08]  /*3410*/  MUFU.TANH R103, R54 ;  /* 0x0000003600677308 */ /* 0x0001f00000002400 */
[----:B------:R-:W1:Y:S01]  /*3420*/  MUFU.TANH R59, R59 ;  /* 0x0000003b003b7308 */ /* 0x000e620000002400 */
[----:B0-----:R-:W-:Y:S02]  /*3430*/  FSEL R54, R57, -INF , P5 ;  /* 0xff80000039367808 */ /* 0x001fe40002800000 */
[----:B------:R-:W-:-:S02]  /*3440*/  FSEL R57, R61, -INF , P3 ;  /* 0xff8000003d397808 */ /* 0x000fc40001800000 */
[----:B------:R-:W-:-:S03]  /*3450*/  FMNMX.FTZ R4, R54, R5, !PT ;  /* 0x0000000536047209 */ /* 0x000fc60007810000 */
[----:B------:R-:W-:Y:S08]  /*3460*/  MUFU.TANH R68, R68 ;  /* 0x0000004400447308 */ /* 0x000ff00000002400 */
[----:B------:R0:W-:Y:S01]  /*3470*/  MUFU.TANH R97, R49 ;  /* 0x0000003100617308 */ /* 0x0001e20000002400 */
[----:B-1----:R-:W-:Y:S02]  /*3480*/  FSEL R5, R59, -INF , P5 ;  /* 0xff8000003b057808 */ /* 0x002fe40002800000 */
[----:B------:R-:W-:-:S05]  /*3490*/  ISETP.GT.AND P5, PT, R116, 0x59, PT ;  /* 0x000000597400780c */ /* 0x000fca0003fa4270 */
[----:B------:R-:W-:Y:S01]  /*34a0*/  MUFU.TANH R62, R62 ;  /* 0x0000003e003e7308 */ /* 0x000fe20000002400 */
[----:B0-----:R-:W-:-:S04]  /*34b0*/  FSEL R49, R60, -INF , P4 ;  /* 0xff8000003c317808 */ /* 0x001fc80002000000 */
[----:B------:R-:W-:-:S03]  /*34c0*/  FMNMX.FTZ R4, R49, R4, !PT ;  /* 0x0000000431047209 */ /* 0x000fc60007810000 */
[----:B------:R-:W-:Y:S01]  /*34d0*/  MUFU.TANH R69, R69 ;  /* 0x0000004500457308 */ /* 0x000fe20000002400 */
[----:B------:R-:W-:Y:S02]  /*34e0*/  FMNMX.FTZ R8, R57, R4, !PT ;  /* 0x0000000439087209 */ /* 0x000fe40007810000 */
[----:B------:R-:W-:Y:S02]  /*34f0*/  FSEL R4, R86, -INF , P6 ;  /* 0xff80000056047808 */ /* 0x000fe40003000000 */
[----:B------:R-:W-:-:S03]  /*3500*/  ISETP.GT.AND P6, PT, R116, 0x58, PT ;  /* 0x000000587400780c */ /* 0x000fc60003fc4270 */
[----:B------:R-:W0:Y:S08]  /*3510*/  MUFU.TANH R63, R63 ;  /* 0x0000003f003f7308 */ /* 0x000e300000002400 */
[----:B------:R-:W1:Y:S08]  /*3520*/  MUFU.TANH R40, R40 ;  /* 0x0000002800287308 */ /* 0x000e700000002400 */
[----:B------:R2:W-:Y:S01]  /*3530*/  MUFU.TANH R102, R53 ;  /* 0x0000003500667308 */ /* 0x0005e20000002400 */
[----:B0-----:R-:W-:-:S02]  /*3540*/  FSEL R10, R63, -INF , P3 ;  /* 0xff8000003f0a7808 */ /* 0x001fc40001800000 */
[----:B------:R-:W-:-:S05]  /*3550*/  ISETP.GT.AND P3, PT, R116, 0x61, PT ;  /* 0x000000617400780c */ /* 0x000fca0003f64270 */
[----:B------:R-:W-:Y:S01]  /*3560*/  MUFU.TANH R66, R66 ;  /* 0x0000004200427308 */ /* 0x000fe20000002400 */
[----:B--2---:R-:W-:-:S04]  /*3570*/  FSEL R53, R64, -INF , P2 ;  /* 0xff80000040357808 */ /* 0x004fc80001000000 */
[----:B------:R-:W-:Y:S02]  /*3580*/  FMNMX.FTZ R21, R53, R8, !PT ;  /* 0x0000000835157209 */ /* 0x000fe40007810000 */
[----:B------:R-:W-:Y:S01]  /*3590*/  FSEL R8, R62, -INF , P4 ;  /* 0xff8000003e087808 */ /* 0x000fe20002000000 */
[----:B------:R-:W-:Y:S01]  /*35a0*/  MUFU.TANH R41, R41 ;  /* 0x0000002900297308 */ /* 0x000fe20000002400 */
[----:B------:R-:W-:-:S07]  /*35b0*/  ISETP.GT.AND P4, PT, R116, 0x60, PT ;  /* 0x000000607400780c */ /* 0x000fce0003f84270 */
[----:B------:R0:W-:Y:S08]  /*35c0*/  MUFU.TANH R101, R52 ;  /* 0x0000003400657308 */ /* 0x0001f00000002400 */
[----:B------:R-:W-:Y:S01]  /*35d0*/  MUFU.TANH R67, R67 ;  /* 0x0000004300437308 */ /* 0x000fe20000002400 */
[----:B0-----:R-:W-:-:S04]  /*35e0*/  FSEL R52, R65, -INF , P1 ;  /* 0xff80000041347808 */ /* 0x001fc80000800000 */
[----:B------:R-:W-:-:S03]  /*35f0*/  FMNMX.FTZ R21, R52, R21, !PT ;  /* 0x0000001534157209 */ /* 0x000fc60007810000 */
[----:B------:R1:W-:Y:S08]  /*3600*/  MUFU.TANH R94, R44 ;  /* 0x0000002c005e7308 */ /* 0x0003f00000002400 */
[----:B------:R0:W-:Y:S01]  /*3610*/  MUFU.TANH R98, R50 ;  /* 0x0000003200627308 */ /* 0x0001e20000002400 */
[----:B-1----:R-:W-:-:S07]  /*3620*/  FSEL R44, R40, -INF , P4 ;  /* 0xff800000282c7808 */ /* 0x002fce0002000000 */
[----:B------:R-:W1:Y:S01]  /*3630*/  MUFU.TANH R70, R70 ;  /* 0x0000004600467308 */ /* 0x000e620000002400 */
[----:B0-----:R-:W-:-:S04]  /*3640*/  FSEL R50, R68, -INF , P6 ;  /* 0xff80000044327808 */ /* 0x001fc80003000000 */
[----:B------:R-:W-:-:S03]  /*3650*/  FMNMX.FTZ R20, R50, R21, !PT ;  /* 0x0000001532147209 */ /* 0x000fc60007810000 */
[----:B------:R-:W0:Y:S08]  /*3660*/  MUFU.TANH R45, R45 ;  /* 0x0000002d002d7308 */ /* 0x000e300000002400 */
[----:B------:R2:W-:Y:S01]  /*3670*/  MUFU.TANH R96, R47 ;  /* 0x0000002f00607308 */ /* 0x0005e20000002400 */
[----:B-1----:R-:W-:Y:S02]  /*3680*/  FSEL R24, R70, -INF , P6 ;  /* 0xff80000046187808 */ /* 0x002fe40003000000 */
[----:B------:R-:W-:-:S05]  /*3690*/  ISETP.GT.AND P6, PT, R116, 0x70, PT ;  /* 0x000000707400780c */ /* 0x000fca0003fc4270 */
[----:B------:R-:W-:Y:S01]  /*36a0*/  MUFU.TANH R71, R71 ;  /* 0x0000004700477308 */ /* 0x000fe20000002400 */
[----:B--2---:R-:W-:-:S04]  /*36b0*/  FSEL R47, R69, -INF , P5 ;  /* 0xff800000452f7808 */ /* 0x004fc80002800000 */
[----:B------:R-:W-:Y:S02]  /*36c0*/  FMNMX.FTZ R21, R47, R20, !PT ;  /* 0x000000142f157209 */ /* 0x000fe40007810000 */
[----:B------:R-:W-:Y:S01]  /*36d0*/  FSEL R20, R66, -INF , P2 ;  /* 0xff80000042147808 */ /* 0x000fe20001000000 */
[----:B------:R-:W1:Y:S01]  /*36e0*/  MUFU.TANH R48, R48 ;  /* 0x0000003000307308 */ /* 0x000e620000002400 */
[----:B------:R-:W-:Y:S02]  /*36f0*/  ISETP.GT.AND P2, PT, R116, 0x68, PT ;  /* 0x000000687400780c */ /* 0x000fe40003f44270 */
[----:B------:R-:W-:Y:S02]  /*3700*/  FMNMX.FTZ R25, R44, R21, !PT ;  /* 0x000000152c197209 */ /* 0x000fe40007810000 */
[----:B------:R-:W-:Y:S02]  /*3710*/  FSEL R21, R67, -INF , P1 ;  /* 0xff80000043157808 */ /* 0x000fe40000800000 */
[----:B------:R-:W-:Y:S01]  /*3720*/  ISETP.GT.AND P1, PT, R116, 0x69, PT ;  /* 0x000000697400780c */ /* 0x000fe20003f24270 */
[----:B------:R2:W3:Y:S01]  /*3730*/  MUFU.TANH R87, R42 ;  /* 0x0000002a00577308 */ /* 0x0004e20000002400 */
[----:B------:R-:W-:-:S07]  /*3740*/  FSEL R40, R94, -INF , P2 ;  /* 0xff8000005e287808 */ /* 0x000fce0001000000 */
[----:B------:R0:W4:Y:S01]  /*3750*/  MUFU.TANH R93, R43 ;  /* 0x0000002b005d7308 */ /* 0x0001220000002400 */
[----:B--2---:R-:W-:-:S04]  /*3760*/  FSEL R42, R41, -INF , P3 ;  /* 0xff800000292a7808 */ /* 0x004fc80001800000 */
[----:B------:R-:W-:-:S03]  /*3770*/  FMNMX.FTZ R25, R42, R25, !PT ;  /* 0x000000192a197209 */ /* 0x000fc60007810000 */
[----:B------:R1:W2:Y:S01]  /*3780*/  MUFU.TANH R95, R46 ;  /* 0x0000002e005f7308 */ /* 0x0002a20000002400 */
[----:B0-----:R-:W-:-:S07]  /*3790*/  FSEL R43, R45, -INF , P1 ;  /* 0xff8000002d2b7808 */ /* 0x001fce0000800000 */
[----:B------:R0:W-:Y:S01]  /*37a0*/  MUFU.TANH R108, R26 ;  /* 0x0000001a006c7308 */ /* 0x0001e20000002400 */
[----:B-1----:R-:W-:-:S07]  /*37b0*/  FSEL R46, R48, -INF , P6 ;  /* 0xff800000302e7808 */ /* 0x002fce0003000000 */
[----:B------:R1:W-:Y:S01]  /*37c0*/  MUFU.TANH R109, R27 ;  /* 0x0000001b006d7308 */ /* 0x0003e20000002400 */
[----:B0-----:R-:W-:Y:S02]  /*37d0*/  FMNMX.FTZ R26, R40, R25, !PT ;  /* 0x00000019281a7209 */ /* 0x001fe40007810000 */
[----:B------:R-:W-:Y:S02]  /*37e0*/  FSEL R25, R71, -INF , P5 ;  /* 0xff80000047197808 */ /* 0x000fe40002800000 */
[----:B------:R-:W-:-:S03]  /*37f0*/  ISETP.GT.AND P5, PT, R116, 0x71, PT ;  /* 0x000000717400780c */ /* 0x000fc60003fa4270 */
[----:B------:R0:W-:Y:S01]  /*3800*/  MUFU.TANH R111, R29 ;  /* 0x0000001d006f7308 */ /* 0x0001e20000002400 */
[----:B-1----:R-:W-:Y:S02]  /*3810*/  FMNMX.FTZ R27, R43, R26, !PT ;  /* 0x0000001a2b1b7209 */ /* 0x002fe40007810000 */
[----:B---3--:R-:W-:Y:S02]  /*3820*/  FSEL R26, R87, -INF , P4 ;  /* 0xff800000571a7808 */ /* 0x008fe40002000000 */
[----:B------:R-:W-:Y:S02]  /*3830*/  ISETP.GT.AND P4, PT, R116, 0x78, PT ;  /* 0x000000787400780c */ /* 0x000fe40003f84270 */
[----:B------:R-:W-:Y:S01]  /*3840*/  FSEL R48, R97, -INF , P5 ;  /* 0xff80000061307808 */ /* 0x000fe20002800000 */
[----:B------:R2:W1:Y:S01]  /*3850*/  MUFU.TANH R110, R28 ;  /* 0x0000001c006e7308 */ /* 0x0004620000002400 */
[----:B0-----:R-:W-:Y:S02]  /*3860*/  FMNMX.FTZ R29, R46, R27, !PT ;  /* 0x0000001b2e1d7209 */ /* 0x001fe40007810000 */
[----:B----4-:R-:W-:-:S02]  /*3870*/  FSEL R27, R93, -INF , P3 ;  /* 0xff8000005d1b7808 */ /* 0x010fc40001800000 */
[C---:B------:R-:W-:Y:S02]  /*3880*/  ISETP.GT.AND P3, PT, R116.reuse, 0x79, PT ;  /* 0x000000797400780c */ /* 0x040fe40003f64270 */
[----:B------:R-:W-:Y:S01]  /*3890*/  FSEL R59, R101, -INF , P4 ;  /* 0xff800000653b7808 */ /* 0x000fe20002000000 */
[----:B------:R0:W3:Y:S01]  /*38a0*/  MUFU.TANH R112, R32 ;  /* 0x0000002000707308 */ /* 0x0000e20000002400 */
[----:B--2---:R-:W-:Y:S02]  /*38b0*/  FSEL R28, R95, -INF , P2 ;  /* 0xff8000005f1c7808 */ /* 0x004fe40001000000 */
[----:B------:R-:W-:Y:S02]  /*38c0*/  ISETP.GT.AND P2, PT, R116, 0x80, PT ;  /* 0x000000807400780c */ /* 0x000fe40003f44270 */
[----:B------:R-:W-:Y:S02]  /*38d0*/  FSEL R60, R102, -INF , P3 ;  /* 0xff800000663c7808 */ /* 0x000fe40001800000 */
[----:B------:R-:W-:Y:S01]  /*38e0*/  FSEL R61, R106, -INF , P2 ;  /* 0xff8000006a3d7808 */ /* 0x000fe20001000000 */
[----:B------:R2:W4:Y:S01]  /*38f0*/  MUFU.TANH R113, R33 ;  /* 0x0000002100717308 */ /* 0x0005220000002400 */
[----:B0-----:R-:W-:-:S02]  /*3900*/  FMNMX.FTZ R32, R48, R29, !PT ;  /* 0x0000001d30207209 */ /* 0x001fc40007810000 */
[----:B------:R-:W-:Y:S02]  /*3910*/  FSEL R29, R96, -INF , P1 ;  /* 0xff800000601d7808 */ /* 0x000fe40000800000 */
[----:B------:R-:W-:-:S03]  /*3920*/  ISETP.GT.AND P1, PT, R116, 0x81, PT ;  /* 0x000000817400780c */ /* 0x000fc60003f24270 */
[----:B------:R0:W5:Y:S01]  /*3930*/  MUFU.TANH R114, R36 ;  /* 0x0000002400727308 */ /* 0x0001620000002400 */
[----:B--2---:R-:W-:Y:S02]  /*3940*/  FMNMX.FTZ R33, R59, R32, !PT ;  /* 0x000000203b217209 */ /* 0x004fe40007810000 */
[----:B------:R-:W-:Y:S02]  /*3950*/  FSEL R32, R98, -INF , P6 ;  /* 0xff80000062207808 */ /* 0x000fe40003000000 */
[----:B------:R-:W-:Y:S02]  /*3960*/  ISETP.GT.AND P6, PT, R116, 0x88, PT ;  /* 0x000000887400780c */ /* 0x000fe40003fc4270 */
[----:B------:R-:W-:Y:S01]  /*3970*/  FSEL R62, R107, -INF , P1 ;  /* 0xff8000006b3e7808 */ /* 0x000fe20000800000 */
[----:B------:R2:W5:Y:S01]  /*3980*/  MUFU.TANH R115, R37 ;  /* 0x0000002500737308 */ /* 0x0005620000002400 */
[----:B0-----:R-:W-:Y:S02]  /*3990*/  FMNMX.FTZ R36, R60, R33, !PT ;  /* 0x000000213c247209 */ /* 0x001fe40007810000 */
[----:B------:R-:W-:-:S02]  /*39a0*/  CS2R R106, SRZ ;  /* 0x00000000006a7805 */ /* 0x000fc4000001ff00 */
[----:B------:R-:W-:Y:S02]  /*39b0*/  FSEL R33, R99, -INF , P5 ;  /* 0xff80000063217808 */ /* 0x000fe40002800000 */
[----:B------:R-:W-:Y:S02]  /*39c0*/  CS2R R98, SRZ ;  /* 0x0000000000627805 */ /* 0x000fe4000001ff00 */
[----:B------:R-:W-:Y:S02]  /*39d0*/  ISETP.GT.AND P5, PT, R116, 0x89, PT ;  /* 0x000000897400780c */ /* 0x000fe40003fa4270 */
[----:B-1----:R-:W-:Y:S01]  /*39e0*/  FSEL R63, R110, -INF , P6 ;  /* 0xff8000006e3f7808 */ /* 0x002fe20003000000 */
[----:B------:R-:W0:Y:S01]  /*39f0*/  MUFU.TANH R86, R30 ;  /* 0x0000001e00567308 */ /* 0x000e220000002400 */
[----:B--2---:R-:W-:Y:S02]  /*3a00*/  FMNMX.FTZ R37, R61, R36, !PT ;  /* 0x000000243d257209 */ /* 0x004fe40007810000 */
[----:B------:R-:W-:-:S02]  /*3a10*/  FSEL R36, R103, -INF , P4 ;  /* 0xff80000067247808 */ /* 0x000fc40002000000 */
[----:B------:R-:W-:Y:S02]  /*3a20*/  CS2R R102, SRZ ;  /* 0x0000000000667805 */ /* 0x000fe4000001ff00 */
[----:B------:R-:W-:Y:S02]  /*3a30*/  FMNMX.FTZ R66, R62, R37, !PT ;  /* 0x000000253e427209 */ /* 0x000fe40007810000 */
[----:B------:R-:W-:Y:S01]  /*3a40*/  ISETP.GT.AND P4, PT, R116, 0x90, PT ;  /* 0x000000907400780c */ /* 0x000fe20003f84270 */
[----:B------:R-:W1:Y:S01]  /*3a50*/  MUFU.TANH R87, R31 ;  /* 0x0000001f00577308 */ /* 0x000e620000002400 */
[----:B------:R-:W-:Y:S02]  /*3a60*/  FSEL R64, R111, -INF , P5 ;  /* 0xff8000006f407808 */ /* 0x000fe40002800000 */
[----:B------:R-:W-:Y:S02]  /*3a70*/  CS2R R110, SRZ ;  /* 0x00000000006e7805 */ /* 0x000fe4000001ff00 */
[----:B------:R-:W-:-:S02]  /*3a80*/  FMNMX.FTZ R41, R63, R66, !PT ;  /* 0x000000423f297209 */ /* 0x000fc40007810000 */
[----:B------:R-:W-:Y:S02]  /*3a90*/  FSEL R37, R105, -INF , P3 ;  /* 0xff80000069257808 */ /* 0x000fe40001800000 */
[----:B------:R-:W-:Y:S01]  /*3aa0*/  ISETP.GT.AND P3, PT, R116, 0x91, PT ;  /* 0x000000917400780c */ /* 0x000fe20003f64270 */
[----:B------:R-:W2:Y:S01]  /*3ab0*/  MUFU.TANH R88, R34 ;  /* 0x0000002200587308 */ /* 0x000ea20000002400 */
[----:B---3--:R-:W-:Y:S02]  /*3ac0*/  FSEL R65, R112, -INF , P4 ;  /* 0xff80000070417808 */ /* 0x008fe40002000000 */
[----:B------:R-:W-:Y:S02]  /*3ad0*/  FMNMX.FTZ R68, R64, R41, !PT ;  /* 0x0000002940447209 */ /* 0x000fe40007810000 */
[----:B------:R-:W-:Y:S02]  /*3ae0*/  FSEL R41, R108, -INF , P2 ;  /* 0xff8000006c297808 */ /* 0x000fe40001000000 */
[----:B------:R-:W-:Y:S01]  /*3af0*/  ISETP.GT.AND P2, PT, R116, 0x98, PT ;  /* 0x000000987400780c */ /* 0x000fe20003f44270 */
[----:B------:R-:W3:Y:S01]  /*3b00*/  MUFU.TANH R89, R35 ;  /* 0x0000002300597308 */ /* 0x000ee20000002400 */
[----:B----4-:R-:W-:-:S02]  /*3b10*/  FSEL R66, R113, -INF , P3 ;  /* 0xff80000071427808 */ /* 0x010fc40001800000 */
[----:B------:R-:W-:Y:S02]  /*3b20*/  CS2R R112, SRZ ;  /* 0x0000000000707805 */ /* 0x000fe4000001ff00 */
[----:B------:R-:W-:Y:S02]  /*3b30*/  FMNMX.FTZ R69, R65, R68, !PT ;  /* 0x0000004441457209 */ /* 0x000fe40007810000 */
[----:B------:R-:W-:Y:S02]  /*3b40*/  FSEL R45, R109, -INF , P1 ;  /* 0xff8000006d2d7808 */ /* 0x000fe40000800000 */
[----:B------:R-:W-:Y:S02]  /*3b50*/  CS2R R108, SRZ ;  /* 0x00000000006c7805 */ /* 0x000fe4000001ff00 */
[----:B------:R-:W-:Y:S01]  /*3b60*/  ISETP.GT.AND P1, PT, R116, 0x99, PT ;  /* 0x000000997400780c */ /* 0x000fe20003f24270 */
[----:B------:R-:W4:Y:S01]  /*3b70*/  MUFU.TANH R90, R38 ;  /* 0x00000026005a7308 */ /* 0x000f220000002400 */
[----:B-----5:R-:W-:-:S02]  /*3b80*/  FSEL R67, R114, -INF , P2 ;  /* 0xff80000072437808 */ /* 0x020fc40001000000 */
[----:B------:R-:W-:Y:S02]  /*3b90*/  CS2R R116, SRZ ;  /* 0x0000000000747805 */ /* 0x000fe4000001ff00 */
[----:B------:R-:W-:Y:S02]  /*3ba0*/  FMNMX.FTZ R70, R66, R69, !PT ;  /* 0x0000004542467209 */ /* 0x000fe40007810000 */
[----:B------:R-:W-:Y:S02]  /*3bb0*/  FSEL R68, R115, -INF , P1 ;  /* 0xff80000073447808 */ /* 0x000fe40000800000 */
[----:B------:R-:W-:Y:S02]  /*3bc0*/  CS2R R114, SRZ ;  /* 0x0000000000727805 */ /* 0x000fe4000001ff00 */
[----:B------:R-:W-:Y:S01]  /*3bd0*/  FMNMX.FTZ R69, R67, R70, !PT ;  /* 0x0000004643457209 */ /* 0x000fe20007810000 */
[----:B------:R-:W5:Y:S01]  /*3be0*/  MUFU.TANH R92, R39 ;  /* 0x00000027005c7308 */ /* 0x000f620000002400 */
[----:B0-----:R-:W-:-:S02]  /*3bf0*/  FSEL R86, R86, -INF , P6 ;  /* 0xff80000056567808 */ /* 0x001fc40003000000 */
[----:B------:R-:W-:Y:S02]  /*3c00*/  FMNMX.FTZ R70, R68, R69, !PT ;  /* 0x0000004544467209 */ /* 0x000fe40007810000 */
[----:B-1----:R-:W-:Y:S02]  /*3c10*/  FSEL R87, R87, -INF , P5 ;  /* 0xff80000057577808 */ /* 0x002fe40002800000 */
[----:B--2---:R-:W-:Y:S01]  /*3c20*/  FSEL R88, R88, -INF , P4 ;  /* 0xff80000058587808 */ /* 0x004fe20002000000 */
[----:B------:R-:W0:Y:S01]  /*3c30*/  SHFL.BFLY PT, R69, R70, 0x2, 0x1f ;  /* 0x0c401f0046457f89 */ /* 0x000e2200000e0000 */
[----:B---3--:R-:W-:Y:S02]  /*3c40*/  FSEL R89, R89, -INF , P3 ;  /* 0xff80000059597808 */ /* 0x008fe40001800000 */
[----:B----4-:R-:W-:Y:S02]  /*3c50*/  FSEL R90, R90, -INF , P2 ;  /* 0xff8000005a5a7808 */ /* 0x010fe40001000000 */
[----:B-----5:R-:W-:-:S02]  /*3c60*/  FSEL R92, R92, -INF , P1 ;  /* 0xff8000005c5c7808 */ /* 0x020fc40000800000 */
[----:B0-----:R-:W-:-:S05]  /*3c70*/  FMNMX.FTZ R71, R70, R69, !PT ;  /* 0x0000004546477209 */ /* 0x001fca0007810000 */
[----:B------:R-:W0:Y:S02]  /*3c80*/  SHFL.BFLY PT, R80, R71, 0x1, 0x1f ;  /* 0x0c201f0047507f89 */ /* 0x000e2400000e0000 */
[----:B0-----:R-:W-:Y:S01]  /*3c90*/  FMNMX.FTZ R121, R71, R80, !PT ;  /* 0x0000005047797209 */ /* 0x001fe20007810000 */
[----:B------:R-:W-:-:S03]  /*3ca0*/  IMAD.U32 R80, RZ, RZ, UR6 ;  /* 0x00000006ff507e24 */ /* 0x000fc6000f8e00ff */
[C---:B------:R-:W-:Y:S01]  /*3cb0*/  FSETP.NEU.FTZ.AND P0, PT, R121.reuse, -INF , PT ;  /* 0xff8000007900780b */ /* 0x040fe20003f1d000 */
[----:B------:R-:W-:-:S01]  /*3cc0*/  FFMA.FTZ R69, R121, R80, -8 ;  /* 0xc100000079457423 */ /* 0x000fc20000010050 */
[----:B------:R-:W-:-:S04]  /*3cd0*/  FMNMX.FTZ R80, R6, R7, !PT ;  /* 0x0000000706507209 */ /* 0x000fc80007810000 */
[----:B------:R-:W-:Y:S02]  /*3ce0*/  FMNMX.FTZ R80, R9, R80, !PT ;  /* 0x0000005009507209 */ /* 0x000fe40007810000 */
[----:B------:R-:W-:Y:S02]  /*3cf0*/  FSEL R69, R69, RZ, P0 ;  /* 0x000000ff45457208 */ /* 0x000fe40000000000 */
[----:B------:R-:W-:Y:S02]  /*3d00*/  FMNMX.FTZ R81, R11, R80, !PT ;  /* 0x000000500b517209 */ /* 0x000fe40007810000 */
[----:B------:R-:W-:Y:S01]  /*3d10*/  ISETP.NE.AND P0, PT, R104, RZ, PT ;  /* 0x000000ff6800720c */ /* 0x000fe20003f05270 */
        /* <DEDUP_REMOVED lines=15> */
[----:B------:R-:W-:Y:S01]  /*3e10*/  MUFU.EX2 R31, R31 ;  /* 0x0000001f001f7308 */ /* 0x000fe20000000800 */
[----:B------:R-:W-:-:S01]  /*3e20*/  FFMA.FTZ R35, R124, UR6, -R69 ;  /* 0x000000067c237c23 */ /* 0x000fc20008010845 */
[----:B------:R-:W-:Y:S01]  /*3e30*/  FMNMX.FTZ R83, R73, R82, !PT ;  /* 0x0000005249537209 */ /* 0x000fe20007810000 */
[----:B------:R-:W-:-:S01]  /*3e40*/  FFMA.FTZ R38, R126, UR6, -R69 ;  /* 0x000000067e267c23 */ /* 0x000fc20008010845 */
[--C-:B------:R-:W-:Y:S01]  /*3e50*/  FFMA.FTZ R39, R128, UR6, -R69.reuse ;  /* 0x0000000680277c23 */ /* 0x100fe20008010845 */
[----:B------:R-:W-:-:S01]  /*3e60*/  FFMA.FTZ R70, R100, UR6, -R69 ;  /* 0x0000000664467c23 */ /* 0x000fc20008010845 */
[----:B------:R-:W-:Y:S01]  /*3e70*/  FMNMX.FTZ R94, R72, R83, !PT ;  /* 0x00000053485e7209 */ /* 0x000fe20007810000 */
[----:B------:R-:W-:-:S01]  /*3e80*/  FFMA.FTZ R71, R130, UR6, -R69 ;  /* 0x0000000682477c23 */ /* 0x000fc20008010845 */
        /* <DEDUP_REMOVED lines=24> */
[----:B------:R-:W-:Y:S01]  /*4010*/  FFMA.FTZ R43, R43, UR6, -R69 ;  /* 0x000000062b2b7c23 */ /* 0x000fe20008010845 */
[----:B------:R-:W0:Y:S01]  /*4020*/  MUFU.EX2 R35, R35 ;  /* 0x0000002300237308 */ /* 0x000e220000000800 */
[----:B------:R-:W-:-:S02]  /*4030*/  FMNMX.FTZ R56, R4, R91, !PT ;  /* 0x0000005b04387209 */ /* 0x000fc40007810000 */
[----:B------:R-:W-:Y:S02]  /*4040*/  CS2R R118, SRZ ;  /* 0x0000000000767805 */ /* 0x000fe4000001ff00 */
[----:B------:R-:W-:Y:S02]  /*4050*/  CS2R R104, SRZ ;  /* 0x0000000000687805 */ /* 0x000fe4000001ff00 */
[----:B------:R-:W-:Y:S02]  /*4060*/  CS2R R100, SRZ ;  /* 0x0000000000647805 */ /* 0x000fe4000001ff00 */
[----:B------:R-:W-:Y:S01]  /*4070*/  FMNMX.FTZ R91, R5, R56, !PT ;  /* 0x00000038055b7209 */ /* 0x000fe20007810000 */
[----:B------:R-:W-:Y:S01]  /*4080*/  FFMA.FTZ R56, R58, UR6, -R69 ;  /* 0x000000063a387c23 */ /* 0x000fe20008010845 */
[----:B------:R-:W-:Y:S02]  /*4090*/  MUFU.EX2 R38, R38 ;  /* 0x0000002600267308 */ /* 0x000fe40000000800 */
[----:B------:R-:W-:-:S04]  /*40a0*/  FMNMX.FTZ R91, R8, R91, !PT ;  /* 0x0000005b085b7209 */ /* 0x000fc80007810000 */
[----:B------:R-:W-:Y:S02]  /*40b0*/  FMNMX.FTZ R91, R10, R91, !PT ;  /* 0x0000005b0a5b7209 */ /* 0x000fe40007810000 */
[----:B------:R-:W-:Y:S02]  /*40c0*/  MUFU.EX2 R39, R39 ;  /* 0x0000002700277308 */ /* 0x000fe40000000800 */
[----:B------:R-:W-:Y:S02]  /*40d0*/  FMNMX.FTZ R58, R20, R91, !PT ;  /* 0x0000005b143a7209 */ /* 0x000fe40007810000 */
[----:B0-----:R-:W-:Y:S02]  /*40e0*/  F2FP.SATFINITE.E4M3.F32.PACK_AB_MERGE_C R200, R35, R34, RZ ;  /* 0x0000002223c8723e */ /* 0x001fe400048070ff */
[----:B------:R-:W-:Y:S02]  /*40f0*/  FMNMX.FTZ R91, R21, R58, !PT ;  /* 0x0000003a155b7209 */ /* 0x000fe40007810000 */
[----:B------:R-:W-:Y:S01]  /*4100*/  F2FP.SATFINITE.E4M3.F32.PACK_AB_MERGE_C R200, R31, R30, R200 ;  /* 0x0000001e1fc8723e */ /* 0x000fe200048070c8 */
[----:B------:R-:W-:Y:S01]  /*4110*/  MUFU.EX2 R70, R70 ;  /* 0x0000004600467308 */ /* 0x000fe20000000800 */
[----:B------:R-:W-:-:S04]  /*4120*/  FMNMX.FTZ R58, R24, R91, !PT ;  /* 0x0000005b183a7209 */ /* 0x000fc80007810000 */
[----:B------:R-:W-:-:S03]  /*4130*/  FMNMX.FTZ R91, R25, R58, !PT ;  /* 0x0000003a195b7209 */ /* 0x000fc60007810000 */
[----:B------:R-:W0:Y:S01]  /*4140*/  MUFU.EX2 R71, R71 ;  /* 0x0000004700477308 */ /* 0x000e220000000800 */
[----:B------:R-:W-:-:S04]  /*4150*/  FMNMX.FTZ R58, R26, R91, !PT ;  /* 0x0000005b1a3a7209 */ /* 0x000fc80007810000 */
[----:B------:R-:W-:Y:S01]  /*4160*/  FMNMX.FTZ R91, R27, R58, !PT ;  /* 0x0000003a1b5b7209 */ /* 0x000fe20007810000 */
[----:B------:R-:W-:-:S02]  /*4170*/  FFMA.FTZ R58, R57, UR6, -R69 ;  /* 0x00000006393a7c23 */ /* 0x000fc40008010845 */
[----:B------:R-:W-:Y:S01]  /*4180*/  MUFU.EX2 R80, R80 ;  /* 0x0000005000507308 */ /* 0x000fe20000000800 */
[----:B------:R-:W-:-:S04]  /*4190*/  FMNMX.FTZ R94, R28, R91, !PT ;  /* 0x0000005b1c5e7209 */ /* 0x000fc80007810000 */
[----:B------:R-:W-:-:S03]  /*41a0*/  FMNMX.FTZ R57, R29, R94, !PT ;  /* 0x0000005e1d397209 */ /* 0x000fc60007810000 */
[----:B------:R-:W-:Y:S01]  /*41b0*/  MUFU.EX2 R81, R81 ;  /* 0x0000005100517308 */ /* 0x000fe20000000800 */
        /* <DEDUP_REMOVED lines=9> */
[----:B------:R-:W-:-:S03]  /*4250*/  FMNMX.FTZ R57, R45, R94, !PT ;  /* 0x0000005e2d397209 */ /* 0x000fc60007810000 */
        /* <DEDUP_REMOVED lines=10> */
[----:B------:R-:W-:Y:S01]  /*4300*/  FMNMX.FTZ R93, R92, R91, !PT ;  /* 0x0000005b5c5d7209 */ /* 0x000fe20007810000 */
[----:B------:R-:W-:-:S01]  /*4310*/  FFMA.FTZ R91, R48, UR6, -R69 ;  /* 0x00000006305b7c23 */ /* 0x000fc20008010845 */
[--C-:B------:R-:W-:Y:S01]  /*4320*/  FFMA.FTZ R48, R61, UR6, -R69.reuse ;  /* 0x000000063d307c23 */ /* 0x100fe20008010845 */
[----:B------:R-:W-:-:S01]  /*4330*/  FFMA.FTZ R61, R62, UR6, -R69 ;  /* 0x000000063e3d7c23 */ /* 0x000fc20008010845 */
[--C-:B------:R-:W-:Y:S01]  /*4340*/  FFMA.FTZ R62, R65, UR6, -R69.reuse ;  /* 0x00000006413e7c23 */ /* 0x100fe20008010845 */
[----:B------:R-:W0:Y:S01]  /*4350*/  SHFL.BFLY PT, R94, R93, 0x2, 0x1f ;  /* 0x0c401f005d5e7f89 */ /* 0x000e2200000e0000 */
[----:B------:R-:W-:-:S01]  /*4360*/  FFMA.FTZ R65, R66, UR6, -R69 ;  /* 0x0000000642417c23 */ /* 0x000fc20008010845 */
[----:B------:R-:W-:Y:S08]  /*4370*/  MUFU.EX2 R57, R95 ;  /* 0x0000005f00397308 */ /* 0x000ff00000000800 */
[----:B------:R-:W1:Y:S08]  /*4380*/  MUFU.EX2 R56, R56 ;  /* 0x0000003800387308 */ /* 0x000e700000000800 */
[----:B------:R-:W-:Y:S01]  /*4390*/  MUFU.EX2 R55, R55 ;  /* 0x0000003700377308 */ /* 0x000fe20000000800 */
[----:B0-----:R-:W-:-:S07]  /*43a0*/  FMNMX.FTZ R94, R93, R94, !PT ;  /* 0x0000005e5d5e7209 */ /* 0x001fce0007810000 */
[----:B------:R-:W-:Y:S01]  /*43b0*/  MUFU.EX2 R54, R54 ;  /* 0x0000003600367308 */ /* 0x000fe20000000800 */
[----:B-1----:R-:W-:Y:S01]  /*43c0*/  F2FP.SATFINITE.E4M3.F32.PACK_AB_MERGE_C R206, R56, R51, RZ ;  /* 0x0000003338ce723e */ /* 0x002fe200048070ff */
[----:B------:R-:W0:Y:S03]  /*43d0*/  SHFL.BFLY PT, R93, R94, 0x1, 0x1f ;  /* 0x0c201f005e5d7f89 */ /* 0x000e2600000e0000 */
[----:B------:R-:W-:-:S03]  /*43e0*/  F2FP.SATFINITE.E4M3.F32.PACK_AB_MERGE_C R206, R85, R84, R206 ;  /* 0x0000005455ce723e */ /* 0x000fc600048070ce */
        /* <DEDUP_REMOVED lines=9> */
[----:B------:R-:W-:-:S03]  /*4480*/  ISETP.NE.AND P1, PT, R2, RZ, PT ;  /* 0x000000ff0200720c */ /* 0x000fc60003f25270 */
[----:B------:R-:W-:Y:S01]  /*4490*/  MUFU.EX2 R50, R50 ;  /* 0x0000003200327308 */ /* 0x000fe20000000800 */
        /* <DEDUP_REMOVED lines=15> */
[----:B------:R-:W0:Y:S01]  /*4590*/  MUFU.EX2 R7, R7 ;  /* 0x0000000700077308 */ /* 0x000e220000000800 */
[----:B------:R-:W-:-:S02]  /*45a0*/  @P1 VIADD R3, R3, 0x33440 ;  /* 0x0003344003031836 */ /* 0x000fc40000000000 */
[--C-:B------:R-:W-:Y:S01]  /*45b0*/  FFMA.FTZ R75, R75, UR6, -R68.reuse ;  /* 0x000000064b4b7c23 */ /* 0x100fe20008010844 */
[----:B------:R-:W-:-:S01]  /*45c0*/  FFMA.FTZ R74, R74, UR6, -R68 ;  /* 0x000000064a4a7c23 */ /* 0x000fc20008010844 */
[--C-:B------:R-:W-:Y:S01]  /*45d0*/  FFMA.FTZ R79, R79, UR6, -R68.reuse ;  /* 0x000000064f4f7c23 */ /* 0x100fe20008010844 */
[----:B------:R-:W-:-:S01]  /*45e0*/  FFMA.FTZ R78, R78, UR6, -R68 ;  /* 0x000000064e4e7c23 */ /* 0x000fc20008010844 */
[----:B------:R-:W-:Y:S01]  /*45f0*/  @P1 PRMT R3, R16, 0x654, R3 ;  /* 0x0000065410031816 */ /* 0x000fe20000000003 */
[----:B------:R-:W-:-:S01]  /*4600*/  FFMA.FTZ R4, R4, UR6, -R68 ;  /* 0x0000000604047c23 */ /* 0x000fc20008010844 */
[----:B------:R1:W2:Y:S01]  /*4610*/  MUFU.EX2 R69, R66 ;  /* 0x0000004200457308 */ /* 0x0002a20000000800 */
[----:B------:R-:W-:-:S01]  /*4620*/  FFMA.FTZ R5, R5, UR6, -R68 ;  /* 0x0000000605057c23 */ /* 0x000fc20008010844 */
[----:B------:R3:W-:Y:S01]  /*4630*/  @P1 SYNCS.ARRIVE.TRANS64.RED.A1T0 RZ, [R3+URZ], RZ ;  /* 0x000000ff03ff19a7 */ /* 0x0007e2000810043f */
[----:B------:R-:W-:-:S01]  /*4640*/  FFMA.FTZ R24, R24, UR6, -R68 ;  /* 0x0000000618187c23 */ /* 0x000fc20008010844 */
[--C-:B------:R-:W-:Y:S01]  /*4650*/  FFMA.FTZ R25, R25, UR6, -R68.reuse ;  /* 0x0000000619197c23 */ /* 0x100fe20008010844 */
[----:B------:R-:W-:-:S01]  /*4660*/  FFMA.FTZ R26, R26, UR6, -R68 ;  /* 0x000000061a1a7c23 */ /* 0x000fc20008010844 */
[--C-:B------:R-:W-:Y:S01]  /*4670*/  FFMA.FTZ R27, R27, UR6, -R68.reuse ;  /* 0x000000061b1b7c23 */ /* 0x100fe20008010844 */
[----:B------:R-:W-:-:S01]  /*4680*/  FFMA.FTZ R28, R28, UR6, -R68 ;  /* 0x000000061c1c7c23 */ /* 0x000fc20008010844 */
[----:B------:R-:W4:Y:S01]  /*4690*/  MUFU.EX2 R94, R93 ;  /* 0x0000005d005e7308 */ /* 0x000f220000000800 */
[----:B0-----:R-:W-:-:S01]  /*46a0*/  FADD.FTZ R20, R6, R7 ;  /* 0x0000000706147221 */ /* 0x001fc20000010000 */
[--C-:B-1----:R-:W-:Y:S01]  /*46b0*/  FFMA.FTZ R66, R76, UR6, -R68.reuse ;  /* 0x000000064c427c23 */ /* 0x102fe20008010844 */
[----:B------:R-:W-:-:S01]  /*46c0*/  FFMA.FTZ R29, R29, UR6, -R68 ;  /* 0x000000061d1d7c23 */ /* 0x000fc20008010844 */
[--C-:B------:R-:W-:Y:S01]  /*46d0*/  FFMA.FTZ R32, R32, UR6, -R68.reuse ;  /* 0x0000000620207c23 */ /* 0x100fe20008010844 */
[----:B------:R-:W-:-:S01]  /*46e0*/  FFMA.FTZ R33, R33, UR6, -R68 ;  /* 0x0000000621217c23 */ /* 0x000fc20008010844 */
[--C-:B------:R-:W-:Y:S01]  /*46f0*/  FFMA.FTZ R36, R36, UR6, -R68.reuse ;  /* 0x0000000624247c23 */ /* 0x100fe20008010844 */
        /* <DEDUP_REMOVED lines=9> */
[----:B------:R1:W-:Y:S01]  /*4790*/  MUFU.EX2 R95, R15 ;  /* 0x0000000f005f7308 */ /* 0x0003e20000000800 */
[----:B------:R-:W-:-:S07]  /*47a0*/  PLOP3.LUT P1, PT, PT, PT, UP0, 0x80, 0x0 ;  /* 0x000000000000781c */ /* 0x000fce0003f2f008 */
[----:B------:R-:W5:Y:S01]  /*47b0*/  MUFU.EX2 R12, R12 ;  /* 0x0000000c000c7308 */ /* 0x000f620000000800 */
[----:B-1----:R-:W-:-:S01]  /*47c0*/  FFMA.FTZ R15, R21, UR6, -R68 ;  /* 0x00000006150f7c23 */ /* 0x002fc20008010844 */
[----:B------:R-:W-:Y:S01]  /*47d0*/  FADD.FTZ R21, R30, R31 ;  /* 0x0000001f1e157221 */ /* 0x000fe20000010000 */
[----:B------:R-:W-:-:S01]  /*47e0*/  FFMA.FTZ R68, R92, UR6, -R68 ;  /* 0x000000065c447c23 */ /* 0x000fc20008010844 */
[----:B------:R-:W-:-:S04]  /*47f0*/  CS2R R92, SRZ ;  /* 0x00000000005c7805 */ /* 0x000fc8000001ff00 */
[----:B------:R1:W-:Y:S08]  /*4800*/  MUFU.EX2 R73, R10 ;  /* 0x0000000a00497308 */ /* 0x0003f00000000800 */
[----:B------:R-:W3:Y:S01]  /*4810*/  MUFU.EX2 R96, R96 ;  /* 0x0000006000607308 */ /* 0x000ee20000000800 */
[----:B-1----:R-:W-:-:S01]  /*4820*/  FADD.FTZ R10, R34, R21 ;  /* 0x00000015220a7221 */ /* 0x002fc20000010000 */
[----:B--2---:R-:W-:Y:S01]  /*4830*/  FADD.FTZ R21, R69, R20 ;  /* 0x0000001445157221 */ /* 0x004fe20000010000 */
[----:B----4-:R-:W-:-:S02]  /*4840*/  F2FP.SATFINITE.E4M3.F32.PACK_AB_MERGE_C R69, R94, R69, RZ ;  /* 0x000000455e45723e */ /* 0x010fc400048070ff */
[----:B------:R-:W-:Y:S01]  /*4850*/  FADD.FTZ R77, R35, R10 ;  /* 0x0000000a234d7221 */ /* 0x000fe20000010000 */
[----:B------:R-:W-:-:S01]  /*4860*/  FADD.FTZ R10, R94, R21 ;  /* 0x000000155e0a7221 */ /* 0x000fc20000010000 */
[----:B------:R-:W-:Y:S01]  /*4870*/  F2FP.SATFINITE.E4M3.F32.PACK_AB_MERGE_C R201, R7, R6, R69 ;  /* 0x0000000607c9723e */ /* 0x000fe20004807045 */
[----:B------:R-:W1:Y:S01]  /*4880*/  MUFU.EX2 R11, R11 ;  /* 0x0000000b000b7308 */ /* 0x000e620000000800 */
[----:B------:R-:W-:-:S01]  /*4890*/  FADD.FTZ R20, R38, R77 ;  /* 0x0000004d26147221 */ /* 0x000fc20000010000 */
[----:B0-----:R-:W-:Y:S01]  /*48a0*/  FADD.FTZ R21, R9, R10 ;  /* 0x0000000a09157221 */ /* 0x001fe20000010000 */
[----:B------:R-:W-:Y:S02]  /*48b0*/  CS2R R34, SRZ ;  /* 0x0000000000227805 */ /* 0x000fe4000001ff00 */
[----:B------:R-:W-:Y:S01]  /*48c0*/  FADD.FTZ R77, R39, R20 ;  /* 0x00000014274d7221 */ /* 0x000fe20000010000 */
[----:B-----5:R-:W-:-:S01]  /*48d0*/  FADD.FTZ R10, R12, R21 ;  /* 0x000000150c0a7221 */ /* 0x020fc20000010000 */
[----:B------:R-:W-:Y:S01]  /*48e0*/  CS2R R38, SRZ ;  /* 0x0000000000267805 */ /* 0x000fe2000001ff00 */
[----:B------:R-:W0:Y:S01]  /*48f0*/  MUFU.EX2 R14, R14 ;  /* 0x0000000e000e7308 */ /* 0x000e220000000800 */
[----:B------:R-:W-:-:S01]  /*4900*/  FADD.FTZ R20, R70, R77 ;  /* 0x0000004d46147221 */ /* 0x000fc20000010000 */
[----:B---3--:R-:W-:Y:S01]  /*4910*/  FADD.FTZ R3, R95, R10 ;  /* 0x0000000a5f037221 */ /* 0x008fe20000010000 */
[----:B------:R-:W-:-:S02]  /*4920*/  F2FP.SATFINITE.E4M3.F32.PACK_AB_MERGE_C R95, R96, R95, RZ ;  /* 0x0000005f605f723e */ /* 0x000fc400048070ff */
[----:B------:R-:W-:Y:S01]  /*4930*/  CS2R R76, SRZ ;  /* 0x00000000004c7805 */ /* 0x000fe2000001ff00 */
[----:B------:R-:W-:-:S01]  /*4940*/  FADD.FTZ R21, R71, R20 ;  /* 0x0000001447157221 */ /* 0x000fc20000010000 */
[----:B------:R-:W-:Y:S01]  /*4950*/  FADD.FTZ R10, R96, R3 ;  /* 0x00000003600a7221 */ /* 0x000fe20000010000 */
[----:B------:R-:W-:Y:S01]  /*4960*/  F2FP.SATFINITE.E4M3.F32.PACK_AB_MERGE_C R203, R12, R9, R95 ;  /* 0x000000090ccb723e */ /* 0x000fe2000480705f */
[----:B------:R-:W2:Y:S01]  /*4970*/  MUFU.EX2 R75, R75 ;  /* 0x0000004b004b7308 */ /* 0x000ea20000000800 */
[----:B------:R-:W-:-:S01]  /*4980*/  FADD.FTZ R20, R80, R21 ;  /* 0x0000001550147221 */ /* 0x000fc20000010000 */
[----:B-1----:R-:W-:Y:S01]  /*4990*/  FADD.FTZ R3, R11, R10 ;  /* 0x0000000a0b037221 */ /* 0x002fe20000010000 */
[----:B------:R-:W-:Y:S02]  /*49a0*/  CS2R R96, SRZ ;  /* 0x0000000000607805 */ /* 0x000fe4000001ff00 */
[----:B------:R-:W-:Y:S01]  /*49b0*/  CS2R R94, SRZ ;  /* 0x00000000005e7805 */ /* 0x000fe2000001ff00 */
[----:B------:R-:W-:-:S01]  /*49c0*/  FADD.FTZ R21, R81, R20 ;  /* 0x0000001451157221 */ /* 0x000fc20000010000 */
[----:B------:R-:W-:-:S02]  /*49d0*/  CS2R R80, SRZ ;  /* 0x0000000000507805 */ /* 0x000fc4000001ff00 */
[----:B------:R-:W-:Y:S01]  /*49e0*/  CS2R R70, SRZ ;  /* 0x0000000000467805 */ /* 0x000fe2000001ff00 */
[----:B------:R-:W1:Y:S01]  /*49f0*/  MUFU.EX2 R74, R74 ;  /* 0x0000004a004a7308 */ /* 0x000e620000000800 */
[----:B0-----:R-:W-:-:S01]  /*4a00*/  FADD.FTZ R10, R14, R3 ;  /* 0x000000030e0a7221 */ /* 0x001fc20000010000 */
[----:B------:R-:W-:-:S04]  /*4a10*/  FADD.FTZ R20, R82, R21 ;  /* 0x0000001552147221 */ /* 0x000fc80000010000 */
[----:B------:R-:W-:Y:S01]  /*4a20*/  FADD.FTZ R21, R83, R20 ;  /* 0x0000001453157221 */ /* 0x000fe20000010000 */
[----:B------:R-:W-:Y:S01]  /*4a30*/  CS2R R82, SRZ ;  /* 0x0000000000527805 */ /* 0x000fe2000001ff00 */
[----:B------:R-:W0:Y:S01]  /*4a40*/  MUFU.EX2 R13, R13 ;  /* 0x0000000d000d7308 */ /* 0x000e220000000800 */
[----:B--2---:R-:W-:-:S01]  /*4a50*/  FADD.FTZ R3, R75, R10 ;  /* 0x0000000a4b037221 */ /* 0x004fc20000010000 */
[----:B------:R-:W-:-:S04]  /*4a60*/  FADD.FTZ R20, R84, R21 ;  /* 0x0000001554147221 */ /* 0x000fc80000010000 */
[----:B------:R-:W-:Y:S01]  /*4a70*/  FADD.FTZ R20, R85, R20 ;  /* 0x0000001455147221 */ /* 0x000fe20000010000 */
[----:B------:R-:W-:Y:S01]  /*4a80*/  CS2R R84, SRZ ;  /* 0x0000000000547805 */ /* 0x000fe2000001ff00 */
[----:B------:R-:W2:Y:S01]  /*4a90*/  MUFU.EX2 R66, R66 ;  /* 0x0000004200427308 */ /* 0x000ea20000000800 */
[----:B-1----:R-:W-:-:S01]  /*4aa0*/  FADD.FTZ R10, R74, R3 ;  /* 0x000000034a0a7221 */ /* 0x002fc20000010000 */
[----:B------:R-:W-:-:S04]  /*4ab0*/  F2FP.SATFINITE.E4M3.F32.PACK_AB_MERGE_C R74, R74, R75, RZ ;  /* 0x0000004b4a4a723e */ /* 0x000fc800048070ff */
[----:B------:R-:W-:Y:S02]  /*4ac0*/  F2FP.SATFINITE.E4M3.F32.PACK_AB_MERGE_C R205, R14, R11, R74 ;  /* 0x0000000b0ecd723e */ /* 0x000fe4000480704a */
[----:B------:R-:W-:Y:S01]  /*4ad0*/  CS2R R74, SRZ ;  /* 0x00000000004a7805 */ /* 0x000fe2000001ff00 */
[----:B------:R-:W1:Y:S01]  /*4ae0*/  MUFU.EX2 R79, R79 ;  /* 0x0000004f004f7308 */ /* 0x000e620000000800 */
[----:B0-----:R-:W-:-:S07]  /*4af0*/  FADD.FTZ R3, R13, R10 ;  /* 0x0000000a0d037221 */ /* 0x001fce0000010000 */
[----:B------:R-:W0:Y:S01]  /*4b00*/  MUFU.EX2 R78, R78 ;  /* 0x0000004e004e7308 */ /* 0x000e220000000800 */
[----:B--2---:R-:W-:-:S01]  /*4b10*/  FADD.FTZ R10, R66, R3 ;  /* 0x00000003420a7221 */ /* 0x004fc20000010000 */
[----:B------:R-:W-:-:S06]  /*4b20*/  FADD.FTZ R3, R51, R20 ;  /* 0x0000001433037221 */ /* 0x000fcc0000010000 */
[----:B------:R-:W2:Y:S01]  /*4b30*/  MUFU.EX2 R4, R4 ;  /* 0x0000000400047308 */ /* 0x000ea20000000800 */
[----:B-1----:R-:W-:-:S01]  /*4b40*/  FADD.FTZ R21, R79, R10 ;  /* 0x0000000a4f157221 */ /* 0x002fc20000010000 */
[----:B------:R-:W-:-:S04]  /*4b50*/  FADD.FTZ R10, R56, R3 ;  /* 0x00000003380a7221 */ /* 0x000fc80000010000 */
[----:B------:R-:W-:Y:S02]  /*4b60*/  FADD.FTZ R3, R55, R10 ;  /* 0x0000000a37037221 */ /* 0x000fe40000010000 */
[----:B------:R-:W1:Y:S01]  /*4b70*/  MUFU.EX2 R5, R5 ;  /* 0x0000000500057308 */ /* 0x000e620000000800 */
[----:B0-----:R-:W-:-:S01]  /*4b80*/  FADD.FTZ R21, R78, R21 ;  /* 0x000000154e157221 */ /* 0x001fc20000010000 */
[----:B------:R-:W-:Y:S01]  /*4b90*/  FADD.FTZ R20, R54, R3 ;  /* 0x0000000336147221 */ /* 0x000fe20000010000 */
[----:B------:R-:W-:-:S04]  /*4ba0*/  F2FP.SATFINITE.E4M3.F32.PACK_AB_MERGE_C R78, R78, R79, RZ ;  /* 0x0000004f4e4e723e */ /* 0x000fc800048070ff */
[----:B------:R-:W-:Y:S01]  /*4bb0*/  F2FP.SATFINITE.E4M3.F32.PACK_AB_MERGE_C R207, R66, R13, R78 ;  /* 0x0000000d42cf723e */ /* 0x000fe2000480704e */
[----:B------:R-:W0:Y:S01]  /*4bc0*/  MUFU.EX2 R72, R72 ;  /* 0x0000004800487308 */ /* 0x000e220000000800 */
[----:B--2---:R-:W-:-:S01]  /*4bd0*/  FADD.FTZ R10, R4, R21 ;  /* 0x00000015040a7221 */ /* 0x004fc20000010000 */
[----:B------:R-:W-:Y:S01]  /*4be0*/  FADD.FTZ R21, R49, R20 ;  /* 0x0000001431157221 */ /* 0x000fe20000010000 */
[C---:B------:R-:W-:Y:S02]  /*4bf0*/  F2FP.SATFINITE.E4M3.F32.PACK_AB_MERGE_C R49, R58.reuse, R49, RZ ;  /* 0x000000313a31723e */ /* 0x040fe400048070ff */
[----:B------:R-:W-:Y:S01]  /*4c00*/  CS2R R78, SRZ ;  /* 0x00000000004e7805 */ /* 0x000fe2000001ff00 */
[----:B------:R-:W-:-:S01]  /*4c10*/  FADD.FTZ R58, R58, R21 ;  /* 0x000000153a3a7221 */ /* 0x000fc20000010000 */
[----:B------:R-:W-:Y:S01]  /*4c20*/  F2FP.SATFINITE.E4M3.F32.PACK_AB_MERGE_C R208, R54, R55, R49 ;  /* 0x0000003736d0723e */ /* 0x000fe20004807031 */
[----:B------:R-:W2:Y:S01]  /*4c30*/  MUFU.EX2 R8, R8 ;  /* 0x0000000800087308 */ /* 0x000ea20000000800 */
[----:B-1----:R-:W-:-:S01]  /*4c40*/  FADD.FTZ R3, R5, R10 ;  /* 0x0000000a05037221 */ /* 0x002fc20000010000 */
[----:B------:R-:W-:Y:S01]  /*4c50*/  FADD.FTZ R21, R53, R58 ;  /* 0x0000003a35157221 */ /* 0x000fe20000010000 */
[----:B------:R-:W-:-:S03]  /*4c60*/  CS2R R54, SRZ ;  /* 0x0000000000367805 */ /* 0x000fc6000001ff00 */
[----:B------:R-:W-:Y:S02]  /*4c70*/  FADD.FTZ R21, R52, R21 ;  /* 0x0000001534157221 */ /* 0x000fe40000010000 */
[----:B------:R-:W1:Y:S01]  /*4c80*/  MUFU.EX2 R15, R15 ;  /* 0x0000000f000f7308 */ /* 0x000e620000000800 */
[----:B0-----:R-:W-:-:S01]  /*4c90*/  FADD.FTZ R10, R72, R3 ;  /* 0x00000003480a7221 */ /* 0x001fc20000010000 */
[----:B------:R-:W-:Y:S01]  /*4ca0*/  FADD.FTZ R20, R50, R21 ;  /* 0x0000001532147221 */ /* 0x000fe20000010000 */
[C---:B------:R-:W-:Y:S02]  /*4cb0*/  F2FP.SATFINITE.E4M3.F32.PACK_AB_MERGE_C R72, R73.reuse, R72, RZ ;  /* 0x000000484948723e */ /* 0x040fe400048070ff */
[----:B------:R-:W-:Y:S02]  /*4cc0*/  FADD.FTZ R3, R73, R10 ;  /* 0x0000000a49037221 */ /* 0x000fe40000010000 */
[----:B------:R-:W-:Y:S01]  /*4cd0*/  F2FP.SATFINITE.E4M3.F32.PACK_AB_MERGE_C R209, R5, R4, R72 ;  /* 0x0000000405d1723e */ /* 0x000fe20004807048 */
[----:B------:R-:W0:Y:S01]  /*4ce0*/  MUFU.EX2 R24, R24 ;  /* 0x0000001800187308 */ /* 0x000e220000000800 */
[----:B--2---:R-:W-:-:S01]  /*4cf0*/  FADD.FTZ R10, R8, R3 ;  /* 0x00000003080a7221 */ /* 0x004fc20000010000 */
[----:B------:R-:W-:-:S06]  /*4d00*/  CS2R R72, SRZ ;  /* 0x0000000000487805 */ /* 0x000fcc000001ff00 */
[----:B------:R-:W2:Y:S01]  /*4d10*/  MUFU.EX2 R47, R47 ;  /* 0x0000002f002f7308 */ /* 0x000ea20000000800 */
[----:B-1----:R-:W-:-:S07]  /*4d20*/  FADD.FTZ R3, R15, R10 ;  /* 0x0000000a0f037221 */ /* 0x002fce0000010000 */
[----:B------:R-:W1:Y:S01]  /*4d30*/  MUFU.EX2 R25, R25 ;  /* 0x0000001900197308 */ /* 0x000e620000000800 */
[----:B0-----:R-:W-:-:S07]  /*4d40*/  FADD.FTZ R30, R24, R3 ;  /* 0x00000003181e7221 */ /* 0x001fce0000010000 */
[----:B------:R-:W0:Y:S01]  /*4d50*/  MUFU.EX2 R44, R44 ;  /* 0x0000002c002c7308 */ /* 0x000e220000000800 */
[C---:B--2---:R-:W-:Y:S01]  /*4d60*/  F2FP.SATFINITE.E4M3.F32.PACK_AB_MERGE_C R50, R47.reuse, R50, RZ ;  /* 0x000000322f32723e */ /* 0x044fe200048070ff */
[----:B------:R-:W-:-:S03]  /*4d70*/  FADD.FTZ R47, R47, R20 ;  /* 0x000000142f2f7221 */ /* 0x000fc60000010000 */
[----:B------:R-:W-:Y:S02]  /*4d80*/  F2FP.SATFINITE.E4M3.F32.PACK_AB_MERGE_C R210, R52, R53, R50 ;  /* 0x0000003534d2723e */ /* 0x000fe40004807032 */
[----:B------:R-:W-:Y:S02]  /*4d90*/  CS2R R52, SRZ ;  /* 0x0000000000347805 */ /* 0x000fe4000001ff00 */
[----:B------:R-:W-:Y:S01]  /*4da0*/  CS2R R50, SRZ ;  /* 0x0000000000327805 */ /* 0x000fe2000001ff00 */
[----:B------:R-:W2:Y:S01]  /*4db0*/  MUFU.EX2 R26, R26 ;  /* 0x0000001a001a7308 */ /* 0x000ea20000000800 */
[C---:B-1----:R-:W-:Y:S01]  /*4dc0*/  F2FP.SATFINITE.E4M3.F32.PACK_AB_MERGE_C R31, R25.reuse, R24, RZ ;  /* 0x00000018191f723e */ /* 0x042fe200048070ff */
[----:B------:R-:W-:-:S03]  /*4dd0*/  FADD.FTZ R25, R25, R30 ;  /* 0x0000001e19197221 */ /* 0x000fc60000010000 */
[----:B------:R-:W-:Y:S02]  /*4de0*/  F2FP.SATFINITE.E4M3.F32.PACK_AB_MERGE_C R211, R15, R8, R31 ;  /* 0x000000080fd3723e */ /* 0x000fe4000480701f */
[----:B------:R-:W-:Y:S01]  /*4df0*/  CS2R R30, SRZ ;  /* 0x00000000001e7805 */ /* 0x000fe2000001ff00 */
[----:B------:R-:W1:Y:S01]  /*4e00*/  MUFU.EX2 R27, R27 ;  /* 0x0000001b001b7308 */ /* 0x000e620000000800 */
[----:B0-----:R-:W-:-:S04]  /*4e10*/  FADD.FTZ R20, R44, R47 ;  /* 0x0000002f2c147221 */ /* 0x001fc80000010000 */
[----:B------:R-:W-:-:S03]  /*4e20*/  FADD.FTZ R3, R57, R20 ;  /* 0x0000001439037221 */ /* 0x000fc60000010000 */
        /* <DEDUP_REMOVED lines=9> */
[C---:B-1----:R-:W-:Y:S01]  /*4ec0*/  F2FP.SATFINITE.E4M3.F32.PACK_AB_MERGE_C R40, R43.reuse, R40, RZ ;  /* 0x000000282b28723e */ /* 0x042fe200048070ff */
[----:B------:R-:W-:-:S03]  /*4ed0*/  FADD.FTZ R43, R43, R20 ;  /* 0x000000142b2b7221 */ /* 0x000fc60000010000 */
[----:B------:R-:W-:Y:S02]  /*4ee0*/  F2FP.SATFINITE.E4M3.F32.PACK_AB_MERGE_C R212, R57, R44, R40 ;  /* 0x0000002c39d4723e */ /* 0x000fe40004807028 */
[----:B------:R-:W-:Y:S01]  /*4ef0*/  CS2R R56, SRZ ;  /* 0x0000000000387805 */ /* 0x000fe2000001ff00 */
[----:B------:R-:W1:Y:S01]  /*4f00*/  MUFU.EX2 R32, R32 ;  /* 0x0000002000207308 */ /* 0x000e620000000800 */
[C---:B0-----:R-:W-:Y:S01]  /*4f10*/  F2FP.SATFINITE.E4M3.F32.PACK_AB_MERGE_C R28, R29.reuse, R28, RZ ;  /* 0x0000001c1d1c723e */ /* 0x041fe200048070ff */
[----:B------:R-:W-:-:S03]  /*4f20*/  FADD.FTZ R29, R29, R24 ;  /* 0x000000181d1d7221 */ /* 0x000fc60000010000 */
[----:B------:R-:W-:Y:S02]  /*4f30*/  F2FP.SATFINITE.E4M3.F32.PACK_AB_MERGE_C R213, R27, R26, R28 ;  /* 0x0000001a1bd5723e */ /* 0x000fe4000480701c */
[----:B------:R-:W-:Y:S01]  /*4f40*/  CS2R R26, SRZ ;  /* 0x00000000001a7805 */ /* 0x000fe2000001ff00 */
[----:B------:R-:W0:Y:S01]  /*4f50*/  MUFU.EX2 R91, R91 ;  /* 0x0000005b005b7308 */ /* 0x000e220000000800 */
[----:B--2---:R-:W-:-:S07]  /*4f60*/  FADD.FTZ R20, R42, R43 ;  /* 0x0000002b2a147221 */ /* 0x004fce0000010000 */
[----:B------:R-:W-:Y:S01]  /*4f70*/  MUFU.EX2 R46, R46 ;  /* 0x0000002e002e7308 */ /* 0x000fe20000000800 */
[----:B-1----:R-:W-:-:S01]  /*4f80*/  FADD.FTZ R24, R32, R29 ;  /* 0x0000001d20187221 */ /* 0x002fc20000010000 */
[----:B------:R-:W-:-:S06]  /*4f90*/  CS2R R28, SRZ ;  /* 0x00000000001c7805 */ /* 0x000fcc000001ff00 */
        /* <DEDUP_REMOVED lines=8> */
[----:B------:R-:W-:Y:S01]  /*5020*/  CS2R R46, SRZ ;  /* 0x00000000002e7805 */ /* 0x000fe2000001ff00 */
[----:B------:R-:W1:Y:S01]  /*5030*/  MUFU.EX2 R37, R37 ;  /* 0x0000002500257308 */ /* 0x000e620000000800 */
[----:B0-----:R-:W-:-:S01]  /*5040*/  FADD.FTZ R21, R33, R24 ;  /* 0x0000001821157221 */ /* 0x001fc20000010000 */
[----:B------:R-:W-:Y:S02]  /*5050*/  CS2R R42, SRZ ;  /* 0x00000000002a7805 */ /* 0x000fe4000001ff00 */
[----:B------:R-:W-:-:S04]  /*5060*/  CS2R R24, SRZ ;  /* 0x0000000000187805 */ /* 0x000fc8000001ff00 */
[----:B------:R-:W-:Y:S01]  /*5070*/  MUFU.EX2 R60, R60 ;  /* 0x0000003c003c7308 */ /* 0x000fe20000000800 */
[----:B--2---:R-:W-:-:S07]  /*5080*/  FADD.FTZ R20, R36, R21 ;  /* 0x0000001524147221 */ /* 0x004fce0000010000 */
[----:B------:R-:W0:Y:S01]  /*5090*/  MUFU.EX2 R63, R63 ;  /* 0x0000003f003f7308 */ /* 0x000e220000000800 */
[----:B-1----:R-:W-:-:S01]  /*50a0*/  FADD.FTZ R20, R37, R20 ;  /* 0x0000001425147221 */ /* 0x002fc20000010000 */
[----:B------:R-:W-:-:S04]  /*50b0*/  F2FP.SATFINITE.E4M3.F32.PACK_AB_MERGE_C R36, R37, R36, RZ ;  /* 0x000000242524723e */ /* 0x000fc800048070ff */
[----:B------:R-:W-:Y:S02]  /*50c0*/  F2FP.SATFINITE.E4M3.F32.PACK_AB_MERGE_C R215, R33, R32, R36 ;  /* 0x0000002021d7723e */ /* 0x000fe40004807024 */
[----:B------:R-:W-:Y:S01]  /*50d0*/  CS2R R36, SRZ ;  /* 0x0000000000247805 */ /* 0x000fe2000001ff00 */
[----:B------:R-:W1:Y:S01]  /*50e0*/  MUFU.EX2 R48, R48 ;  /* 0x0000003000307308 */ /* 0x000e620000000800 */
[----:B------:R-:W-:-:S07]  /*50f0*/  CS2R R32, SRZ ;  /* 0x0000000000207805 */ /* 0x000fce000001ff00 */
[----:B------:R-:W2:Y:S01]  /*5100*/  MUFU.EX2 R41, R41 ;  /* 0x0000002900297308 */ /* 0x000ea20000000800 */
[----:B0-----:R-:W-:-:S07]  /*5110*/  F2FP.SATFINITE.E4M3.F32.PACK_AB_MERGE_C R7, R63, R60, RZ ;  /* 0x0000003c3f07723e */ /* 0x001fce00048070ff */
[----:B------:R-:W0:Y:S01]  /*5120*/  MUFU.EX2 R61, R61 ;  /* 0x0000003d003d7308 */ /* 0x000e220000000800 */
[----:B-1----:R-:W-:-:S01]  /*5130*/  FADD.FTZ R6, R48, R59 ;  /* 0x0000003b30067221 */ /* 0x002fc20000010000 */
[----:B------:R-:W-:-:S06]  /*5140*/  CS2R R58, SRZ ;  /* 0x00000000003a7805 */ /* 0x000fcc000001ff00 */
[----:B------:R1:W3:Y:S01]  /*5150*/  MUFU.EX2 R10, R45 ;  /* 0x0000002d000a7308 */ /* 0x0002e20000000800 */
[----:B--2---:R-:W-:-:S07]  /*5160*/  FADD.FTZ R3, R41, R20 ;  /* 0x0000001429037221 */ /* 0x004fce0000010000 */
[----:B------:R-:W2:Y:S01]  /*5170*/  MUFU.EX2 R86, R86 ;  /* 0x0000005600567308 */ /* 0x000ea20000000800 */
[C---:B0-----:R-:W-:Y:S01]  /*5180*/  F2FP.SATFINITE.E4M3.F32.PACK_AB_MERGE_C R216, R61.reuse, R48, R7 ;  /* 0x000000303dd8723e */ /* 0x041fe20004807007 */
[----:B------:R-:W-:Y:S01]  /*5190*/  FADD.FTZ R61, R61, R6 ;  /* 0x000000063d3d7221 */ /* 0x000fe20000010000 */
[----:B------:R-:W-:Y:S02]  /*51a0*/  CS2R R48, SRZ ;  /* 0x0000000000307805 */ /* 0x000fe4000001ff00 */
[----:B-1----:R-:W-:Y:S01]  /*51b0*/  CS2R R44, SRZ ;  /* 0x00000000002c7805 */ /* 0x002fe2000001ff00 */
[----:B------:R-:W-:-:S02]  /*51c0*/  FADD.FTZ R60, R60, R61 ;  /* 0x0000003d3c3c7221 */ /* 0x000fc40000010000 */
[----:B------:R-:W0:Y:S01]  /*51d0*/  MUFU.EX2 R87, R87 ;  /* 0x0000005700577308 */ /* 0x000e220000000800 */
[----:B---3--:R-:W-:-:S01]  /*51e0*/  FADD.FTZ R3, R10, R3 ;  /* 0x000000030a037221 */ /* 0x008fc20000010000 */
[----:B------:R-:W-:Y:S01]  /*51f0*/  FADD.FTZ R63, R63, R60 ;  /* 0x0000003c3f3f7221 */ /* 0x000fe20000010000 */
[----:B------:R-:W-:-:S05]  /*5200*/  CS2R R60, SRZ ;  /* 0x00000000003c7805 */ /* 0x000fca000001ff00 */
[----:B------:R-:W-:Y:S01]  /*5210*/  MUFU.EX2 R64, R64 ;  /* 0x0000004000407308 */ /* 0x000fe20000000800 */
[----:B--2---:R-:W-:-:S07]  /*5220*/  FADD.FTZ R6, R86, R3 ;  /* 0x0000000356067221 */ /* 0x004fce0000010000 */
[----:B------:R-:W1:Y:S01]  /*5230*/  MUFU.EX2 R67, R67 ;  /* 0x0000004300437308 */ /* 0x000e620000000800 */
[C---:B0-----:R-:W-:Y:S01]  /*5240*/  F2FP.SATFINITE.E4M3.F32.PACK_AB_MERGE_C R86, R87.reuse, R86, RZ ;  /* 0x000000565756723e */ /* 0x041fe200048070ff */
[----:B------:R-:W-:-:S03]  /*5250*/  FADD.FTZ R87, R87, R6 ;  /* 0x0000000657577221 */ /* 0x000fc60000010000 */
[----:B------:R-:W-:Y:S02]  /*5260*/  F2FP.SATFINITE.E4M3.F32.PACK_AB_MERGE_C R217, R10, R41, R86 ;  /* 0x000000290ad9723e */ /* 0x000fe40004807056 */
[----:B------:R-:W-:Y:S01]  /*5270*/  CS2R R40, SRZ ;  /* 0x0000000000287805 */ /* 0x000fe2000001ff00 */
[----:B------:R-:W0:Y:S08]  /*5280*/  MUFU.EX2 R62, R62 ;  /* 0x0000003e003e7308 */ /* 0x000e300000000800 */
[----:B------:R-:W2:Y:S01]  /*5290*/  MUFU.EX2 R88, R88 ;  /* 0x0000005800587308 */ /* 0x000ea20000000800 */
[----:B-1----:R-:W-:-:S07]  /*52a0*/  F2FP.SATFINITE.E4M3.F32.PACK_AB_MERGE_C R3, R67, R64, RZ ;  /* 0x000000404303723e */ /* 0x002fce00048070ff */
[----:B------:R-:W1:Y:S01]  /*52b0*/  MUFU.EX2 R65, R65 ;  /* 0x0000004100417308 */ /* 0x000e620000000800 */
[----:B0-----:R-:W-:-:S07]  /*52c0*/  FADD.FTZ R4, R62, R63 ;  /* 0x0000003f3e047221 */ /* 0x001fce0000010000 */
[----:B------:R-:W0:Y:S01]  /*52d0*/  MUFU.EX2 R89, R89 ;  /* 0x0000005900597308 */ /* 0x000e220000000800 */
[----:B--2---:R-:W-:-:S01]  /*52e0*/  FADD.FTZ R6, R88, R87 ;  /* 0x0000005758067221 */ /* 0x004fc20000010000 */
[----:B------:R-:W-:-:S06]  /*52f0*/  CS2R R86, SRZ ;  /* 0x0000000000567805 */ /* 0x000fcc000001ff00 */
[----:B------:R-:W2:Y:S01]  /*5300*/  MUFU.EX2 R90, R90 ;  /* 0x0000005a005a7308 */ /* 0x000ea20000000800 */
[C---:B-1----:R-:W-:Y:S01]  /*5310*/  F2FP.SATFINITE.E4M3.F32.PACK_AB_MERGE_C R218, R65.reuse, R62, R3 ;  /* 0x0000003e41da723e */ /* 0x042fe20004807003 */
[----:B------:R-:W-:Y:S01]  /*5320*/  FADD.FTZ R65, R65, R4 ;  /* 0x0000000441417221 */ /* 0x000fe20000010000 */
[----:B------:R-:W-:-:S03]  /*5330*/  CS2R R62, SRZ ;  /* 0x00000000003e7805 */ /* 0x000fc6000001ff00 */
[----:B------:R-:W-:Y:S02]  /*5340*/  FADD.FTZ R64, R64, R65 ;  /* 0x0000004140407221 */ /* 0x000fe40000010000 */
[----:B------:R1:W3:Y:S01]  /*5350*/  MUFU.EX2 R7, R68 ;  /* 0x0000004400077308 */ /* 0x0002e20000000800 */
[----:B0-----:R-:W-:-:S04]  /*5360*/  FADD.FTZ R3, R89, R6 ;  /* 0x0000000659037221 */ /* 0x001fc80000010000 */
[----:B--2---:R-:W-:Y:S01]  /*5370*/  FADD.FTZ R6, R90, R3 ;  /* 0x000000035a067221 */ /* 0x004fe20000010000 */
[----:B------:R-:W-:-:S01]  /*5380*/  FADD.FTZ R3, R67, R64 ;  /* 0x0000004043037221 */ /* 0x000fc20000010000 */
[----:B-1----:R-:W-:Y:S02]  /*5390*/  CS2R R68, SRZ ;  /* 0x0000000000447805 */ /* 0x002fe4000001ff00 */
[----:B------:R-:W-:Y:S02]  /*53a0*/  CS2R R66, SRZ ;  /* 0x0000000000427805 */ /* 0x000fe4000001ff00 */
[----:B------:R-:W-:Y:S02]  /*53b0*/  CS2R R64, SRZ ;  /* 0x0000000000407805 */ /* 0x000fe4000001ff00 */
[C---:B---3--:R-:W-:Y:S01]  /*53c0*/  F2FP.SATFINITE.E4M3.F32.PACK_AB_MERGE_C R4, R7.reuse, R90, RZ ;  /* 0x0000005a0704723e */ /* 0x048fe200048070ff */
[----:B------:R-:W-:Y:S01]  /*53d0*/  FADD.FTZ R6, R7, R6 ;  /* 0x0000000607067221 */ /* 0x000fe20000010000 */
[----:B------:R-:W-:-:S02]  /*53e0*/  CS2R R90, SRZ ;  /* 0x00000000005a7805 */ /* 0x000fc4000001ff00 */
[----:B------:R-:W-:Y:S02]  /*53f0*/  F2FP.SATFINITE.E4M3.F32.PACK_AB_MERGE_C R219, R89, R88, R4 ;  /* 0x0000005859db723e */ /* 0x000fe40004807004 */
[----:B------:R-:W-:Y:S01]  /*5400*/  CS2R R88, SRZ ;  /* 0x0000000000587805 */ /* 0x000fe2000001ff00 */
[----:B------:R-:W-:Y:S06]  /*5410*/  @!P1 BRA `(.L_x_153) ;  /* 0x0000003800549947 */ /* 0x000fec0003800000 */
[----:B------:R-:W-:Y:S01]  /*5420*/  IMAD.MOV.U32 R5, RZ, RZ, R120 ;  /* 0x000000ffff057224 */ /* 0x000fe200078e0078 */
[----:B------:R-:W-:Y:S01]  /*5430*/  UIADD3 UR47, UR47, -0x2, URZ ;  /* 0xfffffffe2f2f7890 */ /* 0x000fe2000fffe03f */
[----:B------:R-:W-:Y:S01]  /*5440*/  IMAD.MOV.U32 R4, RZ, RZ, R121 ;  /* 0x000000ffff047224 */ /* 0x000fe200078e0079 */
[----:B------:R-:W-:Y:S01]  /*5450*/  UMOV UR53, UR43 ;  /* 0x0000002b00357c82 */ /* 0x000fe20008000000 */
[----:B------:R-:W-:Y:S01]  /*5460*/  IMAD.MOV.U32 R119, RZ, RZ, RZ ;  /* 0x000000ffff777224 */ /* 0x000fe200078e00ff */
[----:B------:R-:W-:Y:S01]  /*5470*/  UMOV UR52, UR51 ;  /* 0x0000003300347c82 */ /* 0x000fe20008000000 */
[----:B------:R-:W-:-:S07]  /*5480*/  ULDC UR50, c[0x0][0x988] ;  /* 0x0002620000327ab9 */ /* 0x000fce0000000800 */
.L_x_164:
[----:B------:R-:W-:Y:S01]  /*5490*/  ISETP.NE.AND P2, PT, RZ, UR37, PT ;  /* 0x00000025ff007c0c */ /* 0x000fe2000bf45270 */
[----:B------:R-:W-:-:S04]  /*54a0*/  UISETP.NE.AND UP0, UPT, UR52, 0x1, UPT ;  /* 0x000000013400788c */ /* 0x000fc8000bf05270 */
[----:B------:R-:W-:-:S04]  /*54b0*/  USEL UR43, URZ, 0x1, UP0 ;  /* 0x000000013f2b7887 */ /* 0x000fc80008000000 */
[----:B------:R-:W-:-:S04]  /*54c0*/  ULOP3.LUT UR43, UR53, UR43, URZ, 0x3c, !UPT ;  /* 0x0000002b352b7292 */ /* 0x000fc8000f8e3c3f */
[----:B------:R-:W-:Y:S08]  /*54d0*/  @P2 BRA `(.L_x_154) ;  /* 0x0000000000382947 */ /* 0x000ff00003800000 */
[----:B------:R-:W-:Y:S05]  /*54e0*/  @!P0 BRA `(.L_x_155) ;  /* 0x0000000000048947 */ /* 0x000fea0003800000 */
[----:B------:R-:W-:Y:S01]  /*54f0*/  BPT.TRAP 0x1 ;  /* 0x000000040000795c */ /* 0x000fe20000300000 */
.L_x_155:
        /* <DEDUP_REMOVED lines=9> */
.L_x_156:
[----:B-1----:R-:W-:Y:S05]  /*5590*/  @P1 BRA `(.L_x_154) ;  /* 0x0000000000081947 */ /* 0x002fea0003800000 */
[----:B------:R-:W1:Y:S02]  /*55a0*/  SYNCS.PHASECHK.TRANS64.TRYWAIT P1, [UR6+0x33430], R7 ;  /* 0x03343007ff0075a7 */ /* 0x000e640008020146 */
[----:B-1----:R-:W-:Y:S05]  /*55b0*/  @!P1 BRA `(.L_x_157) ;  /* 0x000000a400589947 */ /* 0x002fea0003800000 */
.L_x_154:
[----:B-1----:R-:W1:Y:S01]  /*55c0*/  S2R R8, SR_TID.X ;  /* 0x0000000000087919 */ /* 0x002e620000002100 */
[----:B------:R-:W-:Y:S01]  /*55d0*/  UIADD3 UR51, UR52, 0x1, URZ ;  /* 0x0000000134337890 */ /* 0x000fe2000fffe03f */
[----:B------:R-:W-:Y:S01]  /*55e0*/  UMOV UR27, 0x80000020 ;  /* 0x80000020001b7882 */ /* 0x000fe20000000000 */
[----:B------:R-:W-:Y:S02]  /*55f0*/  UMOV UR28, UR24 ;  /* 0x00000018001c7c82 */ /* 0x000fe40008000000 */
[----:B------:R-:W-:Y:S01]  /*5600*/  UISETP.NE.AND UP0, UPT, UR51, 0x2, UPT ;  /* 0x000000023300788c */ /* 0x000fe2000bf05270 */
[----:B------:R-:W-:Y:S01]  /*5610*/  UMOV UR29, UR25 ;  /* 0x00000019001d7c82 */ /* 0x000fe20008000000 */
[----:B------:R-:W-:Y:S02]  /*5620*/  UMOV UR31, 0x80000020 ;  /* 0x80000020001f7882 */ /* 0x000fe40000000000 */
[----:B------:R-:W-:Y:S01]  /*5630*/  USEL UR51, UR51, URZ, UP0 ;  /* 0x0000003f33337287 */ /* 0x000fe20008000000 */
[----:B------:R-:W-:Y:S01]  /*5640*/  UMOV UR32, UR24 ;  /* 0x0000001800207c82 */ /* 0x000fe20008000000 */
[----:B------:R-:W-:-:S02]  /*5650*/  UMOV UR33, UR25 ;  /* 0x0000001900217c82 */ /* 0x000fc40008000000 */
[----:B------:R-:W-:Y:S01]  /*5660*/  UIMAD UR54, UR51, 0x780, UR46 ;  /* 0x00000780333678a4 */ /* 0x000fe2000f8e022e */
[----:B------:R-:W-:Y:S01]  /*5670*/  UMOV UR35, 0x80000020 ;  /* 0x8000002000237882 */ /* 0x000fe20000000000 */
[----:B------:R-:W-:Y:S02]  /*5680*/  UMOV UR7, 0x80000020 ;  /* 0x8000002000077882 */ /* 0x000fe40000000000 */
[----:B------:R-:W-:Y:S02]  /*5690*/  UIADD3 UR30, UR54, 0x80, URZ ;  /* 0x00000080361e7890 */ /* 0x000fe4000fffe03f */
[----:B------:R-:W-:Y:S02]  /*56a0*/  UIADD3 UR34, UR54, 0x100, URZ ;  /* 0x0000010036227890 */ /* 0x000fe4000fffe03f */
[----:B------:R-:W-:Y:S01]  /*56b0*/  UMOV UR26, UR54 ;  /* 0x00000036001a7c82 */ /* 0x000fe20008000000 */
[----:B------:R-:W-:Y:S02]  /*56c0*/  UIADD3 UR6, UR54, 0x200, URZ ;  /* 0x0000020036067890 */ /* 0x000fe4000fffe03f */
[----:B------:R-:W-:Y:S01]  /*56d0*/  UIADD3 UR10, UR54, 0x202, URZ ;  /* 0x00000202360a7890 */ /* 0x000fe2000fffe03f */
[----:B------:R-:W-:Y:S01]  /*56e0*/  UMOV UR11, 0x80000020 ;  /* 0x80000020000b7882 */ /* 0x000fe20000000000 */
[----:B------:R-:W-:Y:S01]  /*56f0*/  UIADD3 UR14, UR54, 0x282, URZ ;  /* 0x00000282360e7890 */ /* 0x000fe2000fffe03f */
[----:B------:R-:W-:Y:S01]  /*5700*/  UMOV UR15, 0x80000020 ;  /* 0x80000020000f7882 */ /* 0x000fe20000000000 */
[----:B------:R-:W-:Y:S01]  /*5710*/  UIADD3 UR18, UR54, 0x500, URZ ;  /* 0x0000050036127890 */ /* 0x000fe2000fffe03f */
[----:B-1----:R-:W-:Y:S01]  /*5720*/  SHF.R.U32.HI R8, RZ, 0x7, R8 ;  /* 0x00000007ff087819 */ /* 0x002fe20000011608 */
[----:B------:R-:W-:Y:S01]  /*5730*/  UMOV UR19, 0x80000020 ;  /* 0x8000002000137882 */ /* 0x000fe20000000000 */
[----:B------:R-:W-:Y:S01]  /*5740*/  UIADD3 UR22, UR54, 0x502, URZ ;  /* 0x0000050236167890 */ /* 0x000fe2000fffe03f */
[----:B------:R-:W-:-:S02]  /*5750*/  UMOV UR23, 0x80000020 ;  /* 0x8000002000177882 */ /* 0x000fc40000000000 */
[----:B0-----:R-:W-:-:S05]  /*5760*/  VIADD R7, R8, 0x8 ;  /* 0x0000000808077836 */ /* 0x001fca0000000000 */
[----:B------:R0:W-:Y:S06]  /*5770*/  BAR.SYNC.DEFER_BLOCKING R7, 0x100 ;  /* 0x000400070000751d */ /* 0x0001ec0000010000 */
        /* <DEDUP_REMOVED lines=163> */
.L_x_159:
[----:B------:R-:W-:Y:S01]  /*61b0*/  ULEA UR6, UR52, UR39, 0x3 ;  /* 0x0000002734067291 */ /* 0x000fe2000f8e183f */
[----:B------:R-:W-:-:S05]  /*61c0*/  IMAD.U32 R7, RZ, RZ, UR53 ;  /* 0x00000035ff077e24 */ /* 0x000fca000f8e00ff */
[----:B------:R-:W-:-:S04]  /*61d0*/  SHF.L.U32 R7, R7, 0x1f, RZ ;  /* 0x0000001f07077819 */ /* 0x000fc800000006ff */
[----:B------:R0:W1:Y:S01]  /*61e0*/  SYNCS.PHASECHK.TRANS64.TRYWAIT P1, [UR6+0x33450], R7 ;  /* 0x03345007ff0075a7 */ /* 0x0000620008020146 */
[----:B------:R-:W-:Y:S05]  /*61f0*/  @!P0 BRA `(.L_x_160) ;  /* 0x0000000000048947 */ /* 0x000fea0003800000 */
[----:B------:R-:W-:Y:S01]  /*6200*/  BPT.TRAP 0x1 ;  /* 0x000000040000795c */ /* 0x000fe20000300000 */
.L_x_160:
[----:B-1----:R-:W-:Y:S05]  /*6210*/  @P1 BRA `(.L_x_158) ;  /* 0x0000000000081947 */ /* 0x002fea0003800000 */
[----:B------:R-:W1:Y:S02]  /*6220*/  SYNCS.PHASECHK.TRANS64.TRYWAIT P1, [UR6+0x33450], R7 ;  /* 0x03345007ff0075a7 */ /* 0x000e640008020146 */
[----:B-1----:R-:W-:Y:S05]  /*6230*/  @!P1 BRA `(.L_x_161) ;  /* 0x0000009800509947 */ /* 0x002fea0003800000 */
.L_x_158:
[----:B------:R-:W-:Y:S01]  /*6240*/  UIADD3 UR6, UR39, 0x200, URZ ;  /* 0x0000020027067890 */ /* 0x000fe2000fffe03f */
[----:B------:R-:W-:Y:S01]  /*6250*/  WARPGROUP.ARRIVE ;  /* 0x00000000000079c5 */ /* 0x000fe20000000000 */
[----:B------:R-:W-:-:S05]  /*6260*/  UMOV UR7, 0xc0000010 ;  /* 0xc000001000077882 */ /* 0x000fca0000000000 */
[----:B-1----:R-:W1:Y:S01]  /*6270*/  S2R R8, SR_TID.X ;  /* 0x0000000000087919 */ /* 0x002e620000002100 */
        /* <DEDUP_REMOVED lines=8> */
[----:B-1----:R-:W-:-:S04]  /*6300*/  SHF.R.U32.HI R8, RZ, 0x7, R8 ;  /* 0x00000007ff087819 */ /* 0x002fc80000011608 */
[----:B0-----:R-:W-:Y:S01]  /*6310*/  IADD3 R7, -R8, 0xb, RZ ;  /* 0x0000000b08077810 */ /* 0x001fe20007ffe1ff */
[----:B------:R-:W-:Y:S02]  /*6320*/  WARPGROUP.DEPBAR.LE gsb0, 0x0 ;  /* 0x00008000000079c5 */ /* 0x000fe40000010000 */
[----:B------:R-:W-:-:S10]  /*6330*/  WARPGROUP.ARRIVE ;  /* 0x00000000000079c5 */ /* 0x000fd40000000000 */
        /* <DEDUP_REMOVED lines=15> */
[----:B------:R-:W-:Y:S03]  /*6430*/  QGMMA.64x192x32.F32.E4M3.E4M3 R24, R216, gdesc[UR4], R24, gsb0 ;  /* 0x02e00004d8187df3 */ /* 0x000fe60008000818 */
[----:B------:R-:W-:Y:S02]  /*6440*/  WARPGROUP.DEPBAR.LE gsb0, 0x0 ;  /* 0x00008000000079c5 */ /* 0x000fe40000010000 */
[----:B------:R0:W-:Y:S06]  /*6450*/  BAR.ARV R7, 0x100 ;  /* 0x000400070000751d */ /* 0x0001ec0000002000 */
[----:B------:R-:W-:Y:S05]  /*6460*/  @!P0 BRA `(.L_x_162) ;  /* 0x0000000000048947 */ /* 0x000fea0003800000 */
[----:B------:R-:W-:Y:S01]  /*6470*/  BPT.TRAP 0x1 ;  /* 0x000000040000795c */ /* 0x000fe20000300000 */
.L_x_162:
[C---:B0-----:R-:W-:Y:S01]  /*6480*/  FMUL.FTZ R7, R0.reuse, R184 ;  /* 0x000000b800077220 */ /* 0x041fe20000410000 */
        /* <DEDUP_REMOVED lines=36> */
[----:B------:R-:W-:Y:S01]  /*66d0*/  FMUL.FTZ R183, R0, R183 ;  /* 0x000000b700b77220 */ /* 0x000fe20000410000 */
        /* <DEDUP_REMOVED lines=66> */
[----:B------:R-:W-:Y:S01]  /*6b00*/  UMOV UR6, UR50 ;  /* 0x0000003200067c82 */ /* 0x000fe20008000000 */
[----:B------:R-:W-:Y:S01]  /*6b10*/  ISETP.NE.AND P1, PT, R2, RZ, PT ;  /* 0x000000ff0200720c */ /* 0x000fe20003f25270 */
[----:B------:R-:W-:-:S04]  /*6b20*/  IMAD.U32 R196, RZ, RZ, UR6 ;  /* 0x00000006ffc47e24 */ /* 0x000fc8000f8e00ff */
[----:B------:R-:W1:Y:S01]  /*6b30*/  MUFU.TANH R187, R187 ;  /* 0x000000bb00bb7308 */ /* 0x000e620000002400 */
[----:B--2---:R-:W-:-:S07]  /*6b40*/  FMNMX.FTZ R192, R184, R193, !PT ;  /* 0x000000c1b8c07209 */ /* 0x004fce0007810000 */
[----:B------:R-:W2:Y:S01]  /*6b50*/  MUFU.TANH R186, R186 ;  /* 0x000000ba00ba7308 */ /* 0x000ea20000002400 */
[----:B0-----:R-:W-:-:S07]  /*6b60*/  FMNMX.FTZ R191, R185, R120, !PT ;  /* 0x00000078b9bf7209 */ /* 0x001fce0007810000 */
[----:B------:R-:W0:Y:S01]  /*6b70*/  MUFU.TANH R188, R188 ;  /* 0x000000bc00bc7308 */ /* 0x000e220000002400 */
[----:B-1----:R-:W-:-:S07]  /*6b80*/  FMNMX.FTZ R121, R187, R192, !PT ;  /* 0x000000c0bb797209 */ /* 0x002fce0007810000 */
        /* <DEDUP_REMOVED lines=127> */
[----:B--2---:R-:W-:Y:S02]  /*7380*/  FMNMX.FTZ R192, R134, R191, !PT ;  /* 0x000000bf86c07209 */ /* 0x004fe40007810000 */
[----:B0-----:R-:W-:-:S05]  /*7390*/  FMNMX.FTZ R191, R133, R120, !PT ;  /* 0x0000007885bf7209 */ /* 0x001fca0007810000 */
[----:B------:R-:W0:Y:S01]  /*73a0*/  SHFL.BFLY PT, R120, R191, 0x2, 0x1f ;  /* 0x0c401f00bf787f89 */ /* 0x000e2200000e0000 */
[----:B-1----:R-:W-:-:S05]  /*73b0*/  FMNMX.FTZ R192, R135, R192, !PT ;  /* 0x000000c087c07209 */ /* 0x002fca0007810000 */
[----:B------:R-:W1:Y:S01]  /*73c0*/  SHFL.BFLY PT, R121, R192, 0x2, 0x1f ;  /* 0x0c401f00c0797f89 */ /* 0x000e6200000e0000 */
[----:B0-----:R-:W-:-:S05]  /*73d0*/  FMNMX.FTZ R193, R191, R120, !PT ;  /* 0x00000078bfc17209 */ /* 0x001fca0007810000 */
[----:B------:R-:W0:Y:S01]  /*73e0*/  SHFL.BFLY PT, R120, R193, 0x1, 0x1f ;  /* 0x0c201f00c1787f89 */ /* 0x000e2200000e0000 */
[----:B-1----:R-:W-:-:S05]  /*73f0*/  FMNMX.FTZ R194, R192, R121, !PT ;  /* 0x00000079c0c27209 */ /* 0x002fca0007810000 */
[----:B------:R-:W1:Y:S01]  /*7400*/  SHFL.BFLY PT, R195, R194, 0x1, 0x1f ;  /* 0x0c201f00c2c37f89 */ /* 0x000e6200000e0000 */
[----:B0-----:R-:W-:Y:S01]  /*7410*/  FMNMX.FTZ R121, R193, R120, !PT ;  /* 0x00000078c1797209 */ /* 0x001fe20007810000 */
[----:B------:R-:W-:-:S04]  /*7420*/  IMAD.U32 R193, RZ, RZ, UR6 ;  /* 0x00000006ffc17e24 */ /* 0x000fc8000f8e00ff */
[C---:B------:R-:W-:Y:S01]  /*7430*/  FFMA.FTZ R191, R121.reuse, R196, -8 ;  /* 0xc100000079bf7423 */ /* 0x040fe200000100c4 */
[----:B------:R-:W-:-:S01]  /*7440*/  FADD.FTZ R4, -R121, R4 ;  /* 0x0000000479047221 */ /* 0x000fc20000010100 */
[----:B-1----:R-:W-:Y:S02]  /*7450*/  FMNMX.FTZ R120, R194, R195, !PT ;  /* 0x000000c3c2787209 */ /* 0x002fe40007810000 */
[----:B------:R-:W-:-:S01]  /*7460*/  FFMA.FTZ R7, R7, UR6, -R191 ;  /* 0x0000000607077c23 */ /* 0x000fc200080108bf */
[--C-:B------:R-:W-:Y:S01]  /*7470*/  FFMA.FTZ R8, R8, UR6, -R191.reuse ;  /* 0x0000000608087c23 */ /* 0x100fe200080108bf */
        /* <DEDUP_REMOVED lines=37> */
[----:B------:R-:W-:Y:S01]  /*76d0*/  FFMA.FTZ R133, R133, UR6, -R191 ;  /* 0x0000000685857c23 */ /* 0x000fe200080108bf */
[----:B------:R-:W-:-:S01]  /*76e0*/  FADD.FTZ R5, -R120, R5 ;  /* 0x0000000578057221 */ /* 0x000fc20000010100 */
[----:B------:R-:W-:Y:S01]  /*76f0*/  FFMA.FTZ R191, R120, R193, -8 ;  /* 0xc100000078bf7423 */ /* 0x000fe200000100c1 */
[----:B------:R-:W-:Y:S01]  /*7700*/  FMUL.FTZ R4, R4, UR6 ;  /* 0x0000000604047c20 */ /* 0x000fe20008410000 */
[----:B------:R-:W-:Y:S01]  /*7710*/  MUFU.EX2 R7, R7 ;  /* 0x0000000700077308 */ /* 0x000fe20000000800 */
[----:B------:R-:W-:Y:S01]  /*7720*/  FMUL.FTZ R5, R5, UR6 ;  /* 0x0000000605057c20 */ /* 0x000fe20008410000 */
        /* <DEDUP_REMOVED lines=31> */
[----:B0-----:R-:W-:-:S01]  /*7920*/  FFMA.FTZ R6, R5, R6, R10 ;  /* 0x0000000605067223 */ /* 0x001fc2000001000a */
[--C-:B------:R-:W-:Y:S01]  /*7930*/  FFMA.FTZ R143, R143, UR6, -R191.reuse ;  /* 0x000000068f8f7c23 */ /* 0x100fe200080108bf */
[----:B------:R-:W-:-:S01]  /*7940*/  FFMA.FTZ R146, R146, UR6, -R191 ;  /* 0x0000000692927c23 */ /* 0x000fc200080108bf */
[--C-:B------:R-:W-:Y:S01]  /*7950*/  FFMA.FTZ R147, R147, UR6, -R191.reuse ;  /* 0x0000000693937c23 */ /* 0x100fe200080108bf */
[----:B------:R-:W-:-:S01]  /*7960*/  FFMA.FTZ R150, R150, UR6, -R191 ;  /* 0x0000000696967c23 */ /* 0x000fc200080108bf */
        /* <DEDUP_REMOVED lines=12> */
[----:B------:R-:W-:-:S06]  /*7a30*/  FFMA.FTZ R135, R135, UR6, -R191 ;  /* 0x0000000687877c23 */ /* 0x000fcc00080108bf */
        /* <DEDUP_REMOVED lines=116> */
[----:B------:R-:W-:-:S06]  /*8180*/  IMAD.U32 R193, RZ, RZ, UR51 ;  /* 0x00000033ffc17e24 */ /* 0x000fcc000f8e00ff */
[----:B------:R-:W0:Y:S01]  /*8190*/  MUFU.EX2 R151, R151 ;  /* 0x0000009700977308 */ /* 0x000e220000000800 */
[----:B-1----:R-:W-:-:S07]  /*81a0*/  FADD.FTZ R6, R148, R3 ;  /* 0x0000000394067221 */ /* 0x002fce0000010000 */
[----:B------:R-:W1:Y:S01]  /*81b0*/  MUFU.EX2 R189, R189 ;  /* 0x000000bd00bd7308 */ /* 0x000e620000000800 */
[----:B--2---:R-:W-:-:S07]  /*81c0*/  FADD.FTZ R6, R149, R6 ;  /* 0x0000000695067221 */ /* 0x004fce0000010000 */
[----:B------:R-:W2:Y:S01]  /*81d0*/  MUFU.EX2 R122, R122 ;  /* 0x0000007a007a7308 */ /* 0x000ea20000000800 */
[----:B0-----:R-:W-:-:S01]  /*81e0*/  FADD.FTZ R3, R151, R192 ;  /* 0x000000c097037221 */ /* 0x001fc20000010000 */
[----:B------:R-:W-:-:S06]  /*81f0*/  @P1 LEA R192, R193, UR39, 0x3 ;  /* 0x00000027c1c01c11 */ /* 0x000fcc000f8e18ff */
[----:B------:R-:W0:Y:S01]  /*8200*/  MUFU.EX2 R190, R190 ;  /* 0x000000be00be7308 */ /* 0x000e220000000800 */
[----:B-1----:R-:W-:-:S07]  /*8210*/  FADD.FTZ R193, R189, R6 ;  /* 0x00000006bdc17221 */ /* 0x002fce0000010000 */
[----:B------:R-:W1:Y:S01]  /*8220*/  MUFU.EX2 R123, R123 ;  /* 0x0000007b007b7308 */ /* 0x000e620000000800 */
[----:B--2---:R-:W-:-:S01]  /*8230*/  FADD.FTZ R6, R122, R3 ;  /* 0x000000037a067221 */ /* 0x004fc20000010000 */
[----:B------:R-:W-:-:S05]  /*8240*/  @P1 VIADD R3, R192, 0x33440 ;  /* 0x00033440c0031836 */ /* 0x000fca0000000000 */
[----:B------:R-:W-:Y:S01]  /*8250*/  @P1 PRMT R3, R16, 0x654, R3 ;  /* 0x0000065410031816 */ /* 0x000fe20000000003 */
[----:B------:R-:W2:Y:S01]  /*8260*/  MUFU.EX2 R124, R124 ;  /* 0x0000007c007c7308 */ /* 0x000ea20000000800 */
[----:B0-----:R-:W-:-:S02]  /*8270*/  FADD.FTZ R193, R190, R193 ;  /* 0x000000c1bec17221 */ /* 0x001fc40000010000 */
[----:B------:R0:W-:Y:S05]  /*8280*/  @P1 SYNCS.ARRIVE.TRANS64.RED.A1T0 RZ, [R3+URZ], RZ ;  /* 0x000000ff03ff19a7 */ /* 0x0001ea000810043f */
[----:B------:R-:W3:Y:S01]  /*8290*/  MUFU.EX2 R126, R126 ;  /* 0x0000007e007e7308 */ /* 0x000ee20000000800 */
[----:B-1----:R-:W-:-:S07]  /*82a0*/  FADD.FTZ R195, R123, R6 ;  /* 0x000000067bc37221 */ /* 0x002fce0000010000 */
[----:B------:R-:W0:Y:S01]  /*82b0*/  MUFU.EX2 R125, R125 ;  /* 0x0000007d007d7308 */ /* 0x000e220000000800 */
[----:B--2---:R-:W-:-:S07]  /*82c0*/  FADD.FTZ R6, R124, R193 ;  /* 0x000000c17c067221 */ /* 0x004fce0000010000 */
[----:B------:R-:W1:Y:S01]  /*82d0*/  MUFU.EX2 R127, R127 ;  /* 0x0000007f007f7308 */ /* 0x000e620000000800 */
[----:B---3--:R-:W-:-:S07]  /*82e0*/  FADD.FTZ R192, R126, R195 ;  /* 0x000000c37ec07221 */ /* 0x008fce0000010000 */
        /* <DEDUP_REMOVED lines=16> */
[----:B--2---:R-:W-:-:S03]  /*83f0*/  FADD.FTZ R3, R133, R6 ;  /* 0x0000000685037221 */ /* 0x004fc60000010000 */
[----:B0-----:R-:W-:Y:S01]  /*8400*/  FADD.FTZ R6, R135, R191 ;  /* 0x000000bf87067221 */ /* 0x001fe20000010000 */
[----:B------:R-:W-:Y:S06]  /*8410*/  @!P0 BRA `(.L_x_163) ;  /* 0x0000000000048947 */ /* 0x000fec0003800000 */
[----:B------:R-:W-:Y:S01]  /*8420*/  BPT.TRAP 0x1 ;  /* 0x000000040000795c */ /* 0x000fe20000300000 */
.L_x_163:
        /* <DEDUP_REMOVED lines=14> */
[----:B------:R-:W-:Y:S01]  /*8510*/  FMUL.FTZ R24, R24, R4 ;  /* 0x0000000418187220 */ /* 0x000fe20000410000 */
[----:B------:R-:W-:Y:S01]  /*8520*/  F2FP.SATFINITE.E4M3.F32.PACK_AB_MERGE_C R180, R181, R180, RZ ;  /* 0x000000b4b5b4723e */ /* 0x000fe200048070ff */
[----:B------:R-:W-:Y:S01]  /*8530*/  FMUL.FTZ R25, R25, R4 ;  /* 0x0000000419197220 */ /* 0x000fe20000410000 */
[----:B------:R-:W-:Y:S01]  /*8540*/  F2FP.SATFINITE.E4M3.F32.PACK_AB_MERGE_C R182, R183, R182, RZ ;  /* 0x000000b6b7b6723e */ /* 0x000fe200048070ff */
[----:B------:R-:W-:Y:S01]  /*8550*/  SYNCS.ARRIVE.TRANS64.RED.A1T0 RZ, [UR7], RZ ;  /* 0x000000ffffff79a7 */ /* 0x000fe20008100407 */
[----:B------:R-:W-:Y:S01]  /*8560*/  F2FP.SATFINITE.E4M3.F32.PACK_AB_MERGE_C R156, R157, R156, RZ ;  /* 0x0000009c9d9c723e */ /* 0x000fe200048070ff */
[----:B------:R-:W-:Y:S01]  /*8570*/  FMUL.FTZ R28, R28, R4 ;  /* 0x000000041c1c7220 */ /* 0x000fe20000410000 */
        /* <DEDUP_REMOVED lines=127> */
.L_x_153:
[----:B------:R-:W-:Y:S06]  /*8d70*/  BAR.ARV 0x8, 0x180 ;  /* 0x0206000000007b1d */ /* 0x000fec0000002000 */
[----:B------:R-:W-:Y:S05]  /*8d80*/  @!P0 BRA `(.L_x_165) ;  /* 0x0000000000048947 */ /* 0x000fea0003800000 */
[----:B------:R-:W-:Y:S01]  /*8d90*/  BPT.TRAP 0x1 ;  /* 0x000000040000795c */ /* 0x000fe20000300000 */
.L_x_165:
[----:B------:R-:W-:Y:S01]  /*8da0*/  ULEA UR4, UR51, UR39, 0x3 ;  /* 0x0000002733047291 */ /* 0x000fe2000f8e183f */
[----:B------:R-:W-:-:S05]  /*8db0*/  IMAD.U32 R0, RZ, RZ, UR43 ;  /* 0x0000002bff007e24 */ /* 0x000fca000f8e00ff */
[----:B------:R-:W-:-:S04]  /*8dc0*/  SHF.L.U32 R0, R0, 0x1f, RZ ;  /* 0x0000001f00007819 */ /* 0x000fc800000006ff */
[----:B------:R0:W1:Y:S01]  /*8dd0*/  SYNCS.PHASECHK.TRANS64.TRYWAIT P1, [UR4+0x33450], R0 ;  /* 0x03345000ff0075a7 */ /* 0x0000620008020144 */
[----:B------:R-:W-:Y:S05]  /*8de0*/  @!P0 BRA `(.L_x_166) ;  /* 0x0000000000048947 */ /* 0x000fea0003800000 */
[----:B------:R-:W-:Y:S01]  /*8df0*/  BPT.TRAP 0x1 ;  /* 0x000000040000795c */ /* 0x000fe20000300000 */
.L_x_166:
[----:B-1----:R-:W-:Y:S05]  /*8e00*/  @P1 BRA `(.L_x_167) ;  /* 0x0000000000081947 */ /* 0x002fea0003800000 */
[----:B------:R-:W1:Y:S02]  /*8e10*/  SYNCS.PHASECHK.TRANS64.TRYWAIT P1, [UR4+0x33450], R0 ;  /* 0x03345000ff0075a7 */ /* 0x000e640008020144 */
[----:B-1----:R-:W-:Y:S05]  /*8e20*/  @!P1 BRA `(.L_x_168) ;  /* 0x0000006c006c9947 */ /* 0x002fea0003800000 */
.L_x_167:
[----:B------:R-:W-:Y:S01]  /*8e30*/  UIADD3 UR5, UR39, 0x200, URZ ;  /* 0x0000020027057890 */ /* 0x000fe2000fffe03f */
[----:B------:R-:W-:Y:S01]  /*8e40*/  WARPGROUP.ARRIVE ;  /* 0x00000000000079c5 */ /* 0x000fe20000000000 */
[----:B------:R-:W-:Y:S01]  /*8e50*/  UMOV UR11, 0xc0000010 ;  /* 0xc0000010000b7882 */ /* 0x000fe20000000000 */
[----:B------:R-:W-:Y:S01]  /*8e60*/  ULDC.64 UR8, c[0x0][0x9a0] ;  /* 0x0002680000087ab9 */ /* 0x000fe20000000a00 */
[----:B------:R-:W-:Y:S01]  /*8e70*/  USHF.R.U32.HI UR5, URZ, 0x4, UR5 ;  /* 0x000000043f057899 */ /* 0x000fe20008011605 */
[----:B------:R-:W-:Y:S01]  /*8e80*/  IMAD.MOV.U32 R7, RZ, RZ, 0x3f800000 ;  /* 0x3f800000ff077424 */ /* 0x000fe200078e00ff */
[----:B------:R-:W-:Y:S02]  /*8e90*/  UISETP.NE.U32.AND UP0, UPT, UR8, URZ, UPT ;  /* 0x0000003f0800728c */ /* 0x000fe4000bf05070 */
[----:B------:R-:W-:Y:S02]  /*8ea0*/  ULOP3.LUT UR5, UR5, 0x3fff, URZ, 0xc0, !UPT ;  /* 0x00003fff05057892 */ /* 0x000fe4000f8ec03f */
[----:B------:R-:W-:-:S02]  /*8eb0*/  UISETP.NE.AND.EX UP0, UPT, UR9, URZ, UPT, UP0 ;  /* 0x0000003f0900728c */ /* 0x000fc4000bf05300 */
[----:B------:R-:W-:-:S04]  /*8ec0*/  ULOP3.LUT UR5, UR5, 0x10000, URZ, 0xfc, !UPT ;  /* 0x0001000005057892 */ /* 0x000fc8000f8efc3f */
[----:B------:R-:W-:Y:S01]  /*8ed0*/  UIMAD UR5, UR51, 0x780, UR5 ;  /* 0x00000780330578a4 */ /* 0x000fe2000f8e0205 */
[----:B------:R-:W-:-:S04]  /*8ee0*/  PLOP3.LUT P1, PT, PT, PT, UP0, 0x80, 0x0 ;  /* 0x000000000000781c */ /* 0x000fc80003f2f008 */
[----:B------:R-:W-:Y:S02]  /*8ef0*/  @UP0 USHF.R.S32.HI UR7, URZ, 0x1f, UR40 ;  /* 0x0000001f3f070899 */ /* 0x000fe40008011428 */
[----:B------:R-:W-:Y:S01]  /*8f00*/  UMOV UR10, UR5 ;  /* 0x00000005000a7c82 */ /* 0x000fe20008000000 */
[----:B------:R-:W-:Y:S01]  /*8f10*/  @UP0 ULDC.64 UR12, c[0x0][0x9c8] ;  /* 0x00027200000c0ab9 */ /* 0x000fe20000000a00 */
[----:B------:R-:W-:Y:S01]  /*8f20*/  QGMMA.64x192x32.F32.E4M3.E4M3 R24, R200, gdesc[UR8], R24, gsb0 ;  /* 0x02e00008c8187df3 */ /* 0x000fe20008000818 */
[----:B------:R-:W-:Y:S01]  /*8f30*/  UIADD3 UR10, UR5, 0x180, URZ ;  /* 0x00000180050a7890 */ /* 0x000fe2000fffe03f */
[----:B------:R-:W-:Y:S01]  /*8f40*/  UMOV UR11, 0xc0000010 ;  /* 0xc0000010000b7882 */ /* 0x000fe20000000000 */
[----:B------:R-:W-:-:S04]  /*8f50*/  @UP0 UIMAD UR7, UR7, UR12, URZ ;  /* 0x0000000c070702a4 */ /* 0x000fc8000f8e023f */
[----:B------:R-:W-:Y:S01]  /*8f60*/  @UP0 UIMAD UR7, UR40, UR13, UR7 ;  /* 0x0000000d280702a4 */ /* 0x000fe2000f8e0207 */
        /* <DEDUP_REMOVED lines=8> */
[----:B------:R-:W-:Y:S01]  /*8ff0*/  @UP0 UIADD3 UR10, -UR40, URZ, URZ ;  /* 0x0000003f280a0290 */ /* 0x000fe2000fffe13f */
[----:B------:R-:W-:-:S03]  /*9000*/  @UP0 ULDC UR11, c[0x0][0xc44] ;  /* 0x00031100000b0ab9 */ /* 0x000fc60000000800 */
[----:B------:R-:W-:Y:S02]  /*9010*/  @UP0 UIMAD UR14, UR11, UR10, UR42 ;  /* 0x0000000a0b0e02a4 */ /* 0x000fe4000f8e022a */
[----:B------:R-:W-:Y:S02]  /*9020*/  @UP0 UIMAD.WIDE.U32 UR10, UR40, UR12, URZ ;  /* 0x0000000c280a02a5 */ /* 0x000fe4000f8e003f */
[----:B------:R-:W-:Y:S01]  /*9030*/  @UP0 USHF.R.S32.HI UR15, URZ, 0x1f, UR14 ;  /* 0x0000001f3f0f0899 */ /* 0x000fe2000801140e */
[----:B------:R-:W-:Y:S01]  /*9040*/  @UP0 ULDC.64 UR12, c[0x0][0x9d0] ;  /* 0x00027400000c0ab9 */ /* 0x000fe20000000a00 */
[----:B------:R-:W-:Y:S02]  /*9050*/  @UP0 UIADD3 UR11, UR11, UR7, URZ ;  /* 0x000000070b0b0290 */ /* 0x000fe4000fffe03f */
[----:B------:R-:W-:Y:S02]  /*9060*/  @UP0 UIMAD UR7, UR15, UR12, URZ ;  /* 0x0000000c0f0702a4 */ /* 0x000fe4000f8e023f */
[----:B------:R-:W-:-:S02]  /*9070*/  @UP0 UIMAD.WIDE.U32 UR10, UR14, UR12, UR10 ;  /* 0x0000000c0e0a02a5 */ /* 0x000fc4000f8e000a */
[----:B------:R-:W-:Y:S02]  /*9080*/  @UP0 UIMAD UR7, UR14, UR13, UR7 ;  /* 0x0000000d0e0702a4 */ /* 0x000fe4000f8e0207 */
[----:B------:R-:W-:Y:S02]  /*9090*/  @UP0 ULEA UR8, UP1, UR10, UR8, 0x2 ;  /* 0x000000080a080291 */ /* 0x000fe4000f82103f */
[----:B------:R-:W-:-:S04]  /*90a0*/  @UP0 UIADD3 UR7, UR11, UR7, URZ ;  /* 0x000000070b070290 */ /* 0x000fc8000fffe03f */
[----:B------:R-:W-:Y:S01]  /*90b0*/  @UP0 ULEA.HI.X UR9, UR10, UR9, UR7, 0x2, UP1 ;  /* 0x000000090a090291 */ /* 0x000fe200088f1407 */
[----:B------:R-:W-:-:S05]  /*90c0*/  IMAD.U32 R4, RZ, RZ, UR8 ;  /* 0x00000008ff047e24 */ /* 0x000fca000f8e00ff */
[----:B-1----:R-:W-:-:S05]  /*90d0*/  IMAD.U32 R5, RZ, RZ, UR9 ;  /* 0x00000009ff057e24 */ /* 0x002fca000f8e00ff */
[----:B------:R1:W2:Y:S01]  /*90e0*/  @P1 LDG.E R7, desc[UR48][R4.64] ;  /* 0x0000003004071981 */ /* 0x0002a2000c1e1900 */
[----:B------:R-:W-:Y:S01]  /*90f0*/  UIADD3 UR10, UR5, 0x480, URZ ;  /* 0x00000480050a7890 */ /* 0x000fe2000fffe03f */
[----:B------:R-:W-:Y:S01]  /*9100*/  UMOV UR11, 0xc0000010 ;  /* 0xc0000010000b7882 */ /* 0x000fe20000000000 */
[----:B------:R-:W-:Y:S02]  /*9110*/  WARPGROUP.DEPBAR.LE gsb0, 0x0 ;  /* 0x00008000000079c5 */ /* 0x000fe40000010000 */
[----:B------:R-:W-:-:S06]  /*9120*/  WARPGROUP.ARRIVE ;  /* 0x00000000000079c5 */ /* 0x000fcc0000000000 */
[----:B------:R-:W-:Y:S01]  /*9130*/  QGMMA.64x192x32.F32.E4M3.E4M3 R24, R212, gdesc[UR8], R24, gsb0 ;  /* 0x02e00008d4187df3 */ /* 0x000fe20008000818 */
[----:B------:R-:W-:Y:S01]  /*9140*/  UIADD3 UR10, UR5, 0x600, URZ ;  /* 0x00000600050a7890 */ /* 0x000fe2000fffe03f */
[----:B------:R-:W-:Y:S01]  /*9150*/  UMOV UR11, 0xc0000010 ;  /* 0xc0000010000b7882 */ /* 0x000fe20000000000 */
[----:B0-----:R-:W0:Y:S04]  /*9160*/  SHFL.BFLY PT, R0, R3, 0x2, 0x1f ;  /* 0x0c401f0003007f89 */ /* 0x001e2800000e0000 */
[----:B------:R-:W3:Y:S01]  /*9170*/  SHFL.BFLY PT, R11, R6, 0x2, 0x1f ;  /* 0x0c401f00060b7f89 */ /* 0x000ee200000e0000 */
[----:B0-----:R-:W-:-:S01]  /*9180*/  FADD.FTZ R0, R0, R3 ;  /* 0x0000000300007221 */ /* 0x001fc20000010000 */
[----:B---3--:R-:W-:-:S04]  /*9190*/  FADD.FTZ R11, R11, R6 ;  /* 0x000000060b0b7221 */ /* 0x008fc80000010000 */
[----:B------:R-:W0:Y:S04]  /*91a0*/  SHFL.BFLY PT, R9, R0, 0x1, 0x1f ;  /* 0x0c201f0000097f89 */ /* 0x000e2800000e0000 */
[----:B-1----:R-:W1:Y:S01]  /*91b0*/  SHFL.BFLY PT, R4, R11, 0x1, 0x1f ;  /* 0x0c201f000b047f89 */ /* 0x002e6200000e0000 */
[----:B0-----:R-:W-:-:S01]  /*91c0*/  FADD.FTZ R10, R0, R9 ;  /* 0x00000009000a7221 */ /* 0x001fc20000010000 */
[----:B-1----:R-:W-:-:S04]  /*91d0*/  FADD.FTZ R12, R11, R4 ;  /* 0x000000040b0c7221 */ /* 0x002fc80000010000 */
[C---:B------:R-:W-:Y:S01]  /*91e0*/  FSETP.NE.FTZ.AND P1, PT, R10.reuse, RZ, PT ;  /* 0x000000ff0a00720b */ /* 0x040fe20003f35000 */
[----:B------:R-:W-:Y:S01]  /*91f0*/  FMUL.FTZ R5, R10, 0.00390625 ;  /* 0x3b8000000a057820 */ /* 0x000fe20000410000 */
[----:B------:R-:W-:Y:S01]  /*9200*/  FMUL.FTZ R13, R12, 0.00390625 ;  /* 0x3b8000000c0d7820 */ /* 0x000fe20000410000 */
[----:B------:R-:W-:-:S03]  /*9210*/  IMAD.MOV.U32 R4, RZ, RZ, RZ ;  /* 0x000000ffff047224 */ /* 0x000fc600078e00ff */
        /* <DEDUP_REMOVED lines=10> */
[----:B------:R-:W3:Y:S01]  /*92c0*/  @P1 MUFU.RCP R8, R12 ;  /* 0x0000000c00081308 */ /* 0x000ee20000001000 */
        /* <DEDUP_REMOVED lines=10> */
[-C--:B--2---:R-:W-:Y:S01]  /*9370*/  FMUL.FTZ R9, R4, R7.reuse ;  /* 0x0000000704097220 */ /* 0x084fe20000410000 */
[----:B---3--:R-:W-:Y:S01]  /*9380*/  FMUL.FTZ R120, R8, R7 ;  /* 0x0000000708787220 */ /* 0x008fe20000410000 */
[----:B------:R-:W-:-:S02]  /*9390*/  WARPGROUP.DEPBAR.LE gsb0, 0x0 ;  /* 0x00008000000079c5 */ /* 0x000fc40000010000 */
[----:B------:R-:W-:Y:S05]  /*93a0*/  @!P0 BRA `(.L_x_169) ;  /* 0x0000000000048947 */ /* 0x000fea0003800000 */
[----:B------:R-:W-:Y:S01]  /*93b0*/  BPT.TRAP 0x1 ;  /* 0x000000040000795c */ /* 0x000fe20000300000 */
.L_x_169:
        /* <DEDUP_REMOVED lines=31> */
[----:B------:R-:W-:Y:S01]  /*95b0*/  FMUL.FTZ R76, R76, R9 ;  /* 0x000000094c4c7220 */ /* 0x000fe20000410000 */
[----:B0-----:R-:W-:Y:S01]  /*95c0*/  IMAD.SHL.U32 R4, R121, 0x4, RZ ;  /* 0x0000000479047824 */ /* 0x001fe200078e00ff */
[----:B------:R-:W-:Y:S01]  /*95d0*/  F2FP.BF16.F32.PACK_AB R7, R28, R7 ;  /* 0x000000071c07723e */ /* 0x000fe200000010ff */
[-C--:B------:R-:W-:Y:S01]  /*95e0*/  FMUL.FTZ R41, R64, R9.reuse ;  /* 0x0000000940297220 */ /* 0x080fe20000410000 */
[-C--:B------:R-:W-:Y:S01]  /*95f0*/  FMUL.FTZ R40, R65, R9.reuse ;  /* 0x0000000941287220 */ /* 0x080fe20000410000 */
[-C--:B------:R-:W-:Y:S01]  /*9600*/  FMUL.FTZ R65, R88, R9.reuse ;  /* 0x0000000958417220 */ /* 0x080fe20000410000 */
[----:B------:R-:W-:Y:S01]  /*9610*/  LOP3.LUT R4, R4, 0xc, RZ, 0xc0, !PT ;  /* 0x0000000c04047812 */ /* 0x000fe200078ec0ff */
[----:B------:R-:W-:Y:S01]  /*9620*/  FMUL.FTZ R64, R89, R9 ;  /* 0x0000000959407220 */ /* 0x000fe20000410000 */
[----:B------:R-:W-:Y:S01]  /*9630*/  F2FP.BF16.F32.PACK_AB R33, R60, R33 ;  /* 0x000000213c21723e */ /* 0x000fe200000010ff */
[-C--:B------:R-:W-:Y:S01]  /*9640*/  FMUL.FTZ R57, R80, R9.reuse ;  /* 0x0000000950397220 */ /* 0x080fe20000410000 */
[----:B------:R-:W-:Y:S01]  /*9650*/  IADD3 R4, P0, R4, UR6, RZ ;  /* 0x0000000604047c10 */ /* 0x000fe2000ff1e0ff */
[----:B------:R-:W-:Y:S01]  /*9660*/  FMUL.FTZ R24, R49, R9 ;  /* 0x0000000931187220 */ /* 0x000fe20000410000 */
[----:B------:R-:W-:Y:S01]  /*9670*/  F2FP.BF16.F32.PACK_AB R32, R61, R32 ;  /* 0x000000203d20723e */ /* 0x000fe200000010ff */
[----:B------:R-:W-:Y:S01]  /*9680*/  FMUL.FTZ R35, R58, R120 ;  /* 0x000000783a237220 */ /* 0x000fe20000410000 */
[----:B------:R-:W-:Y:S01]  /*9690*/  F2FP.BF16.F32.PACK_AB R40, R69, R40 ;  /* 0x000000284528723e */ /* 0x000fe200000010ff */
[----:B------:R-:W-:-:S02]  /*96a0*/  IMAD.X R5, RZ, RZ, UR7, P0 ;  /* 0x00000007ff057e24 */ /* 0x000fc400080e06ff */
[----:B------:R-:W-:Y:S01]  /*96b0*/  FMUL.FTZ R34, R59, R120 ;  /* 0x000000783b227220 */ /* 0x000fe20000410000 */
[----:B------:R-:W-:Y:S01]  /*96c0*/  F2FP.BF16.F32.PACK_AB R92, R92, R65 ;  /* 0x000000415c5c723e */ /* 0x000fe200000010ff */
[-C--:B------:R-:W-:Y:S01]  /*96d0*/  FMUL.FTZ R80, R105, R9.reuse ;  /* 0x0000000969507220 */ /* 0x080fe20000410000 */
[-C--:B------:R-:W-:Y:S01]  /*96e0*/  FMUL.FTZ R25, R48, R9.reuse ;  /* 0x0000000930197220 */ /* 0x080fe20000410000 */
[----:B------:R0:W2:Y:S01]  /*96f0*/  LDG.E.CONSTANT R36, desc[UR48][R4.64] ;  /* 0x0000003004247981 */ /* 0x0000a2000c1e9900 */
[----:B------:R-:W-:Y:S01]  /*9700*/  LOP3.LUT P0, R28, R121, 0x3, RZ, 0xc0, !PT ;  /* 0x00000003791c7812 */ /* 0x000fe2000780c0ff */
[----:B------:R-:W-:Y:S01]  /*9710*/  UMOV UR6, UR39 ;  /* 0x0000002700067c82 */ /* 0x000fe20008000000 */
[----:B-1----:R-:W-:Y:S01]  /*9720*/  UMOV UR7, UR5 ;  /* 0x0000000500077c82 */ /* 0x002fe20008000000 */
[----:B------:R-:W-:Y:S01]  /*9730*/  F2FP.BF16.F32.PACK_AB R69, R93, R64 ;  /* 0x000000405d45723e */ /* 0x000fe200000010ff */
[-C--:B------:R-:W-:Y:S01]  /*9740*/  FMUL.FTZ R59, R82, R120.reuse ;  /* 0x00000078523b7220 */ /* 0x080fe20000410000 */
[----:B------:R-:W-:Y:S01]  /*9750*/  ISETP.EQ.OR P0, PT, R28, 0x3, !P0 ;  /* 0x000000031c00780c */ /* 0x000fe20004702670 */
[----:B------:R-:W-:Y:S01]  /*9760*/  FMUL.FTZ R58, R83, R120 ;  /* 0x00000078533a7220 */ /* 0x000fe20000410000 */
[-C--:B------:R-:W-:Y:S01]  /*9770*/  FMUL.FTZ R49, R72, R9.reuse ;  /* 0x0000000948317220 */ /* 0x080fe20000410000 */
[-C--:B------:R-:W-:Y:S01]  /*9780*/  FMUL.FTZ R48, R73, R9.reuse ;  /* 0x0000000949307220 */ /* 0x080fe20000410000 */
[----:B------:R-:W-:Y:S01]  /*9790*/  SEL R93, R33, R32, P0 ;  /* 0x00000020215d7207 */ /* 0x000fe20000000000 */
[----:B------:R-:W-:Y:S01]  /*97a0*/  FMUL.FTZ R72, R97, R9 ;  /* 0x0000000961487220 */ /* 0x000fe20000410000 */
[----:B------:R-:W-:Y:S01]  /*97b0*/  SEL R65, R32, R33, P0 ;  /* 0x0000002120417207 */ /* 0x000fe20000000000 */
[----:B------:R-:W-:Y:S01]  /*97c0*/  IMAD.U32 R32, RZ, RZ, UR6 ;  /* 0x00000006ff207e24 */ /* 0x000fe2000f8e00ff */
[----:B------:R-:W-:Y:S01]  /*97d0*/  F2FP.BF16.F32.PACK_AB R59, R86, R59 ;  /* 0x0000003b563b723e */ /* 0x000fe200000010ff */
[----:B------:R-:W-:Y:S01]  /*97e0*/  IMAD.U32 R33, RZ, RZ, UR7 ;  /* 0x00000007ff217e24 */ /* 0x000fe2000f8e00ff */
[----:B------:R-:W-:Y:S01]  /*97f0*/  F2FP.BF16.F32.PACK_AB R58, R87, R58 ;  /* 0x0000003a573a723e */ /* 0x000fe200000010ff */
[-C--:B------:R-:W-:Y:S01]  /*9800*/  FMUL.FTZ R77, R77, R9.reuse ;  /* 0x000000094d4d7220 */ /* 0x080fe20000410000 */
[----:B------:R-:W-:Y:S01]  /*9810*/  FMUL.FTZ R84, R84, R9 ;  /* 0x0000000954547220 */ /* 0x000fe20000410000 */
[----:B------:R-:W-:-:S04]  /*9820*/  IMAD.WIDE R60, R224, 0x2, R32 ;  /* 0x00000002e03c7825 */ /* 0x000fc800078e0220 */
        /* <DEDUP_REMOVED lines=12> */
[----:B------:R-:W-:Y:S01]  /*98f0*/  F2FP.BF16.F32.PACK_AB R10, R10, R11 ;  /* 0x0000000b0a0a723e */ /* 0x000fe200000010ff */
[----:B------:R-:W-:Y:S01]  /*9900*/  FMUL.FTZ R46, R46, R120 ;  /* 0x000000782e2e7220 */ /* 0x000fe20000410000 */
[----:B0-----:R-:W-:Y:S01]  /*9910*/  F2FP.BF16.F32.PACK_AB R5, R37, R12 ;  /* 0x0000000c2505723e */ /* 0x001fe200000010ff */
[-C--:B------:R-:W-:Y:S01]  /*9920*/  FMUL.FTZ R21, R42, R120.reuse ;  /* 0x000000782a157220 */ /* 0x080fe20000410000 */
[-C--:B------:R-:W-:Y:S01]  /*9930*/  FMUL.FTZ R47, R47, R120.reuse ;  /* 0x000000782f2f7220 */ /* 0x080fe20000410000 */
[-C--:B------:R-:W-:Y:S01]  /*9940*/  FMUL.FTZ R4, R43, R120.reuse ;  /* 0x000000782b047220 */ /* 0x080fe20000410000 */
[----:B------:R-:W-:Y:S01]  /*9950*/  FMUL.FTZ R26, R51, R120 ;  /* 0x00000078331a7220 */ /* 0x000fe20000410000 */
[----:B------:R-:W-:Y:S01]  /*9960*/  F2FP.BF16.F32.PACK_AB R109, R109, R80 ;  /* 0x000000506d6d723e */ /* 0x000fe200000010ff */
[-C--:B------:R-:W-:Y:S01]  /*9970*/  FMUL.FTZ R43, R66, R120.reuse ;  /* 0x00000078422b7220 */ /* 0x080fe20000410000 */
[----:B------:R-:W-:Y:S01]  /*9980*/  FMUL.FTZ R51, R74, R120 ;  /* 0x000000784a337220 */ /* 0x000fe20000410000 */
[----:B------:R-:W-:Y:S01]  /*9990*/  SEL R123, R59, R58, P0 ;  /* 0x0000003a3b7b7207 */ /* 0x000fe20000000000 */
[-C--:B------:R-:W-:Y:S01]  /*99a0*/  FMUL.FTZ R71, R71, R120.reuse ;  /* 0x0000007847477220 */ /* 0x080fe20000410000 */
[----:B------:R-:W-:Y:S01]  /*99b0*/  SEL R80, R58, R59, P0 ;  /* 0x0000003b3a507207 */ /* 0x000fe20000000000 */
[-C--:B------:R-:W-:Y:S01]  /*99c0*/  FMUL.FTZ R42, R67, R120.reuse ;  /* 0x00000078432a7220 */ /* 0x080fe20000410000 */
[-C--:B------:R-:W-:Y:S01]  /*99d0*/  FMUL.FTZ R66, R91, R120.reuse ;  /* 0x000000785b427220 */ /* 0x080fe20000410000 */
[-C--:B------:R-:W-:Y:S01]  /*99e0*/  FMUL.FTZ R103, R103, R120.reuse ;  /* 0x0000007867677220 */ /* 0x080fe20000410000 */
[-C--:B------:R-:W-:Y:S01]  /*99f0*/  FMUL.FTZ R74, R99, R120.reuse ;  /* 0x00000078634a7220 */ /* 0x080fe20000410000 */
[----:B------:R-:W-:Y:S01]  /*9a00*/  F2FP.BF16.F32.PACK_AB R35, R62, R35 ;  /* 0x000000233e23723e */ /* 0x000fe200000010ff */
[-C--:B------:R-:W-:Y:S01]  /*9a10*/  FMUL.FTZ R8, R27, R120.reuse ;  /* 0x000000781b087220 */ /* 0x080fe20000410000 */
[----:B------:R-:W-:Y:S01]  /*9a20*/  IADD3 R59, P4, R60, 0x8060, RZ ;  /* 0x000080603c3b7810 */ /* 0x000fe20007f9e0ff */
[-C--:B------:R-:W-:Y:S01]  /*9a30*/  FMUL.FTZ R63, R63, R120.reuse ;  /* 0x000000783f3f7220 */ /* 0x080fe20000410000 */
[-C--:B------:R-:W-:Y:S01]  /*9a40*/  FMUL.FTZ R118, R118, R120.reuse ;  /* 0x0000007876767220 */ /* 0x080fe20000410000 */
[-C--:B------:R-:W-:Y:S01]  /*9a50*/  FMUL.FTZ R91, R114, R120.reuse ;  /* 0x00000078725b7220 */ /* 0x080fe20000410000 */
[----:B------:R-:W-:Y:S01]  /*9a60*/  SEL R87, R10, R5, P0 ;  /* 0x000000050a577207 */ /* 0x000fe20000000000 */
[----:B------:R-:W-:Y:S01]  /*9a70*/  FMUL.FTZ R27, R50, R120 ;  /* 0x00000078321b7220 */ /* 0x000fe20000410000 */
[----:B------:R-:W-:Y:S01]  /*9a80*/  SEL R62, R5, R10, P0 ;  /* 0x0000000a053e7207 */ /* 0x000fe20000000000 */
[----:B------:R-:W-:Y:S01]  /*9a90*/  IMAD R5, R23, 0x40, R17 ;  /* 0x0000004017057824 */ /* 0x000fe200078e0211 */
[----:B------:R-:W-:Y:S01]  /*9aa0*/  F2FP.BF16.F32.PACK_AB R73, R100, R73 ;  /* 0x000000496449723e */ /* 0x000fe200000010ff */
[----:B------:R-:W-:Y:S01]  /*9ab0*/  FMUL.FTZ R78, R78, R120 ;  /* 0x000000784e4e7220 */ /* 0x000fe20000410000 */
[----:B------:R-:W-:Y:S01]  /*9ac0*/  F2FP.BF16.F32.PACK_AB R72, R101, R72 ;  /* 0x000000486548723e */ /* 0x000fe200000010ff */
[-C--:B------:R-:W-:Y:S01]  /*9ad0*/  FMUL.FTZ R79, R79, R120.reuse ;  /* 0x000000784f4f7220 */ /* 0x080fe20000410000 */
[-C--:B------:R-:W-:Y:S01]  /*9ae0*/  FMUL.FTZ R50, R75, R120.reuse ;  /* 0x000000784b327220 */ /* 0x080fe20000410000 */
[----:B------:R-:W-:Y:S01]  /*9af0*/  F2FP.BF16.F32.PACK_AB R15, R44, R15 ;  /* 0x0000000f2c0f723e */ /* 0x000fe200000010ff */
[-C--:B------:R-:W-:Y:S01]  /*9b00*/  FMUL.FTZ R30, R30, R120.reuse ;  /* 0x000000781e1e7220 */ /* 0x080fe20000410000 */
[----:B------:R-:W-:Y:S01]  /*9b10*/  F2FP.BF16.F32.PACK_AB R21, R46, R21 ;  /* 0x000000152e15723e */ /* 0x000fe200000010ff */
[----:B------:R-:W-:Y:S01]  /*9b20*/  FMUL.FTZ R31, R31, R120 ;  /* 0x000000781f1f7220 */ /* 0x000fe20000410000 */
[----:B------:R-:W-:Y:S01]  /*9b30*/  F2FP.BF16.F32.PACK_AB R20, R45, R20 ;  /* 0x000000142d14723e */ /* 0x000fe200000010ff */
[----:B------:R-:W-:Y:S01]  /*9b40*/  FMUL.FTZ R38, R38, R120 ;  /* 0x0000007826267220 */ /* 0x000fe20000410000 */
[----:B------:R-:W-:Y:S01]  /*9b50*/  F2FP.BF16.F32.PACK_AB R4, R47, R4 ;  /* 0x000000042f04723e */ /* 0x000fe200000010ff */
[-C--:B------:R-:W-:Y:S01]  /*9b60*/  FMUL.FTZ R39, R39, R120.reuse ;  /* 0x0000007827277220 */ /* 0x080fe20000410000 */
[----:B------:R-:W-:Y:S01]  /*9b70*/  F2FP.BF16.F32.PACK_AB R25, R52, R25 ;  /* 0x000000193419723e */ /* 0x000fe200000010ff */
[----:B------:R-:W-:Y:S01]  /*9b80*/  FMUL.FTZ R70, R70, R120 ;  /* 0x0000007846467220 */ /* 0x000fe20000410000 */
[----:B------:R-:W-:Y:S01]  /*9b90*/  F2FP.BF16.F32.PACK_AB R24, R53, R24 ;  /* 0x000000183518723e */ /* 0x000fe200000010ff */
[----:B------:R-:W-:Y:S01]  /*9ba0*/  FMUL.FTZ R55, R55, R120 ;  /* 0x0000007837377220 */ /* 0x000fe20000410000 */
[----:B------:R-:W-:Y:S01]  /*9bb0*/  F2FP.BF16.F32.PACK_AB R6, R29, R6 ;  /* 0x000000061d06723e */ /* 0x000fe200000010ff */
[----:B------:R-:W-:Y:S01]  /*9bc0*/  FMUL.FTZ R102, R102, R120 ;  /* 0x0000007866667220 */ /* 0x000fe20000410000 */
[----:B------:R-:W-:Y:S01]  /*9bd0*/  LOP3.LUT R58, R59, 0x380, RZ, 0xc0, !PT ;  /* 0x000003803b3a7812 */ /* 0x000fe200078ec0ff */
[----:B------:R-:W-:Y:S01]  /*9be0*/  IMAD.WIDE R32, R5, 0x2, R32 ;  /* 0x0000000205207825 */ /* 0x000fe200078e0220 */
[----:B------:R-:W-:-:S03]  /*9bf0*/  F2FP.BF16.F32.PACK_AB R42, R71, R42 ;  /* 0x0000002a472a723e */ /* 0x000fc600000010ff */
[----:B------:R-:W-:Y:S01]  /*9c00*/  FMUL.FTZ R111, R111, R120 ;  /* 0x000000786f6f7220 */ /* 0x000fe20000410000 */
[----:B------:R-:W-:Y:S01]  /*9c10*/  F2FP.BF16.F32.PACK_AB R29, R103, R74 ;  /* 0x0000004a671d723e */ /* 0x000fe200000010ff */
[----:B------:R-:W-:Y:S01]  /*9c20*/  FMUL.FTZ R75, R98, R120 ;  /* 0x00000078624b7220 */ /* 0x000fe20000410000 */
[----:B------:R-:W-:Y:S01]  /*9c30*/  F2FP.BF16.F32.PACK_AB R34, R63, R34 ;  /* 0x000000223f22723e */ /* 0x000fe200000010ff */
[-C--:B------:R-:W-:Y:S01]  /*9c40*/  FMUL.FTZ R82, R107, R120.reuse ;  /* 0x000000786b527220 */ /* 0x080fe20000410000 */
[----:B------:R-:W-:Y:S01]  /*9c50*/  F2FP.BF16.F32.PACK_AB R108, R108, R89 ;  /* 0x000000596c6c723e */ /* 0x000fe200000010ff */
[-C--:B------:R-:W-:Y:S01]  /*9c60*/  FMUL.FTZ R119, R119, R120.reuse ;  /* 0x0000007877777220 */ /* 0x080fe20000410000 */
[----:B------:R-:W-:Y:S01]  /*9c70*/  F2FP.BF16.F32.PACK_AB R118, R118, R91 ;  /* 0x0000005b7676723e */ /* 0x000fe200000010ff */
[----:B------:R-:W-:Y:S01]  /*9c80*/  FMUL.FTZ R95, R95, R120 ;  /* 0x000000785f5f7220 */ /* 0x000fe20000410000 */
[----:B------:R-:W-:Y:S01]  /*9c90*/  SEL R103, R73, R72, P0 ;  /* 0x0000004849677207 */ /* 0x000fe20000000000 */
[-C--:B------:R-:W-:Y:S01]  /*9ca0*/  FMUL.FTZ R94, R94, R120.reuse ;  /* 0x000000785e5e7220 */ /* 0x080fe20000410000 */
[----:B------:R-:W-:Y:S01]  /*9cb0*/  SEL R71, R72, R73, P0 ;  /* 0x0000004948477207 */ /* 0x000fe20000000000 */
[----:B------:R-:W-:Y:S01]  /*9cc0*/  FMUL.FTZ R110, R110, R120 ;  /* 0x000000786e6e7220 */ /* 0x000fe20000410000 */
[----:B------:R-:W-:Y:S01]  /*9cd0*/  SEL R89, R15, R20, P0 ;  /* 0x000000140f597207 */ /* 0x000fe20000000000 */
[----:B------:R-:W-:Y:S01]  /*9ce0*/  FMUL.FTZ R54, R54, R120 ;  /* 0x0000007836367220 */ /* 0x000fe20000410000 */
[----:B------:R-:W-:Y:S01]  /*9cf0*/  SEL R63, R20, R15, P0 ;  /* 0x0000000f143f7207 */ /* 0x000fe20000000000 */
[----:B------:R-:W0:Y:S01]  /*9d00*/  LDC R133, c[0x0][0xc38] ;  /* 0x00030e00ff857b82 */ /* 0x000e220000000800 */
[----:B------:R-:W-:Y:S01]  /*9d10*/  SEL R91, R25, R24, P0 ;  /* 0x00000018195b7207 */ /* 0x000fe20000000000 */
[----:B------:R-:W-:Y:S01]  /*9d20*/  ULDC.64 UR8, c[0x0][0xb90] ;  /* 0x0002e40000087ab9 */ /* 0x000fe20000000a00 */
[----:B------:R-:W-:-:S02]  /*9d30*/  SEL R64, R24, R25, P0 ;  /* 0x0000001918407207 */ /* 0x000fc40000000000 */
[----:B------:R-:W-:Y:S01]  /*9d40*/  F2FP.BF16.F32.PACK_AB R41, R68, R41 ;  /* 0x000000294429723e */ /* 0x000fe200000010ff */
[----:B------:R-:W-:Y:S01]  /*9d50*/  FMUL.FTZ R83, R106, R120 ;  /* 0x000000786a537220 */ /* 0x000fe20000410000 */
[----:B------:R-:W-:Y:S01]  /*9d60*/  SEL R113, R21, R4, P0 ;  /* 0x0000000415717207 */ /* 0x000fe20000000000 */
[----:B------:R-:W-:Y:S01]  /*9d70*/  UIADD3 UR4, UR4, 0x33460, URZ ;  /* 0x0003346004047890 */ /* 0x000fe2000fffe03f */
[----:B------:R-:W-:Y:S01]  /*9d80*/  SEL R73, R4, R21, P0 ;  /* 0x0000001504497207 */ /* 0x000fe20000000000 */
[----:B------:R-:W-:Y:S01]  /*9d90*/  UIADD3 UR5, -UR40, URZ, URZ ;  /* 0x0000003f28057290 */ /* 0x000fe2000fffe13f */
[----:B------:R-:W-:Y:S01]  /*9da0*/  LOP3.LUT R5, R60, 0x380, RZ, 0xc0, !PT ;  /* 0x000003803c057812 */ /* 0x000fe200078ec0ff */
[----:B------:R-:W-:Y:S01]  /*9db0*/  ULDC UR6, c[0x0][0xc44] ;  /* 0x0003110000067ab9 */ /* 0x000fe20000000800 */
[----:B------:R-:W-:Y:S02]  /*9dc0*/  F2FP.BF16.F32.PACK_AB R78, R78, R51 ;  /* 0x000000334e4e723e */ /* 0x000fe400000010ff */
[----:B------:R-:W-:-:S02]  /*9dd0*/  F2FP.BF16.F32.PACK_AB R11, R79, R50 ;  /* 0x000000324f0b723e */ /* 0x000fc400000010ff */
        /* <DEDUP_REMOVED lines=12> */
[----:B------:R-:W-:Y:S01]  /*9ea0*/  SHF.R.U64 R5, R5, 0x3, RZ ;  /* 0x0000000305057819 */ /* 0x000fe200000012ff */
[--C-:B------:R-:W-:Y:S01]  /*9eb0*/  IMAD.X R53, RZ, RZ, R61.reuse, P5 ;  /* 0x000000ffff357224 */ /* 0x100fe200028e063d */
[----:B------:R-:W-:Y:S01]  /*9ec0*/  F2FP.BF16.F32.PACK_AB R26, R55, R26 ;  /* 0x0000001a371a723e */ /* 0x000fe200000010ff */
[--C-:B------:R-:W-:Y:S01]  /*9ed0*/  IMAD.X R55, RZ, RZ, R61.reuse, P6 ;  /* 0x000000ffff377224 */ /* 0x100fe200030e063d */
[----:B------:R-:W-:Y:S01]  /*9ee0*/  F2FP.BF16.F32.PACK_AB R102, R102, R75 ;  /* 0x0000004b6666723e */ /* 0x000fe200000010ff */
[--C-:B------:R-:W-:Y:S01]  /*9ef0*/  IMAD.X R51, RZ, RZ, R61.reuse, P2 ;  /* 0x000000ffff337224 */ /* 0x100fe200010e063d */
[----:B------:R-:W-:Y:S02]  /*9f00*/  F2FP.BF16.F32.PACK_AB R12, R111, R82 ;  /* 0x000000526f0c723e */ /* 0x000fe400000010ff */
[----:B------:R-:W-:Y:S02]  /*9f10*/  SEL R99, R57, R56, P0 ;  /* 0x0000003839637207 */ /* 0x000fe40000000000 */
[----:B------:R-:W-:Y:S01]  /*9f20*/  SEL R68, R56, R57, P0 ;  /* 0x0000003938447207 */ /* 0x000fe20000000000 */
[----:B------:R-:W-:Y:S01]  /*9f30*/  IMAD.X R57, RZ, RZ, R61, P3 ;  /* 0x000000ffff397224 */ /* 0x000fe200018e063d */
[----:B------:R-:W-:-:S02]  /*9f40*/  SEL R105, R108, R109, P0 ;  /* 0x0000006d6c697207 */ /* 0x000fc40000000000 */
[----:B------:R-:W-:Y:S02]  /*9f50*/  SEL R70, R109, R108, P0 ;  /* 0x0000006c6d467207 */ /* 0x000fe40000000000 */
[----:B------:R-:W-:Y:S02]  /*9f60*/  SEL R121, R78, R11, P0 ;  /* 0x0000000b4e797207 */ /* 0x000fe40000000000 */
[----:B------:R-:W-:Y:S01]  /*9f70*/  LOP3.LUT R58, R58, R59, RZ, 0x3c, !PT ;  /* 0x0000003b3a3a7212 */ /* 0x000fe200078e3cff */
[----:B------:R-:W-:Y:S01]  /*9f80*/  IMAD.X R59, RZ, RZ, R61, P4 ;  /* 0x000000ffff3b7224 */ /* 0x000fe200020e063d */
[----:B------:R-:W-:Y:S02]  /*9f90*/  SEL R85, R7, R6, P0 ;  /* 0x0000000607557207 */ /* 0x000fe40000000000 */
[----:B------:R-:W-:Y:S02]  /*9fa0*/  SEL R37, R6, R7, P0 ;  /* 0x0000000706257207 */ /* 0x000fe40000000000 */
[----:B------:R-:W-:-:S02]  /*9fb0*/  SEL R109, R9, R8, P0 ;  /* 0x00000008096d7207 */ /* 0x000fc40000000000 */
[----:B------:R-:W-:Y:S02]  /*9fc0*/  SEL R79, R8, R9, P0 ;  /* 0x00000009084f7207 */ /* 0x000fe40000000000 */
[----:B------:R-:W-:Y:S02]  /*9fd0*/  SEL R111, R13, R14, P0 ;  /* 0x0000000e0d6f7207 */ /* 0x000fe40000000000 */
[----:B------:R-:W-:Y:S02]  /*9fe0*/  SEL R75, R14, R13, P0 ;  /* 0x0000000d0e4b7207 */ /* 0x000fe40000000000 */
[----:B------:R-:W-:Y:S02]  /*9ff0*/  SEL R78, R11, R78, P0 ;  /* 0x0000004e0b4e7207 */ /* 0x000fe40000000000 */
[C---:B------:R-:W-:Y:S02]  /*a000*/  IADD3 R7, P1, R60.reuse, 0x20, RZ ;  /* 0x000000203c077810 */ /* 0x040fe40007f3e0ff */
[----:B------:R-:W-:-:S02]  /*a010*/  IADD3 R13, P4, R60, 0x4040, RZ ;  /* 0x000040403c0d7810 */ /* 0x000fc40007f9e0ff */
[C---:B------:R-:W-:Y:S02]  /*a020*/  IADD3 R11, P3, R60.reuse, 0x4020, RZ ;  /* 0x000040203c0b7810 */ /* 0x040fe40007f7e0ff */
[C---:B------:R-:W-:Y:S02]  /*a030*/  IADD3 R8, P6, R60.reuse, 0x4000, RZ ;  /* 0x000040003c087810 */ /* 0x040fe40007fde0ff */
[C---:B------:R-:W-:Y:S02]  /*a040*/  IADD3 R6, P5, R60.reuse, 0x60, RZ ;  /* 0x000000603c067810 */ /* 0x040fe40007fbe0ff */
[----:B------:R-:W-:Y:S02]  /*a050*/  IADD3 R9, P2, R60, 0x40, RZ ;  /* 0x000000403c097810 */ /* 0x000fe40007f5e0ff */
[----:B------:R-:W-:Y:S02]  /*a060*/  LOP3.LUT R60, R5, R60, RZ, 0x3c, !PT ;  /* 0x0000003c053c7212 */ /* 0x000fe400078e3cff */
[----:B------:R-:W-:-:S02]  /*a070*/  LOP3.LUT R5, R10, 0x380, RZ, 0xc0, !PT ;  /* 0x000003800a057812 */ /* 0x000fc400078ec0ff */
[----:B------:R-:W-:Y:S02]  /*a080*/  LOP3.LUT R4, R15, 0x380, RZ, 0xc0, !PT ;  /* 0x000003800f047812 */ /* 0x000fe400078ec0ff */
[----:B------:R-:W-:Y:S01]  /*a090*/  SHF.R.U64 R5, R5, 0x3, RZ ;  /* 0x0000000305057819 */ /* 0x000fe200000012ff */
[----:B------:R-:W-:Y:S01]  /*a0a0*/  IMAD.X R45, RZ, RZ, R61, P3 ;  /* 0x000000ffff2d7224 */ /* 0x000fe200018e063d */
[----:B------:R-:W-:Y:S02]  /*a0b0*/  F2FP.BF16.F32.PACK_AB R116, R116, R97 ;  /* 0x000000617474723e */ /* 0x000fe400000010ff */
[----:B------:R-:W-:Y:S01]  /*a0c0*/  F2FP.BF16.F32.PACK_AB R117, R117, R88 ;  /* 0x000000587575723e */ /* 0x000fe200000010ff */
[----:B------:R-:W-:Y:S01]  /*a0d0*/  FMUL.FTZ R67, R90, R120 ;  /* 0x000000785a437220 */ /* 0x000fe20000410000 */
[----:B------:R-:W-:Y:S02]  /*a0e0*/  SEL R127, R102, R29, P0 ;  /* 0x0000001d667f7207 */ /* 0x000fe40000000000 */
[----:B------:R-:W-:-:S02]  /*a0f0*/  SEL R82, R29, R102, P0 ;  /* 0x000000661d527207 */ /* 0x000fc40000000000 */
[----:B------:R-:W-:Y:S01]  /*a100*/  LOP3.LUT R52, R5, R10, RZ, 0x3c, !PT ;  /* 0x0000000a05347212 */ /* 0x000fe200078e3cff */
[----:B------:R-:W-:Y:S01]  /*a110*/  FMUL.FTZ R90, R115, R120 ;  /* 0x00000078735a7220 */ /* 0x000fe20000410000 */
[----:B------:R-:W-:Y:S02]  /*a120*/  SHF.R.U64 R4, R4, 0x3, RZ ;  /* 0x0000000304047819 */ /* 0x000fe400000012ff */
[----:B------:R-:W-:Y:S02]  /*a130*/  LOP3.LUT R5, R8, 0x380, RZ, 0xc0, !PT ;  /* 0x0000038008057812 */ /* 0x000fe400078ec0ff */
[----:B------:R-:W-:Y:S02]  /*a140*/  IADD3 R29, P3, R32, 0x2000, RZ ;  /* 0x00002000201d7810 */ /* 0x000fe40007f7e0ff */
[----:B------:R-:W-:Y:S02]  /*a150*/  F2FP.BF16.F32.PACK_AB R49, R76, R49 ;  /* 0x000000314c31723e */ /* 0x000fe400000010ff */
[----:B------:R-:W-:-:S02]  /*a160*/  SEL R107, R116, R117, P0 ;  /* 0x00000075746b7207 */ /* 0x000fc40000000000 */
[----:B------:R-:W-:Y:S02]  /*a170*/  SEL R72, R117, R116, P0 ;  /* 0x0000007475487207 */ /* 0x000fe40000000000 */
[----:B------:R-:W-:Y:S02]  /*a180*/  SEL R117, R35, R34, P0 ;  /* 0x0000002223757207 */ /* 0x000fe40000000000 */
[----:B------:R-:W-:Y:S02]  /*a190*/  SEL R76, R34, R35, P0 ;  /* 0x00000023224c7207 */ /* 0x000fe40000000000 */
[----:B------:R-:W-:Y:S01]  /*a1a0*/  LOP3.LUT R50, R4, R15, RZ, 0x3c, !PT ;  /* 0x0000000f04327212 */ /* 0x000fe200078e3cff */
[----:B------:R-:W1:Y:S01]  /*a1b0*/  LDC R34, c[0x0][0xbe8] ;  /* 0x0002fa00ff227b82 */ /* 0x000e620000000800 */
[----:B------:R-:W-:Y:S02]  /*a1c0*/  SHF.R.U64 R5, R5, 0x3, RZ ;  /* 0x0000000305057819 */ /* 0x000fe400000012ff */
[----:B------:R-:W-:-:S02]  /*a1d0*/  LOP3.LUT R28, R29, 0x380, RZ, 0xc0, !PT ;  /* 0x000003801d1c7812 */ /* 0x000fc400078ec0ff */
[----:B------:R-:W-:Y:S02]  /*a1e0*/  LOP3.LUT R4, R7, 0x380, RZ, 0xc0, !PT ;  /* 0x0000038007047812 */ /* 0x000fe400078ec0ff */
[----:B------:R-:W-:Y:S02]  /*a1f0*/  F2FP.BF16.F32.PACK_AB R48, R77, R48 ;  /* 0x000000304d30723e */ /* 0x000fe400000010ff */
[----:B------:R-:W-:Y:S02]  /*a200*/  F2FP.BF16.F32.PACK_AB R31, R119, R90 ;  /* 0x0000005a771f723e */ /* 0x000fe400000010ff */
[----:B------:R-:W-:Y:S02]  /*a210*/  SEL R119, R43, R42, P0 ;  /* 0x0000002a2b777207 */ /* 0x000fe40000000000 */
[----:B------:R-:W-:Y:S02]  /*a220*/  SEL R77, R42, R43, P0 ;  /* 0x0000002b2a4d7207 */ /* 0x000fe40000000000 */
[----:B------:R-:W-:-:S02]  /*a230*/  LOP3.LUT R42, R5, R8, RZ, 0x3c, !PT ;  /* 0x00000008052a7212 */ /* 0x000fc400078e3cff */
[----:B------:R-:W-:Y:S02]  /*a240*/  SHF.R.U64 R28, R28, 0x3, RZ ;  /* 0x000000031c1c7819 */ /* 0x000fe400000012ff */
[----:B------:R-:W-:Y:S02]  /*a250*/  SHF.R.U64 R4, R4, 0x3, RZ ;  /* 0x0000000304047819 */ /* 0x000fe400000012ff */
[----:B------:R-:W-:Y:S02]  /*a260*/  LOP3.LUT R5, R6, 0x380, RZ, 0xc0, !PT ;  /* 0x0000038006057812 */ /* 0x000fe400078ec0ff */
[----:B------:R-:W-:Y:S02]  /*a270*/  F2FP.BF16.F32.PACK_AB R81, R95, R66 ;  /* 0x000000425f51723e */ /* 0x000fe400000010ff */
[----:B------:R-:W-:Y:S02]  /*a280*/  SEL R97, R49, R48, P0 ;  /* 0x0000003031617207 */ /* 0x000fe40000000000 */
[----:B------:R-:W-:-:S02]  /*a290*/  SEL R66, R48, R49, P0 ;  /* 0x0000003130427207 */ /* 0x000fc40000000000 */
[----:B------:R-:W-:Y:S01]  /*a2a0*/  LOP3.LUT R28, R28, R29, RZ, 0x3c, !PT ;  /* 0x0000001d1c1c7212 */ /* 0x000fe200078e3cff */
[----:B------:R-:W-:Y:S01]  /*a2b0*/  IMAD.X R29, RZ, RZ, R33, P3 ;  /* 0x000000ffff1d7224 */ /* 0x000fe200018e0621 */
[----:B------:R-:W-:Y:S02]  /*a2c0*/  LOP3.LUT R48, R4, R7, RZ, 0x3c, !PT ;  /* 0x0000000704307212 */ /* 0x000fe400078e3cff */
[----:B------:R-:W-:Y:S02]  /*a2d0*/  SHF.R.U64 R5, R5, 0x3, RZ ;  /* 0x0000000305057819 */ /* 0x000fe400000012ff */
[----:B------:R-:W-:Y:S02]  /*a2e0*/  IADD3 R7, P3, R32, 0x8000, RZ ;  /* 0x0000800020077810 */ /* 0x000fe40007f7e0ff */
[----:B------:R-:W-:Y:S02]  /*a2f0*/  F2FP.BF16.F32.PACK_AB R94, R94, R67 ;  /* 0x000000435e5e723e */ /* 0x000fe400000010ff */
[----:B------:R-:W-:-:S02]  /*a300*/  SEL R95, R41, R40, P0 ;  /* 0x00000028295f7207 */ /* 0x000fc40000000000 */
[----:B------:R-:W-:Y:S02]  /*a310*/  SEL R67, R40, R41, P0 ;  /* 0x0000002928437207 */ /* 0x000fe40000000000 */
[----:B------:R-:W-:Y:S02]  /*a320*/  LOP3.LUT R40, R5, R6, RZ, 0x3c, !PT ;  /* 0x0000000605287212 */ /* 0x000fe400078e3cff */
[----:B------:R-:W-:Y:S02]  /*a330*/  LOP3.LUT R6, R7, 0x380, RZ, 0xc0, !PT ;  /* 0x0000038007067812 */ /* 0x000fe400078ec0ff */
[----:B------:R-:W-:Y:S02]  /*a340*/  F2FP.BF16.F32.PACK_AB R83, R110, R83 ;  /* 0x000000536e53723e */ /* 0x000fe400000010ff */
[----:B------:R-:W-:Y:S02]  /*a350*/  SHF.R.U64 R6, R6, 0x3, RZ ;  /* 0x0000000306067819 */ /* 0x000fe400000012ff */
[----:B------:R-:W-:-:S02]  /*a360*/  SEL R129, R83, R12, P0 ;  /* 0x0000000c53817207 */ /* 0x000fc40000000000 */
[----:B------:R-:W-:Y:S01]  /*a370*/  LOP3.LUT R6, R6, R7, RZ, 0x3c, !PT ;  /* 0x0000000706067212 */ /* 0x000fe200078e3cff */
[----:B------:R-:W-:Y:S01]  /*a380*/  IMAD.X R7, RZ, RZ, R33, P3 ;  /* 0x000000ffff077224 */ /* 0x000fe200018e0621 */
[----:B------:R-:W-:Y:S02]  /*a390*/  SEL R83, R12, R83, P0 ;  /* 0x000000530c537207 */ /* 0x000fe40000000000 */
[----:B------:R-:W-:Y:S02]  /*a3a0*/  LOP3.LUT R4, R9, 0x380, RZ, 0xc0, !PT ;  /* 0x0000038009047812 */ /* 0x000fe400078ec0ff */
[----:B-1----:R-:W-:Y:S02]  /*a3b0*/  ISETP.NE.AND P3, PT, R34, 0x1, PT ;  /* 0x000000012200780c */ /* 0x002fe40003f65270 */
[----:B------:R-:W-:Y:S02]  /*a3c0*/  LOP3.LUT R12, R21, 0x380, RZ, 0xc0, !PT ;  /* 0x00000380150c7812 */ /* 0x000fe400078ec0ff */
[----:B------:R-:W-:-:S02]  /*a3d0*/  LOP3.LUT R14, R25, 0x380, RZ, 0xc0, !PT ;  /* 0x00000380190e7812 */ /* 0x000fc400078ec0ff */
[----:B------:R-:W-:Y:S02]  /*a3e0*/  SHF.R.U64 R4, R4, 0x3, RZ ;  /* 0x0000000304047819 */ /* 0x000fe400000012ff */
[----:B------:R-:W-:Y:S01]  /*a3f0*/  SHF.R.U64 R12, R12, 0x3, RZ ;  /* 0x000000030c0c7819 */ /* 0x000fe200000012ff */
[----:B------:R-:W-:Y:S01]  /*a400*/  IMAD.X R39, RZ, RZ, R61, P2 ;  /* 0x000000ffff277224 */ /* 0x000fe200010e063d */
[----:B------:R-:W-:Y:S02]  /*a410*/  SHF.R.U64 R14, R14, 0x3, RZ ;  /* 0x000000030e0e7819 */ /* 0x000fe400000012ff */
[----:B------:R-:W-:Y:S02]  /*a420*/  F2FP.BF16.F32.PACK_AB R27, R54, R27 ;  /* 0x0000001b361b723e */ /* 0x000fe400000010ff */
[----:B------:R-:W-:Y:S02]  /*a430*/  LOP3.LUT R38, R4, R9, RZ, 0x3c, !PT ;  /* 0x0000000904267212 */ /* 0x000fe400078e3cff */
[----:B------:R-:W-:-:S02]  /*a440*/  LOP3.LUT R54, R12, R21, RZ, 0x3c, !PT ;  /* 0x000000150c367212 */ /* 0x000fc400078e3cff */
[----:B------:R-:W-:Y:S01]  /*a450*/  LOP3.LUT R10, R11, 0x380, RZ, 0xc0, !PT ;  /* 0x000003800b0a7812 */ /* 0x000fe200078ec0ff */
[--C-:B------:R-:W-:Y:S01]  /*a460*/  IMAD.X R41, RZ, RZ, R61.reuse, P5 ;  /* 0x000000ffff297224 */ /* 0x100fe200028e063d */
[----:B------:R-:W-:Y:S01]  /*a470*/  LOP3.LUT R12, R13, 0x380, RZ, 0xc0, !PT ;  /* 0x000003800d0c7812 */ /* 0x000fe200078ec0ff */
[----:B------:R-:W-:Y:S01]  /*a480*/  IMAD.X R43, RZ, RZ, R61, P6 ;  /* 0x000000ffff2b7224 */ /* 0x000fe200030e063d */
[----:B------:R-:W-:Y:S02]  /*a490*/  LOP3.LUT R56, R14, R25, RZ, 0x3c, !PT ;  /* 0x000000190e387212 */ /* 0x000fe400078e3cff */
[----:B------:R-:W-:Y:S02]  /*a4a0*/  IADD3 R25, P2, R32, 0x5000, RZ ;  /* 0x0000500020197810 */ /* 0x000fe40007f5e0ff */
[----:B------:R-:W-:Y:S02]  /*a4b0*/  MOV R106, R38 ;  /* 0x00000026006a7202 */ /* 0x000fe40000000f00 */
[----:B------:R-:W-:Y:S01]  /*a4c0*/  SHF.R.U64 R10, R10, 0x3, RZ ;  /* 0x000000030a0a7819 */ /* 0x000fe200000012ff */
[----:B------:R-:W1:Y:S01]  /*a4d0*/  @P3 LDC R39, c[0x0][0xbec] ;  /* 0x0002fb00ff273b82 */ /* 0x000e620000000800 */
[----:B------:R-:W-:-:S02]  /*a4e0*/  SHF.R.U64 R12, R12, 0x3, RZ ;  /* 0x000000030c0c7819 */ /* 0x000fc400000012ff */
[----:B------:R-:W-:Y:S02]  /*a4f0*/  LOP3.LUT R24, R25, 0x380, RZ, 0xc0, !PT ;  /* 0x0000038019187812 */ /* 0x000fe400078ec0ff */
[----:B------:R-:W-:Y:S01]  /*a500*/  MOV R104, R40 ;  /* 0x0000002800687202 */ /* 0x000fe20000000f00 */
[--C-:B------:R-:W-:Y:S01]  /*a510*/  IMAD.X R47, RZ, RZ, R61.reuse, P4 ;  /* 0x000000ffff2f7224 */ /* 0x100fe200020e063d */
[----:B------:R-:W-:Y:S01]  /*a520*/  LOP3.LUT R44, R10, R11, RZ, 0x3c, !PT ;  /* 0x0000000b0a2c7212 */ /* 0x000fe200078e3cff */
[----:B------:R-:W-:Y:S01]  /*a530*/  UPRMT UR4, UR36, 0x654, UR4 ;  /* 0x0000065424047896 */ /* 0x000fe20008000004 */
[----:B------:R-:W-:Y:S02]  /*a540*/  MOV R102, R42 ;  /* 0x0000002a00667202 */ /* 0x000fe40000000f00 */
[----:B--2---:R-:W-:Y:S01]  /*a550*/  LOP3.LUT R41, R36, 0x2, RZ, 0x3c, !PT ;  /* 0x0000000224297812 */ /* 0x004fe200078e3cff */
[----:B------:R-:W2:Y:S01]  /*a560*/  @P3 LDC R42, c[0x0][0xbf0] ;  /* 0x0002fc00ff2a3b82 */ /* 0x000ea20000000800 */
[----:B------:R-:W-:Y:S01]  /*a570*/  LOP3.LUT R46, R12, R13, RZ, 0x3c, !PT ;  /* 0x0000000d0c2e7212 */ /* 0x000fe200078e3cff */
[----:B------:R-:W-:Y:S01]  /*a580*/  IMAD.X R49, RZ, RZ, R61, P1 ;  /* 0x000000ffff317224 */ /* 0x000fe200008e063d */
[----:B------:R-:W-:Y:S01]  /*a590*/  SHF.R.U64 R24, R24, 0x3, RZ ;  /* 0x0000000318187819 */ /* 0x000fe200000012ff */
[----:B------:R-:W-:Y:S01]  /*a5a0*/  SHFL.IDX PT, R85, R85, R36, 0x1c1f ;  /* 0x001c1f2455557589 */ /* 0x000fe200000e0000 */
[----:B------:R-:W-:-:S02]  /*a5b0*/  MOV R110, R60 ;  /* 0x0000003c006e7202 */ /* 0x000fc40000000f00 */
[----:B------:R-:W-:Y:S01]  /*a5c0*/  MOV R100, R44 ;  /* 0x0000002c00647202 */ /* 0x000fe20000000f00 */
[----:B------:R-:W-:Y:S01]  /*a5d0*/  SHFL.IDX PT, R38, R37, R41, 0x1c1f ;  /* 0x001c1f2925267589 */ /* 0x000fe200000e0000 */
[----:B------:R-:W-:Y:S01]  /*a5e0*/  MOV R61, R46 ;  /* 0x0000002e003d7202 */ /* 0x000fe20000000f00 */
[----:B------:R-:W-:Y:S01]  /*a5f0*/  UIMAD UR11, UR6, UR5, UR42 ;  /* 0x00000005060b72a4 */ /* 0x000fe2000f8e022a */
[----:B------:R-:W-:Y:S01]  /*a600*/  LOP3.LUT R24, R24, R25, RZ, 0x3c, !PT ;  /* 0x0000001918187212 */ /* 0x000fe200078e3cff */
[----:B------:R-:W-:Y:S01]  /*a610*/  SHFL.IDX PT, R109, R109, R36, 0x1c1f ;  /* 0x001c1f246d6d7589 */ /* 0x000fe200000e0000 */
[----:B------:R-:W-:Y:S01]  /*a620*/  MOV R53, R52 ;  /* 0x0000003400357202 */ /* 0x000fe20000000f00 */
[----:B------:R-:W-:Y:S01]  /*a630*/  IMAD.X R25, RZ, RZ, R33, P2 ;  /* 0x000000ffff197224 */ /* 0x000fe200010e0621 */
[----:B------:R-:W-:Y:S01]  /*a640*/  MOV R108, R48 ;  /* 0x00000030006c7202 */ /* 0x000fe20000000f00 */
[----:B------:R-:W-:Y:S01]  /*a650*/  SHFL.IDX PT, R111, R111, R36, 0x1c1f ;  /* 0x001c1f246f6f7589 */ /* 0x000fe200000e0000 */
[----:B------:R-:W-:Y:S01]  /*a660*/  IMAD R52, RZ, RZ, -UR42 ;  /* 0x8000002aff347e24 */ /* 0x000fe2000f8e02ff */
[----:B------:R-:W-:Y:S02]  /*a670*/  SYNCS.ARRIVE.TRANS64.RED.A1T0 RZ, [UR4], RZ ;  /* 0x000000ffffff79a7 */ /* 0x000fe40008100404 */
[----:B------:R-:W3:Y:S01]  /*a680*/  SHFL.IDX PT, R40, R79, R41, 0x1c1f ;  /* 0x001c1f294f287589 */ /* 0x000ee200000e0000 */
[----:B------:R-:W-:-:S03]  /*a690*/  IADD3 R35, P2, R32, 0xb000, RZ ;  /* 0x0000b00020237810 */ /* 0x000fc60007f5e0ff */
[----:B------:R-:W4:Y:S04]  /*a6a0*/  SHFL.IDX PT, R44, R75, R41, 0x1c1f ;  /* 0x001c1f294b2c7589 */ /* 0x000f2800000e0000 */
[----:B------:R-:W-:Y:S04]  /*a6b0*/  SHFL.IDX PT, R87, R87, R36, 0x1c1f ;  /* 0x001c1f2457577589 */ /* 0x000fe800000e0000 */
[----:B------:R-:W-:Y:S04]  /*a6c0*/  SHFL.IDX PT, R89, R89, R36, 0x1c1f ;  /* 0x001c1f2459597589 */ /* 0x000fe800000e0000 */
[----:B------:R-:W4:Y:S04]  /*a6d0*/  SHFL.IDX PT, R62, R62, R41, 0x1c1f ;  /* 0x001c1f293e3e7589 */ /* 0x000f2800000e0000 */
[----:B------:R-:W-:Y:S04]  /*a6e0*/  SHFL.IDX PT, R46, R63, R41, 0x1c1f ;  /* 0x001c1f293f2e7589 */ /* 0x000fe800000e0000 */
[----:B------:R-:W-:Y:S04]  /*a6f0*/  SHFL.IDX PT, R113, R113, R36, 0x1c1f ;  /* 0x001c1f2471717589 */ /* 0x000fe800000e0000 */
[----:B------:R-:W4:Y:S01]  /*a700*/  SHFL.IDX PT, R48, R73, R41, 0x1c1f ;  /* 0x001c1f2949307589 */ /* 0x000f2200000e0000 */
[----:B0-----:R-:W-:Y:S01]  /*a710*/  IMAD R52, R133, R52, UR41 ;  /* 0x0000002985347e24 */ /* 0x001fe2000f8e0234 */
[----:B------:R-:W-:Y:S01]  /*a720*/  LOP3.LUT R4, R35, 0x380, RZ, 0xc0, !PT ;  /* 0x0000038023047812 */ /* 0x000fe200078ec0ff */
[----:B------:R-:W-:Y:S01]  /*a730*/  USHF.R.S32.HI UR10, URZ, 0x1f, UR11 ;  /* 0x0000001f3f0a7899 */ /* 0x000fe2000801140b */
[----:B------:R-:W-:Y:S01]  /*a740*/  MOV R60, R56 ;  /* 0x00000038003c7202 */ /* 0x000fe20000000f00 */
[----:B------:R-:W-:Y:S01]  /*a750*/  SHFL.IDX PT, R93, R93, R36, 0x1c1f ;  /* 0x001c1f245d5d7589 */ /* 0x000fe200000e0000 */
[----:B------:R-:W-:-:S02]  /*a760*/  MOV R54, R54 ;  /* 0x0000003600367202 */ /* 0x000fc40000000f00 */
[----:B------:R-:W-:Y:S01]  /*a770*/  SEL R115, R27, R26, P0 ;  /* 0x0000001a1b737207 */ /* 0x000fe20000000000 */
[----:B------:R-:W0:Y:S01]  /*a780*/  SHFL.IDX PT, R56, R65, R41, 0x1c1f ;  /* 0x001c1f2941387589 */ /* 0x000e2200000e0000 */
[----:B------:R-:W-:Y:S02]  /*a790*/  SEL R74, R26, R27, P0 ;  /* 0x0000001b1a4a7207 */ /* 0x000fe40000000000 */
[----:B------:R-:W-:Y:S01]  /*a7a0*/  MOV R55, R50 ;  /* 0x0000003200377202 */ /* 0x000fe20000000f00 */
[----:B------:R-:W-:Y:S01]  /*a7b0*/  IMAD R50, R52, 0x80, R223 ;  /* 0x0000008034327824 */ /* 0x000fe200078e02df */
[----:B------:R-:W-:Y:S01]  /*a7c0*/  SHF.R.U64 R4, R4, 0x3, RZ ;  /* 0x0000000304047819 */ /* 0x000fe200000012ff */
[----:B------:R-:W-:Y:S01]  /*a7d0*/  UIMAD UR5, UR10, UR8, URZ ;  /* 0x000000080a0572a4 */ /* 0x000fe2000f8e023f */
[----:B------:R-:W-:Y:S01]  /*a7e0*/  SEL R125, R94, R81, P0 ;  /* 0x000000515e7d7207 */ /* 0x000fe20000000000 */
[----:B-1----:R-:W-:Y:S01]  /*a7f0*/  @P3 IMAD.HI.U32 R39, R50, R39, RZ ;  /* 0x0000002732273227 */ /* 0x002fe200078e00ff */
[----:B------:R-:W-:Y:S01]  /*a800*/  USHF.R.S32.HI UR12, URZ, 0x1f, UR40 ;  /* 0x0000001f3f0c7899 */ /* 0x000fe20008011428 */
[----:B------:R-:W-:Y:S01]  /*a810*/  LOP3.LUT R4, R4, R35, RZ, 0x3c, !PT ;  /* 0x0000002304047212 */ /* 0x000fe200078e3cff */
[----:B------:R-:W-:Y:S01]  /*a820*/  SHFL.IDX PT, R91, R91, R36, 0x1c1f ;  /* 0x001c1f245b5b7589 */ /* 0x000fe200000e0000 */
[----:B------:R-:W-:Y:S01]  /*a830*/  UIMAD.WIDE.U32 UR6, UR11, UR8, URZ ;  /* 0x000000080b0672a5 */ /* 0x000fe2000f8e003f */
[----:B------:R-:W-:Y:S01]  /*a840*/  SEL R101, R92, R69, P0 ;  /* 0x000000455c657207 */ /* 0x000fe20000000000 */
[----:B------:R-:W-:Y:S01]  /*a850*/  UIMAD UR5, UR11, UR9, UR5 ;  /* 0x000000090b0572a4 */ /* 0x000fe2000f8e0205 */
[----:B------:R-:W-:Y:S01]  /*a860*/  SHFL.IDX PT, R115, R115, R36, 0x1c1f ;  /* 0x001c1f2473737589 */ /* 0x000fe200000e0000 */
[----:B------:R-:W-:Y:S01]  /*a870*/  SEL R81, R81, R94, P0 ;  /* 0x0000005e51517207 */ /* 0x000fe20000000000 */
[----:B------:R-:W-:Y:S01]  /*a880*/  ULDC.64 UR8, c[0x0][0xb98] ;  /* 0x0002e60000087ab9 */ /* 0x000fe20000000a00 */
[----:B------:R-:W-:Y:S01]  /*a890*/  SEL R131, R118, R31, P0 ;  /* 0x0000001f76837207 */ /* 0x000fe20000000000 */
[----:B------:R-:W1:Y:S01]  /*a8a0*/  SHFL.IDX PT, R64, R64, R41, 0x1c1f ;  /* 0x001c1f2940407589 */ /* 0x000e6200000e0000 */
[----:B------:R-:W-:-:S03]  /*a8b0*/  MOV R35, R58 ;  /* 0x0000003a00237202 */ /* 0x000fc60000000f00 */
[----:B------:R-:W1:Y:S01]  /*a8c0*/  SHFL.IDX PT, R74, R74, R41, 0x1c1f ;  /* 0x001c1f294a4a7589 */ /* 0x000e6200000e0000 */
[----:B------:R-:W-:Y:S01]  /*a8d0*/  SEL R84, R31, R118, P0 ;  /* 0x000000761f547207 */ /* 0x000fe20000000000 */
[----:B------:R-:W-:Y:S02]  /*a8e0*/  IMAD.MOV.U32 R57, RZ, RZ, R50 ;  /* 0x000000ffff397224 */ /* 0x000fe400078e0032 */
[----:B------:R-:W-:Y:S01]  /*a8f0*/  SHFL.IDX PT, R117, R117, R36, 0x1c1f ;  /* 0x001c1f2475757589 */ /* 0x000fe200000e0000 */
[----:B------:R-:W-:Y:S01]  /*a900*/  SEL R69, R69, R92, P0 ;  /* 0x0000005c45457207 */ /* 0x000fe20000000000 */
[----:B------:R-:W-:Y:S02]  /*a910*/  UIMAD UR4, UR12, UR8, URZ ;  /* 0x000000080c0472a4 */ /* 0x000fe4000f8e023f */
[----:B------:R-:W1:Y:S01]  /*a920*/  SHFL.IDX PT, R76, R76, R41, 0x1c1f ;  /* 0x001c1f294c4c7589 */ /* 0x000e6200000e0000 */
[----:B------:R-:W-:-:S03]  /*a930*/  IADD3 R31, P4, R32, 0x1000, RZ ;  /* 0x00001000201f7810 */ /* 0x000fc60007f9e0ff */
[----:B------:R-:W-:Y:S01]  /*a940*/  SHFL.IDX PT, R95, R95, R36, 0x1c1f ;  /* 0x001c1f245f5f7589 */ /* 0x000fe200000e0000 */
[----:B------:R-:W-:-:S03]  /*a950*/  IADD3 R15, P1, R32, 0x6000, RZ ;  /* 0x00006000200f7810 */ /* 0x000fc60007f3e0ff */
[----:B------:R-:W-:Y:S01]  /*a960*/  SHFL.IDX PT, R119, R119, R36, 0x1c1f ;  /* 0x001c1f2477777589 */ /* 0x000fe200000e0000 */
[----:B--2---:R-:W-:-:S03]  /*a970*/  @P3 SHF.R.U32.HI R57, RZ, R42, R39 ;  /* 0x0000002aff393219 */ /* 0x004fc60000011627 */
[----:B------:R-:W2:Y:S04]  /*a980*/  SHFL.IDX PT, R58, R67, R41, 0x1c1f ;  /* 0x001c1f29433a7589 */ /* 0x000ea800000e0000 */
[----:B------:R-:W2:Y:S01]  /*a990*/  SHFL.IDX PT, R94, R77, R41, 0x1c1f ;  /* 0x001c1f294d5e7589 */ /* 0x000ea200000e0000 */
[----:B------:R-:W-:Y:S01]  /*a9a0*/  LOP3.LUT R30, R31, 0x380, RZ, 0xc0, !PT ;  /* 0x000003801f1e7812 */ /* 0x000fe200078ec0ff */
[----:B------:R-:W-:Y:S01]  /*a9b0*/  UIADD3 UR5, UR7, UR5, URZ ;  /* 0x0000000507057290 */ /* 0x000fe2000fffe03f */
[----:B------:R-:W-:Y:S01]  /*a9c0*/  LOP3.LUT R14, R15, 0x380, RZ, 0xc0, !PT ;  /* 0x000003800f0e7812 */ /* 0x000fe200078ec0ff */
[----:B------:R-:W-:Y:S01]  /*a9d0*/  SHFL.IDX PT, R97, R97, R36, 0x1c1f ;  /* 0x001c1f2461617589 */ /* 0x000fe200000e0000 */
[----:B---3--:R-:W-:Y:S01]  /*a9e0*/  SEL R37, R109, R40, P0 ;  /* 0x000000286d257207 */ /* 0x008fe20000000000 */
[----:B------:R-:W-:-:S02]  /*a9f0*/  IMAD.MOV R59, RZ, RZ, -R57 ;  /* 0x000000ffff3b7224 */ /* 0x000fc400078e0a39 */
[----:B------:R-:W-:Y:S01]  /*aa00*/  SHFL.IDX PT, R99, R99, R36, 0x1c1f ;  /* 0x001c1f2463637589 */ /* 0x000fe200000e0000 */
[----:B------:R-:W-:Y:S01]  /*aa10*/  SEL R39, R40, R109, P0 ;  /* 0x0000006d28277207 */ /* 0x000fe20000000000 */
[----:B------:R-:W-:Y:S02]  /*aa20*/  UIMAD UR7, UR40, UR9, UR4 ;  /* 0x00000009280772a4 */ /* 0x000fe4000f8e0204 */
[----:B------:R-:W-:Y:S01]  /*aa30*/  SHFL.IDX PT, R101, R101, R36, 0x1c1f ;  /* 0x001c1f2465657589 */ /* 0x000fe200000e0000 */
[----:B----4-:R-:W-:-:S03]  /*aa40*/  SEL R43, R44, R111, P0 ;  /* 0x0000006f2c2b7207 */ /* 0x010fc60000000000 */
[----:B------:R-:W-:Y:S01]  /*aa50*/  SHFL.IDX PT, R103, R103, R36, 0x1c1f ;  /* 0x001c1f2467677589 */ /* 0x000fe200000e0000 */
[----:B------:R-:W-:-:S03]  /*aa60*/  SEL R40, R87, R62, P0 ;  /* 0x0000003e57287207 */ /* 0x000fc60000000000 */
[----:B------:R-:W-:Y:S01]  /*aa70*/  SHFL.IDX PT, R105, R105, R36, 0x1c1f ;  /* 0x001c1f2469697589 */ /* 0x000fe200000e0000 */
[----:B------:R-:W-:-:S03]  /*aa80*/  SEL R42, R62, R87, P0 ;  /* 0x000000573e2a7207 */ /* 0x000fc60000000000 */
[----:B------:R-:W-:Y:S01]  /*aa90*/  SHFL.IDX PT, R107, R107, R36, 0x1c1f ;  /* 0x001c1f246b6b7589 */ /* 0x000fe200000e0000 */
[----:B------:R-:W-:-:S03]  /*aaa0*/  UMOV UR4, UR6 ;  /* 0x0000000600047c82 */ /* 0x000fc60008000000 */
[----:B------:R-:W-:Y:S04]  /*aab0*/  SHFL.IDX PT, R121, R121, R36, 0x1c1f ;  /* 0x001c1f2479797589 */ /* 0x000fe800000e0000 */
[----:B------:R-:W-:Y:S04]  /*aac0*/  SHFL.IDX PT, R123, R123, R36, 0x1c1f ;  /* 0x001c1f247b7b7589 */ /* 0x000fe800000e0000 */
[----:B------:R-:W-:Y:S04]  /*aad0*/  SHFL.IDX PT, R125, R125, R36, 0x1c1f ;  /* 0x001c1f247d7d7589 */ /* 0x000fe800000e0000 */
[----:B------:R-:W-:Y:S04]  /*aae0*/  SHFL.IDX PT, R127, R127, R36, 0x1c1f ;  /* 0x001c1f247f7f7589 */ /* 0x000fe800000e0000 */
[----:B------:R-:W-:Y:S04]  /*aaf0*/  SHFL.IDX PT, R129, R129, R36, 0x1c1f ;  /* 0x001c1f2481817589 */ /* 0x000fe800000e0000 */
[----:B------:R3:W-:Y:S01]  /*ab00*/  SHFL.IDX PT, R131, R131, R36, 0x1c1f ;  /* 0x001c1f2483837589 */ /* 0x0007e200000e0000 */
[----:B------:R-:W-:-:S03]  /*ab10*/  SEL R45, R113, R48, P0 ;  /* 0x00000030712d7207 */ /* 0x000fc60000000000 */
[----:B------:R-:W4:Y:S01]  /*ab20*/  SHFL.IDX PT, R66, R66, R41, 0x1c1f ;  /* 0x001c1f2942427589 */ /* 0x000f2200000e0000 */
[----:B------:R-:W-:-:S03]  /*ab30*/  SEL R47, R48, R113, P0 ;  /* 0x00000071302f7207 */ /* 0x000fc60000000000 */
[----:B------:R-:W-:Y:S01]  /*ab40*/  SHFL.IDX PT, R68, R68, R41, 0x1c1f ;  /* 0x001c1f2944447589 */ /* 0x000fe200000e0000 */
[----:B---3--:R-:W-:-:S03]  /*ab50*/  SEL R36, R85, R38, P0 ;  /* 0x0000002655247207 */ /* 0x008fc60000000000 */
[----:B------:R-:W-:Y:S01]  /*ab60*/  SHFL.IDX PT, R86, R69, R41, 0x1c1f ;  /* 0x001c1f2945567589 */ /* 0x000fe200000e0000 */
[----:B------:R-:W-:Y:S01]  /*ab70*/  SEL R38, R38, R85, P0 ;  /* 0x0000005526267207 */ /* 0x000fe20000000000 */
[----:B------:R-:W-:Y:S01]  /*ab80*/  BAR.SYNC.DEFER_BLOCKING 0x1, 0x100 ;  /* 0x0044000000007b1d */ /* 0x000fe20000010000 */
[----:B------:R-:W-:Y:S01]  /*ab90*/  SHF.R.U64 R30, R30, 0x3, RZ ;  /* 0x000000031e1e7819 */ /* 0x000fe200000012ff */
[----:B------:R-:W-:Y:S01]  /*aba0*/  UIMAD.WIDE.U32 UR4, UR40, UR8, UR4 ;  /* 0x00000008280472a5 */ /* 0x000fe2000f8e0004 */
[----:B------:R-:W-:-:S03]  /*abb0*/  SHF.R.U64 R14, R14, 0x3, RZ ;  /* 0x000000030e0e7819 */ /* 0x000fc600000012ff */
[----:B------:R-:W-:Y:S04]  /*abc0*/  SHFL.IDX PT, R88, R71, R41, 0x1c1f ;  /* 0x001c1f2947587589 */ /* 0x000fe800000e0000 */
[----:B------:R-:W-:Y:S04]  /*abd0*/  SHFL.IDX PT, R90, R70, R41, 0x1c1f ;  /* 0x001c1f29465a7589 */ /* 0x000fe800000e0000 */
[----:B------:R-:W-:Y:S04]  /*abe0*/  SHFL.IDX PT, R92, R72, R41, 0x1c1f ;  /* 0x001c1f29485c7589 */ /* 0x000fe800000e0000 */
[----:B------:R-:W3:Y:S04]  /*abf0*/  SHFL.IDX PT, R78, R78, R41, 0x1c1f ;  /* 0x001c1f294e4e7589 */ /* 0x000ee800000e0000 */
[----:B------:R-:W3:Y:S04]  /*ac00*/  SHFL.IDX PT, R80, R80, R41, 0x1c1f ;  /* 0x001c1f2950507589 */ /* 0x000ee800000e0000 */
[----:B------:R-:W3:Y:S04]  /*ac10*/  SHFL.IDX PT, R96, R81, R41, 0x1c1f ;  /* 0x001c1f2951607589 */ /* 0x000ee800000e0000 */
[----:B------:R-:W3:Y:S04]  /*ac20*/  SHFL.IDX PT, R82, R82, R41, 0x1c1f ;  /* 0x001c1f2952527589 */ /* 0x000ee800000e0000 */
[----:B------:R-:W3:Y:S04]  /*ac30*/  SHFL.IDX PT, R98, R83, R41, 0x1c1f ;  /* 0x001c1f2953627589 */ /* 0x000ee800000e0000 */
[----:B------:R0:W3:Y:S01]  /*ac40*/  SHFL.IDX PT, R84, R84, R41, 0x1c1f ;  /* 0x001c1f2954547589 */ /* 0x0000e200000e0000 */
[----:B------:R-:W-:Y:S01]  /*ac50*/  IMAD R59, R34, R59, R50 ;  /* 0x0000003b223b7224 */ /* 0x000fe200078e0232 */
[----:B------:R-:W-:Y:S01]  /*ac60*/  LOP3.LUT R30, R30, R31, RZ, 0x3c, !PT ;  /* 0x0000001f1e1e7212 */ /* 0x000fe200078e3cff */
[----:B------:R-:W-:Y:S01]  /*ac70*/  ULDC.64 UR8, c[0x0][0xae8] ;  /* 0x0002ba0000087ab9 */ /* 0x000fe20000000a00 */
[----:B------:R1:W-:Y:S01]  /*ac80*/  STSM.16.M88.4 [R110], R36 ;  /* 0x000000246e007844 */ /* 0x0003e20000000200 */
[----:B0-----:R-:W-:-:S02]  /*ac90*/  SEL R41, R111, R44, P0 ;  /* 0x0000002c6f297207 */ /* 0x001fc40000000000 */
[----:B------:R-:W-:Y:S02]  /*aca0*/  SEL R44, R89, R46, P0 ;  /* 0x0000002e592c7207 */ /* 0x000fe40000000000 */
[----:B------:R-:W-:Y:S01]  /*acb0*/  SEL R46, R46, R89, P0 ;  /* 0x000000592e2e7207 */ /* 0x000fe20000000000 */
[----:B------:R-:W-:Y:S01]  /*acc0*/  STSM.16.M88.4 [R108], R40 ;  /* 0x000000286c007844 */ /* 0x000fe20000000200 */
[----:B------:R-:W-:Y:S01]  /*acd0*/  LOP3.LUT R14, R14, R15, RZ, 0x3c, !PT ;  /* 0x0000000f0e0e7212 */ /* 0x000fe200078e3cff */
[--C-:B------:R-:W-:Y:S02]  /*ace0*/  IMAD.X R31, RZ, RZ, R33.reuse, P4 ;  /* 0x000000ffff1f7224 */ /* 0x100fe400020e0621 */
[----:B------:R0:W-:Y:S01]  /*acf0*/  STSM.16.M88.4 [R106], R44 ;  /* 0x0000002c6a007844 */ /* 0x0001e20000000200 */
[----:B------:R-:W-:Y:S01]  /*ad00*/  IMAD.X R15, RZ, RZ, R33, P1 ;  /* 0x000000ffff0f7224 */ /* 0x000fe200008e0621 */
[----:B-1----:R-:W-:Y:S02]  /*ad10*/  SEL R36, R93, R56, P0 ;  /* 0x000000385d247207 */ /* 0x002fe40000000000 */
[----:B------:R-:W-:-:S02]  /*ad20*/  SEL R38, R56, R93, P0 ;  /* 0x0000005d38267207 */ /* 0x000fc40000000000 */
[C---:B------:R-:W-:Y:S02]  /*ad30*/  IADD3 R27, P6, R32.reuse, 0x3000, RZ ;  /* 0x00003000201b7810 */ /* 0x040fe40007fde0ff */
[C---:B------:R-:W-:Y:S02]  /*ad40*/  IADD3 R21, P5, R32.reuse, 0x4000, RZ ;  /* 0x0000400020157810 */ /* 0x040fe40007fbe0ff */
[----:B------:R-:W-:Y:S02]  /*ad50*/  IADD3 R13, P4, R32, 0x7000, RZ ;  /* 0x00007000200d7810 */ /* 0x000fe40007f9e0ff */
[----:B------:R-:W-:Y:S01]  /*ad60*/  IADD3 R56, P1, R57, UR4, RZ ;  /* 0x0000000439387c10 */ /* 0x000fe2000ff3e0ff */
[----:B0-----:R-:W-:Y:S01]  /*ad70*/  IMAD.U32 R46, RZ, RZ, UR7 ;  /* 0x00000007ff2e7e24 */ /* 0x001fe2000f8e00ff */
[----:B------:R-:W-:Y:S01]  /*ad80*/  SHF.R.S32.HI R45, RZ, 0x1f, R57 ;  /* 0x0000001fff2d7819 */ /* 0x000fe20000011439 */
[----:B------:R-:W-:Y:S01]  /*ad90*/  ULDC.64 UR6, c[0x0][0xb88] ;  /* 0x0002e20000067ab9 */ /* 0x000fe20000000a00 */
[----:B------:R-:W-:-:S02]  /*ada0*/  SHF.R.S32.HI R44, RZ, 0x1f, R59 ;  /* 0x0000001fff2c7819 */ /* 0x000fc4000001143b */
[----:B------:R-:W-:Y:S02]  /*adb0*/  LOP3.LUT R26, R27, 0x380, RZ, 0xc0, !PT ;  /* 0x000003801b1a7812 */ /* 0x000fe400078ec0ff */
[----:B------:R-:W-:Y:S01]  /*adc0*/  LOP3.LUT R20, R21, 0x380, RZ, 0xc0, !PT ;  /* 0x0000038015147812 */ /* 0x000fe200078ec0ff */
[----:B------:R-:W-:Y:S01]  /*add0*/  IMAD R44, R44, UR6, RZ ;  /* 0x000000062c2c7c24 */ /* 0x000fe2000f8e02ff */
[----:B------:R-:W-:Y:S02]  /*ade0*/  LOP3.LUT R12, R13, 0x380, RZ, 0xc0, !PT ;  /* 0x000003800d0c7812 */ /* 0x000fe400078ec0ff */
[----:B------:R-:W-:Y:S02]  /*adf0*/  IADD3.X R57, R45, UR5, R46, P1, !PT ;  /* 0x000000052d397c10 */ /* 0x000fe40008ffe42e */
[----:B------:R-:W-:Y:S02]  /*ae00*/  SEL R48, R91, R64, P0 ;  /* 0x000000405b307207 */ /* 0x000fe40000000000 */
[----:B------:R-:W-:-:S02]  /*ae10*/  SEL R50, R64, R91, P0 ;  /* 0x0000005b40327207 */ /* 0x000fc40000000000 */
[----:B------:R-:W-:Y:S02]  /*ae20*/  SEL R49, R115, R74, P0 ;  /* 0x0000004a73317207 */ /* 0x000fe40000000000 */
[----:B------:R-:W-:Y:S02]  /*ae30*/  SEL R51, R74, R115, P0 ;  /* 0x000000734a337207 */ /* 0x000fe40000000000 */
[----:B------:R-:W-:Y:S02]  /*ae40*/  LOP3.LUT R5, R32, 0x380, RZ, 0xc0, !PT ;  /* 0x0000038020057812 */ /* 0x000fe400078ec0ff */
[----:B------:R-:W-:Y:S02]  /*ae50*/  SEL R37, R117, R76, P0 ;  /* 0x0000004c75257207 */ /* 0x000fe40000000000 */
[----:B------:R-:W-:Y:S01]  /*ae60*/  SEL R39, R76, R117, P0 ;  /* 0x000000754c277207 */ /* 0x000fe20000000000 */
[C---:B------:R-:W-:Y:S01]  /*ae70*/  IMAD R63, R59.reuse, UR7, R44 ;  /* 0x000000073b3f7c24 */ /* 0x040fe2000f8e022c */
[----:B------:R-:W-:Y:S01]  /*ae80*/  SHF.R.U64 R26, R26, 0x3, RZ ;  /* 0x000000031a1a7819 */ /* 0x000fe200000012ff */
[----:B------:R-:W-:Y:S01]  /*ae90*/  IMAD.WIDE.U32 R56, R59, UR6, R56 ;  /* 0x000000063b387c25 */ /* 0x000fe2000f8e0038 */
[----:B------:R-:W-:Y:S01]  /*aea0*/  SHF.R.U64 R20, R20, 0x3, RZ ;  /* 0x0000000314147819 */ /* 0x000fe200000012ff */
[----:B------:R-:W-:Y:S01]  /*aeb0*/  ULDC UR6, c[0x0][0xa88] ;  /* 0x0002a20000067ab9 */ /* 0x000fe20000000800 */
[----:B------:R-:W-:-:S02]  /*aec0*/  SHF.R.U64 R12, R12, 0x3, RZ ;  /* 0x000000030c0c7819 */ /* 0x000fc400000012ff */
[----:B--2---:R-:W-:Y:S02]  /*aed0*/  SEL R40, R95, R58, P0 ;  /* 0x0000003a5f287207 */ /* 0x004fe40000000000 */
[----:B------:R-:W-:Y:S01]  /*aee0*/  SEL R42, R58, R95, P0 ;  /* 0x0000005f3a2a7207 */ /* 0x000fe20000000000 */
[----:B------:R-:W-:Y:S01]  /*aef0*/  IMAD R58, R52, 0x80, R222 ;  /* 0x00000080343a7824 */ /* 0x000fe200078e02de */
[----:B------:R-:W-:Y:S02]  /*af00*/  SEL R41, R119, R94, P0 ;  /* 0x0000005e77297207 */ /* 0x000fe40000000000 */
[----:B------:R-:W-:Y:S01]  /*af10*/  SEL R43, R94, R119, P0 ;  /* 0x000000775e2b7207 */ /* 0x000fe20000000000 */
[----:B------:R-:W-:Y:S01]  /*af20*/  STSM.16.M88.4 [R104], R48 ;  /* 0x0000003068007844 */ /* 0x000fe20000000200 */
[----:B------:R-:W-:Y:S01]  /*af30*/  SHF.R.U64 R5, R5, 0x3, RZ ;  /* 0x0000000305057819 */ /* 0x000fe200000012ff */
[----:B------:R-:W-:Y:S01]  /*af40*/  ULDC.64 UR4, c[0x0][0xb50] ;  /* 0x0002d40000047ab9 */ /* 0x000fe20000000a00 */
[----:B------:R-:W-:Y:S01]  /*af50*/  LOP3.LUT R26, R26, R27, RZ, 0x3c, !PT ;  /* 0x0000001b1a1a7212 */ /* 0x000fe200078e3cff */
[----:B------:R0:W-:Y:S01]  /*af60*/  STSM.16.M88.4 [R102], R36 ;  /* 0x0000002466007844 */ /* 0x0001e20000000200 */
[----:B------:R-:W-:Y:S01]  /*af70*/  LOP3.LUT R20, R20, R21, RZ, 0x3c, !PT ;  /* 0x0000001514147212 */ /* 0x000fe200078e3cff */
[----:B------:R-:W-:Y:S01]  /*af80*/  IMAD R93, R34, UR6, RZ ;  /* 0x00000006225d7c24 */ /* 0x000fe2000f8e02ff */
[----:B------:R-:W-:Y:S01]  /*af90*/  LOP3.LUT R12, R12, R13, RZ, 0x3c, !PT ;  /* 0x0000000d0c0c7212 */ /* 0x000fe200078e3cff */
[--C-:B------:R-:W-:Y:S01]  /*afa0*/  IMAD.X R27, RZ, RZ, R33.reuse, P6 ;  /* 0x000000ffff1b7224 */ /* 0x100fe200030e0621 */
[----:B------:R1:W-:Y:S01]  /*afb0*/  STSM.16.M88.4 [R100], R40 ;  /* 0x0000002864007844 */ /* 0x0003e20000000200 */
[--C-:B------:R-:W-:Y:S01]  /*afc0*/  IMAD.X R21, RZ, RZ, R33.reuse, P5 ;  /* 0x000000ffff157224 */ /* 0x100fe200028e0621 */
[----:B------:R-:W-:Y:S01]  /*afd0*/  LOP3.LUT P1, RZ, R220, 0x3, RZ, 0xc0, !PT ;  /* 0x00000003dcff7812 */ /* 0x000fe2000782c0ff */
[----:B------:R-:W-:Y:S01]  /*afe0*/  IMAD.X R13, RZ, RZ, R33, P4 ;  /* 0x000000ffff0d7224 */ /* 0x000fe200020e0621 */
[----:B------:R-:W-:-:S02]  /*aff0*/  IADD3 R9, P6, R32, 0x9000, RZ ;  /* 0x0000900020097810 */ /* 0x000fc40007fde0ff */
[----:B------:R-:W-:Y:S02]  /*b000*/  IADD3 R11, P5, R32, 0xa000, RZ ;  /* 0x0000a000200b7810 */ /* 0x000fe40007fbe0ff */
[----:B----4-:R-:W-:Y:S02]  /*b010*/  SEL R44, R97, R66, P0 ;  /* 0x00000042612c7207 */ /* 0x010fe40000000000 */
[----:B------:R-:W-:Y:S01]  /*b020*/  SEL R46, R66, R97, P0 ;  /* 0x00000061422e7207 */ /* 0x000fe20000000000 */
[----:B0-----:R-:W-:Y:S01]  /*b030*/  VIADD R36, R58, 0x8 ;  /* 0x000000083a247836 */ /* 0x001fe20000000000 */
[----:B---3--:R-:W-:Y:S01]  /*b040*/  SEL R45, R121, R78, P0 ;  /* 0x0000004e792d7207 */ /* 0x008fe20000000000 */
[----:B------:R-:W-:Y:S01]  /*b050*/  IMAD.IADD R37, R57, 0x1, R63 ;  /* 0x0000000139257824 */ /* 0x000fe200078e023f */
[----:B------:R-:W-:Y:S02]  /*b060*/  SEL R47, R78, R121, P0 ;  /* 0x000000794e2f7207 */ /* 0x000fe40000000000 */
[----:B-1----:R-:W-:-:S02]  /*b070*/  LEA R40, P4, R56, UR4, 0x2 ;  /* 0x0000000438287c11 */ /* 0x002fc4000f8810ff */
[----:B------:R-:W-:Y:S01]  /*b080*/  LOP3.LUT R32, R5, R32, RZ, 0x3c, !PT ;  /* 0x0000002005207212 */ /* 0x000fe200078e3cff */
[----:B------:R-:W-:Y:S01]  /*b090*/  IMAD.X R5, RZ, RZ, R33, P2 ;  /* 0x000000ffff057224 */ /* 0x000fe200010e0621 */
[-C--:B------:R-:W-:Y:S01]  /*b0a0*/  ISETP.GE.OR P2, PT, R58, R93.reuse, P1 ;  /* 0x0000005d3a00720c */ /* 0x080fe20000f46670 */
[----:B------:R0:W-:Y:S01]  /*b0b0*/  STSM.16.M88.4 [R61], R44 ;  /* 0x0000002c3d007844 */ /* 0x0001e20000000200 */
[----:B------:R-:W-:Y:S02]  /*b0c0*/  ISETP.GE.OR P1, PT, R36, R93, P1 ;  /* 0x0000005d2400720c */ /* 0x000fe40000f26670 */
[----:B------:R-:W-:Y:S02]  /*b0d0*/  LEA.HI.X R56, R56, UR5, R37, 0x2, P4 ;  /* 0x0000000538387c11 */ /* 0x000fe4000a0f1425 */
[----:B------:R-:W-:Y:S02]  /*b0e0*/  SEL R36, R99, R68, P0 ;  /* 0x0000004463247207 */ /* 0x000fe40000000000 */
[----:B------:R-:W-:-:S02]  /*b0f0*/  SEL R38, R68, R99, P0 ;  /* 0x0000006344267207 */ /* 0x000fc40000000000 */
[----:B------:R-:W-:Y:S02]  /*b100*/  SEL R37, R123, R80, P0 ;  /* 0x000000507b257207 */ /* 0x000fe40000000000 */
[----:B------:R-:W-:Y:S02]  /*b110*/  SEL R39, R80, R123, P0 ;  /* 0x0000007b50277207 */ /* 0x000fe40000000000 */
[----:B------:R-:W-:Y:S02]  /*b120*/  SEL R68, R103, R88, P0 ;  /* 0x0000005867447207 */ /* 0x000fe40000000000 */
[----:B------:R-:W-:Y:S02]  /*b130*/  SEL R70, R88, R103, P0 ;  /* 0x0000006758467207 */ /* 0x000fe40000000000 */
[----:B0-----:R-:W-:Y:S02]  /*b140*/  SEL R44, R101, R86, P0 ;  /* 0x00000056652c7207 */ /* 0x001fe40000000000 */
[----:B------:R-:W-:-:S02]  /*b150*/  SEL R46, R86, R101, P0 ;  /* 0x00000065562e7207 */ /* 0x000fc40000000000 */
[----:B------:R-:W-:Y:S02]  /*b160*/  SEL R45, R125, R96, P0 ;  /* 0x000000607d2d7207 */ /* 0x000fe40000000000 */
[----:B------:R-:W-:Y:S01]  /*b170*/  SEL R47, R96, R125, P0 ;  /* 0x0000007d602f7207 */ /* 0x000fe20000000000 */
[----:B------:R-:W-:Y:S01]  /*b180*/  SHFL.IDX PT, R62, R40, RZ, 0x1c1f ;  /* 0x001c1fff283e7589 */ /* 0x000fe200000e0000 */
[----:B------:R-:W-:Y:S02]  /*b190*/  SEL R69, R127, R82, P0 ;  /* 0x000000527f457207 */ /* 0x000fe40000000000 */
[----:B------:R-:W-:Y:S01]  /*b1a0*/  SEL R71, R82, R127, P0 ;  /* 0x0000007f52477207 */ /* 0x000fe20000000000 */
[----:B------:R0:W-:Y:S01]  /*b1b0*/  SHFL.IDX PT, R72, R40, 0x1, 0x1c1f ;  /* 0x003c1f0028487f89 */ /* 0x0001e200000e0000 */
[----:B------:R-:W-:Y:S02]  /*b1c0*/  SEL R88, R105, R90, P0 ;  /* 0x0000005a69587207 */ /* 0x000fe40000000000 */
[----:B------:R-:W-:-:S02]  /*b1d0*/  SEL R90, R90, R105, P0 ;  /* 0x000000695a5a7207 */ /* 0x000fc40000000000 */
[----:B------:R-:W-:Y:S02]  /*b1e0*/  SEL R89, R129, R98, P0 ;  /* 0x0000006281597207 */ /* 0x000fe40000000000 */
        /* <DEDUP_REMOVED lines=15> */
[----:B------:R2:W5:Y:S04]  /*b2e0*/  LD.E.128 R56, desc[UR48][R30.64] ;  /* 0x000000301e387980 */ /* 0x000568000c101d00 */
[----:B------:R3:W5:Y:S01]  /*b2f0*/  LD.E.128 R48, desc[UR48][R28.64] ;  /* 0x000000301c307980 */ /* 0x000762000c101d00 */
[----:B------:R-:W-:Y:S01]  /*b300*/  UIMAD UR6, UR10, UR8, URZ ;  /* 0x000000080a0672a4 */ /* 0x000fe2000f8e023f */
[----:B0-----:R-:W-:Y:S01]  /*b310*/  IMAD R3, R22, 0x20, R23 ;  /* 0x0000002016037824 */ /* 0x001fe200078e0217 */
[----:B------:R-:W-:Y:S01]  /*b320*/  UIMAD.WIDE.U32 UR4, UR11, UR8, URZ ;  /* 0x000000080b0472a5 */ /* 0x000fe2000f8e003f */
[----:B------:R0:W5:Y:S01]  /*b330*/  LD.E.128 R84, desc[UR48][R6.64] ;  /* 0x0000003006547980 */ /* 0x000162000c101d00 */
[----:B--2---:R-:W1:Y:S01]  /*b340*/  @P3 LDC R31, c[0x0][0xbec] ;  /* 0x0002fb00ff1f3b82 */ /* 0x004e620000000800 */
[----:B------:R-:W-:-:S02]  /*b350*/  LOP3.LUT R8, R9, 0x380, RZ, 0xc0, !PT ;  /* 0x0000038009087812 */ /* 0x000fc400078ec0ff */
[----:B------:R2:W5:Y:S01]  /*b360*/  LD.E.128 R60, desc[UR48][R4.64] ;  /* 0x00000030043c7980 */ /* 0x000562000c101d00 */
[----:B------:R-:W-:-:S03]  /*b370*/  LOP3.LUT R10, R11, 0x380, RZ, 0xc0, !PT ;  /* 0x000003800b0a7812 */ /* 0x000fc600078ec0ff */
[----:B------:R-:W5:Y:S01]  /*b380*/  LD.E.128 R64, desc[UR48][R32.64] ;  /* 0x0000003020407980 */ /* 0x000f62000c101d00 */
[----:B---3--:R-:W3:Y:S01]  /*b390*/  @P3 LDC R29, c[0x0][0xbf0] ;  /* 0x0002fc00ff1d3b82 */ /* 0x008ee20000000800 */
[----:B------:R-:W-:Y:S01]  /*b3a0*/  UIMAD UR6, UR11, UR9, UR6 ;  /* 0x000000090b0672a4 */ /* 0x000fe2000f8e0206 */
[----:B0-----:R-:W-:Y:S01]  /*b3b0*/  IMAD R6, R52, 0x80, R3 ;  /* 0x0000008034067824 */ /* 0x001fe200078e0203 */
[----:B------:R-:W5:Y:S01]  /*b3c0*/  LD.E.128 R36, desc[UR48][R26.64] ;  /* 0x000000301a247980 */ /* 0x000f62000c101d00 */
[----:B------:R-:W-:Y:S01]  /*b3d0*/  ULDC.64 UR8, c[0x0][0xaf0] ;  /* 0x0002bc0000087ab9 */ /* 0x000fe20000000a00 */
[----:B------:R-:W-:Y:S02]  /*b3e0*/  UIADD3 UR5, UR5, UR6, URZ ;  /* 0x0000000605057290 */ /* 0x000fe4000fffe03f */
[----:B------:R-:W-:Y:S01]  /*b3f0*/  UIMAD UR7, UR12, UR8, URZ ;  /* 0x000000080c0772a4 */ /* 0x000fe2000f8e023f */
[----:B------:R-:W-:Y:S01]  /*b400*/  SHF.R.U64 R8, R8, 0x3, RZ ;  /* 0x0000000308087819 */ /* 0x000fe200000012ff */
[----:B------:R-:W-:Y:S01]  /*b410*/  IMAD.MOV.U32 R3, RZ, RZ, R6 ;  /* 0x000000ffff037224 */ /* 0x000fe200078e0006 */
[----:B------:R-:W-:Y:S01]  /*b420*/  UIMAD.WIDE.U32 UR4, UR40, UR8, UR4 ;  /* 0x00000008280472a5 */ /* 0x000fe2000f8e0004 */
[----:B------:R-:W5:Y:S01]  /*b430*/  LD.E.128 R76, desc[UR48][R20.64] ;  /* 0x00000030144c7980 */ /* 0x000f62000c101d00 */
[----:B------:R-:W-:-:S03]  /*b440*/  UIMAD UR6, UR40, UR9, UR7 ;  /* 0x00000009280672a4 */ /* 0x000fc6000f8e0207 */
[----:B------:R-:W5:Y:S01]  /*b450*/  LD.E.128 R68, desc[UR48][R24.64] ;  /* 0x0000003018447980 */ /* 0x000f62000c101d00 */
[----:B-1----:R-:W-:Y:S01]  /*b460*/  @P3 IMAD.HI.U32 R0, R6, R31, RZ ;  /* 0x0000001f06003227 */ /* 0x002fe200078e00ff */
[----:B------:R-:W-:Y:S01]  /*b470*/  LOP3.LUT R8, R8, R9, RZ, 0x3c, !PT ;  /* 0x0000000908087212 */ /* 0x000fe200078e3cff */
[----:B------:R-:W-:Y:S01]  /*b480*/  UIADD3 UR6, UR5, UR6, URZ ;  /* 0x0000000605067290 */ /* 0x000fe2000fffe03f */
[----:B------:R-:W5:Y:S01]  /*b490*/  LD.E.128 R44, desc[UR48][R14.64] ;  /* 0x000000300e2c7980 */ /* 0x000f62000c101d00 */
[----:B------:R-:W-:Y:S01]  /*b4a0*/  IMAD.X R9, RZ, RZ, R33, P6 ;  /* 0x000000ffff097224 */ /* 0x000fe200030e0621 */
[----:B------:R-:W-:Y:S01]  /*b4b0*/  SHF.R.U64 R10, R10, 0x3, RZ ;  /* 0x000000030a0a7819 */ /* 0x000fe200000012ff */
[----:B------:R-:W-:Y:S01]  /*b4c0*/  ULDC.64 UR8, c[0x0][0xae0] ;  /* 0x0002b80000087ab9 */ /* 0x000fe20000000a00 */
[----:B------:R-:W5:Y:S01]  /*b4d0*/  LD.E.128 R40, desc[UR48][R12.64] ;  /* 0x000000300c287980 */ /* 0x000f62000c101d00 */
[----:B---3--:R-:W-:Y:S01]  /*b4e0*/  @P3 SHF.R.U32.HI R3, RZ, R29, R0 ;  /* 0x0000001dff033219 */ /* 0x008fe20000011600 */
[----:B--2---:R-:W-:-:S02]  /*b4f0*/  IMAD.U32 R5, RZ, RZ, UR5 ;  /* 0x00000005ff057e24 */ /* 0x004fc4000f8e00ff */
[----:B------:R0:W5:Y:S01]  /*b500*/  LD.E.128 R80, desc[UR48][R8.64] ;  /* 0x0000003008507980 */ /* 0x000162000c101d00 */
[----:B------:R-:W-:Y:S01]  /*b510*/  SHF.R.S32.HI R0, RZ, 0x1f, R3 ;  /* 0x0000001fff007819 */ /* 0x000fe20000011403 */
[----:B------:R-:W-:Y:S01]  /*b520*/  IMAD.U32 R4, RZ, RZ, UR4 ;  /* 0x00000004ff047e24 */ /* 0x000fe2000f8e00ff */
[----:B------:R-:W-:Y:S01]  /*b530*/  LOP3.LUT R10, R10, R11, RZ, 0x3c, !PT ;  /* 0x0000000b0a0a7212 */ /* 0x000fe200078e3cff */
[----:B------:R-:W-:Y:S01]  /*b540*/  IMAD.U32 R5, RZ, RZ, UR6 ;  /* 0x00000006ff057e24 */ /* 0x000fe2000f8e00ff */
[----:B------:R-:W-:Y:S01]  /*b550*/  ULDC.64 UR6, c[0x0][0xad8] ;  /* 0x0002b60000067ab9 */ /* 0x000fe20000000a00 */
[----:B------:R-:W-:Y:S02]  /*b560*/  IMAD R0, R0, UR8, RZ ;  /* 0x0000000800007c24 */ /* 0x000fe4000f8e02ff */
[----:B------:R-:W-:Y:S02]  /*b570*/  IMAD.X R11, RZ, RZ, R33, P5 ;  /* 0x000000ffff0b7224 */ /* 0x000fe400028e0621 */
[----:B0-----:R-:W-:-:S02]  /*b580*/  IMAD.MOV R9, RZ, RZ, -R3 ;  /* 0x000000ffff097224 */ /* 0x001fc400078e0a03 */
[C---:B------:R-:W-:Y:S01]  /*b590*/  IMAD R7, R3.reuse, UR9, R0 ;  /* 0x0000000903077c24 */ /* 0x040fe2000f8e0200 */
[----:B------:R0:W5:Y:S01]  /*b5a0*/  LD.E.128 R72, desc[UR48][R10.64] ;  /* 0x000000300a487980 */ /* 0x000162000c101d00 */
[----:B------:R-:W-:Y:S01]  /*b5b0*/  IMAD.WIDE.U32 R4, R3, UR8, R4 ;  /* 0x0000000803047c25 */ /* 0x000fe2000f8e0004 */
[----:B------:R-:W-:Y:S01]  /*b5c0*/  UIADD3 UR39, UR39, 0x33420, URZ ;  /* 0x0003342027277890 */ /* 0x000fe2000fffe03f */
[----:B------:R-:W-:Y:S01]  /*b5d0*/  @!PT LDS RZ, [RZ] ;  /* 0x00000000fffff984 */ /* 0x000fe20000000800 */
[----:B------:R-:W-:Y:S01]  /*b5e0*/  @!PT LDS RZ, [RZ] ;  /* 0x00000000fffff984 */ /* 0x000fe20000000800 */
[----:B------:R-:W-:Y:S01]  /*b5f0*/  @!PT LDS RZ, [RZ] ;  /* 0x00000000fffff984 */ /* 0x000fe20000000800 */
[----:B------:R-:W-:Y:S01]  /*b600*/  @!PT LDS RZ, [RZ] ;  /* 0x00000000fffff984 */ /* 0x000fe20000000800 */
[----:B------:R1:W-:Y:S06]  /*b610*/  MEMBAR.ALL.CTA ;  /* 0x0000000000007992 */ /* 0x0003ec0000008000 */
[----:B-1----:R-:W1:Y:S01]  /*b620*/  FENCE.VIEW.ASYNC.S ;  /* 0x00000000000073c6 */ /* 0x002e620000000000 */
[----:B------:R-:W-:-:S02]  /*b630*/  IMAD R3, R34, R9, R6 ;  /* 0x0000000922037224 */ /* 0x000fc400078e0206 */
[----:B------:R-:W-:Y:S01]  /*b640*/  IMAD R52, R52, 0x80, R23 ;  /* 0x0000008034347824 */ /* 0x000fe200078e0217 */
[----:B------:R-:W-:Y:S01]  /*b650*/  ULDC UR4, c[0x0][0xc] ;  /* 0x0000030000047ab9 */ /* 0x000fe20000000800 */
[----:B------:R-:W-:Y:S01]  /*b660*/  UIADD3 UR51, UR51, 0x1, URZ ;  /* 0x0000000133337890 */ /* 0x000fe2000fffe03f */
[----:B------:R-:W-:Y:S01]  /*b670*/  SHF.R.S32.HI R0, RZ, 0x1f, R3 ;  /* 0x0000001fff007819 */ /* 0x000fe20000011403 */
[----:B------:R-:W-:Y:S01]  /*b680*/  IMAD.IADD R5, R5, 0x1, R7 ;  /* 0x0000000105057824 */ /* 0x000fe200078e0207 */
[----:B------:R-:W-:Y:S01]  /*b690*/  UMOV UR5, 0x1 ;  /* 0x0000000100057882 */ /* 0x000fe20000000000 */
[----:B------:R-:W-:Y:S02]  /*b6a0*/  ULDC.64 UR8, c[0x0][0xa80] ;  /* 0x0002a00000087ab9 */ /* 0x000fe40000000a00 */
[----:B------:R-:W-:Y:S02]  /*b6b0*/  IMAD R0, R0, UR6, RZ ;  /* 0x0000000600007c24 */ /* 0x000fe4000f8e02ff */
[----:B------:R-:W-:Y:S01]  /*b6c0*/  IMAD.WIDE.U32 R4, R3, UR6, R4 ;  /* 0x0000000603047c25 */ /* 0x000fe2000f8e0004 */
[----:B------:R-:W-:-:S03]  /*b6d0*/  ISETP.GE.AND P2, PT, R52, R93, PT ;  /* 0x0000005d3400720c */ /* 0x000fc60003f46270 */
[----:B------:R-:W-:Y:S01]  /*b6e0*/  IMAD R7, R3, UR7, R0 ;  /* 0x0000000703077c24 */ /* 0x000fe2000f8e0200 */
[----:B------:R-:W-:Y:S01]  /*b6f0*/  UIADD3 UR41, UR4, UR41, URZ ;  /* 0x0000002904297290 */ /* 0x000fe2000fffe03f */
[----:B------:R-:W-:Y:S01]  /*b700*/  LEA R12, P1, R4, UR8, 0x1 ;  /* 0x00000008040c7c11 */ /* 0x000fe2000f8208ff */
[----:B------:R-:W-:Y:S01]  /*b710*/  UPRMT UR4, URZ, 0x654, UR39 ;  /* 0x000006543f047896 */ /* 0x000fe20008000027 */
[----:B------:R-:W-:Y:S01]  /*b720*/  IMAD.IADD R3, R5, 0x1, R7 ;  /* 0x0000000105037824 */ /* 0x000fe200078e0207 */
[----:B------:R-:W-:Y:S01]  /*b730*/  UPRMT UR39, UR5, 0x654, UR39 ;  /* 0x0000065405277896 */ /* 0x000fe20008000027 */
[----:B------:R-:W-:Y:S01]  /*b740*/  VIADD R0, R52, 0x20 ;  /* 0x0000002034007836 */ /* 0x000fe20000000000 */
[----:B------:R-:W-:Y:S02]  /*b750*/  UISETP.NE.AND UP0, UPT, UR51, 0x2, UPT ;  /* 0x000000023300788c */ /* 0x000fe4000bf05270 */
[----:B------:R-:W-:Y:S02]  /*b760*/  LEA.HI.X R3, R4, UR9, R3, 0x1, P1 ;  /* 0x0000000904037c11 */ /* 0x000fe400088f0c03 */
[----:B------:R-:W-:Y:S01]  /*b770*/  USEL UR5, URZ, 0x1, UP0 ;  /* 0x000000013f057887 */ /* 0x000fe20008000000 */
[-C--:B------:R-:W-:Y:S01]  /*b780*/  ISETP.GE.AND P0, PT, R0, R93.reuse, PT ;  /* 0x0000005d0000720c */ /* 0x080fe20003f06270 */
[----:B------:R-:W-:Y:S01]  /*b790*/  VIADD R0, R52, 0x40 ;  /* 0x0000004034007836 */ /* 0x000fe20000000000 */
[----:B-1----:R-:W-:Y:S01]  /*b7a0*/  SYNCS.ARRIVE.TRANS64.RED.A1T0 RZ, [UR4], RZ ;  /* 0x000000ffffff79a7 */ /* 0x002fe20008100404 */
[----:B------:R-:W-:Y:S01]  /*b7b0*/  USEL UR51, UR51, URZ, UP0 ;  /* 0x0000003f33337287 */ /* 0x000fe20008000000 */
[----:B------:R0:W1:Y:S01]  /*b7c0*/  SHFL.IDX PT, R6, R12, RZ, 0x181f ;  /* 0x00181fff0c067589 */ /* 0x00006200000e0000 */
[----:B------:R-:W-:Y:S01]  /*b7d0*/  ULOP3.LUT UR43, UR43, UR5, URZ, 0x3c, !UPT ;  /* 0x000000052b2b7292 */ /* 0x000fe2000f8e3c3f */
[----:B------:R-:W-:Y:S02]  /*b7e0*/  BSSY B0, `(.L_x_170) ;  /* 0x0000011000007945 */ /* 0x000fe40003800000 */
[----:B------:R0:W2:Y:S01]  /*b7f0*/  SHFL.IDX PT, R7, R3, RZ, 0x181f ;  /* 0x00181fff03077589 */ /* 0x0000a200000e0000 */
[----:B------:R-:W-:Y:S01]  /*b800*/  SYNCS.ARRIVE.TRANS64.RED.A1T0 RZ, [UR39], RZ ;  /* 0x000000ffffff79a7 */ /* 0x000fe20008100427 */
[----:B------:R-:W-:Y:S01]  /*b810*/  ISETP.GE.AND P1, PT, R0, R93, PT ;  /* 0x0000005d0000720c */ /* 0x000fe20003f26270 */
[----:B------:R-:W-:-:S12]  /*b820*/  @P2 BRA `(.L_x_171) ;  /* 0x0000000000302947 */ /* 0x000fd80003800000 */
[----:B------:R-:W-:Y:S02]  /*b830*/  ULDC UR4, c[0x0][0xac8] ;  /* 0x0002b20000047ab9 */ /* 0x000fe40000000800 */
[----:B------:R-:W-:Y:S02]  /*b840*/  ISETP.GE.AND P3, PT, R19, UR4, PT ;  /* 0x0000000413007c0c */ /* 0x000fe4000bf66270 */
[----:B------:R-:W-:Y:S02]  /*b850*/  ISETP.GE.AND P4, PT, R18, UR4, PT ;  /* 0x0000000412007c0c */ /* 0x000fe4000bf86270 */
[----:B------:R-:W-:-:S09]  /*b860*/  ISETP.GE.AND P2, PT, R17, UR4, PT ;  /* 0x0000000411007c0c */ /* 0x000fd2000bf46270 */
[-C--:B-1----:R-:W-:Y:S02]  /*b870*/  @!P3 LEA R8, P5, R19, R6.reuse, 0x1 ;  /* 0x000000061308b211 */ /* 0x082fe400078a08ff */
[C---:B0-----:R-:W-:Y:S02]  /*b880*/  @!P4 LEA R10, P6, R18.reuse, R6, 0x1 ;  /* 0x00000006120ac211 */ /* 0x041fe400078c08ff */
[----:B--2---:R-:W-:Y:S01]  /*b890*/  @!P2 IMAD.WIDE R4, R17, 0x2, R6 ;  /* 0x000000021104a825 */ /* 0x004fe200078e0206 */
[-C--:B------:R-:W-:Y:S02]  /*b8a0*/  @!P3 LEA.HI.X R9, R19, R7.reuse, R227, 0x1, P5 ;  /* 0x000000071309b211 */ /* 0x080fe400028f0ce3 */
[----:B------:R-:W-:Y:S02]  /*b8b0*/  @!P4 LEA.HI.X R11, R18, R7, R226, 0x1, P6 ;  /* 0x00000007120bc211 */ /* 0x000fe400030f0ce2 */
[----:B-----5:R3:W-:Y:S04]  /*b8c0*/  @!P2 ST.E.128 desc[UR48][R4.64], R64 ;  /* 0x000000400400a985 */ /* 0x0207e8000c101d30 */
[----:B------:R3:W-:Y:S04]  /*b8d0*/  @!P3 ST.E.128 desc[UR48][R8.64], R76 ;  /* 0x0000004c0800b985 */ /* 0x0007e8000c101d30 */
[----:B------:R3:W-:Y:S02]  /*b8e0*/  @!P4 ST.E.128 desc[UR48][R10.64], R84 ;  /* 0x000000540a00c985 */ /* 0x0007e4000c101d30 */
.L_x_171:
[----:B------:R-:W-:Y:S05]  /*b8f0*/  BSYNC B0 ;  /* 0x0000000000007941 */ /* 0x000fea0003800000 */
.L_x_170:
[----:B--2---:R2:W4:Y:S01]  /*b900*/  SHFL.IDX PT, R7, R3, 0x1, 0x181f ;  /* 0x00381f0003077f89 */ /* 0x00452200000e0000 */
[----:B------:R-:W-:Y:S03]  /*b910*/  BSSY B0, `(.L_x_172) ;  /* 0x000000f000007945 */ /* 0x000fe60003800000 */
[----:B-1----:R2:W1:Y:S01]  /*b920*/  SHFL.IDX PT, R6, R12, 0x1, 0x181f ;  /* 0x00381f000c067f89 */ /* 0x00246200000e0000 */
[----:B------:R-:W-:Y:S05]  /*b930*/  @P0 BRA `(.L_x_173) ;  /* 0x0000000000300947 */ /* 0x000fea0003800000 */
[----:B------:R-:W-:Y:S02]  /*b940*/  ULDC UR4, c[0x0][0xac8] ;  /* 0x0002b20000047ab9 */ /* 0x000fe40000000800 */
[----:B------:R-:W-:Y:S02]  /*b950*/  ISETP.GE.AND P4, PT, R19, UR4, PT ;  /* 0x0000000413007c0c */ /* 0x000fe4000bf86270 */
[----:B------:R-:W-:Y:S02]  /*b960*/  ISETP.GE.AND P5, PT, R18, UR4, PT ;  /* 0x0000000412007c0c */ /* 0x000fe4000bfa6270 */
[----:B------:R-:W-:-:S09]  /*b970*/  ISETP.GE.AND P3, PT, R17, UR4, PT ;  /* 0x0000000411007c0c */ /* 0x000fd2000bf66270 */
[-C--:B-1-3--:R-:W-:Y:S02]  /*b980*/  @!P4 LEA R8, P0, R19, R6.reuse, 0x1 ;  /* 0x000000061308c211 */ /* 0x08afe400078008ff */
[C---:B0-----:R-:W-:Y:S02]  /*b990*/  @!P5 LEA R10, P2, R18.reuse, R6, 0x1 ;  /* 0x00000006120ad211 */ /* 0x041fe400078408ff */
[----:B----4-:R-:W-:Y:S01]  /*b9a0*/  @!P3 IMAD.WIDE R4, R17, 0x2, R6 ;  /* 0x000000021104b825 */ /* 0x010fe200078e0206 */
[-C--:B------:R-:W-:Y:S02]  /*b9b0*/  @!P4 LEA.HI.X R9, R19, R7.reuse, R227, 0x1, P0 ;  /* 0x000000071309c211 */ /* 0x080fe400000f0ce3 */
[----:B------:R-:W-:Y:S02]  /*b9c0*/  @!P5 LEA.HI.X R11, R18, R7, R226, 0x1, P2 ;  /* 0x00000007120bd211 */ /* 0x000fe400010f0ce2 */
[----:B-----5:R0:W-:Y:S04]  /*b9d0*/  @!P3 ST.E.128 desc[UR48][R4.64], R56 ;  /* 0x000000380400b985 */ /* 0x0201e8000c101d30 */
[----:B------:R0:W-:Y:S04]  /*b9e0*/  @!P4 ST.E.128 desc[UR48][R8.64], R68 ;  /* 0x000000440800c985 */ /* 0x0001e8000c101d30 */
[----:B------:R0:W-:Y:S02]  /*b9f0*/  @!P5 ST.E.128 desc[UR48][R10.64], R80 ;  /* 0x000000500a00d985 */ /* 0x0001e4000c101d30 */
.L_x_173:
[----:B------:R-:W-:Y:S05]  /*ba00*/  BSYNC B0 ;  /* 0x0000000000007941 */ /* 0x000fea0003800000 */
.L_x_172:
[----:B----4-:R4:W0:Y:S01]  /*ba10*/  SHFL.IDX PT, R7, R3, 0x2, 0x181f ;  /* 0x00581f0003077f89 */ /* 0x01082200000e0000 */
[----:B------:R-:W-:Y:S03]  /*ba20*/  BSSY B0, `(.L_x_174) ;  /* 0x000000f000007945 */ /* 0x000fe60003800000 */
[----:B-1----:R4:W1:Y:S01]  /*ba30*/  SHFL.IDX PT, R6, R12, 0x2, 0x181f ;  /* 0x00581f000c067f89 */ /* 0x00286200000e0000 */
[----:B------:R-:W-:Y:S05]  /*ba40*/  @P1 BRA `(.L_x_175) ;  /* 0x0000000000301947 */ /* 0x000fea0003800000 */
[----:B------:R-:W-:Y:S02]  /*ba50*/  ULDC UR4, c[0x0][0xac8] ;  /* 0x0002b20000047ab9 */ /* 0x000fe40000000800 */
[----:B------:R-:W-:Y:S02]  /*ba60*/  ISETP.GE.AND P3, PT, R19, UR4, PT ;  /* 0x0000000413007c0c */ /* 0x000fe4000bf66270 */
[----:B------:R-:W-:Y:S02]  /*ba70*/  ISETP.GE.AND P4, PT, R18, UR4, PT ;  /* 0x0000000412007c0c */ /* 0x000fe4000bf86270 */
[----:B------:R-:W-:-:S09]  /*ba80*/  ISETP.GE.AND P2, PT, R17, UR4, PT ;  /* 0x0000000411007c0c */ /* 0x000fd2000bf46270 */
[-C--:B01-3--:R-:W-:Y:S02]  /*ba90*/  @!P3 LEA R8, P0, R19, R6.reuse, 0x1 ;  /* 0x000000061308b211 */ /* 0x08bfe400078008ff */
[C---:B------:R-:W-:Y:S02]  /*baa0*/  @!P4 LEA R10, P1, R18.reuse, R6, 0x1 ;  /* 0x00000006120ac211 */ /* 0x040fe400078208ff */
[----:B------:R-:W-:Y:S01]  /*bab0*/  @!P2 IMAD.WIDE R4, R17, 0x2, R6 ;  /* 0x000000021104a825 */ /* 0x000fe200078e0206 */
[-C--:B------:R-:W-:Y:S02]  /*bac0*/  @!P3 LEA.HI.X R9, R19, R7.reuse, R227, 0x1, P0 ;  /* 0x000000071309b211 */ /* 0x080fe400000f0ce3 */
[----:B------:R-:W-:Y:S02]  /*bad0*/  @!P4 LEA.HI.X R11, R18, R7, R226, 0x1, P1 ;  /* 0x00000007120bc211 */ /* 0x000fe400008f0ce2 */
[----:B-----5:R0:W-:Y:S04]  /*bae0*/  @!P2 ST.E.128 desc[UR48][R4.64], R48 ;  /* 0x000000300400a985 */ /* 0x0201e8000c101d30 */
[----:B------:R0:W-:Y:S04]  /*baf0*/  @!P3 ST.E.128 desc[UR48][R8.64], R44 ;  /* 0x0000002c0800b985 */ /* 0x0001e8000c101d30 */
[----:B------:R0:W-:Y:S02]  /*bb00*/  @!P4 ST.E.128 desc[UR48][R10.64], R72 ;  /* 0x000000480a00c985 */ /* 0x0001e4000c101d30 */
.L_x_175:
[----:B------:R-:W-:Y:S05]  /*bb10*/  BSYNC B0 ;  /* 0x0000000000007941 */ /* 0x000fea0003800000 */
.L_x_174:
[----:B------:R-:W-:Y:S01]  /*bb20*/  VIADD R0, R52, 0x60 ;  /* 0x0000006034007836 */ /* 0x000fe20000000000 */
[----:B0-----:R0:W0:Y:S01]  /*bb30*/  SHFL.IDX PT, R7, R3, 0x3, 0x181f ;  /* 0x00781f0003077f89 */ /* 0x00102200000e0000 */
[----:B------:R-:W-:Y:S01]  /*bb40*/  UIADD3 UR44, UR44, 0x1, URZ ;  /* 0x000000012c2c7890 */ /* 0x000fe2000fffe03f */
[----:B------:R-:W-:Y:S02]  /*bb50*/  BSSY B0, `(.L_x_176) ;  /* 0x0000010000007945 */ /* 0x000fe40003800000 */
[----:B------:R-:W-:Y:S01]  /*bb60*/  ISETP.GE.AND P0, PT, R0, R93, PT ;  /* 0x0000005d0000720c */ /* 0x000fe20003f06270 */
[----:B-1----:R1:W0:-:S12]  /*bb70*/  SHFL.IDX PT, R6, R12, 0x3, 0x181f ;  /* 0x00781f000c067f89 */ /* 0x00221800000e0000 */
[----:B-1----:R-:W-:Y:S05]  /*bb80*/  @P0 BRA `(.L_x_177) ;  /* 0x0000000000300947 */ /* 0x002fea0003800000 */
[----:B------:R-:W-:Y:S02]  /*bb90*/  ULDC UR4, c[0x0][0xac8] ;  /* 0x0002b20000047ab9 */ /* 0x000fe40000000800 */
[----:B------:R-:W-:Y:S02]  /*bba0*/  ISETP.GE.AND P3, PT, R19, UR4, PT ;  /* 0x0000000413007c0c */ /* 0x000fe4000bf66270 */
[----:B------:R-:W-:Y:S02]  /*bbb0*/  ISETP.GE.AND P4, PT, R18, UR4, PT ;  /* 0x0000000412007c0c */ /* 0x000fe4000bf86270 */
[----:B------:R-:W-:-:S09]  /*bbc0*/  ISETP.GE.AND P2, PT, R17, UR4, PT ;  /* 0x0000000411007c0c */ /* 0x000fd2000bf46270 */
[-C--:B0--3--:R-:W-:Y:S02]  /*bbd0*/  @!P3 LEA R8, P0, R19, R6.reuse, 0x1 ;  /* 0x000000061308b211 */ /* 0x089fe400078008ff */
[C---:B------:R-:W-:Y:S02]  /*bbe0*/  @!P4 LEA R10, P1, R18.reuse, R6, 0x1 ;  /* 0x00000006120ac211 */ /* 0x040fe400078208ff */
[----:B------:R-:W-:Y:S01]  /*bbf0*/  @!P2 IMAD.WIDE R4, R17, 0x2, R6 ;  /* 0x000000021104a825 */ /* 0x000fe200078e0206 */
[-C--:B------:R-:W-:Y:S02]  /*bc00*/  @!P3 LEA.HI.X R9, R19, R7.reuse, R227, 0x1, P0 ;  /* 0x000000071309b211 */ /* 0x080fe400000f0ce3 */
[----:B------:R-:W-:Y:S02]  /*bc10*/  @!P4 LEA.HI.X R11, R18, R7, R226, 0x1, P1 ;  /* 0x00000007120bc211 */ /* 0x000fe400008f0ce2 */
[----:B-----5:R1:W-:Y:S04]  /*bc20*/  @!P2 ST.E.128 desc[UR48][R4.64], R36 ;  /* 0x000000240400a985 */ /* 0x0203e8000c101d30 */
[----:B------:R1:W-:Y:S04]  /*bc30*/  @!P3 ST.E.128 desc[UR48][R8.64], R40 ;  /* 0x000000280800b985 */ /* 0x0003e8000c101d30 */
[----:B------:R1:W-:Y:S02]  /*bc40*/  @!P4 ST.E.128 desc[UR48][R10.64], R60 ;  /* 0x0000003c0a00c985 */ /* 0x0003e4000c101d30 */
.L_x_177:
[----:B------:R-:W-:Y:S05]  /*bc50*/  BSYNC B0 ;  /* 0x0000000000007941 */ /* 0x000fea0003800000 */
.L_x_176:
[----:B------:R-:W2:Y:S02]  /*bc60*/  LDC R0, c[0x0][0xc34] ;  /* 0x00030d00ff007b82 */ /* 0x000ea40000000800 */
[----:B--2---:R-:W-:-:S13]  /*bc70*/  ISETP.LE.AND P0, PT, R0, UR41, PT ;  /* 0x0000002900007c0c */ /* 0x004fda000bf03270 */
[----:B------:R-:W-:Y:S05]  /*bc80*/  @!P0 BRA `(.L_x_178) ;  /* 0xffffff5400948947 */ /* 0x000fea000383ffff */
[----:B------:R-:W-:Y:S05]  /*bc90*/  EXIT ;  /* 0x000000000000794d */ /* 0x000fea0003800000 */
.L_x_144:
[----:B------:R-:W-:-:S08]  /*bca0*/  NOP ;  /* 0x0000000000007918 */ /* 0x000fd00000000000 */
[----:B-1----:R-:W0:-:S00]  /*bcb0*/  USETMAXREG.DEALLOC.CTAPOOL 0x18 ;  /* 0x00000018000079c8 */ /* 0x002e0000080e0500 */
[----:B0-----:R-:W0:Y:S01]  /*bcc0*/  LDC R2, c[0x0][0xc34] ;  /* 0x00030d00ff027b82 */ /* 0x001e220000000800 */
[----:B------:R-:W-:Y:S01]  /*bcd0*/  UMOV UR46, 0x1 ;  /* 0x00000001002e7882 */ /* 0x000fe20000000000 */
[----:B------:R-:W-:Y:S02]  /*bce0*/  IMAD.MOV.U32 R18, RZ, RZ, RZ ;  /* 0x000000ffff127224 */ /* 0x000fe400078e00ff */
[----:B------:R-:W-:Y:S01]  /*bcf0*/  IMAD.MOV.U32 R19, RZ, RZ, 0x1 ;  /* 0x00000001ff137424 */ /* 0x000fe200078e00ff */
[----:B0-----:R-:W-:-:S13]  /*bd00*/  ISETP.LE.AND P0, PT, R2, UR50, PT ;  /* 0x0000003202007c0c */ /* 0x001fda000bf03270 */
[----:B------:R-:W-:Y:S05]  /*bd10*/  @P0 BRA `(.L_x_179) ;  /* 0x0000003800780947 */ /* 0x000fea0003800000 */
[----:B------:R-:W0:Y:S01]  /*bd20*/  S2R R7, SR_TID.X ;  /* 0x0000000000077919 */ /* 0x000e220000002100 */
[----:B------:R-:W1:Y:S01]  /*bd30*/  S2UR UR4, SR_CgaCtaId ;  /* 0x00000000000479c3 */ /* 0x000e620000008800 */
[----:B------:R-:W-:Y:S01]  /*bd40*/  UMOV UR41, 0x400 ;  /* 0x0000040000297882 */ /* 0x000fe20000000000 */
[----:B------:R-:W-:Y:S01]  /*bd50*/  LOP3.LUT R17, R17, 0xfffffffe, RZ, 0xc0, !PT ;  /* 0xfffffffe11117812 */ /* 0x000fe200078ec0ff */
[----:B------:R-:W-:Y:S01]  /*bd60*/  IMAD.MOV.U32 R18, RZ, RZ, RZ ;  /* 0x000000ffff127224 */ /* 0x000fe200078e00ff */
[----:B------:R-:W-:Y:S01]  /*bd70*/  ULDC.64 UR52, c[0x0][0x198] ;  /* 0x0000660000347ab9 */ /* 0x000fe20000000a00 */
[----:B------:R-:W-:Y:S01]  /*bd80*/  IMAD.MOV.U32 R19, RZ, RZ, 0x1 ;  /* 0x00000001ff137424 */ /* 0x000fe200078e00ff */
        /* <DEDUP_REMOVED lines=9> */
[C---:B------:R-:W-:Y:S01]  /*be20*/  IMAD.SHL.U32 R6, R7.reuse, 0x4, RZ ;  /* 0x0000000407067824 */ /* 0x040fe200078e00ff */
[----:B------:R-:W-:Y:S01]  /*be30*/  LOP3.LUT R0, R2, 0x180, RZ, 0xc0, !PT ;  /* 0x0000018002007812 */ /* 0x000fe200078ec0ff */
[C---:B------:R-:W-:Y:S01]  /*be40*/  IMAD.SHL.U32 R8, R7.reuse, 0x2, RZ ;  /* 0x0000000207087824 */ /* 0x040fe200078e00ff */
[----:B------:R-:W-:Y:S01]  /*be50*/  LOP3.LUT P0, RZ, R7, 0x1f, RZ, 0xc0, !PT ;  /* 0x0000001f07ff7812 */ /* 0x000fe2000780c0ff */
[----:B------:R-:W-:Y:S01]  /*be60*/  IMAD.SHL.U32 R4, R10, 0x10, RZ ;  /* 0x000000100a047824 */ /* 0x000fe200078e00ff */
[----:B------:R-:W-:-:S02]  /*be70*/  LOP3.LUT R0, R0, 0x30, R3, 0xf8, !PT ;  /* 0x0000003000007812 */ /* 0x000fc400078ef803 */
[----:B------:R-:W-:Y:S02]  /*be80*/  ISETP.NE.AND P1, PT, R10, RZ, PT ;  /* 0x000000ff0a00720c */ /* 0x000fe40003f25270 */
[----:B------:R-:W-:Y:S01]  /*be90*/  LOP3.LUT R5, R0, 0x30, R5, 0x78, !PT ;  /* 0x0000003000057812 */ /* 0x000fe200078e7805 */
[----:B------:R-:W-:Y:S01]  /*bea0*/  IMAD.SHL.U32 R0, R7, 0x20, RZ ;  /* 0x0000002007007824 */ /* 0x000fe200078e00ff */
[----:B------:R-:W-:Y:S02]  /*beb0*/  LOP3.LUT R4, R4, 0x600, RZ, 0xc0, !PT ;  /* 0x0000060004047812 */ /* 0x000fe400078ec0ff */
[----:B------:R-:W-:Y:S02]  /*bec0*/  ISETP.NE.OR P0, PT, R10, RZ, !P0 ;  /* 0x000000ff0a00720c */ /* 0x000fe40004705670 */
[----:B------:R-:W-:-:S04]  /*bed0*/  LOP3.LUT R3, R0, 0x80, RZ, 0xc0, !PT ;  /* 0x0000008000037812 */ /* 0x000fc800078ec0ff */
[----:B------:R-:W-:Y:S02]  /*bee0*/  LOP3.LUT R3, R3, 0x10, R7, 0xf8, !PT ;  /* 0x0000001003037812 */ /* 0x000fe400078ef807 */
[----:B------:R-:W-:Y:S02]  /*bef0*/  @P1 LOP3.LUT R17, R17, 0x1, RZ, 0xfc, !PT ;  /* 0x0000000111111812 */ /* 0x000fe400078efcff */
[----:B------:R-:W-:Y:S01]  /*bf00*/  LOP3.LUT R6, R3, 0x10, R6, 0x78, !PT ;  /* 0x0000001003067812 */ /* 0x000fe200078e7806 */
[----:B------:R-:W-:Y:S01]  /*bf10*/  IMAD.SHL.U32 R3, R7, 0x10, RZ ;  /* 0x0000001007037824 */ /* 0x000fe200078e00ff */
[----:B------:R-:W-:-:S04]  /*bf20*/  LOP3.LUT R17, R17, 0xfffffffd, RZ, 0xc0, !PT ;  /* 0xfffffffd11117812 */ /* 0x000fc800078ec0ff */
[----:B------:R-:W-:Y:S02]  /*bf30*/  LOP3.LUT R7, R3, 0x1b0, RZ, 0xc0, !PT ;  /* 0x000001b003077812 */ /* 0x000fe400078ec0ff */
[C---:B------:R-:W-:Y:S02]  /*bf40*/  LOP3.LUT R9, R4.reuse, 0x40, R3, 0xf8, !PT ;  /* 0x0000004004097812 */ /* 0x040fe400078ef803 */
[----:B------:R-:W-:Y:S02]  /*bf50*/  LOP3.LUT R8, R7, 0x30, R8, 0x78, !PT ;  /* 0x0000003007087812 */ /* 0x000fe400078e7808 */
[----:B------:R-:W-:Y:S02]  /*bf60*/  LOP3.LUT R7, R4, 0x60, R0, 0xf8, !PT ;  /* 0x0000006004077812 */ /* 0x000fe400078ef800 */
[----:B------:R-:W-:Y:S02]  /*bf70*/  LOP3.LUT R4, R5, 0x640, R2, 0xf8, !PT ;  /* 0x0000064005047812 */ /* 0x000fe400078ef802 */
[----:B------:R-:W-:-:S02]  /*bf80*/  LOP3.LUT R7, R7, 0x100, R0, 0xf8, !PT ;  /* 0x0000010007077812 */ /* 0x000fc400078ef800 */
[----:B------:R-:W-:Y:S01]  /*bf90*/  LOP3.LUT R8, R9, R8, RZ, 0xfc, !PT ;  /* 0x0000000809087212 */ /* 0x000fe200078efcff */
[----:B------:R0:W-:Y:S01]  /*bfa0*/  STL [R1+0x14], R4 ;  /* 0x0000140401007387 */ /* 0x0001e20000100800 */
[----:B------:R-:W-:Y:S02]  /*bfb0*/  LOP3.LUT R2, R7, R6, RZ, 0xfc, !PT ;  /* 0x0000000607027212 */ /* 0x000fe400078efcff */
[----:B------:R-:W-:-:S03]  /*bfc0*/  @P0 LOP3.LUT R17, R17, 0x2, RZ, 0xfc, !PT ;  /* 0x0000000211110812 */ /* 0x000fc600078efcff */
[----:B------:R1:W-:Y:S01]  /*bfd0*/  STL [R1+0x10], R2 ;  /* 0x0000100201007387 */ /* 0x0003e20000100800 */
[----:B0-----:R-:W-:Y:S02]  /*bfe0*/  SHF.R.U32.HI R4, RZ, 0x2, R10 ;  /* 0x00000002ff047819 */ /* 0x001fe4000001160a */
[----:B-1----:R-:W-:Y:S02]  /*bff0*/  LOP3.LUT R2, R3, 0x30, RZ, 0xc0, !PT ;  /* 0x0000003003027812 */ /* 0x002fe400078ec0ff */
[----:B------:R-:W-:Y:S01]  /*c000*/  LOP3.LUT R3, R4, 0x60, R0, 0xf8, !PT ;  /* 0x0000006004037812 */ /* 0x000fe200078ef800 */
[----:B------:R-:W-:Y:S01]  /*c010*/  VIADD R0, R8, UR41 ;  /* 0x0000002908007c36 */ /* 0x000fe20008000000 */
[----:B------:R-:W-:-:S04]  /*c020*/  LOP3.LUT R3, R2, 0x40, RZ, 0xfc, !PT ;  /* 0x0000004002037812 */ /* 0x000fc800078efcff */
[----:B------:R0:W-:Y:S02]  /*c030*/  STL [R1+0x18], R0 ;  /* 0x0000180001007387 */ /* 0x0001e40000100800 */
[----:B0-----:R-:W-:-:S07]  /*c040*/  LOP3.LUT R0, R2, 0x80, RZ, 0xfc, !PT ;  /* 0x0000008002007812 */ /* 0x001fce00078efcff */
.L_x_234:
        /* <DEDUP_REMOVED lines=29> */
[----:B0-----:R-:W-:Y:S11]  /*c220*/  @!P0 BRA `(.L_x_180) ;  /* 0x0000000000408947 */ /* 0x001ff60003800000 */
        /* <DEDUP_REMOVED lines=16> */
.L_x_180:
[----:B------:R-:W-:Y:S01]  /*c330*/  UIADD3 UR4, UR41, 0xf200, URZ ;  /* 0x0000f20029047890 */ /* 0x000fe2000fffe03f */
[----:B------:R-:W-:-:S05]  /*c340*/  LOP3.LUT R17, R17, 0xfffffffb, RZ, 0xc0, !PT ;  /* 0xfffffffb11117812 */ /* 0x000fca00078ec0ff */
[----:B------:R-:W-:-:S05]  /*c350*/  IMAD.U32 R16, RZ, RZ, UR4 ;  /* 0x00000004ff107e24 */ /* 0x000fca000f8e00ff */
[----:B------:R-:W-:-:S13]  /*c360*/  LOP3.LUT P0, RZ, R16, 0x1bf, RZ, 0xc0, !PT ;  /* 0x000001bf10ff7812 */ /* 0x000fda000780c0ff */
[----:B------:R-:W-:Y:S01]  /*c370*/  @P0 LOP3.LUT R17, R17, 0x4, RZ, 0xfc, !PT ;  /* 0x0000000411110812 */ /* 0x000fe200078efcff */
[----:B------:R-:W-:Y:S06]  /*c380*/  @!P0 BRA `(.L_x_181) ;  /* 0x0000000000408947 */ /* 0x000fec0003800000 */
        /* <DEDUP_REMOVED lines=16> */
.L_x_181:
        /* <DEDUP_REMOVED lines=20> */
.L_x_182:
        /* <DEDUP_REMOVED lines=18> */
.L_x_183:
[----:B------:R-:W-:Y:S01]  /*c6f0*/  ULDC.64 UR4, c[0x0][0x9f8] ;  /* 0x00027e0000047ab9 */ /* 0x000fe20000000a00 */
[----:B------:R-:W-:Y:S01]  /*c700*/  IMAD.U32 R0, RZ, RZ, UR44 ;  /* 0x0000002cff007e24 */ /* 0x000fe2000f8e00ff */
[----:B------:R-:W-:-:S04]  /*c710*/  UISETP.NE.U32.AND UP0, UPT, UR4, URZ, UPT ;  /* 0x0000003f0400728c */ /* 0x000fc8000bf05070 */
[----:B------:R-:W-:-:S06]  /*c720*/  UISETP.NE.AND.EX UP0, UPT, UR5, URZ, UPT, UP0 ;  /* 0x0000003f0500728c */ /* 0x000fcc000bf05300 */
[----:B------:R-:W-:-:S05]  /*c730*/  PLOP3.LUT P0, PT, PT, PT, UP0, 0x80, 0x0 ;  /* 0x000000000000781c */ /* 0x000fca0003f0f008 */
[----:B------:R-:W-:Y:S02]  /*c740*/  @UP0 ULDC.64 UR4, c[0x0][0x9f8] ;  /* 0x00027e0000040ab9 */ /* 0x000fe40000000a00 */
[----:B------:R-:W-:-:S06]  /*c750*/  @UP0 UIMAD.WIDE UR4, UR44, 0x4, UR4 ;  /* 0x000000042c0408a5 */ /* 0x000fcc000f8e0204 */
[----:B------:R-:W-:Y:S02]  /*c760*/  IMAD.U32 R2, RZ, RZ, UR4 ;  /* 0x00000004ff027e24 */ /* 0x000fe4000f8e00ff */
[----:B------:R-:W-:-:S05]  /*c770*/  IMAD.U32 R3, RZ, RZ, UR5 ;  /* 0x00000005ff037e24 */ /* 0x000fca000f8e00ff */
[----:B------:R0:W2:Y:S01]  /*c780*/  @P0 LDG.E R0, desc[UR48][R2.64] ;  /* 0x0000003002000981 */ /* 0x0000a2000c1e1900 */
[----:B------:R-:W-:Y:S01]  /*c790*/  UMOV UR4, 0xffffffff ;  /* 0xffffffff00047882 */ /* 0x000fe20000000000 */
[----:B------:R-:W-:Y:S01]  /*c7a0*/  LOP3.LUT R17, R17, 0xfffffffb, RZ, 0xc0, !PT ;  /* 0xfffffffb11117812 */ /* 0x000fe200078ec0ff */
[----:B------:R-:W1:Y:S01]  /*c7b0*/  S2R R16, SR_TID.X ;  /* 0x0000000000107919 */ /* 0x000e620000002100 */
[----:B0-----:R-:W0:Y:S02]  /*c7c0*/  LDC.64 R2, c[0x0][0x418] ;  /* 0x00010600ff027b82 */ /* 0x001e240000000a00 */
[----:B0-----:R-:W-:Y:S02]  /*c7d0*/  ISETP.NE.U32.AND P0, PT, R2, RZ, PT ;  /* 0x000000ff0200720c */ /* 0x001fe40003f05070 */
[----:B-1----:R-:W-:Y:S02]  /*c7e0*/  SHF.R.U32.HI R5, RZ, 0x5, R16 ;  /* 0x00000005ff057819 */ /* 0x002fe40000011610 */
[----:B------:R-:W-:-:S02]  /*c7f0*/  ISETP.NE.AND.EX P1, PT, R3, RZ, PT, P0 ;  /* 0x000000ff0300720c */ /* 0x000fc40003f25300 */
[----:B------:R-:W-:-:S11]  /*c800*/  LOP3.LUT R5, R5, 0x3, RZ, 0xc0, !PT ;  /* 0x0000000305057812 */ /* 0x000fd600078ec0ff */
[----:B------:R-:W-:Y:S02]  /*c810*/  @P1 LOP3.LUT R17, R17, 0x4, RZ, 0xfc, !PT ;  /* 0x0000000411111812 */ /* 0x000fe400078efcff */
[----:B--2---:R-:W-:Y:S01]  /*c820*/  SHF.R.S32.HI R9, RZ, 0x1f, R0 ;  /* 0x0000001fff097819 */ /* 0x004fe20000011400 */
[----:B------:R0:W-:Y:S01]  /*c830*/  STL [R1], R0 ;  /* 0x0000000001007387 */ /* 0x0001e20000100800 */
[----:B------:R-:W-:-:S03]  /*c840*/  SEL R16, R0, RZ, !P1 ;  /* 0x000000ff00107207 */ /* 0x000fc60004800000 */
[----:B------:R0:W-:Y:S01]  /*c850*/  STL [R1+0x4], R9 ;  /* 0x0000040901007387 */ /* 0x0001e20000100800 */
[----:B------:R-:W-:Y:S05]  /*c860*/  BRA.DIV UR4, `(.L_x_184) ;  /* 0x0000003204f47947 */ /* 0x000fea000b800000 */
[----:B------:R1:W2:Y:S02]  /*c870*/  SHFL.IDX PT, R14, R5, RZ, 0x1f ;  /* 0x00001fff050e7589 */ /* 0x0002a400000e0000 */
.L_x_250:
[----:B--2---:R-:W-:Y:S02]  /*c880*/  ISETP.NE.AND P0, PT, R14, RZ, PT ;  /* 0x000000ff0e00720c */ /* 0x004fe40003f05270 */
[----:B------:R-:W-:Y:S02]  /*c890*/  PLOP3.LUT P2, PT, PT, PT, PT, 0x8, 0x0 ;  /* 0x000000000000781c */ /* 0x000fe40003f4e170 */
[----:B------:R-:W-:-:S11]  /*c8a0*/  LOP3.LUT R17, R17, 0xfffffff7, RZ, 0xc0, !PT ;  /* 0xfffffff711117812 */ /* 0x000fd600078ec0ff */
[----:B------:R-:W-:Y:S01]  /*c8b0*/  @P2 LOP3.LUT R17, R17, 0x8, RZ, 0xfc, !PT ;  /* 0x0000000811112812 */ /* 0x000fe200078efcff */
[----:B------:R-:W-:Y:S06]  /*c8c0*/  @P0 BRA `(.L_x_185) ;  /* 0x0000000400e80947 */ /* 0x000fec0003800000 */
[----:B------:R-:W-:-:S06]  /*c8d0*/  UIADD3 UR4, UR39, -0x1, URZ ;  /* 0xffffffff27047890 */ /* 0x000fcc000fffe03f */
[----:B------:R-:W-:Y:S01]  /*c8e0*/  IMAD.U32 R6, RZ, RZ, UR4 ;  /* 0x00000004ff067e24 */ /* 0x000fe2000f8e00ff */
[----:B------:R-:W-:-:S03]  /*c8f0*/  UMOV UR4, 0xffffffff ;  /* 0xffffffff00047882 */ /* 0x000fc60000000000 */
[----:B------:R-:W-:Y:S05]  /*c900*/  BRA.DIV UR4, `(.L_x_186) ;  /* 0x0000003204ec7947 */ /* 0x000fea000b800000 */
[----:B------:R-:W-:-:S13]  /*c910*/  ELECT P6, URZ, PT ;  /* 0x00000000003f782f */ /* 0x000fda00038c0000 */
.L_x_253:
[----:B------:R-:W-:Y:S05]  /*c920*/  @!P6 BRA `(.L_x_185) ;  /* 0x0000000400d0e947 */ /* 0x000fea0003800000 */
[----:B------:R-:W-:Y:S05]  /*c930*/  @!P1 BRA `(.L_x_187) ;  /* 0x0000000000449947 */ /* 0x000fea0003800000 */
[----:B------:R-:W2:Y:S01]  /*c940*/  LDC R8, c[0x0][0x43c] ;  /* 0x00010f00ff087b82 */ /* 0x000ea20000000800 */
[----:B------:R-:W-:Y:S01]  /*c950*/  ULDC.64 UR4, c[0x0][0x428] ;  /* 0x00010a0000047ab9 */ /* 0x000fe20000000a00 */
[----:B--2---:R-:W-:-:S13]  /*c960*/  ISETP.NE.AND P0, PT, R8, 0x1, PT ;  /* 0x000000010800780c */ /* 0x004fda0003f05270 */
[----:B-1----:R-:W1:Y:S02]  /*c970*/  @P0 LDC.64 R4, c[0x0][0x440] ;  /* 0x00011000ff040b82 */ /* 0x002e640000000a00 */
[----:B-1----:R-:W-:-:S04]  /*c980*/  @P0 IMAD.HI.U32 R7, R6, R4, RZ ;  /* 0x0000000406070227 */ /* 0x002fc800078e00ff */
[----:B------:R-:W-:Y:S01]  /*c990*/  IMAD.MOV.U32 R4, RZ, RZ, R6 ;  /* 0x000000ffff047224 */ /* 0x000fe200078e0006 */
[----:B------:R-:W-:Y:S01]  /*c9a0*/  @P0 SHF.R.U32.HI R4, RZ, R5, R7 ;  /* 0x00000005ff040219 */ /* 0x000fe20000011607 */
[----:B------:R-:W-:-:S04]  /*c9b0*/  IMAD R7, R9, UR4, RZ ;  /* 0x0000000409077c24 */ /* 0x000fc8000f8e02ff */
[----:B------:R-:W-:Y:S02]  /*c9c0*/  IMAD.MOV R5, RZ, RZ, -R4 ;  /* 0x000000ffff057224 */ /* 0x000fe400078e0a04 */
[----:B------:R-:W-:Y:S02]  /*c9d0*/  IMAD R7, R0, UR5, R7 ;  /* 0x0000000500077c24 */ /* 0x000fe4000f8e0207 */
[----:B------:R-:W-:Y:S01]  /*c9e0*/  IMAD R6, R8, R5, R6 ;  /* 0x0000000508067224 */ /* 0x000fe200078e0206 */
[----:B------:R-:W-:-:S03]  /*c9f0*/  SHF.R.S32.HI R5, RZ, 0x1f, R4 ;  /* 0x0000001fff057819 */ /* 0x000fc60000011404 */
[----:B------:R-:W-:-:S04]  /*ca00*/  IMAD.WIDE.U32 R4, R0, UR4, R4 ;  /* 0x0000000400047c25 */ /* 0x000fc8000f8e0004 */
[----:B------:R-:W-:Y:S01]  /*ca10*/  IMAD.IADD R7, R5, 0x1, R7 ;  /* 0x0000000105077824 */ /* 0x000fe200078e0207 */
[----:B------:R-:W-:-:S04]  /*ca20*/  LEA R2, P0, R4, R2, 0x2 ;  /* 0x0000000204027211 */ /* 0x000fc800078010ff */
[----:B------:R-:W-:-:S05]  /*ca30*/  LEA.HI.X R3, R4, R3, R7, 0x2, P0 ;  /* 0x0000000304037211 */ /* 0x000fca00000f1407 */
[----:B0-----:R2:W5:Y:S04]  /*ca40*/  LDG.E R0, desc[UR48][R2.64] ;  /* 0x0000003002007981 */ /* 0x001568000c1e1900 */
.L_x_187:
[----:B------:R-:W-:Y:S02]  /*ca50*/  LEA R4, R18, UR41, 0x3 ;  /* 0x0000002912047c11 */ /* 0x000fe4000f8e18ff */
[----:B--2---:R-:W-:-:S04]  /*ca60*/  SHF.L.U32 R3, R19, 0x1f, RZ ;  /* 0x0000001f13037819 */ /* 0x004fc800000006ff */
[----:B------:R-:W2:Y:S02]  /*ca70*/  SYNCS.PHASECHK.TRANS64.TRYWAIT P0, [R4+URZ+0x33480], R3 ;  /* 0x03348003040075a7 */ /* 0x000ea4000800017f */
[----:B--2---:R-:W-:Y:S05]  /*ca80*/  @!P0 BRA `(.L_x_188) ;  /* 0x0000003000ac8947 */ /* 0x004fea0003800000 */
.L_x_254:
[----:B------:R-:W3:Y:S01]  /*ca90*/  S2R R2, SR_TID.X ;  /* 0x0000000000027919 */ /* 0x000ee20000002100 */
[----:B------:R-:W-:Y:S01]  /*caa0*/  UPRMT UR4, UR47, 0x9910, URZ ;  /* 0x000099102f047896 */ /* 0x000fe2000800003f */
[----:B---3--:R-:W-:-:S04]  /*cab0*/  LOP3.LUT R2, R2, 0x7f, RZ, 0xc0, !PT ;  /* 0x0000007f02027812 */ /* 0x008fc800078ec0ff */
[----:B------:R-:W-:-:S13]  /*cac0*/  ISETP.NE.AND P0, PT, R2, RZ, PT ;  /* 0x000000ff0200720c */ /* 0x000fda0003f05270 */
[----:B------:R-:W-:-:S04]  /*cad0*/  @!P0 IMAD.MOV.U32 R2, RZ, RZ, 0x7800 ;  /* 0x00007800ff028424 */ /* 0x000fc800078e00ff */
[----:B------:R3:W-:Y:S02]  /*cae0*/  @!P0 SYNCS.ARRIVE.TRANS64 RZ, [R4+URZ+0x33470], R2 ;  /* 0x0334700204ff89a7 */ /* 0x0007e4000800003f */
[----:B---3--:R-:W-:-:S05]  /*caf0*/  IMAD.U32 R2, RZ, RZ, UR4 ;  /* 0x00000004ff027e24 */ /* 0x008fca000f8e00ff */
[----:B------:R-:W-:-:S13]  /*cb00*/  ISETP.NE.AND P1, PT, R2, 0x2, PT ;  /* 0x000000020200780c */ /* 0x000fda0003f25270 */
[----:B------:R-:W-:Y:S05]  /*cb10*/  @P1 BRA `(.L_x_189) ;  /* 0x0000000000041947 */ /* 0x000fea0003800000 */
[----:B------:R-:W-:Y:S01]  /*cb20*/  BPT.TRAP 0x1 ;  /* 0x000000040000795c */ /* 0x000fe20000300000 */
.L_x_189:
[----:B------:R-:W-:-:S13]  /*cb30*/  LOP3.LUT P0, RZ, R17, 0x2, RZ, 0xc0, !PT ;  /* 0x0000000211ff7812 */ /* 0x000fda000780c0ff */
[----:B------:R-:W-:Y:S05]  /*cb40*/  @P0 BRA `(.L_x_190) ;  /* 0x0000000000040947 */ /* 0x000fea0003800000 */
[----:B------:R-:W-:Y:S01]  /*cb50*/  BPT.TRAP 0x1 ;  /* 0x000000040000795c */ /* 0x000fe20000300000 */
.L_x_190:
[----:B------:R-:W3:Y:S01]  /*cb60*/  S2R R2, SR_CgaCtaId ;  /* 0x0000000000027919 */ /* 0x000ee20000008800 */
[----:B------:R-:W-:Y:S01]  /*cb70*/  R2UR UR33, R4 ;  /* 0x00000000042172ca */ /* 0x000fe200000e0000 */
[----:B------:R-:W-:Y:S01]  /*cb80*/  UIADD3 UR4, UP0, UR52, 0x470, URZ ;  /* 0x0000047034047890 */ /* 0x000fe2000ff1e03f */
[----:B-----5:R-:W-:Y:S01]  /*cb90*/  R2UR UR37, R0 ;  /* 0x00000000002572ca */ /* 0x020fe200000e0000 */
[----:B-1----:R-:W1:Y:S01]  /*cba0*/  S2R R5, SR_CgaCtaId ;  /* 0x0000000000057919 */ /* 0x002e620000008800 */
[----:B------:R-:W-:Y:S01]  /*cbb0*/  UMOV UR6, 0x30000 ;  /* 0x0003000000067882 */ /* 0x000fe20000000000 */
[----:B------:R-:W-:Y:S01]  /*cbc0*/  UIADD3.X UR5, URZ, UR53, URZ, UP0, !UPT ;  /* 0x000000353f057290 */ /* 0x000fe200087fe43f */
[----:B------:R-:W-:Y:S01]  /*cbd0*/  UMOV UR14, 0x0 ;  /* 0x00000000000e7882 */ /* 0x000fe20000000000 */
[----:B------:R-:W-:Y:S01]  /*cbe0*/  UMOV UR15, 0x14f00000 ;  /* 0x14f00000000f7882 */ /* 0x000fe20000000000 */
[----:B------:R-:W-:Y:S01]  /*cbf0*/  UMOV UR34, URZ ;  /* 0x0000003f00227c82 */ /* 0x000fe20008000000 */
[----:B------:R-:W-:Y:S01]  /*cc00*/  UMOV UR18, 0x40 ;  /* 0x0000004000127882 */ /* 0x000fe20000000000 */
[----:B------:R-:W-:Y:S01]  /*cc10*/  UMOV UR20, UR36 ;  /* 0x0000002400147c82 */ /* 0x000fe20008000000 */
[----:B------:R-:W-:-:S02]  /*cc20*/  UMOV UR10, 0x80 ;  /* 0x00000080000a7882 */ /* 0x000fc40000000000 */
[----:B------:R-:W-:Y:S02]  /*cc30*/  UIADD3 UR33, UR33, 0x33470, URZ ;  /* 0x0003347021217890 */ /* 0x000fe4000fffe03f */
[----:B------:R-:W-:Y:S01]  /*cc40*/  UMOV UR21, UR37 ;  /* 0x0000002500157c82 */ /* 0x000fe20008000000 */
[----:B------:R-:W-:Y:S01]  /*cc50*/  UMOV UR12, UR36 ;  /* 0x00000024000c7c82 */ /* 0x000fe20008000000 */
[----:B------:R-:W-:-:S03]  /*cc60*/  UMOV UR13, UR37 ;  /* 0x00000025000d7c82 */ /* 0x000fc60008000000 */
[----:B------:R-:W-:Y:S01]  /*cc70*/  UMOV UR17, UR33 ;  /* 0x0000002100117c82 */ /* 0x000fe20008000000 */
[----:B------:R-:W-:Y:S01]  /*cc80*/  UMOV UR9, UR33 ;  /* 0x0000002100097c82 */ /* 0x000fe20008000000 */
[----:B---3--:R-:W-:Y:S02]  /*cc90*/  LOP3.LUT R2, R2, 0x1, RZ, 0xc0, !PT ;  /* 0x0000000102027812 */ /* 0x008fe400078ec0ff */
[----:B-1----:R-:W-:-:S03]  /*cca0*/  LOP3.LUT R5, R5, 0x1, RZ, 0xc0, !PT ;  /* 0x0000000105057812 */ /* 0x002fc600078ec0ff */
[----:B------:R-:W-:-:S04]  /*ccb0*/  IMAD R2, R2, 0x1400, RZ ;  /* 0x0000140002027824 */ /* 0x000fc800078e02ff */
[----:B------:R-:W-:Y:S02]  /*ccc0*/  IMAD R2, R18, 0x7800, R2 ;  /* 0x0000780012027824 */ /* 0x000fe400078e0202 */
[----:B------:R-:W-:Y:S02]  /*ccd0*/  IMAD R5, R5, 0x50, RZ ;  /* 0x0000005005057824 */ /* 0x000fe400078e02ff */
[----:B------:R-:W-:Y:S02]  /*cce0*/  VIADD R2, R2, UR41 ;  /* 0x0000002902027c36 */ /* 0x000fe40008000000 */
[----:B------:R-:W-:-:S03]  /*ccf0*/  IMAD R6, R6, 0xa0, R5 ;  /* 0x000000a006067824 */ /* 0x000fc600078e0205 */
[----:B------:R-:W-:Y:S02]  /*cd00*/  R2UR UR8, R2 ;  /* 0x00000000020872ca */ /* 0x000fe400000e0000 */
[----:B------:R-:W-:-:S11]  /*cd10*/  R2UR UR35, R6 ;  /* 0x00000000062372ca */ /* 0x000fd600000e0000 */
[----:B------:R-:W-:Y:S02]  /*cd20*/  UIADD3 UR32, UR8, 0xf200, URZ ;  /* 0x0000f20008207890 */ /* 0x000fe4000fffe03f */
[----:B------:R-:W-:Y:S02]  /*cd30*/  UIADD3 UR16, UR8, 0x11a00, URZ ;  /* 0x00011a0008107890 */ /* 0x000fe4000fffe03f */
[----:B------:R-:W-:Y:S01]  /*cd40*/  UIADD3 UR8, UR8, 0x14200, URZ ;  /* 0x0001420008087890 */ /* 0x000fe2000fffe03f */
[----:B------:R-:W-:Y:S01]  /*cd50*/  UMOV UR19, UR35 ;  /* 0x0000002300137c82 */ /* 0x000fe20008000000 */
[----:B------:R-:W-:-:S03]  /*cd60*/  UMOV UR11, UR35 ;  /* 0x00000023000b7c82 */ /* 0x000fc60008000000 */
[----:B------:R1:W-:Y:S02]  /*cd70*/  UTMALDG.4D.MULTICAST [UR32], [UR4], UR6, desc[UR14] ;  /* 0x00000e20040073b4 */ /* 0x0003e40008019806 */
[----:B------:R1:W-:Y:S02]  /*cd80*/  UTMALDG.4D.MULTICAST [UR16], [UR4], UR6, desc[UR14] ;  /* 0x00000e10040073b4 */ /* 0x0003e40008019806 */
[----:B------:R1:W-:Y:S01]  /*cd90*/  UTMALDG.4D.MULTICAST [UR8], [UR4], UR6, desc[UR14] ;  /* 0x00000e08040073b4 */ /* 0x0003e20008019806 */
[----:B------:R-:W3:Y:S02]  /*cda0*/  SYNCS.PHASECHK.TRANS64.TRYWAIT P0, [R4+URZ+0x33440], R3 ;  /* 0x03344003040075a7 */ /* 0x000ee4000800017f */
[----:B-1-3--:R-:W-:Y:S05]  /*cdb0*/  @!P0 BRA `(.L_x_191) ;  /* 0x0000002c00f48947 */ /* 0x00afea0003800000 */
.L_x_255:
[----:B------:R-:W3:Y:S02]  /*cdc0*/  S2R R5, SR_TID.X ;  /* 0x0000000000057919 */ /* 0x000ee40000002100 */
[----:B---3--:R-:W-:-:S04]  /*cdd0*/  LOP3.LUT R5, R5, 0x7f, RZ, 0xc0, !PT ;  /* 0x0000007f05057812 */ /* 0x008fc800078ec0ff */
[----:B------:R-:W-:-:S13]  /*cde0*/  ISETP.NE.AND P0, PT, R5, RZ, PT ;  /* 0x000000ff0500720c */ /* 0x000fda0003f05270 */
[----:B-12---:R-:W-:-:S04]  /*cdf0*/  @!P0 IMAD.MOV.U32 R3, RZ, RZ, 0x7800 ;  /* 0x00007800ff038424 */ /* 0x006fc800078e00ff */
[----:B------:R1:W-:Y:S01]  /*ce00*/  @!P0 SYNCS.ARRIVE.TRANS64 RZ, [R4+URZ+0x33430], R3 ;  /* 0x0334300304ff89a7 */ /* 0x0003e2000800003f */
[----:B------:R-:W-:Y:S05]  /*ce10*/  @P1 BRA `(.L_x_192) ;  /* 0x0000000000041947 */ /* 0x000fea0003800000 */
[----:B------:R-:W-:Y:S01]  /*ce20*/  BPT.TRAP 0x1 ;  /* 0x000000040000795c */ /* 0x000fe20000300000 */
.L_x_192:
[----:B------:R-:W-:-:S13]  /*ce30*/  LOP3.LUT P0, RZ, R17, 0x2, RZ, 0xc0, !PT ;  /* 0x0000000211ff7812 */ /* 0x000fda000780c0ff */
[----:B------:R-:W-:Y:S05]  /*ce40*/  @P0 BRA `(.L_x_193) ;  /* 0x0000000000040947 */ /* 0x000fea0003800000 */
[----:B------:R-:W-:Y:S01]  /*ce50*/  BPT.TRAP 0x1 ;  /* 0x000000040000795c */ /* 0x000fe20000300000 */
.L_x_193:
[----:B------:R-:W-:Y:S01]  /*ce60*/  R2UR UR8, R2 ;  /* 0x00000000020872ca */ /* 0x000fe200000e0000 */
[----:B------:R-:W-:Y:S01]  /*ce70*/  UIADD3 UR4, UP0, UR52, 0x370, URZ ;  /* 0x0000037034047890 */ /* 0x000fe2000ff1e03f */
[----:B------:R-:W-:Y:S01]  /*ce80*/  R2UR UR25, R4 ;  /* 0x00000000041972ca */ /* 0x000fe200000e0000 */
[----:B------:R-:W-:Y:S01]  /*ce90*/  UMOV UR14, 0x30000 ;  /* 0x00030000000e7882 */ /* 0x000fe20000000000 */
[----:B------:R-:W-:Y:S01]  /*cea0*/  R2UR UR27, R6 ;  /* 0x00000000061b72ca */ /* 0x000fe200000e0000 */
[----:B------:R-:W-:Y:S01]  /*ceb0*/  UIADD3.X UR5, URZ, UR53, URZ, UP0, !UPT ;  /* 0x000000353f057290 */ /* 0x000fe200087fe43f */
[----:B------:R-:W-:Y:S01]  /*cec0*/  R2UR UR29, R0 ;  /* 0x00000000001d72ca */ /* 0x000fe200000e0000 */
[----:B------:R-:W-:Y:S01]  /*ced0*/  UMOV UR6, 0x0 ;  /* 0x0000000000067882 */ /* 0x000fe20000000000 */
[----:B------:R-:W-:Y:S01]  /*cee0*/  UMOV UR7, 0x14f00000 ;  /* 0x14f0000000077882 */ /* 0x000fe20000000000 */
[----:B------:R-:W-:Y:S01]  /*cef0*/  UMOV UR26, URZ ;  /* 0x0000003f001a7c82 */ /* 0x000fe20008000000 */
[----:B------:R-:W-:Y:S01]  /*cf00*/  UMOV UR28, UR36 ;  /* 0x00000024001c7c82 */ /* 0x000fe20008000000 */
[----:B------:R-:W-:Y:S01]  /*cf10*/  UMOV UR18, 0x40 ;  /* 0x0000004000127882 */ /* 0x000fe20000000000 */
[----:B------:R-:W-:Y:S01]  /*cf20*/  UMOV UR20, UR36 ;  /* 0x0000002400147c82 */ /* 0x000fe20008000000 */
[----:B------:R-:W-:Y:S01]  /*cf30*/  UIADD3 UR24, UR8, 0x24200, URZ ;  /* 0x0002420008187890 */ /* 0x000fe2000fffe03f */
[----:B------:R-:W-:Y:S01]  /*cf40*/  PLOP3.LUT P0, PT, PT, PT, PT, 0x80, 0x0 ;  /* 0x000000000000781c */ /* 0x000fe20003f0f070 */
[----:B------:R-:W-:Y:S01]  /*cf50*/  UIADD3 UR25, UR25, 0x33430, URZ ;  /* 0x0003343019197890 */ /* 0x000fe2000fffe03f */
[----:B------:R-:W-:Y:S01]  /*cf60*/  LOP3.LUT R17, R17, 0xfffffff7, RZ, 0xc0, !PT ;  /* 0xfffffff711117812 */ /* 0x000fe200078ec0ff */
[----:B------:R-:W-:Y:S01]  /*cf70*/  UIADD3 UR16, UR8, 0x26a00, URZ ;  /* 0x00026a0008107890 */ /* 0x000fe2000fffe03f */
[----:B------:R-:W-:Y:S01]  /*cf80*/  IMAD.MOV.U32 R16, RZ, RZ, R0 ;  /* 0x000000ffff107224 */ /* 0x000fe200078e0000 */
        /* <DEDUP_REMOVED lines=8> */
[----:B------:R2:W-:Y:S01]  /*d010*/  UTMALDG.4D.MULTICAST [UR24], [UR4], UR14, desc[UR6] ;  /* 0x00000618040073b4 */ /* 0x0005e2000801980e */
[----:B------:R-:W-:Y:S01]  /*d020*/  UMOV UR9, UR25 ;  /* 0x0000001900097c82 */ /* 0x000fe20008000000 */
[----:B------:R-:W-:Y:S01]  /*d030*/  @P0 LOP3.LUT R17, R17, 0x8, RZ, 0xfc, !PT ;  /* 0x0000000811110812 */ /* 0x000fe200078efcff */
[----:B------:R2:W-:Y:S01]  /*d040*/  UTMALDG.4D.MULTICAST [UR16], [UR4], UR14, desc[UR6] ;  /* 0x00000610040073b4 */ /* 0x0005e2000801980e */
[----:B------:R2:W-:Y:S02]  /*d050*/  UTMALDG.4D.MULTICAST [UR8], [UR4], UR14, desc[UR6] ;  /* 0x00000608040073b4 */ /* 0x0005e4000801980e */
[----:B--2---:R-:W-:-:S03]  /*d060*/  NOP ;  /* 0x0000000000007918 */ /* 0x004fc60000000000 */
.L_x_185:
[----:B------:R-:W-:Y:S05]  /*d070*/  WARPSYNC.ALL ;  /* 0x0000000000007948 */ /* 0x000fea0003800000 */
[----:B------:R-:W-:Y:S01]  /*d080*/  UIADD3 UR4, UR41, 0x1e200, URZ ;  /* 0x0001e20029047890 */ /* 0x000fe2000fffe03f */
        /* <DEDUP_REMOVED lines=8> */
[----:B-1----:R-:W-:Y:S02]  /*d110*/  IMAD.U32 R4, RZ, RZ, UR6 ;  /* 0x00000006ff047e24 */ /* 0x002fe4000f8e00ff */
[----:B------:R-:W1:Y:S01]  /*d120*/  LDC.64 R2, c[0x4][R2] ;  /* 0x0100000002027b82 */ /* 0x000e620000000a00 */
        /* <DEDUP_REMOVED lines=9> */
[----:B01----:R-:W-:Y:S05]  /*d1c0*/  CALL.ABS.NOINC R2 ;  /* 0x0000000002007343 */ /* 0x003fea0003c00000 */
.L_x_194:
[----:B------:R-:W2:Y:S01]  /*d1d0*/  S2R R2, SR_TID.X ;  /* 0x0000000000027919 */ /* 0x000ea20000002100 */
[----:B------:R-:W3:Y:S01]  /*d1e0*/  LDC R7, c[0x0][0x448] ;  /* 0x00011200ff077b82 */ /* 0x000ee20000000800 */
[----:B0-----:R-:W-:Y:S01]  /*d1f0*/  IMAD R0, RZ, RZ, -UR45 ;  /* 0x8000002dff007e24 */ /* 0x001fe2000f8e02ff */
[----:B------:R-:W-:Y:S01]  /*d200*/  USHF.R.S32.HI UR4, URZ, 0x1f, UR36 ;  /* 0x0000001f3f047899 */ /* 0x000fe20008011424 */
[----:B-1----:R-:W0:Y:S01]  /*d210*/  S2R R5, SR_TID.X ;  /* 0x0000000000057919 */ /* 0x002e220000002100 */
[----:B------:R-:W-:Y:S01]  /*d220*/  ULDC.64 UR8, c[0x0][0x2d8] ;  /* 0x0000b60000087ab9 */ /* 0x000fe20000000a00 */
[----:B------:R-:W-:Y:S01]  /*d230*/  USHF.R.S32.HI UR7, URZ, 0x1f, UR44 ;  /* 0x0000001f3f077899 */ /* 0x000fe2000801142c */
[----:B------:R-:W1:Y:S02]  /*d240*/  S2R R10, SR_TID.X ;  /* 0x00000000000a7919 */ /* 0x000e640000002100 */
[----:B------:R-:W4:Y:S01]  /*d250*/  LDC R3, c[0x0][0xc38] ;  /* 0x00030e00ff037b82 */ /* 0x000f220000000800 */
[----:B------:R-:W-:-:S02]  /*d260*/  UIMAD UR6, UR4, UR8, URZ ;  /* 0x00000008040672a4 */ /* 0x000fc4000f8e023f */
[----:B------:R-:W-:Y:S01]  /*d270*/  UIMAD.WIDE.U32 UR4, UR36, UR8, URZ ;  /* 0x00000008240472a5 */ /* 0x000fe2000f8e003f */
[----:B------:R-:W1:Y:S01]  /*d280*/  S2R R8, SR_TID.X ;  /* 0x0000000000087919 */ /* 0x000e620000002100 */
[----:B------:R-:W-:-:S03]  /*d290*/  UIMAD UR6, UR36, UR9, UR6 ;  /* 0x00000009240672a4 */ /* 0x000fc6000f8e0206 */
[----:B------:R-:W-:Y:S01]  /*d2a0*/  ULDC.64 UR8, c[0x0][0x2e0] ;  /* 0x0000b80000087ab9 */ /* 0x000fe20000000a00 */
[----:B------:R-:W-:Y:S02]  /*d2b0*/  UIADD3 UR5, UR5, UR6, URZ ;  /* 0x0000000605057290 */ /* 0x000fe4000fffe03f */
[----:B------:R-:W-:Y:S02]  /*d2c0*/  UIMAD UR6, UR7, UR8, URZ ;  /* 0x00000008070672a4 */ /* 0x000fe4000f8e023f */
[----:B------:R-:W-:Y:S02]  /*d2d0*/  UIMAD.WIDE.U32 UR4, UR44, UR8, UR4 ;  /* 0x000000082c0472a5 */ /* 0x000fe4000f8e0004 */
[----:B------:R-:W-:Y:S01]  /*d2e0*/  UIMAD UR6, UR44, UR9, UR6 ;  /* 0x000000092c0672a4 */ /* 0x000fe2000f8e0206 */
[----:B---3--:R-:W-:-:S03]  /*d2f0*/  ISETP.NE.AND P0, PT, R7, 0x1, PT ;  /* 0x000000010700780c */ /* 0x008fc60003f05270 */
[----:B------:R-:W-:Y:S01]  /*d300*/  UIADD3 UR5, UR5, UR6, URZ ;  /* 0x0000000605057290 */ /* 0x000fe2000fffe03f */
[----:B--2---:R-:W-:Y:S01]  /*d310*/  LOP3.LUT R2, R2, 0x7f, RZ, 0xc0, !PT ;  /* 0x0000007f02027812 */ /* 0x004fe200078ec0ff */
[----:B----4-:R-:W-:-:S03]  /*d320*/  IMAD R0, R3, R0, UR50 ;  /* 0x0000003203007e24 */ /* 0x010fc6000f8e0200 */
[----:B------:R-:W-:Y:S01]  /*d330*/  SHF.R.U32.HI R2, RZ, 0x2, R2 ;  /* 0x00000002ff027819 */ /* 0x000fe20000011602 */
[----:B0-----:R-:W-:-:S04]  /*d340*/  IMAD.SHL.U32 R5, R5, 0x20, RZ ;  /* 0x0000002005057824 */ /* 0x001fc800078e00ff */
[----:B------:R-:W0:Y:S01]  /*d350*/  @P0 LDC R4, c[0x0][0x44c] ;  /* 0x00011300ff040b82 */ /* 0x000e220000000800 */
[----:B------:R-:W-:Y:S02]  /*d360*/  IMAD.SHL.U32 R0, R0, 0x80, RZ ;  /* 0x0000008000007824 */ /* 0x000fe400078e00ff */
[----:B-1----:R-:W-:Y:S01]  /*d370*/  IMAD.SHL.U32 R10, R10, 0x10, RZ ;  /* 0x000000100a0a7824 */ /* 0x002fe200078e00ff */
[----:B------:R-:W-:Y:S01]  /*d380*/  LOP3.LUT R5, R2, 0x60, R5, 0xf8, !PT ;  /* 0x0000006002057812 */ /* 0x000fe200078ef805 */
[----:B------:R-:W-:-:S03]  /*d390*/  IMAD.SHL.U32 R9, R8, 0x10, RZ ;  /* 0x0000001008097824 */ /* 0x000fc600078e00ff */
[----:B------:R-:W1:Y:S01]  /*d3a0*/  @P0 LDC R2, c[0x0][0x450] ;  /* 0x00011400ff020b82 */ /* 0x000e620000000800 */
[----:B------:R-:W-:Y:S02]  /*d3b0*/  LOP3.LUT R3, R5, R0, RZ, 0xfc, !PT ;  /* 0x0000000005037212 */ /* 0x000fe400078efcff */
[----:B------:R-:W-:Y:S02]  /*d3c0*/  LOP3.LUT R10, R10, 0x30, RZ, 0xc0, !PT ;  /* 0x000000300a0a7812 */ /* 0x000fe400078ec0ff */
[----:B------:R-:W-:Y:S01]  /*d3d0*/  LOP3.LUT R9, R9, 0x30, RZ, 0xc0, !PT ;  /* 0x0000003009097812 */ /* 0x000fe200078ec0ff */
        /* <DEDUP_REMOVED lines=8> */
[----:B------:R-:W0:Y:S02]  /*d460*/  LDC.64 R2, c[0x0][0x2d0] ;  /* 0x0000b400ff027b82 */ /* 0x000e240000000a00 */
[----:B0-----:R-:W-:-:S04]  /*d470*/  IMAD R5, R5, R2, RZ ;  /* 0x0000000205057224 */ /* 0x001fc800078e02ff */
[C---:B------:R-:W-:Y:S02]  /*d480*/  IMAD R5, R6.reuse, R3, R5 ;  /* 0x0000000306057224 */ /* 0x040fe400078e0205 */
[----:B------:R-:W-:Y:S01]  /*d490*/  IMAD.WIDE.U32 R2, R6, R2, UR4 ;  /* 0x0000000406027e25 */ /* 0x000fe2000f8e0002 */
[----:B------:R-:W-:-:S03]  /*d4a0*/  ULDC.64 UR4, c[0x0][0x2c8] ;  /* 0x0000b20000047ab9 */ /* 0x000fc60000000a00 */
[----:B------:R-:W-:Y:S01]  /*d4b0*/  IMAD.IADD R3, R3, 0x1, R5 ;  /* 0x0000000103037824 */ /* 0x000fe200078e0205 */
[----:B------:R-:W-:Y:S01]  /*d4c0*/  SHF.R.S32.HI R5, RZ, 0x1f, R4 ;  /* 0x0000001fff057819 */ /* 0x000fe20000011404 */
[----:B------:R-:W-:-:S04]  /*d4d0*/  IMAD.WIDE.U32 R2, R4, UR4, R2 ;  /* 0x0000000404027c25 */ /* 0x000fc8000f8e0002 */
[----:B------:R-:W-:-:S04]  /*d4e0*/  IMAD R5, R5, UR4, RZ ;  /* 0x0000000405057c24 */ /* 0x000fc8000f8e02ff */
[----:B------:R-:W-:Y:S01]  /*d4f0*/  IMAD R5, R4, UR5, R5 ;  /* 0x0000000504057c24 */ /* 0x000fe2000f8e0205 */
[----:B------:R-:W-:Y:S02]  /*d500*/  ULDC.64 UR4, c[0x0][0x280] ;  /* 0x0000a00000047ab9 */ /* 0x000fe40000000a00 */
[----:B------:R-:W-:Y:S01]  /*d510*/  IADD3 R4, P0, R2, UR4, RZ ;  /* 0x0000000402047c10 */ /* 0x000fe2000ff1e0ff */
[----:B------:R-:W-:Y:S02]  /*d520*/  ULDC UR4, c[0x0][0x2b8] ;  /* 0x0000ae0000047ab9 */ /* 0x000fe40000000800 */
[----:B------:R-:W-:Y:S02]  /*d530*/  ISETP.GE.AND P1, PT, R10, UR4, PT ;  /* 0x000000040a007c0c */ /* 0x000fe4000bf26270 */
[----:B------:R-:W-:Y:S02]  /*d540*/  LOP3.LUT R10, R8, 0x7f, RZ, 0xc0, !PT ;  /* 0x0000007f080a7812 */ /* 0x000fe400078ec0ff */
[----:B------:R0:W5:Y:S01]  /*d550*/  LDL R8, [R1+0x18] ;  /* 0x0000180001087983 */ /* 0x0001620000100800 */
[----:B------:R-:W-:-:S02]  /*d560*/  IADD3.X R3, R3, UR5, R5, P0, !PT ;  /* 0x0000000503037c10 */ /* 0x000fc400087fe405 */
[----:B------:R-:W-:Y:S02]  /*d570*/  ISETP.GE.AND P3, PT, R9, UR4, PT ;  /* 0x0000000409007c0c */ /* 0x000fe4000bf66270 */
[----:B------:R-:W-:Y:S01]  /*d580*/  ISETP.GE.AND P0, PT, R11, UR4, PT ;  /* 0x000000040b007c0c */ /* 0x000fe2000bf06270 */
[----:B------:R-:W-:Y:S01]  /*d590*/  UMOV UR4, 0xffffffff ;  /* 0xffffffff00047882 */ /* 0x000fe20000000000 */
[----:B------:R-:W-:Y:S02]  /*d5a0*/  SHF.R.U32.HI R10, RZ, 0x2, R10 ;  /* 0x00000002ff0a7819 */ /* 0x000fe4000001160a */
[----:B0-----:R-:W-:Y:S09]  /*d5b0*/  BRA.DIV UR4, `(.L_x_195) ;  /* 0x0000002a04087947 */ /* 0x001ff2000b800000 */
[----:B------:R-:W0:Y:S01]  /*d5c0*/  SHFL.IDX PT, R6, R4, RZ, 0x1c1f ;  /* 0x001c1fff04067589 */ /* 0x000e2200000e0000 */
[----:B------:R-:W-:Y:S01]  /*d5d0*/  ULDC UR4, c[0x0][0x288] ;  /* 0x0000a20000047ab9 */ /* 0x000fe20000000800 */
[----:B------:R-:W-:Y:S02]  /*d5e0*/  IMAD.IADD R0, R10, 0x1, R0 ;  /* 0x000000010a007824 */ /* 0x000fe400078e0200 */
[----:B------:R-:W1:Y:S01]  /*d5f0*/  SHFL.IDX PT, R5, R3, RZ, 0x1c1f ;  /* 0x001c1fff03057589 */ /* 0x000e6200000e0000 */
[----:B------:R-:W-:-:S05]  /*d600*/  IMAD R2, R7, UR4, RZ ;  /* 0x0000000407027c24 */ /* 0x000fca000f8e02ff */
[----:B------:R-:W-:-:S13]  /*d610*/  ISETP.GE.AND P2, PT, R0, R2, PT ;  /* 0x000000020000720c */ /* 0x000fda0003f46270 */
[----:B0-----:R-:W-:-:S05]  /*d620*/  @!P2 IADD3 R6, P4, R9, R6, RZ ;  /* 0x000000060906a210 */ /* 0x001fca0007f9e0ff */
[----:B-1----:R-:W-:-:S04]  /*d630*/  @!P2 IMAD.X R5, RZ, RZ, R5, P4 ;  /* 0x000000ffff05a224 */ /* 0x002fc800020e0605 */
[----:B------:R-:W-:Y:S02]  /*d640*/  @!P2 IMAD.MOV.U32 R7, RZ, RZ, R5 ;  /* 0x000000ffff07a224 */ /* 0x000fe400078e0005 */
[----:B------:R-:W-:-:S03]  /*d650*/  VIADD R5, R0, 0x20 ;  /* 0x0000002000057836 */ /* 0x000fc60000000000 */
[----:B------:R-:W-:Y:S01]  /*d660*/  @!PT LDS RZ, [RZ] ;  /* 0x00000000fffff984 */ /* 0x000fe20000000800 */
[----:B-----5:R-:W-:Y:S04]  /*d670*/  @!P2 LDGSTS.E.BYPASS.LTC128B.128 [R8+0x1e200], desc[UR48][R6.64], !P3 ;  /* 0x1e2000000608afae */ /* 0x020fe8000d901d70 */
[----:B------:R-:W-:Y:S04]  /*d680*/  @!P2 LDGSTS.E.BYPASS.LTC128B.128 [R8+0x20200], desc[UR48][R6.64+0x40], !P0 ;  /* 0x202000400608afae */ /* 0x000fe8000c101d70 */
[----:B------:R0:W-:Y:S01]  /*d690*/  @!P2 LDGSTS.E.BYPASS.LTC128B.128 [R8+0x22200], desc[UR48][R6.64+0x80], !P1 ;  /* 0x222000800608afae */ /* 0x0001e2000c901d70 */
[----:B------:R-:W-:-:S03]  /*d6a0*/  ISETP.GE.AND P2, PT, R5, R2, PT ;  /* 0x000000020500720c */ /* 0x000fc60003f46270 */
[----:B------:R-:W-:Y:S04]  /*d6b0*/  SHFL.IDX PT, R5, R3, 0x1, 0x1c1f ;  /* 0x003c1f0003057f89 */ /* 0x000fe800000e0000 */
[----:B0-----:R-:W0:Y:S06]  /*d6c0*/  SHFL.IDX PT, R6, R4, 0x1, 0x1c1f ;  /* 0x003c1f0004067f89 */ /* 0x001e2c00000e0000 */
[----:B0-----:R-:W-:-:S05]  /*d6d0*/  @!P2 IADD3 R6, P4, R9, R6, RZ ;  /* 0x000000060906a210 */ /* 0x001fca0007f9e0ff */
[----:B------:R-:W-:-:S04]  /*d6e0*/  @!P2 IMAD.X R5, RZ, RZ, R5, P4 ;  /* 0x000000ffff05a224 */ /* 0x000fc800020e0605 */
[----:B------:R-:W-:Y:S02]  /*d6f0*/  @!P2 IMAD.MOV.U32 R7, RZ, RZ, R5 ;  /* 0x000000ffff07a224 */ /* 0x000fe400078e0005 */
[----:B------:R-:W-:-:S03]  /*d700*/  VIADD R5, R0, 0x40 ;  /* 0x0000004000057836 */ /* 0x000fc60000000000 */
[----:B------:R-:W-:Y:S04]  /*d710*/  @!P2 LDGSTS.E.BYPASS.LTC128B.128 [R8+0x1ea00], desc[UR48][R6.64], !P3 ;  /* 0x1ea000000608afae */ /* 0x000fe8000d901d70 */
[----:B------:R-:W-:Y:S04]  /*d720*/  @!P2 LDGSTS.E.BYPASS.LTC128B.128 [R8+0x20a00], desc[UR48][R6.64+0x40], !P0 ;  /* 0x20a000400608afae */ /* 0x000fe8000c101d70 */
[----:B------:R0:W-:Y:S01]  /*d730*/  @!P2 LDGSTS.E.BYPASS.LTC128B.128 [R8+0x22a00], desc[UR48][R6.64+0x80], !P1 ;  /* 0x22a000800608afae */ /* 0x0001e2000c901d70 */
[----:B------:R-:W-:-:S03]  /*d740*/  ISETP.GE.AND P2, PT, R5, R2, PT ;  /* 0x000000020500720c */ /* 0x000fc60003f46270 */
[----:B------:R-:W-:Y:S04]  /*d750*/  SHFL.IDX PT, R5, R3, 0x2, 0x1c1f ;  /* 0x005c1f0003057f89 */ /* 0x000fe800000e0000 */
[----:B------:R-:W-:Y:S04]  /*d760*/  SHFL.IDX PT, R3, R3, 0x3, 0x1c1f ;  /* 0x007c1f0003037f89 */ /* 0x000fe800000e0000 */
[----:B0-----:R-:W0:Y:S04]  /*d770*/  SHFL.IDX PT, R6, R4, 0x2, 0x1c1f ;  /* 0x005c1f0004067f89 */ /* 0x001e2800000e0000 */
[----:B------:R-:W1:Y:S01]  /*d780*/  SHFL.IDX PT, R4, R4, 0x3, 0x1c1f ;  /* 0x007c1f0004047f89 */ /* 0x000e6200000e0000 */
[----:B0-----:R-:W-:-:S05]  /*d790*/  @!P2 IADD3 R6, P4, R9, R6, RZ ;  /* 0x000000060906a210 */ /* 0x001fca0007f9e0ff */
[----:B------:R-:W-:-:S04]  /*d7a0*/  @!P2 IMAD.X R5, RZ, RZ, R5, P4 ;  /* 0x000000ffff05a224 */ /* 0x000fc800020e0605 */
[----:B------:R-:W-:-:S05]  /*d7b0*/  @!P2 IMAD.MOV.U32 R7, RZ, RZ, R5 ;  /* 0x000000ffff07a224 */ /* 0x000fca00078e0005 */
[----:B------:R0:W-:Y:S04]  /*d7c0*/  @!P2 LDGSTS.E.BYPASS.LTC128B.128 [R8+0x1f200], desc[UR48][R6.64], !P3 ;  /* 0x1f2000000608afae */ /* 0x0001e8000d901d70 */
[----:B------:R0:W-:Y:S04]  /*d7d0*/  @!P2 LDGSTS.E.BYPASS.LTC128B.128 [R8+0x21200], desc[UR48][R6.64+0x40], !P0 ;  /* 0x212000400608afae */ /* 0x0001e8000c101d70 */
[----:B-1----:R0:W-:Y:S02]  /*d7e0*/  @!P2 LDGSTS.E.BYPASS.LTC128B.128 [R8+0x23200], desc[UR48][R6.64+0x80], !P1 ;  /* 0x232000800608afae */ /* 0x0021e4000c901d70 */
.L_x_264:
[----:B------:R-:W-:Y:S01]  /*d7f0*/  VIADD R0, R0, 0x60 ;  /* 0x0000006000007836 */ /* 0x000fe20000000000 */
[----:B------:R-:W-:Y:S04]  /*d800*/  BSSY B0, `(.L_x_196) ;  /* 0x000000b000007945 */ /* 0x000fe80003800000 */
[----:B------:R-:W-:-:S13]  /*d810*/  ISETP.GE.AND P2, PT, R0, R2, PT ;  /* 0x000000020000720c */ /* 0x000fda0003f46270 */
[----:B------:R-:W-:Y:S05]  /*d820*/  @P2 BRA `(.L_x_197) ;  /* 0x0000000000202947 */ /* 0x000fea0003800000 */
[----:B------:R-:W-:-:S05]  /*d830*/  IADD3 R2, P2, R9, R4, RZ ;  /* 0x0000000409027210 */ /* 0x000fca0007f5e0ff */
[----:B------:R-:W-:-:S05]  /*d840*/  IMAD.X R3, RZ, RZ, R3, P2 ;  /* 0x000000ffff037224 */ /* 0x000fca00010e0603 */
[----:B------:R-:W-:Y:S01]  /*d850*/  @!PT LDS RZ, [RZ] ;  /* 0x00000000fffff984 */ /* 0x000fe20000000800 */
[----:B------:R-:W-:Y:S01]  /*d860*/  @!PT LDS RZ, [RZ] ;  /* 0x00000000fffff984 */ /* 0x000fe20000000800 */
[----:B------:R-:W-:Y:S01]  /*d870*/  @!PT LDS RZ, [RZ] ;  /* 0x00000000fffff984 */ /* 0x000fe20000000800 */
[----:B------:R1:W-:Y:S04]  /*d880*/  LDGSTS.E.BYPASS.LTC128B.128 [R8+0x1fa00], desc[UR48][R2.64], !P3 ;  /* 0x1fa0000002087fae */ /* 0x0003e8000d901d70 */
[----:B------:R1:W-:Y:S04]  /*d890*/  LDGSTS.E.BYPASS.LTC128B.128 [R8+0x21a00], desc[UR48][R2.64+0x40], !P0 ;  /* 0x21a0004002087fae */ /* 0x0003e8000c101d70 */
[----:B------:R1:W-:Y:S02]  /*d8a0*/  LDGSTS.E.BYPASS.LTC128B.128 [R8+0x23a00], desc[UR48][R2.64+0x80], !P1 ;  /* 0x23a0008002087fae */ /* 0x0003e4000c901d70 */
.L_x_197:
[----:B------:R-:W-:Y:S05]  /*d8b0*/  BSYNC B0 ;  /* 0x0000000000007941 */ /* 0x000fea0003800000 */
.L_x_196:
        /* <DEDUP_REMOVED lines=8> */
[----:B------:R-:W2:Y:S02]  /*d940*/  SYNCS.PHASECHK.TRANS64.TRYWAIT P0, [UR41+0x33420], R0 ;  /* 0x03342000ff0075a7 */ /* 0x000ea40008000169 */
[----:B--2---:R-:W-:Y:S05]  /*d950*/  @!P0 BRA `(.L_x_198) ;  /* 0x0000002800688947 */ /* 0x004fea0003800000 */
.L_x_265:
[----:B------:R-:W-:-:S06]  /*d960*/  UISETP.GE.AND UP0, UPT, UR40, 0xa1, UPT ;  /* 0x000000a12800788c */ /* 0x000fcc000bf06270 */
[----:B------:R-:W-:-:S13]  /*d970*/  PLOP3.LUT P0, PT, PT, PT, UP0, 0x80, 0x0 ;  /* 0x000000000000781c */ /* 0x000fda0003f0f008 */
[----:B------:R-:W-:Y:S05]  /*d980*/  @!P0 BRA `(.L_x_199) ;  /* 0x0000001400188947 */ /* 0x000fea0003800000 */
[----:B------:R-:W-:Y:S01]  /*d990*/  UIADD3 UR4, UR39, -0x2, URZ ;  /* 0xfffffffe27047890 */ /* 0x000fe2000fffe03f */
[----:B-1----:R-:W-:Y:S02]  /*d9a0*/  IMAD.MOV.U32 R0, RZ, RZ, R19 ;  /* 0x000000ffff007224 */ /* 0x002fe400078e0013 */
[----:B------:R-:W-:-:S03]  /*d9b0*/  IMAD.MOV.U32 R3, RZ, RZ, R18 ;  /* 0x000000ffff037224 */ /* 0x000fc600078e0012 */
[----:B------:R-:W-:-:S07]  /*d9c0*/  IMAD.U32 R2, RZ, RZ, UR4 ;  /* 0x00000004ff027e24 */ /* 0x000fce000f8e00ff */
.L_x_226:
[----:B------:R-:W-:Y:S01]  /*d9d0*/  LOP3.LUT P1, RZ, R17, 0x8, RZ, 0xc0, !PT ;  /* 0x0000000811ff7812 */ /* 0x000fe2000782c0ff */
[----:B------:R-:W-:Y:S01]  /*d9e0*/  VIADD R18, R3, 0x1 ;  /* 0x0000000103127836 */ /* 0x000fe20000000000 */
[----:B------:R-:W-:Y:S04]  /*d9f0*/  BSSY B0, `(.L_x_200) ;  /* 0x00000b4000007945 */ /* 0x000fe80003800000 */
[----:B------:R-:W-:-:S04]  /*da00*/  ISETP.NE.AND P0, PT, R18, 0x2, PT ;  /* 0x000000021200780c */ /* 0x000fc80003f05270 */
[----:B------:R-:W-:Y:S02]  /*da10*/  SEL R19, RZ, 0x1, P0 ;  /* 0x00000001ff137807 */ /* 0x000fe40000000000 */
[----:B------:R-:W-:Y:S02]  /*da20*/  SEL R18, R18, RZ, P0 ;  /* 0x000000ff12127207 */ /* 0x000fe40000000000 */
[----:B------:R-:W-:Y:S01]  /*da30*/  LOP3.LUT R19, R0, R19, RZ, 0x3c, !PT ;  /* 0x0000001300137212 */ /* 0x000fe200078e3cff */
[----:B0-----:R-:W-:Y:S06]  /*da40*/  @!P1 BRA `(.L_x_201) ;  /* 0x0000000800b89947 */ /* 0x001fec0003800000 */
        /* <DEDUP_REMOVED lines=23> */
.L_x_202:
[----:B0-----:R-:W-:Y:S01]  /*dbc0*/  LEA R6, R18, UR41, 0x3 ;  /* 0x0000002912067c11 */ /* 0x001fe2000f8e18ff */
[----:B------:R-:W-:Y:S01]  /*dbd0*/  BSSY B1, `(.L_x_203) ;  /* 0x0000004000017945 */ /* 0x000fe20003800000 */
[----:B------:R-:W-:-:S04]  /*dbe0*/  SHF.L.U32 R5, R19, 0x1f, RZ ;  /* 0x0000001f13057819 */ /* 0x000fc800000006ff */
[----:B------:R-:W0:Y:S02]  /*dbf0*/  SYNCS.PHASECHK.TRANS64.TRYWAIT P0, [R6+URZ+0x33480], R5 ;  /* 0x03348005060075a7 */ /* 0x000e24000800017f */
[----:B0-----:R-:W-:Y:S05]  /*dc00*/  @!P0 BRA `(.L_x_204) ;  /* 0x0000002400d48947 */ /* 0x001fea0003800000 */
.L_x_266:
[----:B------:R-:W-:Y:S05]  /*dc10*/  BSYNC B1 ;  /* 0x0000000000017941 */ /* 0x000fea0003800000 */
.L_x_203:
[----:B------:R-:W1:Y:S01]  /*dc20*/  S2R R4, SR_TID.X ;  /* 0x0000000000047919 */ /* 0x000e620000002100 */
[----:B------:R-:W-:Y:S01]  /*dc30*/  UPRMT UR4, UR47, 0x9910, URZ ;  /* 0x000099102f047896 */ /* 0x000fe2000800003f */
[----:B-1----:R-:W-:-:S04]  /*dc40*/  LOP3.LUT R4, R4, 0x7f, RZ, 0xc0, !PT ;  /* 0x0000007f04047812 */ /* 0x002fc800078ec0ff */
[----:B------:R-:W-:-:S13]  /*dc50*/  ISETP.NE.AND P0, PT, R4, RZ, PT ;  /* 0x000000ff0400720c */ /* 0x000fda0003f05270 */
[----:B------:R-:W-:-:S04]  /*dc60*/  @!P0 IMAD.MOV.U32 R4, RZ, RZ, 0x7800 ;  /* 0x00007800ff048424 */ /* 0x000fc800078e00ff */
[----:B------:R1:W-:Y:S02]  /*dc70*/  @!P0 SYNCS.ARRIVE.TRANS64 RZ, [R6+URZ+0x33470], R4 ;  /* 0x0334700406ff89a7 */ /* 0x0003e4000800003f */
[----:B-1----:R-:W-:-:S05]  /*dc80*/  IMAD.U32 R4, RZ, RZ, UR4 ;  /* 0x00000004ff047e24 */ /* 0x002fca000f8e00ff */
[----:B------:R-:W-:-:S13]  /*dc90*/  ISETP.NE.AND P1, PT, R4, 0x2, PT ;  /* 0x000000020400780c */ /* 0x000fda0003f25270 */
[----:B------:R-:W-:Y:S05]  /*dca0*/  @P1 BRA `(.L_x_205) ;  /* 0x0000000000041947 */ /* 0x000fea0003800000 */
[----:B------:R-:W-:Y:S01]  /*dcb0*/  BPT.TRAP 0x1 ;  /* 0x000000040000795c */ /* 0x000fe20000300000 */
.L_x_205:
[----:B------:R-:W-:Y:S01]  /*dcc0*/  LOP3.LUT P0, RZ, R17, 0x2, RZ, 0xc0, !PT ;  /* 0x0000000211ff7812 */ /* 0x000fe2000780c0ff */
[----:B------:R-:W-:-:S12]  /*dcd0*/  BSSY B1, `(.L_x_206) ;  /* 0x0000003000017945 */ /* 0x000fd80003800000 */
[----:B------:R-:W-:Y:S05]  /*dce0*/  @P0 BRA `(.L_x_207) ;  /* 0x0000000000040947 */ /* 0x000fea0003800000 */
[----:B------:R-:W-:Y:S01]  /*dcf0*/  BPT.TRAP 0x1 ;  /* 0x000000040000795c */ /* 0x000fe20000300000 */
.L_x_207:
[----:B------:R-:W-:Y:S05]  /*dd00*/  BSYNC B1 ;  /* 0x0000000000017941 */ /* 0x000fea0003800000 */
.L_x_206:
[----:B------:R-:W1:Y:S01]  /*dd10*/  S2R R4, SR_CgaCtaId ;  /* 0x0000000000047919 */ /* 0x000e620000008800 */
[----:B------:R-:W-:Y:S01]  /*dd20*/  IMAD.MOV.U32 R12, RZ, RZ, RZ ;  /* 0x000000ffff0c7224 */ /* 0x000fe200078e00ff */
[----:B------:R-:W-:Y:S01]  /*dd30*/  UIADD3 UR4, UP0, UR52, 0x470, URZ ;  /* 0x0000047034047890 */ /* 0x000fe2000ff1e03f */
[----:B------:R-:W-:Y:S01]  /*dd40*/  PLOP3.LUT P0, PT, PT, PT, PT, 0x80, 0x0 ;  /* 0x000000000000781c */ /* 0x000fe20003f0f070 */
[----:B------:R-:W2:Y:S01]  /*dd50*/  S2R R7, SR_CgaCtaId ;  /* 0x0000000000077919 */ /* 0x000ea20000008800 */
[----:B------:R-:W-:Y:S01]  /*dd60*/  UMOV UR6, 0x30000 ;  /* 0x0003000000067882 */ /* 0x000fe20000000000 */
[----:B------:R-:W-:Y:S01]  /*dd70*/  R2UR UR10, R12 ;  /* 0x000000000c0a72ca */ /* 0x000fe200000e0000 */
[----:B------:R-:W-:Y:S01]  /*dd80*/  UIADD3.X UR5, URZ, UR53, URZ, UP0, !UPT ;  /* 0x000000353f057290 */ /* 0x000fe200087fe43f */
[----:B------:R-:W-:Y:S01]  /*dd90*/  UMOV UR14, 0x0 ;  /* 0x00000000000e7882 */ /* 0x000fe20000000000 */
[----:B------:R-:W-:Y:S01]  /*dda0*/  UMOV UR15, 0x14f00000 ;  /* 0x14f00000000f7882 */ /* 0x000fe20000000000 */
[----:B-1----:R-:W-:-:S02]  /*ddb0*/  LOP3.LUT R4, R4, 0x1, RZ, 0xc0, !PT ;  /* 0x0000000104047812 */ /* 0x002fc400078ec0ff */
[----:B--2---:R-:W-:-:S03]  /*ddc0*/  LOP3.LUT R7, R7, 0x1, RZ, 0xc0, !PT ;  /* 0x0000000107077812 */ /* 0x004fc600078ec0ff */
[----:B------:R-:W-:-:S04]  /*ddd0*/  IMAD R4, R4, 0x1400, RZ ;  /* 0x0000140004047824 */ /* 0x000fc800078e02ff */
[----:B------:R-:W-:Y:S02]  /*dde0*/  IMAD R4, R18, 0x7800, R4 ;  /* 0x0000780012047824 */ /* 0x000fe400078e0204 */
[----:B------:R-:W-:Y:S02]  /*ddf0*/  IMAD R7, R7, 0x50, RZ ;  /* 0x0000005007077824 */ /* 0x000fe400078e02ff */
[----:B------:R-:W-:Y:S02]  /*de00*/  VIADD R4, R4, UR41 ;  /* 0x0000002904047c36 */ /* 0x000fe40008000000 */
[----:B------:R-:W-:Y:S02]  /*de10*/  IMAD R8, R8, 0xa0, R7 ;  /* 0x000000a008087824 */ /* 0x000fe400078e0207 */
[----:B------:R-:W-:Y:S02]  /*de20*/  VIADD R7, R6, 0x33470 ;  /* 0x0003347006077836 */ /* 0x000fe40000000000 */
[----:B------:R-:W-:-:S07]  /*de30*/  VIADD R9, R4, 0xf200 ;  /* 0x0000f20004097836 */ /* 0x000fce0000000000 */
.L_x_208:
        /* <DEDUP_REMOVED lines=8> */
[----:B------:R1:W-:Y:S02]  /*dec0*/  UTMALDG.4D.MULTICAST [UR8], [UR4], UR6, desc[UR14] ;  /* 0x00000e08040073b4 */ /* 0x0003e40008019806 */
[----:B-1----:R-:W-:Y:S05]  /*ded0*/  @P0 BRA.U.ANY `(.L_x_208) ;  /* 0xfffffffd00d80947 */ /* 0x002fea000393ffff */
[----:B------:R-:W-:Y:S01]  /*dee0*/  IMAD.MOV.U32 R11, RZ, RZ, 0x40 ;  /* 0x00000040ff0b7424 */ /* 0x000fe200078e00ff */
[----:B------:R-:W-:Y:S01]  /*def0*/  PLOP3.LUT P0, PT, PT, PT, PT, 0x80, 0x0 ;  /* 0x000000000000781c */ /* 0x000fe20003f0f070 */
[----:B------:R-:W-:Y:S01]  /*df00*/  VIADD R9, R4, 0x11a00 ;  /* 0x00011a0004097836 */ /* 0x000fe20000000000 */
[----:B------:R-:W-:Y:S01]  /*df10*/  UMOV UR6, 0x30000 ;  /* 0x0003000000067882 */ /* 0x000fe20000000000 */
[----:B------:R-:W-:Y:S01]  /*df20*/  UMOV UR14, 0x0 ;  /* 0x00000000000e7882 */ /* 0x000fe20000000000 */
[----:B------:R-:W-:Y:S01]  /*df30*/  R2UR UR10, R11 ;  /* 0x000000000b0a72ca */ /* 0x000fe200000e0000 */
[----:B------:R-:W-:-:S14]  /*df40*/  UMOV UR15, 0x14f00000 ;  /* 0x14f00000000f7882 */ /* 0x000fdc0000000000 */
.L_x_209:
        /* <DEDUP_REMOVED lines=17> */
.L_x_210:
        /* <DEDUP_REMOVED lines=10> */
[----:B------:R-:W1:Y:S01]  /*e100*/  SYNCS.PHASECHK.TRANS64.TRYWAIT P0, [R6+URZ+0x33440], R5 ;  /* 0x03344005060075a7 */ /* 0x000e62000800017f */
[----:B------:R-:W-:Y:S04]  /*e110*/  BSSY B1, `(.L_x_211) ;  /* 0x0000002000017945 */ /* 0x000fe80003800000 */
[----:B-1----:R-:W-:Y:S05]  /*e120*/  @!P0 BRA `(.L_x_212) ;  /* 0x0000002000a08947 */ /* 0x002fea0003800000 */
.L_x_267:
[----:B------:R-:W-:Y:S05]  /*e130*/  BSYNC B1 ;  /* 0x0000000000017941 */ /* 0x000fea0003800000 */
.L_x_211:
[----:B------:R-:W2:Y:S02]  /*e140*/  S2R R7, SR_TID.X ;  /* 0x0000000000077919 */ /* 0x000ea40000002100 */
[----:B--2---:R-:W-:-:S04]  /*e150*/  LOP3.LUT R7, R7, 0x7f, RZ, 0xc0, !PT ;  /* 0x0000007f07077812 */ /* 0x004fc800078ec0ff */
[----:B------:R-:W-:-:S13]  /*e160*/  ISETP.NE.AND P0, PT, R7, RZ, PT ;  /* 0x000000ff0700720c */ /* 0x000fda0003f05270 */
[----:B01----:R-:W-:-:S04]  /*e170*/  @!P0 IMAD.MOV.U32 R5, RZ, RZ, 0x7800 ;  /* 0x00007800ff058424 */ /* 0x003fc800078e00ff */
[----:B------:R0:W-:Y:S01]  /*e180*/  @!P0 SYNCS.ARRIVE.TRANS64 RZ, [R6+URZ+0x33430], R5 ;  /* 0x0334300506ff89a7 */ /* 0x0001e2000800003f */
[----:B------:R-:W-:Y:S05]  /*e190*/  @P1 BRA `(.L_x_213) ;  /* 0x0000000000041947 */ /* 0x000fea0003800000 */
[----:B------:R-:W-:Y:S01]  /*e1a0*/  BPT.TRAP 0x1 ;  /* 0x000000040000795c */ /* 0x000fe20000300000 */
.L_x_213:
[----:B------:R-:W-:Y:S01]  /*e1b0*/  LOP3.LUT P0, RZ, R17, 0x2, RZ, 0xc0, !PT ;  /* 0x0000000211ff7812 */ /* 0x000fe2000780c0ff */
[----:B------:R-:W-:-:S12]  /*e1c0*/  BSSY B1, `(.L_x_214) ;  /* 0x0000003000017945 */ /* 0x000fd80003800000 */
[----:B------:R-:W-:Y:S05]  /*e1d0*/  @P0 BRA `(.L_x_215) ;  /* 0x0000000000040947 */ /* 0x000fea0003800000 */
[----:B------:R-:W-:Y:S01]  /*e1e0*/  BPT.TRAP 0x1 ;  /* 0x000000040000795c */ /* 0x000fe20000300000 */
.L_x_215:
[----:B------:R-:W-:Y:S05]  /*e1f0*/  BSYNC B1 ;  /* 0x0000000000017941 */ /* 0x000fea0003800000 */
.L_x_214:
[----:B------:R-:W-:Y:S01]  /*e200*/  R2UR UR10, R12 ;  /* 0x000000000c0a72ca */ /* 0x000fe200000e0000 */
[----:B------:R-:W-:Y:S01]  /*e210*/  UIADD3 UR4, UP0, UR52, 0x370, URZ ;  /* 0x0000037034047890 */ /* 0x000fe2000ff1e03f */
[----:B------:R-:W-:Y:S01]  /*e220*/  PLOP3.LUT P0, PT, PT, PT, PT, 0x80, 0x0 ;  /* 0x000000000000781c */ /* 0x000fe20003f0f070 */
[----:B0-----:R-:W-:Y:S01]  /*e230*/  VIADD R6, R6, 0x33430 ;  /* 0x0003343006067836 */ /* 0x001fe20000000000 */
[----:B------:R-:W-:Y:S01]  /*e240*/  UMOV UR6, 0x30000 ;  /* 0x0003000000067882 */ /* 0x000fe20000000000 */
[----:B------:R-:W-:Y:S01]  /*e250*/  VIADD R5, R4, 0x24200 ;  /* 0x0002420004057836 */ /* 0x000fe20000000000 */
[----:B------:R-:W-:Y:S01]  /*e260*/  UIADD3.X UR5, URZ, UR53, URZ, UP0, !UPT ;  /* 0x000000353f057290 */ /* 0x000fe200087fe43f */
[----:B------:R-:W-:Y:S01]  /*e270*/  UMOV UR14, 0x0 ;  /* 0x00000000000e7882 */ /* 0x000fe20000000000 */
[----:B------:R-:W-:-:S10]  /*e280*/  UMOV UR15, 0x14f00000 ;  /* 0x14f00000000f7882 */ /* 0x000fd40000000000 */
.L_x_216:
        /* <DEDUP_REMOVED lines=9> */
[----:B0-----:R-:W-:Y:S05]  /*e320*/  @P0 BRA.U.ANY `(.L_x_216) ;  /* 0xfffffffd00d80947 */ /* 0x001fea000393ffff */
[----:B------:R-:W-:Y:S01]  /*e330*/  R2UR UR10, R11 ;  /* 0x000000000b0a72ca */ /* 0x000fe200000e0000 */
[----:B------:R-:W-:Y:S01]  /*e340*/  VIADD R5, R4, 0x26a00 ;  /* 0x00026a0004057836 */ /* 0x000fe20000000000 */
[----:B------:R-:W-:Y:S01]  /*e350*/  PLOP3.LUT P0, PT, PT, PT, PT, 0x80, 0x0 ;  /* 0x000000000000781c */ /* 0x000fe20003f0f070 */
[----:B------:R-:W-:Y:S01]  /*e360*/  UMOV UR6, 0x30000 ;  /* 0x0003000000067882 */ /* 0x000fe20000000000 */
[----:B------:R-:W-:Y:S01]  /*e370*/  UMOV UR14, 0x0 ;  /* 0x00000000000e7882 */ /* 0x000fe20000000000 */
[----:B------:R-:W-:-:S10]  /*e380*/  UMOV UR15, 0x14f00000 ;  /* 0x14f00000000f7882 */ /* 0x000fd40000000000 */
.L_x_217:
        /* <DEDUP_REMOVED lines=16> */
.L_x_218:
        /* <DEDUP_REMOVED lines=10> */
.L_x_201:
[----:B------:R-:W-:Y:S05]  /*e530*/  BSYNC B0 ;  /* 0x0000000000007941 */ /* 0x000fea0003800000 */
.L_x_200:
[----:B------:R-:W-:-:S05]  /*e540*/  IMAD.U32 R4, RZ, RZ, UR42 ;  /* 0x0000002aff047e24 */ /* 0x000fca000f8e00ff */
[----:B------:R-:W-:-:S13]  /*e550*/  ISETP.NE.AND P0, PT, R4, 0x3, PT ;  /* 0x000000030400780c */ /* 0x000fda0003f05270 */
[----:B------:R-:W-:Y:S05]  /*e560*/  @!P0 BRA `(.L_x_219) ;  /* 0x0000000000048947 */ /* 0x000fea0003800000 */
[----:B------:R-:W-:Y:S01]  /*e570*/  BPT.TRAP 0x1 ;  /* 0x000000040000795c */ /* 0x000fe20000300000 */
.L_x_219:
        /* <DEDUP_REMOVED lines=8> */
.L_x_268:
[----:B------:R-:W-:Y:S05]  /*e600*/  BSYNC B0 ;  /* 0x0000000000007941 */ /* 0x000fea0003800000 */
.L_x_220:
[----:B------:R-:W-:Y:S05]  /*e610*/  @!P1 BRA `(.L_x_222) ;  /* 0x0000000000049947 */ /* 0x000fea0003800000 */
[----:B------:R-:W-:Y:S01]  /*e620*/  BPT.TRAP 0x1 ;  /* 0x000000040000795c */ /* 0x000fe20000300000 */
.L_x_222:
[----:B------:R-:W-:Y:S01]  /*e630*/  SHF.L.U32 R0, R0, 0x1f, RZ ;  /* 0x0000001f00007819 */ /* 0x000fe200000006ff */
[----:B------:R-:W-:-:S03]  /*e640*/  IMAD R3, R3, 0x7800, RZ ;  /* 0x0000780003037824 */ /* 0x000fc600078e02ff */
[----:B------:R-:W2:Y:S02]  /*e650*/  SYNCS.PHASECHK.TRANS64.TRYWAIT P2, [R12+URZ+0x33460], R0 ;  /* 0x033460000c0075a7 */ /* 0x000ea4000804017f */
[----:B--2---:R-:W-:Y:S05]  /*e660*/  @!P2 BRA `(.L_x_223) ;  /* 0x0000001c0078a947 */ /* 0x004fea0003800000 */
.L_x_269:
[----:B-1----:R-:W2:Y:S04]  /*e670*/  LDL R4, [R1+0x14] ;  /* 0x0000140001047983 */ /* 0x002ea80000100800 */
[----:B------:R-:W3:Y:S01]  /*e680*/  LDL R10, [R1+0x10] ;  /* 0x00001000010a7983 */ /* 0x000ee20000100800 */
        /* <DEDUP_REMOVED lines=102> */
.L_x_224:
[----:B-1----:R1:W-:Y:S01]  /*ecf0*/  SYNCS.ARRIVE.TRANS64.A1T0 RZ, [R12+URZ+0x33450], RZ ;  /* 0x033450ff0cff79a7 */ /* 0x0023e2000810003f */
[----:B------:R-:W-:Y:S06]  /*ed00*/  BAR.SYNC.DEFER_BLOCKING 0x2, 0x80 ;  /* 0x0082000000007b1d */ /* 0x000fec0000010000 */
[----:B------:R-:W-:Y:S05]  /*ed10*/  @!P0 BRA `(.L_x_225) ;  /* 0x0000000000048947 */ /* 0x000fea0003800000 */
[----:B------:R-:W-:Y:S01]  /*ed20*/  BPT.TRAP 0x1 ;  /* 0x000000040000795c */ /* 0x000fe20000300000 */
.L_x_225:
[----:B0-----:R-:W2:Y:S04]  /*ed30*/  LDL R3, [R1+0x8] ;  /* 0x0000080001037983 */ /* 0x001ea80000100800 */
[----:B------:R-:W3:Y:S01]  /*ed40*/  LDL R0, [R1+0xc] ;  /* 0x00000c0001007983 */ /* 0x000ee20000100800 */
[----:B--2---:R-:W-:-:S13]  /*ed50*/  ISETP.NE.AND P0, PT, R3, RZ, PT ;  /* 0x000000ff0300720c */ /* 0x004fda0003f05270 */
[----:B-1----:R-:W-:-:S05]  /*ed60*/  @P0 VIADD R12, R12, 0x33480 ;  /* 0x000334800c0c0836 */ /* 0x002fca0000000000 */
[----:B---3--:R-:W-:-:S04]  /*ed70*/  @P0 PRMT R12, R0, 0x654, R12 ;  /* 0x00000654000c0816 */ /* 0x008fc8000000000c */
[----:B------:R0:W-:Y:S01]  /*ed80*/  @P0 SYNCS.ARRIVE.TRANS64.RED.A1T0 RZ, [R12+URZ], RZ ;  /* 0x000000ff0cff09a7 */ /* 0x0001e2000810043f */
[----:B------:R-:W-:Y:S02]  /*ed90*/  BPT.TRAP 0x1 ;  /* 0x000000040000795c */ /* 0x000fe40000300000 */
[C---:B------:R-:W-:Y:S01]  /*eda0*/  ISETP.GT.AND P0, PT, R2.reuse, RZ, PT ;  /* 0x000000ff0200720c */ /* 0x040fe20003f04270 */
[----:B------:R-:W-:Y:S02]  /*edb0*/  VIADD R2, R2, 0xffffffff ;  /* 0xffffffff02027836 */ /* 0x000fe40000000000 */
[----:B------:R-:W-:Y:S02]  /*edc0*/  IMAD.MOV.U32 R0, RZ, RZ, R19 ;  /* 0x000000ffff007224 */ /* 0x000fe400078e0013 */
[----:B------:R-:W-:-:S08]  /*edd0*/  IMAD.MOV.U32 R3, RZ, RZ, R18 ;  /* 0x000000ffff037224 */ /* 0x000fd000078e0012 */
[----:B------:R-:W-:Y:S05]  /*ede0*/  @P0 BRA `(.L_x_226) ;  /* 0xffffffe800f80947 */ /* 0x000fea000383ffff */
.L_x_199:
[----:B-1----:R-:W-:-:S05]  /*edf0*/  IMAD.U32 R0, RZ, RZ, UR42 ;  /* 0x0000002aff007e24 */ /* 0x002fca000f8e00ff */
[----:B------:R-:W-:-:S13]  /*ee00*/  ISETP.NE.AND P0, PT, R0, 0x3, PT ;  /* 0x000000030000780c */ /* 0x000fda0003f05270 */
[----:B------:R-:W-:Y:S05]  /*ee10*/  @!P0 BRA `(.L_x_227) ;  /* 0x0000000000048947 */ /* 0x000fea0003800000 */
[----:B------:R-:W-:Y:S01]  /*ee20*/  BPT.TRAP 0x1 ;  /* 0x000000040000795c */ /* 0x000fe20000300000 */
.L_x_227:
[----:B------:R-:W-:Y:S01]  /*ee30*/  LOP3.LUT R0, R19, 0x1, RZ, 0x3c, !PT ;  /* 0x0000000113007812 */ /* 0x000fe200078e3cff */
[----:B------:R-:W-:Y:S01]  /*ee40*/  IMAD.U32 R2, RZ, RZ, UR47 ;  /* 0x0000002fff027e24 */ /* 0x000fe2000f8e00ff */
[----:B------:R-:W-:Y:S01]  /*ee50*/  LEA R3, R18, UR41, 0x3 ;  /* 0x0000002912037c11 */ /* 0x000fe2000f8e18ff */
[----:B------:R-:W-:Y:S01]  /*ee60*/  BSSY B0, `(.L_x_228) ;  /* 0x0000005000007945 */ /* 0x000fe20003800000 */
[----:B------:R-:W-:Y:S02]  /*ee70*/  SHF.L.U32 R0, R0, 0x1f, RZ ;  /* 0x0000001f00007819 */ /* 0x000fe400000006ff */
[----:B------:R-:W-:Y:S02]  /*ee80*/  ISETP.NE.AND P1, PT, R2, 0x3, PT ;  /* 0x000000030200780c */ /* 0x000fe40003f25270 */
[----:B------:R-:W1:Y:S02]  /*ee90*/  SYNCS.PHASECHK.TRANS64.TRYWAIT P2, [R3+URZ+0x33470], R0 ;  /* 0x03347000030075a7 */ /* 0x000e64000804017f */
[----:B-1----:R-:W-:Y:S09]  /*eea0*/  @!P2 BRA `(.L_x_229) ;  /* 0x00000014007ca947 */ /* 0x002ff20003800000 */
.L_x_270:
[----:B------:R-:W-:Y:S05]  /*eeb0*/  BSYNC B0 ;  /* 0x0000000000007941 */ /* 0x000fea0003800000 */
.L_x_228:
[----:B------:R-:W-:Y:S05]  /*eec0*/  @!P1 BRA `(.L_x_230) ;  /* 0x0000000000049947 */ /* 0x000fea0003800000 */
[----:B------:R-:W-:Y:S01]  /*eed0*/  BPT.TRAP 0x1 ;  /* 0x000000040000795c */ /* 0x000fe20000300000 */
.L_x_230:
[----:B-1----:R-:W-:-:S04]  /*eee0*/  SHF.L.U32 R0, R19, 0x1f, RZ ;  /* 0x0000001f13007819 */ /* 0x002fc800000006ff */
[----:B------:R-:W1:Y:S02]  /*eef0*/  SYNCS.PHASECHK.TRANS64.TRYWAIT P2, [R3+URZ+0x33460], R0 ;  /* 0x03346000030075a7 */ /* 0x000e64000804017f */
[----:B-1----:R-:W-:Y:S05]  /*ef00*/  @!P2 BRA `(.L_x_231) ;  /* 0x000000140078a947 */ /* 0x002fea0003800000 */
.L_x_271:
[----:B------:R-:W2:Y:S04]  /*ef10*/  LDL R2, [R1+0x14] ;  /* 0x0000140001027983 */ /* 0x000ea80000100800 */
[----:B0-----:R-:W3:Y:S01]  /*ef20*/  LDL R8, [R1+0x10] ;  /* 0x0000100001087983 */ /* 0x001ee20000100800 */
[----:B-1----:R-:W-:Y:S01]  /*ef30*/  IMAD R0, R18, 0x7800, RZ ;  /* 0x0000780012007824 */ /* 0x002fe200078e02ff */
[----:B------:R-:W-:Y:S05]  /*ef40*/  WARPSYNC.ALL ;  /* 0x0000000000007948 */ /* 0x000fea0003800000 */
[----:B--2---:R-:W-:-:S02]  /*ef50*/  LOP3.LUT R2, R0, R2, RZ, 0xfc, !PT ;  /* 0x0000000200027212 */ /* 0x004fc400078efcff */
[----:B---3--:R-:W-:-:S03]  /*ef60*/  LOP3.LUT R0, R0, R8, RZ, 0xfc, !PT ;  /* 0x0000000800007212 */ /* 0x008fc600078efcff */
[----:B------:R-:W0:Y:S02]  /*ef70*/  LDSM.16.MT88.4 R4, [R2+UR41+0xf200] ;  /* 0x00f200290204783b */ /* 0x000e240008004200 */
        /* <DEDUP_REMOVED lines=98> */
.L_x_232:
[----:B-1----:R1:W-:Y:S01]  /*f5a0*/  SYNCS.ARRIVE.TRANS64.A1T0 RZ, [R3+URZ+0x33450], RZ ;  /* 0x033450ff03ff79a7 */ /* 0x0023e2000810003f */
[----:B------:R-:W-:Y:S06]  /*f5b0*/  BAR.SYNC.DEFER_BLOCKING 0x2, 0x80 ;  /* 0x0082000000007b1d */ /* 0x000fec0000010000 */
[----:B------:R-:W-:Y:S05]  /*f5c0*/  @!P0 BRA `(.L_x_233) ;  /* 0x0000000000048947 */ /* 0x000fea0003800000 */
[----:B------:R-:W-:Y:S01]  /*f5d0*/  BPT.TRAP 0x1 ;  /* 0x000000040000795c */ /* 0x000fe20000300000 */
.L_x_233:
[----:B------:R-:W2:Y:S04]  /*f5e0*/  LDL R2, [R1+0x8] ;  /* 0x0000080001027983 */ /* 0x000ea80000100800 */
[----:B0-----:R-:W3:Y:S01]  /*f5f0*/  LDL R0, [R1+0xc] ;  /* 0x00000c0001007983 */ /* 0x001ee20000100800 */
[----:B--2---:R-:W-:-:S13]  /*f600*/  ISETP.NE.AND P0, PT, R2, RZ, PT ;  /* 0x000000ff0200720c */ /* 0x004fda0003f05270 */
[----:B-1----:R-:W-:-:S05]  /*f610*/  @P0 VIADD R3, R3, 0x33480 ;  /* 0x0003348003030836 */ /* 0x002fca0000000000 */
[----:B---3--:R-:W-:-:S04]  /*f620*/  @P0 PRMT R3, R0, 0x654, R3 ;  /* 0x0000065400030816 */ /* 0x008fc80000000003 */
[----:B------:R0:W-:Y:S01]  /*f630*/  @P0 SYNCS.ARRIVE.TRANS64.RED.A1T0 RZ, [R3+URZ], RZ ;  /* 0x000000ff03ff09a7 */ /* 0x0001e2000810043f */
[----:B------:R-:W-:Y:S02]  /*f640*/  BPT.TRAP 0x1 ;  /* 0x000000040000795c */ /* 0x000fe40000300000 */
[----:B------:R-:W1:Y:S01]  /*f650*/  LDC R0, c[0x0][0xc34] ;  /* 0x00030d00ff007b82 */ /* 0x000e620000000800 */
[----:B------:R-:W-:Y:S01]  /*f660*/  UIADD3 UR50, UR43, UR50, URZ ;  /* 0x000000322b327290 */ /* 0x000fe2000fffe03f */
[----:B------:R-:W-:Y:S01]  /*f670*/  VIADD R18, R18, 0x1 ;  /* 0x0000000112127836 */ /* 0x000fe20000000000 */
[----:B------:R-:W-:-:S04]  /*f680*/  UIADD3 UR46, UR46, 0x1, URZ ;  /* 0x000000012e2e7890 */ /* 0x000fc8000fffe03f */
[----:B------:R-:W-:-:S04]  /*f690*/  ISETP.NE.AND P0, PT, R18, 0x2, PT ;  /* 0x000000021200780c */ /* 0x000fc80003f05270 */
[----:B------:R-:W-:Y:S02]  /*f6a0*/  SEL R18, R18, RZ, P0 ;  /* 0x000000ff12127207 */ /* 0x000fe40000000000 */
[----:B-1----:R-:W-:Y:S02]  /*f6b0*/  ISETP.LE.AND P1, PT, R0, UR50, PT ;  /* 0x0000003200007c0c */ /* 0x002fe4000bf23270 */
[----:B------:R-:W-:-:S04]  /*f6c0*/  SEL R0, RZ, 0x1, P0 ;  /* 0x00000001ff007807 */ /* 0x000fc80000000000 */
[----:B------:R-:W-:-:S07]  /*f6d0*/  LOP3.LUT R19, R19, R0, RZ, 0x3c, !PT ;  /* 0x0000000013137212 */ /* 0x000fce00078e3cff */
[----:B------:R-:W-:Y:S05]  /*f6e0*/  @!P1 BRA `(.L_x_234) ;  /* 0xffffffc800589947 */ /* 0x000fea000383ffff */
[----:B------:R-:W-:-:S12]  /*f6f0*/  ULOP3.LUT UR46, UR46, 0x1, URZ, 0xc, !UPT ;  /* 0x000000012e2e7892 */ /* 0x000fd8000f8e0c3f */
.L_x_179:
[----:B0-----:R-:W0:Y:S01]  /*f700*/  S2R R3, SR_CgaCtaId ;  /* 0x0000000000037919 */ /* 0x001e220000008800 */
[----:B------:R-:W-:-:S04]  /*f710*/  MOV R0, 0x400 ;  /* 0x0000040000007802 */ /* 0x000fc80000000f00 */
[----:B0-----:R-:W-:Y:S01]  /*f720*/  LEA R7, R3, R0, 0x18 ;  /* 0x0000000003077211 */ /* 0x001fe200078ec0ff */
[----:B------:R-:W-:-:S05]  /*f730*/  IMAD.U32 R0, RZ, RZ, UR46 ;  /* 0x0000002eff007e24 */ /* 0x000fca000f8e00ff */
[----:B------:R-:W-:-:S04]  /*f740*/  SHF.L.U32 R0, R0, 0x1f, RZ ;  /* 0x0000001f00007819 */ /* 0x000fc800000006ff */
[----:B------:R-:W0:Y:S02]  /*f750*/  SYNCS.PHASECHK.TRANS64.TRYWAIT P0, [R7+URZ+0x33420], R0 ;  /* 0x03342000070075a7 */ /* 0x000e24000800017f */
[----:B0-----:R-:W-:Y:S05]  /*f760*/  @!P0 BRA `(.L_x_235) ;  /* 0x0000000c00748947 */ /* 0x001fea0003800000 */
.L_x_272:
        /* <DEDUP_REMOVED lines=14> */
.L_x_238:
        /* <DEDUP_REMOVED lines=12> */
.L_x_273:
[----:B------:R-:W1:Y:S02]  /*f910*/  SYNCS.PHASECHK.TRANS64.TRYWAIT P1, [R3+URZ], R0 ;  /* 0x00000000030075a7 */ /* 0x000e64000802017f */
[----:B-1----:R-:W-:Y:S05]  /*f920*/  @!P1 BRA `(.L_x_240) ;  /* 0x0000000c002c9947 */ /* 0x002fea0003800000 */
.L_x_274:
[----:B------:R-:W-:Y:S05]  /*f930*/  @!P0 BRA `(.L_x_241) ;  /* 0x0000000000048947 */ /* 0x000fea0003800000 */
[----:B------:R-:W-:Y:S01]  /*f940*/  BPT.TRAP 0x1 ;  /* 0x000000040000795c */ /* 0x000fe20000300000 */
.L_x_241:
[----:B-1----:R-:W-:-:S04]  /*f950*/  IMAD R3, R18, 0x8, R7 ;  /* 0x0000000812037824 */ /* 0x002fc800078e0207 */
[----:B------:R-:W1:Y:S02]  /*f960*/  SYNCS.PHASECHK.TRANS64.TRYWAIT P1, [R3+URZ+0x33460], R4 ;  /* 0x03346004030075a7 */ /* 0x000e64000802017f */
[----:B-1----:R-:W-:Y:S05]  /*f970*/  @!P1 BRA `(.L_x_242) ;  /* 0x0000000c002c9947 */ /* 0x002fea0003800000 */
.L_x_275:
[----:B------:R-:W-:Y:S05]  /*f980*/  @!P0 BRA `(.L_x_243) ;  /* 0x0000000000048947 */ /* 0x000fea0003800000 */
[----:B------:R-:W-:Y:S01]  /*f990*/  BPT.TRAP 0x1 ;  /* 0x000000040000795c */ /* 0x000fe20000300000 */
.L_x_243:
[----:B0-----:R-:W-:-:S04]  /*f9a0*/  IMAD R5, R2, 0x8, R7 ;  /* 0x0000000802057824 */ /* 0x001fc800078e0207 */
[----:B------:R-:W0:Y:S02]  /*f9b0*/  SYNCS.PHASECHK.TRANS64.TRYWAIT P1, [R5+URZ+0x33460], R0 ;  /* 0x03346000050075a7 */ /* 0x000e24000802017f */
[----:B0-----:R-:W-:Y:S05]  /*f9c0*/  @!P1 BRA `(.L_x_244) ;  /* 0x0000000c002c9947 */ /* 0x001fea0003800000 */
.L_x_276:
[----:B------:R-:W-:Y:S05]  /*f9d0*/  @!P0 BRA `(.L_x_245) ;  /* 0x0000000000048947 */ /* 0x000fea0003800000 */
[----:B------:R-:W-:Y:S01]  /*f9e0*/  BPT.TRAP 0x1 ;  /* 0x000000040000795c */ /* 0x000fe20000300000 */
.L_x_245:
[----:B------:R-:W2:Y:S02]  /*f9f0*/  SYNCS.PHASECHK.TRANS64.TRYWAIT P0, [R3+URZ+0x33480], R4 ;  /* 0x03348004030075a7 */ /* 0x000ea4000800017f */
[----:B--2---:R-:W-:Y:S05]  /*fa00*/  @!P0 BRA `(.L_x_246) ;  /* 0x0000000c00308947 */ /* 0x004fea0003800000 */
.L_x_247:
[----:B---3--:R3:W4:Y:S02]  /*fa10*/  SYNCS.PHASECHK.TRANS64.TRYWAIT P0, [R5+URZ+0x33480], R0 ;  /* 0x03348000050075a7 */ /* 0x008724000800017f */
[----:B----4-:R-:W-:Y:S05]  /*fa20*/  @!P0 NANOSLEEP.SYNCS 0x989680 ;  /* 0x009896800000895d */ /* 0x010fea0003900000 */
[----:B------:R-:W4:Y:S02]  /*fa30*/  @!P0 SYNCS.PHASECHK.TRANS64 P0, [R5+URZ+0x33480], R0 ;  /* 0x03348000050085a7 */ /* 0x000f24000800007f */
[----:B----4-:R-:W-:Y:S05]  /*fa40*/  @!P0 BRA `(.L_x_247) ;  /* 0xfffffffc00f08947 */ /* 0x010fea000383ffff */
.L_x_237:
[----:B------:R-:W-:Y:S05]  /*fa50*/  BSYNC B0 ;  /* 0x0000000000007941 */ /* 0x000fea0003800000 */
.L_x_236:
[----:B------:R-:W-:Y:S05]  /*fa60*/  EXIT ;  /* 0x000000000000794d */ /* 0x000fea0003800000 */
.L_x_147:
[----:B0-----:R-:W-:-:S04]  /*fa70*/  IMAD.U32 R3, RZ, RZ, UR39 ;  /* 0x00000027ff037e24 */ /* 0x001fc8000f8e00ff */
[----:B------:R0:W1:Y:S03]  /*fa80*/  SYNCS.PHASECHK.TRANS64.TRYWAIT P1, [R3+URZ+0x33400], R8 ;  /* 0x03340008030075a7 */ /* 0x000066000802017f */
[----:B-1----:R-:W-:Y:S05]  /*fa90*/  @!P1 NANOSLEEP.SYNCS 0x989680 ;  /* 0x009896800000995d */ /* 0x002fea0003900000 */
[----:B------:R-:W1:Y:S02]  /*faa0*/  @!P1 SYNCS.PHASECHK.TRANS64 P1, [R3+URZ+0x33400], R8 ;  /* 0x03340008030095a7 */ /* 0x000e64000802007f */
[----:B-1----:R-:W-:Y:S05]  /*fab0*/  @!P1 BRA `(.L_x_147) ;  /* 0xfffffffc00ec9947 */ /* 0x002fea000383ffff */
[----:B------:R-:W-:Y:S05]  /*fac0*/  BRA `(.L_x_248) ;  /* 0xffffff1c00d07947 */ /* 0x000fea000383ffff */
.L_x_151:
[----:B-1----:R1:W2:Y:S02]  /*fad0*/  SYNCS.PHASECHK.TRANS64.TRYWAIT P1, [R3+URZ+0x33430], R4 ;  /* 0x03343004030075a7 */ /* 0x0022a4000802017f */
[----:B--2---:R-:W-:Y:S05]  /*fae0*/  @!P1 NANOSLEEP.SYNCS 0x989680 ;  /* 0x009896800000995d */ /* 0x004fea0003900000 */
[----:B------:R-:W2:Y:S02]  /*faf0*/  @!P1 SYNCS.PHASECHK.TRANS64 P1, [R3+URZ+0x33430], R4 ;  /* 0x03343004030095a7 */ /* 0x000ea4000802007f */
[----:B--2---:R-:W-:Y:S05]  /*fb00*/  @!P1 BRA `(.L_x_151) ;  /* 0xfffffffc00f09947 */ /* 0x004fea000383ffff */
[----:B------:R-:W-:Y:S05]  /*fb10*/  BRA `(.L_x_150) ;  /* 0xffffff1c00ec7947 */ /* 0x000fea000383ffff */
.L_x_157:
[----:B-1----:R-:W-:-:S04]  /*fb20*/  IMAD.U32 R8, RZ, RZ, UR6 ;  /* 0x00000006ff087e24 */ /* 0x002fc8000f8e00ff */
[----:B------:R1:W2:Y:S03]  /*fb30*/  SYNCS.PHASECHK.TRANS64.TRYWAIT P1, [R8+URZ+0x33430], R7 ;  /* 0x03343007080075a7 */ /* 0x0002a6000802017f */
[----:B--2---:R-:W-:Y:S05]  /*fb40*/  @!P1 NANOSLEEP.SYNCS 0x989680 ;  /* 0x009896800000995d */ /* 0x004fea0003900000 */
[----:B------:R-:W2:Y:S02]  /*fb50*/  @!P1 SYNCS.PHASECHK.TRANS64 P1, [R8+URZ+0x33430], R7 ;  /* 0x03343007080095a7 */ /* 0x000ea4000802007f */
[----:B--2---:R-:W-:Y:S05]  /*fb60*/  @!P1 BRA `(.L_x_157) ;  /* 0xfffffffc00ec9947 */ /* 0x004fea000383ffff */
[----:B------:R-:W-:Y:S05]  /*fb70*/  BRA `(.L_x_154) ;  /* 0xffffff5800907947 */ /* 0x000fea000383ffff */
.L_x_161:
[----:B-1----:R-:W-:-:S04]  /*fb80*/  IMAD.U32 R8, RZ, RZ, UR6 ;  /* 0x00000006ff087e24 */ /* 0x002fc8000f8e00ff */
[----:B------:R1:W2:Y:S03]  /*fb90*/  SYNCS.PHASECHK.TRANS64.TRYWAIT P1, [R8+URZ+0x33450], R7 ;  /* 0x03345007080075a7 */ /* 0x0002a6000802017f */
[----:B--2---:R-:W-:Y:S05]  /*fba0*/  @!P1 NANOSLEEP.SYNCS 0x989680 ;  /* 0x009896800000995d */ /* 0x004fea0003900000 */
[----:B------:R-:W2:Y:S02]  /*fbb0*/  @!P1 SYNCS.PHASECHK.TRANS64 P1, [R8+URZ+0x33450], R7 ;  /* 0x03345007080095a7 */ /* 0x000ea4000802007f */
[----:B--2---:R-:W-:Y:S05]  /*fbc0*/  @!P1 BRA `(.L_x_161) ;  /* 0xfffffffc00ec9947 */ /* 0x004fea000383ffff */
[----:B------:R-:W-:Y:S05]  /*fbd0*/  BRA `(.L_x_158) ;  /* 0xffffff6400987947 */ /* 0x000fea000383ffff */
.L_x_168:
[----:B-1----:R-:W-:-:S04]  /*fbe0*/  IMAD.U32 R5, RZ, RZ, UR4 ;  /* 0x00000004ff057e24 */ /* 0x002fc8000f8e00ff */
[----:B------:R1:W2:Y:S03]  /*fbf0*/  SYNCS.PHASECHK.TRANS64.TRYWAIT P1, [R5+URZ+0x33450], R0 ;  /* 0x03345000050075a7 */ /* 0x0002a6000802017f */
[----:B--2---:R-:W-:Y:S05]  /*fc00*/  @!P1 NANOSLEEP.SYNCS 0x989680 ;  /* 0x009896800000995d */ /* 0x004fea0003900000 */
[----:B------:R-:W2:Y:S02]  /*fc10*/  @!P1 SYNCS.PHASECHK.TRANS64 P1, [R5+URZ+0x33450], R0 ;  /* 0x03345000050095a7 */ /* 0x000ea4000802007f */
[----:B--2---:R-:W-:Y:S05]  /*fc20*/  @!P1 BRA `(.L_x_168) ;  /* 0xfffffffc00ec9947 */ /* 0x004fea000383ffff */
[----:B------:R-:W-:Y:S05]  /*fc30*/  BRA `(.L_x_167) ;  /* 0xffffff90007c7947 */ /* 0x000fea000383ffff */
.L_x_184:
[----:B------:R-:W-:Y:S02]  /*fc40*/  IMAD.MOV.U32 R13, RZ, RZ, R5 ;  /* 0x000000ffff0d7224 */ /* 0x000fe400078e0005 */
[----:B------:R-:W-:Y:S02]  /*fc50*/  IMAD.MOV.U32 R12, RZ, RZ, RZ ;  /* 0x000000ffff0c7224 */ /* 0x000fe400078e00ff */
[----:B------:R-:W-:Y:S02]  /*fc60*/  IMAD.MOV.U32 R11, RZ, RZ, 0x1f ;  /* 0x0000001fff0b7424 */ /* 0x000fe400078e00ff */
[----:B------:R-:W-:-:S07]  /*fc70*/  IMAD.MOV.U32 R15, RZ, RZ, -0x1 ;  /* 0xffffffffff0f7424 */ /* 0x000fce00078e00ff */
[----:B0-----:R-:W-:Y:S05]  /*fc80*/  WARPSYNC.COLLECTIVE R15, `(.L_x_249) ;  /* 0x000000000f087348 */ /* 0x001fea0003c00000 */
[----:B------:R1:W2:Y:S02]  /*fc90*/  SHFL.IDX P6, R14, R13, R12, R11 ;  /* 0x0000000c0d0e7389 */ /* 0x0002a400000c000b */
[----:B012---:R-:W-:Y:S01]  /*fca0*/  ENDCOLLECTIVE ;  /* 0x000000000000791b */ /* 0x007fe20003800000 */
.L_x_249:
[----:B------:R-:W-:Y:S05]  /*fcb0*/  BRA `(.L_x_250) ;  /* 0xffffffc800f07947 */ /* 0x000fea000383ffff */
.L_x_186:
[----:B------:R-:W-:Y:S01]  /*fcc0*/  BSSY B0, `(.L_x_251) ;  /* 0x0000006000007945 */ /* 0x000fe20003800000 */
[----:B------:R-:W-:-:S07]  /*fcd0*/  IMAD.MOV.U32 R15, RZ, RZ, -0x1 ;  /* 0xffffffffff0f7424 */ /* 0x000fce00078e00ff */
[----:B01----:R-:W-:Y:S05]  /*fce0*/  WARPSYNC.COLLECTIVE R15, `(.L_x_252) ;  /* 0x000000000f0c7348 */ /* 0x003fea0003c00000 */
[----:B------:R-:W-:Y:S02]  /*fcf0*/  ELECT P6, UR62, PT ;  /* 0x00000000003e782f */ /* 0x000fe400038c0000 */
[----:B------:R-:W-:Y:S01]  /*fd00*/  MOV R14, UR62 ;  /* 0x0000003e000e7c02 */ /* 0x000fe20008000f00 */
[----:B01----:R-:W-:Y:S10]  /*fd10*/  ENDCOLLECTIVE ;  /* 0x000000000000791b */ /* 0x003ff40003800000 */
.L_x_252:
[----:B------:R-:W-:Y:S05]  /*fd20*/  BSYNC B0 ;  /* 0x0000000000007941 */ /* 0x000fea0003800000 */
.L_x_251:
[----:B------:R-:W-:Y:S05]  /*fd30*/  BRA `(.L_x_253) ;  /* 0xffffffc800f87947 */ /* 0x000fea000383ffff */
.L_x_188:
[----:B--2---:R2:W3:Y:S02]  /*fd40*/  SYNCS.PHASECHK.TRANS64.TRYWAIT P0, [R4+URZ+0x33480], R3 ;  /* 0x03348003040075a7 */ /* 0x0044e4000800017f */
[----:B---3--:R-:W-:Y:S05]  /*fd50*/  @!P0 NANOSLEEP.SYNCS 0x989680 ;  /* 0x009896800000895d */ /* 0x008fea0003900000 */
[----:B------:R-:W3:Y:S02]  /*fd60*/  @!P0 SYNCS.PHASECHK.TRANS64 P0, [R4+URZ+0x33480], R3 ;  /* 0x03348003040085a7 */ /* 0x000ee4000800007f */
[----:B---3--:R-:W-:Y:S05]  /*fd70*/  @!P0 BRA `(.L_x_188) ;  /* 0xfffffffc00f08947 */ /* 0x008fea000383ffff */
[----:B------:R-:W-:Y:S05]  /*fd80*/  BRA `(.L_x_254) ;  /* 0xffffffcc00407947 */ /* 0x000fea000383ffff */
.L_x_191:
[----:B-1----:R1:W3:Y:S02]  /*fd90*/  SYNCS.PHASECHK.TRANS64.TRYWAIT P0, [R4+URZ+0x33440], R3 ;  /* 0x03344003040075a7 */ /* 0x0022e4000800017f */
[----:B---3--:R-:W-:Y:S05]  /*fda0*/  @!P0 NANOSLEEP.SYNCS 0x989680 ;  /* 0x009896800000895d */ /* 0x008fea0003900000 */
[----:B------:R-:W3:Y:S02]  /*fdb0*/  @!P0 SYNCS.PHASECHK.TRANS64 P0, [R4+URZ+0x33440], R3 ;  /* 0x03344003040085a7 */ /* 0x000ee4000800007f */
[----:B---3--:R-:W-:Y:S05]  /*fdc0*/  @!P0 BRA `(.L_x_191) ;  /* 0xfffffffc00f08947 */ /* 0x008fea000383ffff */
[----:B------:R-:W-:Y:S05]  /*fdd0*/  BRA `(.L_x_255) ;  /* 0xffffffcc00f87947 */ /* 0x000fea000383ffff */
.L_x_195:
        /* <DEDUP_REMOVED lines=8> */
.L_x_256:
[----:B------:R-:W-:Y:S02]  /*fe60*/  IMAD.MOV.U32 R13, RZ, RZ, R4 ;  /* 0x000000ffff0d7224 */ /* 0x000fe400078e0004 */
[----:B------:R-:W-:-:S07]  /*fe70*/  IMAD.MOV.U32 R5, RZ, RZ, R14 ;  /* 0x000000ffff057224 */ /* 0x000fce00078e000e */
[----:B------:R-:W-:Y:S05]  /*fe80*/  WARPSYNC.COLLECTIVE R15, `(.L_x_257) ;  /* 0x000000000f087348 */ /* 0x000fea0003c00000 */
[----:B------:R0:W1:Y:S02]  /*fe90*/  SHFL.IDX P6, R14, R13, R12, R11 ;  /* 0x0000000c0d0e7389 */ /* 0x00006400000c000b */
[----:B01----:R-:W-:Y:S01]  /*fea0*/  ENDCOLLECTIVE ;  /* 0x000000000000791b */ /* 0x003fe20003800000 */
.L_x_257:
[----:B------:R-:W-:Y:S02]  /*feb0*/  ULDC UR4, c[0x0][0x288] ;  /* 0x0000a20000047ab9 */ /* 0x000fe40000000800 */
[----:B------:R-:W-:-:S05]  /*fec0*/  IMAD R2, R7, UR4, RZ ;  /* 0x0000000407027c24 */ /* 0x000fca000f8e02ff */
[----:B------:R-:W-:Y:S01]  /*fed0*/  ISETP.GE.AND P2, PT, R0, R2, PT ;  /* 0x000000020000720c */ /* 0x000fe20003f46270 */
[----:B------:R-:W-:Y:S02]  /*fee0*/  IMAD.MOV.U32 R13, RZ, RZ, R3 ;  /* 0x000000ffff0d7224 */ /* 0x000fe400078e0003 */
[----:B------:R-:W-:Y:S02]  /*fef0*/  IMAD.MOV.U32 R12, RZ, RZ, 0x1 ;  /* 0x00000001ff0c7424 */ /* 0x000fe400078e00ff */
[----:B------:R-:W-:-:S08]  /*ff00*/  IMAD.MOV.U32 R6, RZ, RZ, R14 ;  /* 0x000000ffff067224 */ /* 0x000fd000078e000e */
[----:B------:R-:W-:Y:S05]  /*ff10*/  WARPSYNC.COLLECTIVE R15, `(.L_x_258) ;  /* 0x000000000f087348 */ /* 0x000fea0003c00000 */
[----:B------:R0:W1:Y:S02]  /*ff20*/  SHFL.IDX P6, R14, R13, R12, R11 ;  /* 0x0000000c0d0e7389 */ /* 0x00006400000c000b */
[----:B01----:R-:W-:Y:S01]  /*ff30*/  ENDCOLLECTIVE ;  /* 0x000000000000791b */ /* 0x003fe20003800000 */
.L_x_258:
[----:B------:R-:W-:-:S05]  /*ff40*/  @!P2 IADD3 R6, P4, R9, R6, RZ ;  /* 0x000000060906a210 */ /* 0x000fca0007f9e0ff */
[----:B------:R-:W-:-:S04]  /*ff50*/  @!P2 IMAD.X R5, RZ, RZ, R5, P4 ;  /* 0x000000ffff05a224 */ /* 0x000fc800020e0605 */
[----:B------:R-:W-:Y:S02]  /*ff60*/  @!P2 IMAD.MOV.U32 R7, RZ, RZ, R5 ;  /* 0x000000ffff07a224 */ /* 0x000fe400078e0005 */
[----:B------:R-:W-:Y:S02]  /*ff70*/  VIADD R5, R0, 0x20 ;  /* 0x0000002000057836 */ /* 0x000fe40000000000 */
[----:B------:R-:W-:Y:S01]  /*ff80*/  IMAD.MOV.U32 R13, RZ, RZ, R4 ;  /* 0x000000ffff0d7224 */ /* 0x000fe200078e0004 */
[----:B------:R-:W-:Y:S01]  /*ff90*/  @!PT LDS RZ, [RZ] ;  /* 0x00000000fffff984 */ /* 0x000fe20000000800 */
[----:B------:R-:W-:Y:S01]  /*ffa0*/  @!PT LDS RZ, [RZ] ;  /* 0x00000000fffff984 */ /* 0x000fe20000000800 */
[----:B------:R-:W-:Y:S01]  /*ffb0*/  @!PT LDS RZ, [RZ] ;  /* 0x00000000fffff984 */ /* 0x000fe20000000800 */
[----:B------:R0:W-:Y:S04]  /*ffc0*/  @!P2 LDGSTS.E.BYPASS.LTC128B.128 [R8+0x1e200], desc[UR48][R6.64], !P3 ;  /* 0x1e2000000608afae */ /* 0x0001e8000d901d70 */
[----:B------:R0:W-:Y:S04]  /*ffd0*/  @!P2 LDGSTS.E.BYPASS.LTC128B.128 [R8+0x20200], desc[UR48][R6.64+0x40], !P0 ;  /* 0x202000400608afae */ /* 0x0001e8000c101d70 */
[----:B------:R0:W-:Y:S01]  /*ffe0*/  @!P2 LDGSTS.E.BYPASS.LTC128B.128 [R8+0x22200], desc[UR48][R6.64+0x80], !P1 ;  /* 0x222000800608afae */ /* 0x0001e2000c901d70 */
[----:B------:R-:W-:Y:S01]  /*fff0*/  ISETP.GE.AND P2, PT, R5, R2, PT ;  /* 0x000000020500720c */ /* 0x000fe20003f46270 */
[----:B------:R-:W-:-:S12]  /*10000*/  IMAD.MOV.U32 R5, RZ, RZ, R14 ;  /* 0x000000ffff057224 */ /* 0x000fd800078e000e */
[----:B0-----:R-:W-:Y:S05]  /*10010*/  WARPSYNC.COLLECTIVE R15, `(.L_x_259) ;  /* 0x000000000f087348 */ /* 0x001fea0003c00000 */
[----:B------:R1:W2:Y:S02]  /*10020*/  SHFL.IDX P6, R14, R13, R12, R11 ;  /* 0x0000000c0d0e7389 */ /* 0x0002a400000c000b */
[----:B012---:R-:W-:Y:S01]  /*10030*/  ENDCOLLECTIVE ;  /* 0x000000000000791b */ /* 0x007fe20003800000 */
.L_x_259:
[----:B------:R-:W-:Y:S02]  /*10040*/  IMAD.MOV.U32 R13, RZ, RZ, R3 ;  /* 0x000000ffff0d7224 */ /* 0x000fe400078e0003 */
[----:B------:R-:W-:Y:S02]  /*10050*/  IMAD.MOV.U32 R12, RZ, RZ, 0x2 ;  /* 0x00000002ff0c7424 */ /* 0x000fe400078e00ff */
[----:B------:R-:W-:-:S07]  /*10060*/  IMAD.MOV.U32 R6, RZ, RZ, R14 ;  /* 0x000000ffff067224 */ /* 0x000fce00078e000e */
[----:B------:R-:W-:Y:S05]  /*10070*/  WARPSYNC.COLLECTIVE R15, `(.L_x_260) ;  /* 0x000000000f087348 */ /* 0x000fea0003c00000 */
[----:B------:R0:W1:Y:S02]  /*10080*/  SHFL.IDX P6, R14, R13, R12, R11 ;  /* 0x0000000c0d0e7389 */ /* 0x00006400000c000b */
[----:B01----:R-:W-:Y:S01]  /*10090*/  ENDCOLLECTIVE ;  /* 0x000000000000791b */ /* 0x003fe20003800000 */
.L_x_260:
        /* <DEDUP_REMOVED lines=16> */
.L_x_261:
[----:B------:R-:W-:Y:S02]  /*101a0*/  IMAD.MOV.U32 R13, RZ, RZ, R3 ;  /* 0x000000ffff0d7224 */ /* 0x000fe400078e0003 */
[----:B------:R-:W-:Y:S02]  /*101b0*/  IMAD.MOV.U32 R12, RZ, RZ, 0x3 ;  /* 0x00000003ff0c7424 */ /* 0x000fe400078e00ff */
[----:B------:R-:W-:-:S07]  /*101c0*/  IMAD.MOV.U32 R6, RZ, RZ, R14 ;  /* 0x000000ffff067224 */ /* 0x000fce00078e000e */
[----:B------:R-:W-:Y:S05]  /*101d0*/  WARPSYNC.COLLECTIVE R15, `(.L_x_262) ;  /* 0x000000000f087348 */ /* 0x000fea0003c00000 */
[----:B------:R0:W1:Y:S02]  /*101e0*/  SHFL.IDX P6, R14, R13, R12, R11 ;  /* 0x0000000c0d0e7389 */ /* 0x00006400000c000b */
[----:B01----:R-:W-:Y:S01]  /*101f0*/  ENDCOLLECTIVE ;  /* 0x000000000000791b */ /* 0x003fe20003800000 */
.L_x_262:
[----:B------:R-:W-:-:S05]  /*10200*/  @!P2 IADD3 R6, P4, R9, R6, RZ ;  /* 0x000000060906a210 */ /* 0x000fca0007f9e0ff */
[----:B------:R-:W-:-:S04]  /*10210*/  @!P2 IMAD.X R5, RZ, RZ, R5, P4 ;  /* 0x000000ffff05a224 */ /* 0x000fc800020e0605 */
[----:B------:R-:W-:Y:S02]  /*10220*/  @!P2 IMAD.MOV.U32 R7, RZ, RZ, R5 ;  /* 0x000000ffff07a224 */ /* 0x000fe400078e0005 */
[----:B------:R-:W-:-:S03]  /*10230*/  IMAD.MOV.U32 R13, RZ, RZ, R4 ;  /* 0x000000ffff0d7224 */ /* 0x000fc600078e0004 */
[----:B------:R-:W-:Y:S01]  /*10240*/  @!PT LDS RZ, [RZ] ;  /* 0x00000000fffff984 */ /* 0x000fe20000000800 */
[----:B------:R-:W-:Y:S01]  /*10250*/  @!PT LDS RZ, [RZ] ;  /* 0x00000000fffff984 */ /* 0x000fe20000000800 */
[----:B------:R-:W-:Y:S01]  /*10260*/  @!PT LDS RZ, [RZ] ;  /* 0x00000000fffff984 */ /* 0x000fe20000000800 */
[----:B------:R0:W-:Y:S04]  /*10270*/  @!P2 LDGSTS.E.BYPASS.LTC128B.128 [R8+0x1f200], desc[UR48][R6.64], !P3 ;  /* 0x1f2000000608afae */ /* 0x0001e8000d901d70 */
[----:B------:R0:W-:Y:S01]  /*10280*/  @!P2 LDGSTS.E.BYPASS.LTC128B.128 [R8+0x21200], desc[UR48][R6.64+0x40], !P0 ;  /* 0x212000400608afae */ /* 0x0001e2000c101d70 */
[----:B------:R-:W-:-:S03]  /*10290*/  IMAD.MOV.U32 R3, RZ, RZ, R14 ;  /* 0x000000ffff037224 */ /* 0x000fc600078e000e */
[----:B------:R0:W-:Y:S04]  /*102a0*/  @!P2 LDGSTS.E.BYPASS.LTC128B.128 [R8+0x23200], desc[UR48][R6.64+0x80], !P1 ;  /* 0x232000800608afae */ /* 0x0001e8000c901d70 */
[----:B0-----:R-:W-:Y:S05]  /*102b0*/  WARPSYNC.COLLECTIVE R15, `(.L_x_263) ;  /* 0x000000000f087348 */ /* 0x001fea0003c00000 */
[----:B------:R1:W2:Y:S02]  /*102c0*/  SHFL.IDX P6, R14, R13, R12, R11 ;  /* 0x0000000c0d0e7389 */ /* 0x0002a400000c000b */
[----:B012---:R-:W-:Y:S01]  /*102d0*/  ENDCOLLECTIVE ;  /* 0x000000000000791b */ /* 0x007fe20003800000 */
.L_x_263:
[----:B------:R-:W-:Y:S01]  /*102e0*/  IMAD.MOV.U32 R4, RZ, RZ, R14 ;  /* 0x000000ffff047224 */ /* 0x000fe200078e000e */
[----:B------:R-:W-:Y:S06]  /*102f0*/  BRA `(.L_x_264) ;  /* 0xffffffd4003c7947 */ /* 0x000fec000383ffff */
.L_x_198:
[----:B-1----:R-:W-:-:S04]  /*10300*/  IMAD.U32 R2, RZ, RZ, UR41 ;  /* 0x00000029ff027e24 */ /* 0x002fc8000f8e00ff */
[----:B------:R1:W2:Y:S03]  /*10310*/  SYNCS.PHASECHK.TRANS64.TRYWAIT P0, [R2+URZ+0x33420], R0 ;  /* 0x03342000020075a7 */ /* 0x0002a6000800017f */
[----:B--2---:R-:W-:Y:S05]  /*10320*/  @!P0 NANOSLEEP.SYNCS 0x989680 ;  /* 0x009896800000895d */ /* 0x004fea0003900000 */
[----:B------:R-:W2:Y:S02]  /*10330*/  @!P0 SYNCS.PHASECHK.TRANS64 P0, [R2+URZ+0x33420], R0 ;  /* 0x03342000020085a7 */ /* 0x000ea4000800007f */
[----:B--2---:R-:W-:Y:S05]  /*10340*/  @!P0 BRA `(.L_x_198) ;  /* 0xfffffffc00ec8947 */ /* 0x004fea000383ffff */
[----:B------:R-:W-:Y:S05]  /*10350*/  BRA `(.L_x_265) ;  /* 0xffffffd400807947 */ /* 0x000fea000383ffff */
.L_x_204:
[----:B0-----:R0:W1:Y:S02]  /*10360*/  SYNCS.PHASECHK.TRANS64.TRYWAIT P0, [R6+URZ+0x33480], R5 ;  /* 0x03348005060075a7 */ /* 0x001064000800017f */
[----:B-1----:R-:W-:Y:S05]  /*10370*/  @!P0 NANOSLEEP.SYNCS 0x989680 ;  /* 0x009896800000895d */ /* 0x002fea0003900000 */
[----:B------:R-:W1:Y:S02]  /*10380*/  @!P0 SYNCS.PHASECHK.TRANS64 P0, [R6+URZ+0x33480], R5 ;  /* 0x03348005060085a7 */ /* 0x000e64000800007f */
[----:B-1----:R-:W-:Y:S05]  /*10390*/  @!P0 BRA `(.L_x_204) ;  /* 0xfffffffc00f08947 */ /* 0x002fea000383ffff */
[----:B------:R-:W-:Y:S05]  /*103a0*/  BRA `(.L_x_266) ;  /* 0xffffffd800187947 */ /* 0x000fea000383ffff */
.L_x_212:
[----:B-1----:R1:W2:Y:S02]  /*103b0*/  SYNCS.PHASECHK.TRANS64.TRYWAIT P0, [R6+URZ+0x33440], R5 ;  /* 0x03344005060075a7 */ /* 0x0022a4000800017f */
[----:B--2---:R-:W-:Y:S05]  /*103c0*/  @!P0 NANOSLEEP.SYNCS 0x989680 ;  /* 0x009896800000895d */ /* 0x004fea0003900000 */
[----:B------:R-:W2:Y:S02]  /*103d0*/  @!P0 SYNCS.PHASECHK.TRANS64 P0, [R6+URZ+0x33440], R5 ;  /* 0x03344005060085a7 */ /* 0x000ea4000800007f */
[----:B--2---:R-:W-:Y:S05]  /*103e0*/  @!P0 BRA `(.L_x_212) ;  /* 0xfffffffc00f08947 */ /* 0x004fea000383ffff */
[----:B------:R-:W-:Y:S05]  /*103f0*/  BRA `(.L_x_267) ;  /* 0xffffffdc004c7947 */ /* 0x000fea000383ffff */
.L_x_221:
[----:B-1----:R1:W2:Y:S02]  /*10400*/  SYNCS.PHASECHK.TRANS64.TRYWAIT P2, [R12+URZ+0x33470], R4 ;  /* 0x033470040c0075a7 */ /* 0x0022a4000804017f */
[----:B--2---:R-:W-:Y:S05]  /*10410*/  @!P2 NANOSLEEP.SYNCS 0x989680 ;  /* 0x009896800000a95d */ /* 0x004fea0003900000 */
[----:B------:R-:W2:Y:S02]  /*10420*/  @!P2 SYNCS.PHASECHK.TRANS64 P2, [R12+URZ+0x33470], R4 ;  /* 0x033470040c00a5a7 */ /* 0x000ea4000804007f */
[----:B--2---:R-:W-:Y:S05]  /*10430*/  @!P2 BRA `(.L_x_221) ;  /* 0xfffffffc00f0a947 */ /* 0x004fea000383ffff */
[----:B------:R-:W-:Y:S05]  /*10440*/  BRA `(.L_x_268) ;  /* 0xffffffe0006c7947 */ /* 0x000fea000383ffff */
.L_x_223:
[----:B--2---:R2:W3:Y:S02]  /*10450*/  SYNCS.PHASECHK.TRANS64.TRYWAIT P2, [R12+URZ+0x33460], R0 ;  /* 0x033460000c0075a7 */ /* 0x0044e4000804017f */
[----:B---3--:R-:W-:Y:S05]  /*10460*/  @!P2 NANOSLEEP.SYNCS 0x989680 ;  /* 0x009896800000a95d */ /* 0x008fea0003900000 */
[----:B------:R-:W3:Y:S02]  /*10470*/  @!P2 SYNCS.PHASECHK.TRANS64 P2, [R12+URZ+0x33460], R0 ;  /* 0x033460000c00a5a7 */ /* 0x000ee4000804007f */
[----:B---3--:R-:W-:Y:S05]  /*10480*/  @!P2 BRA `(.L_x_223) ;  /* 0xfffffffc00f0a947 */ /* 0x008fea000383ffff */
[----:B------:R-:W-:Y:S05]  /*10490*/  BRA `(.L_x_269) ;  /* 0xffffffe000747947 */ /* 0x000fea000383ffff */
.L_x_229:
[----:B-1----:R1:W2:Y:S02]  /*104a0*/  SYNCS.PHASECHK.TRANS64.TRYWAIT P2, [R3+URZ+0x33470], R0 ;  /* 0x03347000030075a7 */ /* 0x0022a4000804017f */
[----:B--2---:R-:W-:Y:S05]  /*104b0*/  @!P2 NANOSLEEP.SYNCS 0x989680 ;  /* 0x009896800000a95d */ /* 0x004fea0003900000 */
[----:B------:R-:W2:Y:S02]  /*104c0*/  @!P2 SYNCS.PHASECHK.TRANS64 P2, [R3+URZ+0x33470], R0 ;  /* 0x033470000300a5a7 */ /* 0x000ea4000804007f */
[----:B--2---:R-:W-:Y:S05]  /*104d0*/  @!P2 BRA `(.L_x_229) ;  /* 0xfffffffc00f0a947 */ /* 0x004fea000383ffff */
[----:B------:R-:W-:Y:S05]  /*104e0*/  BRA `(.L_x_270) ;  /* 0xffffffe800707947 */ /* 0x000fea000383ffff */
.L_x_231:
[----:B-1----:R1:W2:Y:S02]  /*104f0*/  SYNCS.PHASECHK.TRANS64.TRYWAIT P2, [R3+URZ+0x33460], R0 ;  /* 0x03346000030075a7 */ /* 0x0022a4000804017f */
[----:B--2---:R-:W-:Y:S05]  /*10500*/  @!P2 NANOSLEEP.SYNCS 0x989680 ;  /* 0x009896800000a95d */ /* 0x004fea0003900000 */
[----:B------:R-:W2:Y:S02]  /*10510*/  @!P2 SYNCS.PHASECHK.TRANS64 P2, [R3+URZ+0x33460], R0 ;  /* 0x033460000300a5a7 */ /* 0x000ea4000804007f */
[----:B--2---:R-:W-:Y:S05]  /*10520*/  @!P2 BRA `(.L_x_231) ;  /* 0xfffffffc00f0a947 */ /* 0x004fea000383ffff */
[----:B------:R-:W-:Y:S05]  /*10530*/  BRA `(.L_x_271) ;  /* 0xffffffe800747947 */ /* 0x000fea000383ffff */
.L_x_235:
[----:B0-----:R0:W1:Y:S02]  /*10540*/  SYNCS.PHASECHK.TRANS64.TRYWAIT P0, [R7+URZ+0x33420], R0 ;  /* 0x03342000070075a7 */ /* 0x001064000800017f */
[----:B-1----:R-:W-:Y:S05]  /*10550*/  @!P0 NANOSLEEP.SYNCS 0x989680 ;  /* 0x009896800000895d */ /* 0x002fea0003900000 */
[----:B------:R-:W1:Y:S02]  /*10560*/  @!P0 SYNCS.PHASECHK.TRANS64 P0, [R7+URZ+0x33420], R0 ;  /* 0x03342000070085a7 */ /* 0x000e64000800007f */
[----:B-1----:R-:W-:Y:S05]  /*10570*/  @!P0 BRA `(.L_x_235) ;  /* 0xfffffffc00f08947 */ /* 0x002fea000383ffff */
[----:B------:R-:W-:Y:S05]  /*10580*/  BRA `(.L_x_272) ;  /* 0xfffffff000787947 */ /* 0x000fea000383ffff */
.L_x_239:
[----:B0-----:R0:W1:Y:S02]  /*10590*/  SYNCS.PHASECHK.TRANS64.TRYWAIT P1, [R5+URZ], R4 ;  /* 0x00000004050075a7 */ /* 0x001064000802017f */
[----:B-1----:R-:W-:Y:S05]  /*105a0*/  @!P1 NANOSLEEP.SYNCS 0x989680 ;  /* 0x009896800000995d */ /* 0x002fea0003900000 */
[----:B------:R-:W1:Y:S02]  /*105b0*/  @!P1 SYNCS.PHASECHK.TRANS64 P1, [R5+URZ], R4 ;  /* 0x00000004050095a7 */ /* 0x000e64000802007f */
[----:B-1----:R-:W-:Y:S05]  /*105c0*/  @!P1 BRA `(.L_x_239) ;  /* 0xfffffffc00f09947 */ /* 0x002fea000383ffff */
[----:B------:R-:W-:Y:S05]  /*105d0*/  BRA `(.L_x_273) ;  /* 0xfffffff000cc7947 */ /* 0x000fea000383ffff */
.L_x_240:
[----:B-1----:R1:W2:Y:S02]  /*105e0*/  SYNCS.PHASECHK.TRANS64.TRYWAIT P1, [R3+URZ], R0 ;  /* 0x00000000030075a7 */ /* 0x0022a4000802017f */
[----:B--2---:R-:W-:Y:S05]  /*105f0*/  @!P1 NANOSLEEP.SYNCS 0x989680 ;  /* 0x009896800000995d */ /* 0x004fea0003900000 */
[----:B------:R-:W2:Y:S02]  /*10600*/  @!P1 SYNCS.PHASECHK.TRANS64 P1, [R3+URZ], R0 ;  /* 0x00000000030095a7 */ /* 0x000ea4000802007f */
[----:B--2---:R-:W-:Y:S05]  /*10610*/  @!P1 BRA `(.L_x_240) ;  /* 0xfffffffc00f09947 */ /* 0x004fea000383ffff */
[----:B------:R-:W-:Y:S05]  /*10620*/  BRA `(.L_x_274) ;  /* 0xfffffff000c07947 */ /* 0x000fea000383ffff */
.L_x_242:
[----:B-1----:R1:W2:Y:S02]  /*10630*/  SYNCS.PHASECHK.TRANS64.TRYWAIT P1, [R3+URZ+0x33460], R4 ;  /* 0x03346004030075a7 */ /* 0x0022a4000802017f */
[----:B--2---:R-:W-:Y:S05]  /*10640*/  @!P1 NANOSLEEP.SYNCS 0x989680 ;  /* 0x009896800000995d */ /* 0x004fea0003900000 */
[----:B------:R-:W2:Y:S02]  /*10650*/  @!P1 SYNCS.PHASECHK.TRANS64 P1, [R3+URZ+0x33460], R4 ;  /* 0x03346004030095a7 */ /* 0x000ea4000802007f */
[----:B--2---:R-:W-:Y:S05]  /*10660*/  @!P1 BRA `(.L_x_242) ;  /* 0xfffffffc00f09947 */ /* 0x004fea000383ffff */
[----:B------:R-:W-:Y:S05]  /*10670*/  BRA `(.L_x_275) ;  /* 0xfffffff000c07947 */ /* 0x000fea000383ffff */
.L_x_244:
[----:B0-----:R0:W2:Y:S02]  /*10680*/  SYNCS.PHASECHK.TRANS64.TRYWAIT P1, [R5+URZ+0x33460], R0 ;  /* 0x03346000050075a7 */ /* 0x0010a4000802017f */
[----:B--2---:R-:W-:Y:S05]  /*10690*/  @!P1 NANOSLEEP.SYNCS 0x989680 ;  /* 0x009896800000995d */ /* 0x004fea0003900000 */
[----:B------:R-:W2:Y:S02]  /*106a0*/  @!P1 SYNCS.PHASECHK.TRANS64 P1, [R5+URZ+0x33460], R0 ;  /* 0x03346000050095a7 */ /* 0x000ea4000802007f */
[----:B--2---:R-:W-:Y:S05]  /*106b0*/  @!P1 BRA `(.L_x_244) ;  /* 0xfffffffc00f09947 */ /* 0x004fea000383ffff */
[----:B------:R-:W-:Y:S05]  /*106c0*/  BRA `(.L_x_276) ;  /* 0xfffffff000c07947 */ /* 0x000fea000383ffff */
.L_x_246:
[----:B--2---:R2:W3:Y:S02]  /*106d0*/  SYNCS.PHASECHK.TRANS64.TRYWAIT P0, [R3+URZ+0x33480], R4 ;  /* 0x03348004030075a7 */ /* 0x0044e4000800017f */
[----:B---3--:R-:W-:Y:S05]  /*106e0*/  @!P0 NANOSLEEP.SYNCS 0x989680 ;  /* 0x009896800000895d */ /* 0x008fea0003900000 */
[----:B------:R-:W3:Y:S02]  /*106f0*/  @!P0 SYNCS.PHASECHK.TRANS64 P0, [R3+URZ+0x33480], R4 ;  /* 0x03348004030085a7 */ /* 0x000ee4000800007f */
[----:B---3--:R-:W-:Y:S05]  /*10700*/  @!P0 BRA `(.L_x_246) ;  /* 0xfffffffc00f08947 */ /* 0x008fea000383ffff */
[----:B------:R-:W-:Y:S05]  /*10710*/  BRA `(.L_x_247) ;  /* 0xfffffff000bc7947 */ /* 0x000fea000383ffff */
.L_x_277:
        /* <DEDUP_REMOVED lines=14> */
.L_x_2885:


//--------------------- .text._ZN7cutlass13device_kernelIN5flash11enable_sm90INS1_16FlashAttnFwdSm90INS1_25CollectiveMainloopFwdSm90ILi2EN4cute5tupleIJNS5_1CILi1EEES8_S8_EEENS6_IJNS7_ILi128EEENS7_ILi160EEENS7_ILi192EEEEEELi192ENS_12float_e4m3_tEfNS_4arch4Sm90ELb0ELb0ELb1ELb1ELb0ELb0ELb0ELb1ELb1ELb1ELb0ELb0EEENS1_21CollectiveEpilogueFwdINS6_IJSA_SC_SB_EEES9_NS_10bfloat16_tESG_Li256ELb1ELb1ELb0ELb1EEENS1_36VarlenDynamicPersistentTileSchedulerILi128ELi160ELi256ELi128ELb0ELb1ELb1ELb0ELb1ELb1EEEEEEEEEvNT_6ParamsE --------------------------
	.section	.text._ZN7cutlass13device_kernelIN5flash11enable_sm90INS1_16FlashAttnFwdSm90INS1_25CollectiveMainloopFwdSm90ILi2EN4cute5tupleIJNS5_1CILi1EEES8_S8_EEENS6_IJNS7_ILi128EEENS7_ILi160EEENS7_ILi192EEEEEELi192ENS_12float_e4m3_tEfNS_4arch4Sm90ELb0ELb0ELb1ELb1ELb0ELb0ELb0ELb1ELb1ELb1ELb0ELb0EEENS1_21CollectiveEpilogueFwdINS6_IJSA_SC_SB_EEES9_NS_10bfloat16_tESG_Li256ELb1ELb1ELb0ELb1EEENS1_36VarlenDynamicPersistentTileSchedulerILi128ELi160ELi256ELi128ELb0ELb1ELb1ELb0ELb1ELb1EEEEEEEEEvNT_6ParamsE,"ax",@progbits
	.align	128
.text._ZN7cutlass13device_kernelIN5flash11enable_sm90INS1_16FlashAttnFwdSm90INS1_25CollectiveMainloopFwdSm90ILi2EN4cute5tupleIJNS5_1CILi1EEES8_S8_EEENS6_IJNS7_ILi128EEENS7_ILi160EEENS7_ILi192EEEEEELi192ENS_12float_e4m3_tEfNS_4arch4Sm90ELb0ELb0ELb1ELb1ELb0ELb0ELb0ELb1ELb1ELb1ELb0ELb0EEENS1_21CollectiveEpilogueFwdINS6_IJSA_SC_SB_EEES9_NS_10bfloat16_tESG_Li256ELb1ELb1ELb0ELb1EEENS1_36VarlenDynamicPersistentTileSchedulerILi128ELi160ELi256ELi128ELb0ELb1ELb1ELb0ELb1ELb1EEEEEEEEEvNT_6ParamsE:
        .type           _ZN7cutlass13device_kernelIN5flash11enable_sm90INS1_16FlashAttnFwdSm90INS1_25CollectiveMainloopFwdSm90ILi2EN4cute5tupleIJNS5_1CILi1EEES8_S8_EEENS6_IJNS7_ILi128EEENS7_ILi160EEENS7_ILi192EEEEEELi192ENS_12float_e4m3_tEfNS_4arch4Sm90ELb0ELb0ELb1ELb1ELb0ELb0ELb0ELb1ELb1ELb1ELb0ELb0EEENS1_21CollectiveEpilogueFwdINS6_IJSA_SC_SB_EEES9_NS_10bfloat16_tESG_Li256ELb1ELb1ELb0ELb1EEENS1_36VarlenDynamicPersistentTileSchedulerILi128ELi160ELi256ELi128ELb0ELb1ELb1ELb0ELb1ELb1EEEEEEEEEvNT_6ParamsE,@function
        .size           _ZN7cutlass13device_kernelIN5flash11enable_sm90INS1_16FlashAttnFwdSm90INS1_25CollectiveMainloopFwdSm90ILi2EN4cute5tupleIJNS5_1CILi1EEES8_S8_EEENS6_IJNS7_ILi128EEENS7_ILi160EEENS7_ILi192EEEEEELi192ENS_12float_e4m3_tEfNS_4arch4Sm90ELb0ELb0ELb1ELb1ELb0ELb0ELb0ELb1ELb1ELb1ELb0ELb0EEENS1_21CollectiveEpilogueFwdINS6_IJSA_SC_SB_EEES9_NS_10bfloat16_tESG_Li256ELb1ELb1ELb0ELb1EEENS1_36VarlenDynamicPersistentTileSchedulerILi128ELi160ELi256ELi128ELb0ELb1ELb1ELb0ELb1ELb1EEEEEEEEEvNT_6ParamsE,(.L_x_2886 - _ZN7cutlass13device_kernelIN5flash11enable_sm90INS1_16FlashAttnFwdSm90INS1_25CollectiveMainloopFwdSm90ILi2EN4cute5tupleIJNS5_1CILi1EEES8_S8_EEENS6_IJNS7_ILi128EEENS7_ILi160EEENS7_ILi192EEEEEELi192ENS_12float_e4m3_tEfNS_4arch4Sm90ELb0ELb0ELb1ELb1ELb0ELb0ELb0ELb1ELb1ELb1ELb0ELb0EEENS1_21CollectiveEpilogueFwdINS6_IJSA_SC_SB_EEES9_NS_10bfloat16_tESG_Li256ELb1ELb1ELb0ELb1EEENS1_36VarlenDynamicPersistentTileSchedulerILi128ELi160ELi256ELi128ELb0ELb1ELb1ELb0ELb1ELb1EEEEEEEEEvNT_6ParamsE)
        .other          _ZN7cutlass13device_kernelIN5flash11enable_sm90INS1_16FlashAttnFwdSm90INS1_25CollectiveMainloopFwdSm90ILi2EN4cute5tupleIJNS5_1CILi1EEES8_S8_EEENS6_IJNS7_ILi128EEENS7_ILi160EEENS7_ILi192EEEEEELi192ENS_12float_e4m3_tEfNS_4arch4Sm90ELb0ELb0ELb1ELb1ELb0ELb0ELb0ELb1ELb1ELb1ELb0ELb0EEENS1_21CollectiveEpilogueFwdINS6_IJSA_SC_SB_EEES9_NS_10bfloat16_tESG_Li256ELb1ELb1ELb0ELb1EEENS1_36VarlenDynamicPersistentTileSchedulerILi128ELi160ELi256ELi128ELb0ELb1ELb1ELb0ELb1ELb1EEEEEEEEEvNT_6ParamsE,@"STO_CUDA_ENTRY STV_DEFAULT"
_ZN7cutlass13device_kernelIN5flash11enable_sm90INS1_16FlashAttnFwdSm90INS1_25CollectiveMainloopFwdSm90ILi2EN4cute5tupleIJNS5_1CILi1EEES8_S8_EEENS6_IJNS7_ILi128EEENS7_ILi160EEENS7_ILi192EEEEEELi192ENS_12float_e4m3_tEfNS_4arch4Sm90ELb0ELb0ELb1ELb1ELb0ELb0ELb0ELb1ELb1ELb1ELb0ELb0EEENS1_21CollectiveEpilogueFwdINS6_IJSA_SC_SB_EEES9_NS_10bfloat16_tESG_Li256ELb1ELb1ELb0ELb1EEENS1_36VarlenDynamicPersistentTileSchedulerILi128ELi160ELi256ELi128ELb0ELb1ELb1ELb0ELb1ELb1EEEEEEEEEvNT_6ParamsE:
        /* <DEDUP_REMOVED lines=18> */
.L_x_279:
[----:B------:R-:W-:Y:S05]  /*0120*/  BSYNC B0 ;  /* 0x0000000000007941 */ /* 0x000fea0003800000 */
.L_x_278:
        /* <DEDUP_REMOVED lines=41> */
.L_x_280:
        /* <DEDUP_REMOVED lines=22> */
.L_x_281:
        /* <DEDUP_REMOVED lines=18> */
.L_x_282:
        /* <DEDUP_REMOVED lines=22> */
.L_x_283:
        /* <DEDUP_REMOVED lines=22> */
.L_x_284:
[----:B------:R-:W-:Y:S01]  /*0900*/  PLOP3.LUT P0, PT, PT, PT, UP0, 0x80, 0x0 ;  /* 0x000000000000781c */ /* 0x000fe20003f0f008 */
[----:B------:R-:W-:Y:S01]  /*0910*/  UMOV UR38, 0x1 ;  /* 0x0000000100267882 */ /* 0x000fe20000000000 */
[----:B------:R-:W-:Y:S01]  /*0920*/  NOP ;  /* 0x0000000000007918 */ /* 0x000fe20000000000 */
[----:B------:R-:W-:Y:S01]  /*0930*/  USEL UR38, UR38, 0x2, !UP0 ;  /* 0x0000000226267887 */ /* 0x000fe2000c000000 */
[----:B------:R-:W-:Y:S01]  /*0940*/  ULDC.64 UR48, c[0x0][0x208] ;  /* 0x0000820000307ab9 */ /* 0x000fe20000000a00 */
[----:B012-4-:R-:W-:Y:S08]  /*0950*/  BAR.SYNC.DEFER_BLOCKING 0x0 ;  /* 0x0000000000007b1d */ /* 0x017ff00000010000 */
[----:B------:R-:W-:Y:S05]  /*0960*/  @!P0 BRA `(.L_x_285) ;  /* 0x000000c800688947 */ /* 0x000fea0003800000 */
.L_x_286:
[----:B------:R-:W-:-:S08]  /*0970*/  NOP ;  /* 0x0000000000007918 */ /* 0x000fd00000000000 */
[----:B------:R-:W0:Y:S02]  /*0980*/  USETMAXREG.TRY_ALLOC.CTAPOOL UP0, 0xf0 ;  /* 0x000000f0000079c8 */ /* 0x000e240008000600 */
[----:B0-----:R-:W-:-:S13]  /*0990*/  PLOP3.LUT P0, PT, PT, PT, UP0, 0x80, 0x0 ;  /* 0x000000000000781c */ /* 0x001fda0003f0f008 */
[----:B------:R-:W-:Y:S05]  /*09a0*/  @!P0 BRA `(.L_x_286) ;  /* 0xfffffffc00f08947 */ /* 0x000fea000383ffff */
[----:B------:R-:W0:Y:S01]  /*09b0*/  S2R R2, SR_TID.X ;  /* 0x0000000000027919 */ /* 0x000e220000002100 */
[----:B------:R-:W1:Y:S01]  /*09c0*/  S2UR UR5, SR_CgaCtaId ;  /* 0x00000000000579c3 */ /* 0x000e620000008800 */
[----:B------:R-:W-:-:S07]  /*09d0*/  UMOV UR4, 0x400 ;  /* 0x0000040000047882 */ /* 0x000fce0000000000 */
[----:B------:R-:W-:Y:S06]  /*09e0*/  BAR.ARV 0x8, 0x180 ;  /* 0x0206000000007b1d */ /* 0x000fec0000002000 */
[----:B-1----:R-:W-:Y:S01]  /*09f0*/  ULEA UR4, UR5, UR4, 0x18 ;  /* 0x0000000405047291 */ /* 0x002fe2000f8ec03f */
[----:B0-----:R-:W-:-:S04]  /*0a00*/  LOP3.LUT R0, R2, 0xffffff80, RZ, 0xc0, !PT ;  /* 0xffffff8002007812 */ /* 0x001fc800078ec0ff */
[----:B------:R-:W-:-:S13]  /*0a10*/  ISETP.NE.AND P0, PT, R0, 0x80, PT ;  /* 0x000000800000780c */ /* 0x000fda0003f05270 */
[----:B------:R-:W-:Y:S08]  /*0a20*/  @!P0 BAR.ARV 0x9, 0x100 ;  /* 0x0244000000008b1d */ /* 0x000ff00000002000 */
[----:B------:R-:W-:Y:S06]  /*0a30*/  BAR.SYNC.DEFER_BLOCKING 0x5, 0x180 ;  /* 0x0146000000007b1d */ /* 0x000fec0000010000 */
[----:B------:R-:W0:Y:S01]  /*0a40*/  LDS.128 R60, [UR4+0x334d0] ;  /* 0x0334d004ff3c7984 */ /* 0x000e220008000c00 */
[----:B------:R-:W-:Y:S01]  /*0a50*/  ULDC UR4, c[0x0][0xc3c] ;  /* 0x00030f0000047ab9 */ /* 0x000fe20000000800 */
[----:B------:R-:W-:Y:S06]  /*0a60*/  BAR.ARV 0x4, 0x180 ;  /* 0x0106000000007b1d */ /* 0x000fec0000002000 */
[----:B0-----:R-:W-:-:S13]  /*0a70*/  ISETP.GE.AND P0, PT, R63, UR4, PT ;  /* 0x000000043f007c0c */ /* 0x001fda000bf06270 */
[----:B------:R-:W-:Y:S05]  /*0a80*/  @P0 EXIT ;  /* 0x000000000000094d */ /* 0x000fea0003800000 */
[----:B------:R-:W-:Y:S01]  /*0a90*/  VIADD R228, R2, 0xffffff80 ;  /* 0xffffff8002e47836 */ /* 0x000fe20000000000 */
[----:B------:R-:W-:Y:S01]  /*0aa0*/  R2UR UR5, R61 ;  /* 0x000000003d0572ca */ /* 0x000fe200000e0000 */
[----:B------:R-:W-:Y:S01]  /*0ab0*/  IMAD.MOV.U32 R222, RZ, RZ, -0x2 ;  /* 0xfffffffeffde7424 */ /* 0x000fe200078e00ff */
[----:B------:R-:W-:Y:S01]  /*0ac0*/  R2UR UR45, R62 ;  /* 0x000000003e2d72ca */ /* 0x000fe200000e0000 */
[----:B------:R-:W-:Y:S01]  /*0ad0*/  ULOP3.LUT UR44, UR38, 0x1, URZ, 0xfc, !UPT ;  /* 0x00000001262c7892 */ /* 0x000fe2000f8efc3f */
[----:B------:R-:W-:Y:S01]  /*0ae0*/  SHF.R.S32.HI R3, RZ, 0x1f, R228 ;  /* 0x0000001fff037819 */ /* 0x000fe200000114e4 */
[----:B------:R-:W-:Y:S01]  /*0af0*/  UMOV UR43, URZ ;  /* 0x0000003f002b7c82 */ /* 0x000fe20008000000 */
[----:B------:R-:W-:Y:S01]  /*0b00*/  UMOV UR42, URZ ;  /* 0x0000003f002a7c82 */ /* 0x000fe20008000000 */
[----:B------:R-:W-:Y:S01]  /*0b10*/  UMOV UR51, URZ ;  /* 0x0000003f00337c82 */ /* 0x000fe20008000000 */
[CC--:B------:R-:W-:Y:S02]  /*0b20*/  LEA.HI R5, R3.reuse, R228.reuse, RZ, 0x7 ;  /* 0x000000e403057211 */ /* 0x0c0fe400078f38ff */
[----:B------:R-:W-:-:S02]  /*0b30*/  LEA.HI R0, R3, R228, RZ, 0x4 ;  /* 0x000000e403007211 */ /* 0x000fc400078f20ff */
[----:B------:R-:W-:Y:S02]  /*0b40*/  LOP3.LUT R7, R5, 0xffffff80, RZ, 0xc0, !PT ;  /* 0xffffff8005077812 */ /* 0x000fe400078ec0ff */
[----:B------:R-:W-:Y:S02]  /*0b50*/  LEA.HI R2, R3, R228, RZ, 0x5 ;  /* 0x000000e403027211 */ /* 0x000fe400078f28ff */
[----:B------:R-:W-:Y:S01]  /*0b60*/  SHF.R.S32.HI R9, RZ, 0x4, R0 ;  /* 0x00000004ff097819 */ /* 0x000fe20000011400 */
[----:B------:R-:W-:Y:S01]  /*0b70*/  IMAD.IADD R22, R228, 0x1, -R7 ;  /* 0x00000001e4167824 */ /* 0x000fe200078e0a07 */
[----:B------:R-:W-:Y:S01]  /*0b80*/  LOP3.LUT R7, R0, 0x3fffff0, RZ, 0xc0, !PT ;  /* 0x03fffff000077812 */ /* 0x000fe200078ec0ff */
[----:B------:R-:W-:Y:S01]  /*0b90*/  IMAD.SHL.U32 R2, R2, 0x20, RZ ;  /* 0x0000002002027824 */ /* 0x000fe200078e00ff */
[----:B------:R-:W-:Y:S02]  /*0ba0*/  LEA.HI R0, R0, R9, RZ, 0x1 ;  /* 0x0000000900007211 */ /* 0x000fe400078f08ff */
[----:B------:R-:W-:Y:S01]  /*0bb0*/  SHF.R.S32.HI R11, RZ, 0x1f, R22 ;  /* 0x0000001fff0b7819 */ /* 0x000fe20000011416 */
[----:B------:R-:W-:Y:S01]  /*0bc0*/  IMAD.IADD R7, R228, 0x1, -R7 ;  /* 0x00000001e4077824 */ /* 0x000fe200078e0a07 */
[----:B------:R-:W-:-:S02]  /*0bd0*/  LOP3.LUT R2, R2, 0xfffffc00, RZ, 0xc0, !PT ;  /* 0xfffffc0002027812 */ /* 0x000fc400078ec0ff */
[----:B------:R-:W-:Y:S02]  /*0be0*/  LOP3.LUT R0, R0, 0x1ffffffe, RZ, 0xc0, !PT ;  /* 0x1ffffffe00007812 */ /* 0x000fe400078ec0ff */
[----:B------:R-:W-:Y:S01]  /*0bf0*/  LEA.HI R4, R11, R22, RZ, 0x2 ;  /* 0x000000160b047211 */ /* 0x000fe200078f10ff */
[----:B------:R-:W-:Y:S01]  /*0c00*/  IMAD R7, R7, 0x40, R2 ;  /* 0x0000004007077824 */ /* 0x000fe200078e0202 */
[----:B------:R-:W-:Y:S01]  /*0c10*/  LEA.HI R2, R3, R228, RZ, 0x2 ;  /* 0x000000e403027211 */ /* 0x000fe200078f10ff */
[----:B------:R-:W-:Y:S01]  /*0c20*/  IMAD.IADD R0, R9, 0x1, -R0 ;  /* 0x0000000109007824 */ /* 0x000fe200078e0a00 */
[--C-:B------:R-:W-:Y:S02]  /*0c30*/  SHF.R.S32.HI R6, RZ, 0x2, R4.reuse ;  /* 0x00000002ff067819 */ /* 0x100fe40000011404 */
[----:B------:R-:W-:Y:S01]  /*0c40*/  SHF.R.S32.HI R13, RZ, 0x1f, R4 ;  /* 0x0000001fff0d7819 */ /* 0x000fe20000011404 */
[----:B------:R-:W-:Y:S01]  /*0c50*/  IMAD R224, R0, 0x8, R7 ;  /* 0x0000000800e07824 */ /* 0x000fe200078e0207 */
[----:B------:R-:W-:-:S02]  /*0c60*/  LOP3.LUT R7, R2, 0xfffffffc, RZ, 0xc0, !PT ;  /* 0xfffffffc02077812 */ /* 0x000fc400078ec0ff */
[----:B------:R-:W-:Y:S02]  /*0c70*/  LEA.HI R3, R3, R228, RZ, 0x3 ;  /* 0x000000e403037211 */ /* 0x000fe400078f18ff */
[----:B------:R-:W-:Y:S01]  /*0c80*/  LEA.HI R13, R13, R6, RZ, 0x3 ;  /* 0x000000060d0d7211 */ /* 0x000fe200078f18ff */
[C---:B------:R-:W-:Y:S01]  /*0c90*/  IMAD.IADD R0, R228.reuse, 0x1, -R7 ;  /* 0x00000001e4007824 */ /* 0x040fe200078e0a07 */
[----:B------:R-:W-:Y:S02]  /*0ca0*/  SHF.R.S32.HI R220, RZ, 0x7, R5 ;  /* 0x00000007ffdc7819 */ /* 0x000fe40000011405 */
[----:B------:R-:W-:Y:S02]  /*0cb0*/  LOP3.LUT R7, R3, 0xfffffff8, RZ, 0xc0, !PT ;  /* 0xfffffff803077812 */ /* 0x000fe400078ec0ff */
[----:B------:R-:W-:Y:S02]  /*0cc0*/  LOP3.LUT R13, R13, 0xfffffff8, RZ, 0xc0, !PT ;  /* 0xfffffff80d0d7812 */ /* 0x000fe400078ec0ff */
[----:B------:R-:W-:Y:S01]  /*0cd0*/  LEA.HI R11, R11, R22, RZ, 0x5 ;  /* 0x000000160b0b7211 */ /* 0x000fe200078f28ff */
[----:B------:R-:W-:Y:S01]  /*0ce0*/  IMAD.IADD R18, R228, 0x1, -R7 ;  /* 0x00000001e4127824 */ /* 0x000fe200078e0a07 */
[----:B------:R-:W-:Y:S01]  /*0cf0*/  LEA.HI R5, R5, R220, RZ, 0x1 ;  /* 0x000000dc05057211 */ /* 0x000fe200078f08ff */
[----:B------:R-:W-:Y:S01]  /*0d00*/  IMAD.IADD R6, R6, 0x1, -R13 ;  /* 0x0000000106067824 */ /* 0x000fe200078e0a0d */
[----:B------:R-:W-:-:S02]  /*0d10*/  LEA.HI R2, R0, R0, RZ, 0x1 ;  /* 0x0000000000027211 */ /* 0x000fc400078f08ff */
[----:B------:R-:W-:Y:S02]  /*0d20*/  SHF.R.S32.HI R11, RZ, 0x5, R11 ;  /* 0x00000005ff0b7819 */ /* 0x000fe4000001140b */
[----:B------:R-:W-:Y:S02]  /*0d30*/  LOP3.LUT R5, R5, 0x3fffffe, RZ, 0xc0, !PT ;  /* 0x03fffffe05057812 */ /* 0x000fe400078ec0ff */
[----:B------:R-:W-:Y:S01]  /*0d40*/  LOP3.LUT R9, R2, 0x1ffffffe, RZ, 0xc0, !PT ;  /* 0x1ffffffe02097812 */ /* 0x000fe200078ec0ff */
[----:B------:R-:W-:Y:S01]  /*0d50*/  IMAD.SHL.U32 R2, R18, 0x8, RZ ;  /* 0x0000000812027824 */ /* 0x000fe200078e00ff */
[----:B------:R-:W-:Y:S01]  /*0d60*/  LOP3.LUT R13, R4, 0x7ffffffc, RZ, 0xc0, !PT ;  /* 0x7ffffffc040d7812 */ /* 0x000fe200078ec0ff */
[----:B------:R-:W-:Y:S01]  /*0d70*/  IMAD R6, R11, 0x10, R6 ;  /* 0x000000100b067824 */ /* 0x000fe200078e0206 */
[----:B------:R-:W-:Y:S01]  /*0d80*/  SHF.R.S32.HI R19, RZ, 0x3, R3 ;  /* 0x00000003ff137819 */ /* 0x000fe20000011403 */
[----:B------:R-:W-:Y:S01]  /*0d90*/  IMAD.IADD R5, R220, 0x1, -R5 ;  /* 0x00000001dc057824 */ /* 0x000fe200078e0a05 */
[----:B------:R-:W-:Y:S01]  /*0da0*/  SHF.R.S32.HI R227, RZ, 0x1f, R2 ;  /* 0x0000001fffe37819 */ /* 0x000fe20000011402 */
[----:B------:R-:W-:-:S02]  /*0db0*/  VIADD R16, R2, 0x40 ;  /* 0x0000004002107836 */ /* 0x000fc40000000000 */
[----:B------:R-:W-:Y:S02]  /*0dc0*/  VIADD R17, R2, 0x80 ;  /* 0x0000008002117836 */ /* 0x000fe40000000000 */
[----:B------:R-:W-:Y:S01]  /*0dd0*/  IMAD.IADD R13, R22, 0x1, -R13 ;  /* 0x00000001160d7824 */ /* 0x000fe200078e0a0d */
[----:B------:R-:W-:Y:S01]  /*0de0*/  SHF.R.S32.HI R226, RZ, 0x1f, R16 ;  /* 0x0000001fffe27819 */ /* 0x000fe20000011410 */
[----:B------:R-:W-:Y:S01]  /*0df0*/  IMAD.IADD R0, R0, 0x1, -R9 ;  /* 0x0000000100007824 */ /* 0x000fe200078e0a09 */
[----:B------:R-:W-:Y:S01]  /*0e00*/  SHF.R.S32.HI R225, RZ, 0x1f, R17 ;  /* 0x0000001fffe17819 */ /* 0x000fe20000011411 */
[----:B------:R-:W-:Y:S02]  /*0e10*/  IMAD R221, R5, 0x40, R6 ;  /* 0x0000004005dd7824 */ /* 0x000fe400078e0206 */
[----:B------:R-:W-:Y:S02]  /*0e20*/  IMAD R222, R13, R222, 0xa0 ;  /* 0x000000a00dde7424 */ /* 0x000fe400078e02de */
[----:B------:R-:W-:-:S07]  /*0e30*/  IMAD R223, R0, 0x8, R221 ;  /* 0x0000000800df7824 */ /* 0x000fce00078e02dd */
.L_x_330:
[----:B012---:R-:W0:Y:S01]  /*0e40*/  LDC.64 R4, c[0x0][0xc88] ;  /* 0x00032200ff047b82 */ /* 0x007e220000000a00 */
[----:B------:R-:W-:Y:S01]  /*0e50*/  ULDC.64 UR6, c[0x0][0xa28] ;  /* 0x00028a0000067ab9 */ /* 0x000fe20000000a00 */
[----:B------:R-:W-:Y:S01]  /*0e60*/  ULDC.64 UR8, c[0x0][0xa20] ;  /* 0x0002880000087ab9 */ /* 0x000fe20000000a00 */
[----:B------:R-:W-:Y:S01]  /*0e70*/  ULDC UR4, c[0x0][0x424] ;  /* 0x0001090000047ab9 */ /* 0x000fe20000000800 */
[----:B0-----:R-:W-:-:S06]  /*0e80*/  IMAD.WIDE R4, R63, 0x4, R4 ;  /* 0x000000043f047825 */ /* 0x001fcc00078e0204 */
[----:B------:R-:W2:Y:S01]  /*0e90*/  LDG.E R4, desc[UR48][R4.64] ;  /* 0x0000003004047981 */ /* 0x000ea2000c1e1900 */
[----:B------:R-:W-:Y:S02]  /*0ea0*/  UISETP.NE.U32.AND UP0, UPT, UR6, URZ, UPT ;  /* 0x0000003f0600728c */ /* 0x000fe4000bf05070 */
[----:B------:R-:W-:Y:S02]  /*0eb0*/  UISETP.NE.U32.AND UP1, UPT, UR8, URZ, UPT ;  /* 0x0000003f0800728c */ /* 0x000fe4000bf25070 */
[----:B------:R-:W-:Y:S02]  /*0ec0*/  UISETP.NE.AND.EX UP0, UPT, UR7, URZ, UPT, UP0 ;  /* 0x0000003f0700728c */ /* 0x000fe4000bf05300 */
[----:B------:R-:W-:-:S04]  /*0ed0*/  UISETP.NE.AND.EX UP1, UPT, UR9, URZ, UPT, UP1 ;  /* 0x0000003f0900728c */ /* 0x000fc8000bf25310 */
[----:B------:R-:W-:Y:S02]  /*0ee0*/  PLOP3.LUT P0, PT, PT, PT, UP0, 0x80, 0x0 ;  /* 0x000000000000781c */ /* 0x000fe40003f0f008 */
[----:B------:R-:W-:Y:S02]  /*0ef0*/  PLOP3.LUT P1, PT, PT, PT, UP1, 0x80, 0x0 ;  /* 0x000000000000781c */ /* 0x000fe40003f2f018 */
[----:B--2---:R-:W-:-:S13]  /*0f00*/  R2UR UR36, R4 ;  /* 0x00000000042472ca */ /* 0x004fda00000e0000 */
[----:B------:R-:W-:Y:S02]  /*0f10*/  USHF.R.S32.HI UR37, URZ, 0x1f, UR36 ;  /* 0x0000001f3f257899 */ /* 0x000fe40008011424 */
[----:B------:R-:W-:Y:S02]  /*0f20*/  @UP0 ULEA UR6, UP2, UR36, UR6, 0x2 ;  /* 0x0000000624060291 */ /* 0x000fe4000f84103f */
[----:B------:R-:W-:Y:S02]  /*0f30*/  @UP1 ULEA UR8, UP3, UR36, UR8, 0x2 ;  /* 0x0000000824081291 */ /* 0x000fe4000f86103f */
[----:B------:R-:W-:Y:S02]  /*0f40*/  @UP0 ULEA.HI.X UR7, UR36, UR7, UR37, 0x2, UP2 ;  /* 0x0000000724070291 */ /* 0x000fe400090f1425 */
[----:B------:R-:W-:Y:S01]  /*0f50*/  @UP1 ULEA.HI.X UR9, UR36, UR9, UR37, 0x2, UP3 ;  /* 0x0000000924091291 */ /* 0x000fe200098f1425 */
[----:B------:R-:W-:Y:S02]  /*0f60*/  IMAD.U32 R4, RZ, RZ, UR6 ;  /* 0x00000006ff047e24 */ /* 0x000fe4000f8e00ff */
[----:B------:R-:W-:-:S02]  /*0f70*/  IMAD.U32 R6, RZ, RZ, UR8 ;  /* 0x00000008ff067e24 */ /* 0x000fc4000f8e00ff */
[----:B------:R-:W-:Y:S01]  /*0f80*/  IMAD.U32 R5, RZ, RZ, UR7 ;  /* 0x00000007ff057e24 */ /* 0x000fe2000f8e00ff */
[----:B------:R-:W-:Y:S01]  /*0f90*/  ULDC.64 UR6, c[0x0][0x418] ;  /* 0x0001060000067ab9 */ /* 0x000fe20000000a00 */
[----:B------:R-:W-:-:S03]  /*0fa0*/  IMAD.U32 R7, RZ, RZ, UR9 ;  /* 0x00000009ff077e24 */ /* 0x000fc6000f8e00ff */
[----:B------:R-:W2:Y:S04]  /*0fb0*/  @P0 LDG.E R4, desc[UR48][R4.64] ;  /* 0x0000003004040981 */ /* 0x000ea8000c1e1900 */
[----:B---3--:R-:W3:Y:S01]  /*0fc0*/  @P1 LDG.E R6, desc[UR48][R6.64] ;  /* 0x0000003006061981 */ /* 0x008ee2000c1e1900 */
[----:B------:R-:W-:Y:S01]  /*0fd0*/  UISETP.NE.U32.AND UP0, UPT, UR6, URZ, UPT ;  /* 0x0000003f0600728c */ /* 0x000fe2000bf05070 */
[----:B------:R-:W-:Y:S01]  /*0fe0*/  IMAD.MOV.U32 R0, RZ, RZ, RZ ;  /* 0x000000ffff007224 */ /* 0x000fe200078e00ff */
[----:B------:R-:W-:Y:S01]  /*0ff0*/  UMOV UR50, URZ ;  /* 0x0000003f00327c82 */ /* 0x000fe20008000000 */
[----:B------:R-:W-:Y:S01]  /*1000*/  ULDC UR6, c[0x0][0x2f0] ;  /* 0x0000bc0000067ab9 */ /* 0x000fe20000000800 */
[----:B------:R-:W-:Y:S01]  /*1010*/  UISETP.NE.AND.EX UP0, UPT, UR7, URZ, UPT, UP0 ;  /* 0x0000003f0700728c */ /* 0x000fe2000bf05300 */
[----:B------:R-:W-:Y:S01]  /*1020*/  IMAD.MOV.U32 R119, RZ, RZ, RZ ;  /* 0x000000ffff777224 */ /* 0x000fe200078e00ff */
[----:B------:R-:W-:Y:S01]  /*1030*/  UMOV UR39, UR5 ;  /* 0x0000000500277c82 */ /* 0x000fe20008000000 */
[----:B------:R-:W-:Y:S01]  /*1040*/  CS2R R8, SRZ ;  /* 0x0000000000087805 */ /* 0x000fe2000001ff00 */
[----:B------:R-:W-:Y:S01]  /*1050*/  USEL UR4, UR4, 0x1, UP0 ;  /* 0x0000000104047887 */ /* 0x000fe20008000000 */
[----:B------:R-:W-:-:S02]  /*1060*/  CS2R R10, SRZ ;  /* 0x00000000000a7805 */ /* 0x000fc4000001ff00 */
[----:B------:R-:W-:Y:S02]  /*1070*/  CS2R R12, SRZ ;  /* 0x00000000000c7805 */ /* 0x000fe4000001ff00 */
[----:B------:R-:W-:Y:S01]  /*1080*/  CS2R R14, SRZ ;  /* 0x00000000000e7805 */ /* 0x000fe2000001ff00 */
[----:B------:R-:W-:Y:S01]  /*1090*/  UIMAD UR4, UR4, UR6, URZ ;  /* 0x00000006040472a4 */ /* 0x000fe2000f8e023f */
        /* <DEDUP_REMOVED lines=20> */
[----:B----4-:R-:W-:Y:S02]  /*11e0*/  CS2R R66, SRZ ;  /* 0x0000000000427805 */ /* 0x010fe4000001ff00 */
        /* <DEDUP_REMOVED lines=11> */
[----:B------:R-:W-:Y:S01]  /*12a0*/  CS2R R130, SRZ ;  /* 0x0000000000827805 */ /* 0x000fe2000001ff00 */
[----:B------:R-:W-:Y:S01]  /*12b0*/  IMAD.MOV.U32 R92, RZ, RZ, RZ ;  /* 0x000000ffff5c7224 */ /* 0x000fe200078e00ff */
[----:B------:R-:W-:Y:S01]  /*12c0*/  CS2R R132, SRZ ;  /* 0x0000000000847805 */ /* 0x000fe2000001ff00 */
[----:B------:R-:W-:Y:S01]  /*12d0*/  IMAD.MOV.U32 R96, RZ, RZ, RZ ;  /* 0x000000ffff607224 */ /* 0x000fe200078e00ff */
[----:B--2---:R-:W-:Y:S01]  /*12e0*/  @P0 R2UR UR50, R4 ;  /* 0x00000000043202ca */ /* 0x004fe200000e0000 */
[----:B------:R-:W-:Y:S01]  /*12f0*/  IMAD.MOV.U32 R4, RZ, RZ, RZ ;  /* 0x000000ffff047224 */ /* 0x000fe200078e00ff */
[----:B------:R-:W-:-:S02]  /*1300*/  PLOP3.LUT P0, PT, PT, PT, PT, 0x80, 0x0 ;  /* 0x000000000000781c */ /* 0x000fc40003f0f070 */
[----:B---3--:R-:W-:Y:S01]  /*1310*/  @P1 R2UR UR4, R6 ;  /* 0x00000000060412ca */ /* 0x008fe200000e0000 */
[----:B------:R-:W-:-:S14]  /*1320*/  @P1 BRA `(.L_x_287) ;  /* 0x0000000000341947 */ /* 0x000fdc0003800000 */
[----:B------:R-:W-:Y:S02]  /*1330*/  ULDC.64 UR6, c[0x0][0xa08] ;  /* 0x0002820000067ab9 */ /* 0x000fe40000000a00 */
[----:B------:R-:W-:-:S04]  /*1340*/  ISETP.NE.U32.AND P1, PT, RZ, UR6, PT ;  /* 0x00000006ff007c0c */ /* 0x000fc8000bf25070 */
[----:B------:R-:W-:-:S13]  /*1350*/  ISETP.NE.AND.EX P1, PT, RZ, UR7, PT, P1 ;  /* 0x00000007ff007c0c */ /* 0x000fda000bf25310 */
[----:B------:R-:W-:Y:S05]  /*1360*/  @!P1 BRA `(.L_x_287) ;  /* 0x0000000000249947 */ /* 0x000fea0003800000 */
[----:B------:R-:W-:Y:S02]  /*1370*/  ULDC.64 UR4, c[0x0][0xa08] ;  /* 0x0002820000047ab9 */ /* 0x000fe40000000a00 */
[----:B------:R-:W-:-:S06]  /*1380*/  UIMAD.WIDE UR4, UR36, 0x4, UR4 ;  /* 0x00000004240478a5 */ /* 0x000fcc000f8e0204 */
[----:B------:R-:W-:Y:S02]  /*1390*/  IMAD.U32 R6, RZ, RZ, UR4 ;  /* 0x00000004ff067e24 */ /* 0x000fe4000f8e00ff */
[----:B------:R-:W-:-:S05]  /*13a0*/  IMAD.U32 R7, RZ, RZ, UR5 ;  /* 0x00000005ff077e24 */ /* 0x000fca000f8e00ff */
[----:B------:R-:W2:Y:S04]  /*13b0*/  LDG.E R5, desc[UR48][R6.64] ;  /* 0x0000003006057981 */ /* 0x000ea8000c1e1900 */
[----:B------:R-:W3:Y:S01]  /*13c0*/  LDG.E R3, desc[UR48][R6.64+0x4] ;  /* 0x0000043006037981 */ /* 0x000ee2000c1e1900 */
[----:B--2---:R-:W-:Y:S02]  /*13d0*/  R2UR UR4, R5 ;  /* 0x00000000050472ca */ /* 0x004fe400000e0000 */
[----:B---3--:R-:W-:-:S13]  /*13e0*/  R2UR UR5, R3 ;  /* 0x00000000030572ca */ /* 0x008fda00000e0000 */
[----:B------:R-:W-:-:S12]  /*13f0*/  UIADD3 UR4, -UR4, UR5, URZ ;  /* 0x0000000504047290 */ /* 0x000fd8000fffe13f */
.L_x_287:
[----:B------:R-:W-:Y:S01]  /*1400*/  UIADD3 UR50, -UR50, UR4, URZ ;  /* 0x0000000432327290 */ /* 0x000fe2000fffe13f */
[----:B------:R-:W-:Y:S01]  /*1410*/  CS2R R134, SRZ ;  /* 0x0000000000867805 */ /* 0x000fe2000001ff00 */
[----:B------:R-:W-:Y:S01]  /*1420*/  UMOV UR40, UR45 ;  /* 0x0000002d00287c82 */ /* 0x000fe20008000000 */
[----:B------:R-:W-:Y:S01]  /*1430*/  IMAD.MOV.U32 R93, RZ, RZ, RZ ;  /* 0x000000ffff5d7224 */ /* 0x000fe200078e00ff */
[----:B------:R-:W-:Y:S01]  /*1440*/  UISETP.GE.AND UP0, UPT, UR50, 0x1, UPT ;  /* 0x000000013200788c */ /* 0x000fe2000bf06270 */
[----:B------:R-:W-:Y:S01]  /*1450*/  CS2R R100, SRZ ;  /* 0x0000000000647805 */ /* 0x000fe2000001ff00 */
[----:B------:R-:W-:Y:S01]  /*1460*/  UIADD3 UR4, UR50, 0x9f, URZ ;  /* 0x0000009f32047890 */ /* 0x000fe2000fffe03f */
[----:B------:R-:W-:Y:S01]  /*1470*/  CS2R R136, SRZ ;  /* 0x0000000000887805 */ /* 0x000fe2000001ff00 */
[----:B------:R-:W-:Y:S01]  /*1480*/  IMAD.MOV.U32 R97, RZ, RZ, RZ ;  /* 0x000000ffff617224 */ /* 0x000fe200078e00ff */
[----:B------:R-:W-:Y:S02]  /*1490*/  CS2R R104, SRZ ;  /* 0x0000000000687805 */ /* 0x000fe4000001ff00 */
[----:B------:R-:W-:Y:S01]  /*14a0*/  PLOP3.LUT P1, PT, PT, PT, UP0, 0x80, 0x0 ;  /* 0x000000000000781c */ /* 0x000fe20003f2f008 */
[----:B------:R-:W-:Y:S01]  /*14b0*/  UIMAD.WIDE UR4, UR4, 0x66666667, URZ ;  /* 0x66666667040478a5 */ /* 0x000fe2000f8e023f */
[----:B------:R-:W-:Y:S01]  /*14c0*/  CS2R R138, SRZ ;  /* 0x00000000008a7805 */ /* 0x000fe2000001ff00 */
[----:B------:R-:W-:Y:S01]  /*14d0*/  IMAD.MOV.U32 R108, RZ, RZ, RZ ;  /* 0x000000ffff6c7224 */ /* 0x000fe200078e00ff */
[----:B------:R-:W-:Y:S01]  /*14e0*/  CS2R R140, SRZ ;  /* 0x00000000008c7805 */ /* 0x000fe2000001ff00 */
[----:B------:R-:W-:Y:S01]  /*14f0*/  USHF.R.U32.HI UR47, URZ, 0x1f, UR5 ;  /* 0x0000001f3f2f7899 */ /* 0x000fe20008011605 */
[----:B------:R-:W-:-:S02]  /*1500*/  IMAD.MOV.U32 R112, RZ, RZ, RZ ;  /* 0x000000ffff707224 */ /* 0x000fc400078e00ff */
[----:B------:R-:W-:Y:S01]  /*1510*/  IMAD.MOV.U32 R143, RZ, RZ, RZ ;  /* 0x000000ffff8f7224 */ /* 0x000fe200078e00ff */
[----:B------:R-:W-:-:S04]  /*1520*/  ULEA.HI.SX32 UR47, UR5, UR47, 0x1a ;  /* 0x0000002f052f7291 */ /* 0x000fc8000f8fd23f */
[----:B------:R-:W-:Y:S08]  /*1530*/  @!P1 BRA `(.L_x_288) ;  /* 0x0000008c00149947 */ /* 0x000ff00003800000 */
[----:B------:R-:W0:Y:S01]  /*1540*/  SHFL.IDX PT, R0, R220, RZ, 0x1f ;  /* 0x00001fffdc007589 */ /* 0x000e2200000e0000 */
[----:B------:R-:W1:Y:S01]  /*1550*/  S2UR UR6, SR_CgaCtaId ;  /* 0x00000000000679c3 */ /* 0x000e620000008800 */
[----:B------:R-:W-:Y:S01]  /*1560*/  UMOV UR5, 0x400 ;  /* 0x0000040000057882 */ /* 0x000fe20000000000 */
[----:B0-----:R-:W-:Y:S01]  /*1570*/  R2UR UR41, R0 ;  /* 0x00000000002972ca */ /* 0x001fe200000e0000 */
[----:B-1----:R-:W-:-:S04]  /*1580*/  ULEA UR5, UR6, UR5, 0x18 ;  /* 0x0000000506057291 */ /* 0x002fc8000f8ec03f */
[----:B------:R-:W-:-:S04]  /*1590*/  UIADD3 UR5, UR5, 0x1e200, URZ ;  /* 0x0001e20005057890 */ /* 0x000fc8000fffe03f */
[----:B------:R-:W-:-:S04]  /*15a0*/  ULOP3.LUT UP0, URZ, UR5, 0x9f, URZ, 0xc0, !UPT ;  /* 0x0000009f053f7892 */ /* 0x000fc8000f80c03f */
[----:B------:R-:W-:Y:S02]  /*15b0*/  ULEA.HI UR4, UR41, UR41, URZ, 0x1 ;  /* 0x0000002929047291 */ /* 0x000fe4000f8f083f */
[----:B------:R-:W-:Y:S02]  /*15c0*/  PLOP3.LUT P0, PT, PT, PT, UP0, 0x80, 0x0 ;  /* 0x000000000000781c */ /* 0x000fe40003f0f008 */
[----:B------:R-:W-:-:S04]  /*15d0*/  ULOP3.LUT UR4, UR4, 0x3e, URZ, 0xc0, !UPT ;  /* 0x0000003e04047892 */ /* 0x000fc8000f8ec03f */
[----:B------:R-:W-:-:S04]  /*15e0*/  UIADD3 UR4, UR41, -UR4, URZ ;  /* 0x8000000429047290 */ /* 0x000fc8000fffe03f */
[----:B------:R-:W-:-:S04]  /*15f0*/  ULEA UR4, UR4, UR5, 0xc ;  /* 0x0000000504047291 */ /* 0x000fc8000f8e603f */
[----:B------:R-:W-:-:S04]  /*1600*/  USHF.R.U32.HI UR4, URZ, 0x4, UR4 ;  /* 0x000000043f047899 */ /* 0x000fc80008011604 */
[----:B------:R-:W-:Y:S01]  /*1610*/  ULOP3.LUT UR52, UR4, 0x3fff, URZ, 0xc0, !UPT ;  /* 0x00003fff04347892 */ /* 0x000fe2000f8ec03f */
[----:B------:R-:W-:Y:S11]  /*1620*/  @!P0 BRA `(.L_x_289) ;  /* 0x0000000000408947 */ /* 0x000ff60003800000 */
        /* <DEDUP_REMOVED lines=16> */
.L_x_289:
        /* <DEDUP_REMOVED lines=10> */
[----:B------:R-:W-:Y:S02]  /*17d0*/  @UP0 ULDC.64 UR16, c[0x0][0x9a8] ;  /* 0x00026a0000100ab9 */ /* 0x000fe40000000a00 */
[----:B------:R-:W-:Y:S01]  /*17e0*/  @UP1 ULDC.64 UR14, c[0x0][0x9b8] ;  /* 0x00026e00000e1ab9 */ /* 0x000fe20000000a00 */
[----:B------:R-:W-:Y:S02]  /*17f0*/  @UP0 UIMAD UR8, UR37, UR16, URZ ;  /* 0x00000010250802a4 */ /* 0x000fe4000f8e023f */
[----:B------:R-:W-:Y:S02]  /*1800*/  @UP1 UIMAD UR10, UR37, UR14, URZ ;  /* 0x0000000e250a12a4 */ /* 0x000fe4000f8e023f */
        /* <DEDUP_REMOVED lines=26> */
[----:B------:R0:W2:Y:S04]  /*19b0*/  @P0 LDG.E R5, desc[UR48][R6.64] ;  /* 0x0000003006050981 */ /* 0x0000a8000c1e1900 */
[----:B------:R-:W2:Y:S01]  /*19c0*/  @P1 LDG.E R0, desc[UR48][R8.64] ;  /* 0x0000003008001981 */ /* 0x000ea2000c1e1900 */
[----:B------:R-:W1:Y:S01]  /*19d0*/  S2UR UR5, SR_CgaCtaId ;  /* 0x00000000000579c3 */ /* 0x000e620000008800 */
[----:B------:R-:W-:Y:S01]  /*19e0*/  ULEA.HI UR4, UR43, UR43, URZ, 0x1 ;  /* 0x0000002b2b047291 */ /* 0x000fe2000f8f083f */
[----:B------:R-:W-:-:S03]  /*19f0*/  MOV R4, 0x400 ;  /* 0x0000040000047802 */ /* 0x000fc60000000f00 */
[----:B------:R-:W-:Y:S01]  /*1a00*/  ULOP3.LUT UR4, UR4, 0xfffffffe, URZ, 0xc0, !UPT ;  /* 0xfffffffe04047892 */ /* 0x000fe2000f8ec03f */
[----:B0-----:R-:W-:-:S03]  /*1a10*/  IMAD.U32 R6, RZ, RZ, UR44 ;  /* 0x0000002cff067e24 */ /* 0x001fc6000f8e00ff */
[----:B------:R-:W-:Y:S02]  /*1a20*/  UIADD3 UR4, UR43, -UR4, URZ ;  /* 0x800000042b047290 */ /* 0x000fe4000fffe03f */
[----:B------:R-:W-:-:S04]  /*1a30*/  ISETP.NE.AND P0, PT, R6, 0x3, PT ;  /* 0x000000030600780c */ /* 0x000fc80003f05270 */
[----:B------:R-:W-:Y:S01]  /*1a40*/  IMAD.U32 R11, RZ, RZ, UR4 ;  /* 0x00000004ff0b7e24 */ /* 0x000fe2000f8e00ff */
[----:B------:R-:W-:-:S04]  /*1a50*/  ULDC UR4, c[0x0][0x9d8] ;  /* 0x0002760000047ab9 */ /* 0x000fc80000000800 */
[----:B------:R-:W-:Y:S01]  /*1a60*/  SHF.L.U32 R11, R11, 0x1f, RZ ;  /* 0x0000001f0b0b7819 */ /* 0x000fe200000006ff */
[----:B-1----:R-:W-:-:S05]  /*1a70*/  IMAD.U32 R3, RZ, RZ, UR5 ;  /* 0x00000005ff037e24 */ /* 0x002fca000f8e00ff */
[----:B------:R-:W-:-:S04]  /*1a80*/  LEA R4, R3, R4, 0x18 ;  /* 0x0000000403047211 */ /* 0x000fc800078ec0ff */
[----:B------:R-:W0:Y:S01]  /*1a90*/  SYNCS.PHASECHK.TRANS64.TRYWAIT P1, [R4+URZ+0x33400], R11 ;  /* 0x0334000b040075a7 */ /* 0x000e22000802017f */
[----:B--2---:R-:W-:-:S04]  /*1aa0*/  FMUL.FTZ R0, R5, R0 ;  /* 0x0000000005007220 */ /* 0x004fc80000410000 */
[----:B------:R-:W-:Y:S01]  /*1ab0*/  FMUL.FTZ R0, R0, UR4 ;  /* 0x0000000400007c20 */ /* 0x000fe20008410000 */
[----:B0-----:R-:W-:Y:S06]  /*1ac0*/  @!P1 BRA `(.L_x_290) ;  /* 0x0000011000309947 */ /* 0x001fec0003800000 */
.L_x_430:
[----:B------:R-:W-:Y:S05]  /*1ad0*/  @!P0 BRA `(.L_x_291) ;  /* 0x0000000000048947 */ /* 0x000fea0003800000 */
[----:B------:R-:W-:Y:S01]  /*1ae0*/  BPT.TRAP 0x1 ;  /* 0x000000040000795c */ /* 0x000fe20000300000 */
.L_x_291:
[----:B------:R-:W-:Y:S02]  /*1af0*/  IMAD.U32 R6, RZ, RZ, UR42 ;  /* 0x0000002aff067e24 */ /* 0x000fe4000f8e00ff */
[----:B------:R-:W-:-:S03]  /*1b00*/  IMAD.U32 R5, RZ, RZ, UR51 ;  /* 0x00000033ff057e24 */ /* 0x000fc6000f8e00ff */
[----:B------:R-:W-:Y:S01]  /*1b10*/  SHF.L.U32 R6, R6, 0x1f, RZ ;  /* 0x0000001f06067819 */ /* 0x000fe200000006ff */
[----:B------:R-:W-:-:S04]  /*1b20*/  IMAD R5, R5, 0x8, R4 ;  /* 0x0000000805057824 */ /* 0x000fc800078e0204 */
[----:B------:R1:W2:Y:S01]  /*1b30*/  SYNCS.PHASECHK.TRANS64.TRYWAIT P1, [R5+URZ+0x33430], R6 ;  /* 0x03343006050075a7 */ /* 0x0002a2000802017f */
[----:B------:R-:W-:Y:S05]  /*1b40*/  @!P0 BRA `(.L_x_292) ;  /* 0x0000000000048947 */ /* 0x000fea0003800000 */
[----:B------:R-:W-:Y:S01]  /*1b50*/  BPT.TRAP 0x1 ;  /* 0x000000040000795c */ /* 0x000fe20000300000 */
.L_x_292:
[----:B------:R-:W3:Y:S01]  /*1b60*/  S2R R7, SR_TID.X ;  /* 0x0000000000077919 */ /* 0x000ee20000002100 */
[----:B------:R-:W-:Y:S01]  /*1b70*/  IMAD.MOV.U32 R119, RZ, RZ, RZ ;  /* 0x000000ffff777224 */ /* 0x000fe200078e00ff */
[----:B---3--:R-:W-:Y:S01]  /*1b80*/  LOP3.LUT P2, RZ, R7, 0x7f, RZ, 0xc0, !PT ;  /* 0x0000007f07ff7812 */ /* 0x008fe2000784c0ff */
[----:B--2---:R-:W-:-:S12]  /*1b90*/  @P1 BRA `(.L_x_293) ;  /* 0x0000000000081947 */ /* 0x004fd80003800000 */
[----:B------:R-:W2:Y:S02]  /*1ba0*/  SYNCS.PHASECHK.TRANS64.TRYWAIT P1, [R5+URZ+0x33430], R6 ;  /* 0x03343006050075a7 */ /* 0x000ea4000802017f */
[----:B--2---:R-:W-:Y:S05]  /*1bb0*/  @!P1 BRA `(.L_x_294) ;  /* 0x0000011000089947 */ /* 0x004fea0003800000 */
.L_x_293:
[----:B------:R-:W-:Y:S05]  /*1bc0*/  WARPSYNC.ALL ;  /* 0x0000000000007948 */ /* 0x000fea0003800000 */
[----:B------:R-:W-:Y:S01]  /*1bd0*/  R2UR UR4, R4 ;  /* 0x00000000040472ca */ /* 0x000fe200000e0000 */
[----:B------:R-:W-:Y:S01]  /*1be0*/  ULOP3.LUT UR28, UR52, 0x10000, URZ, 0xfc, !UPT ;  /* 0x00010000341c7892 */ /* 0x000fe2000f8efc3f */
[----:B------:R-:W-:Y:S01]  /*1bf0*/  WARPGROUP.ARRIVE ;  /* 0x00000000000079c5 */ /* 0x000fe20000000000 */
[----:B------:R-:W-:Y:S01]  /*1c00*/  UMOV UR25, 0x80000020 ;  /* 0x8000002000197882 */ /* 0x000fe20000000000 */
[----:B------:R-:W-:Y:S01]  /*1c10*/  UMOV UR27, 0x80000020 ;  /* 0x80000020001b7882 */ /* 0x000fe20000000000 */
[----:B------:R-:W-:Y:S01]  /*1c20*/  UMOV UR5, UR25 ;  /* 0x0000001900057c82 */ /* 0x000fe20008000000 */
[----:B------:R-:W-:Y:S01]  /*1c30*/  UMOV UR7, 0x80000020 ;  /* 0x8000002000077882 */ /* 0x000fe20000000000 */
[----:B------:R-:W-:Y:S01]  /*1c40*/  UMOV UR9, UR25 ;  /* 0x0000001900097c82 */ /* 0x000fe20008000000 */
[----:B------:R-:W-:Y:S01]  /*1c50*/  UMOV UR24, UR28 ;  /* 0x0000001c00187c82 */ /* 0x000fe20008000000 */
[----:B------:R-:W-:Y:S01]  /*1c60*/  UMOV UR11, 0x80000020 ;  /* 0x80000020000b7882 */ /* 0x000fe20000000000 */
[----:B------:R-:W-:Y:S01]  /*1c70*/  UMOV UR8, UR24 ;  /* 0x0000001800087c82 */ /* 0x000fe20008000000 */
[----:B------:R-:W-:Y:S01]  /*1c80*/  UIADD3 UR12, UR28, 0x2, URZ ;  /* 0x000000021c0c7890 */ /* 0x000fe2000fffe03f */
[----:B------:R-:W3:Y:S01]  /*1c90*/  S2R R112, SR_TID.X ;  /* 0x0000000000707919 */ /* 0x000ee20000002100 */
[----:B------:R-:W-:Y:S01]  /*1ca0*/  UIADD3 UR4, UR4, 0x24200, URZ ;  /* 0x0002420004047890 */ /* 0x000fe2000fffe03f */
[--C-:B------:R-:W-:Y:S01]  /*1cb0*/  IMAD.MOV.U32 R118, RZ, RZ, R119.reuse ;  /* 0x000000ffff767224 */ /* 0x100fe200078e0077 */
[----:B------:R-:W-:Y:S01]  /*1cc0*/  UMOV UR15, 0x80000020 ;  /* 0x80000020000f7882 */ /* 0x000fe20000000000 */
[----:B------:R-:W-:Y:S01]  /*1cd0*/  UIADD3 UR16, UR28, 0x200, URZ ;  /* 0x000002001c107890 */ /* 0x000fe2000fffe03f */
[--C-:B------:R-:W-:Y:S01]  /*1ce0*/  IMAD.MOV.U32 R117, RZ, RZ, R119.reuse ;  /* 0x000000ffff757224 */ /* 0x100fe200078e0077 */
[----:B------:R-:W-:Y:S01]  /*1cf0*/  USHF.R.U32.HI UR4, URZ, 0x4, UR4 ;  /* 0x000000043f047899 */ /* 0x000fe20008011604 */
[--C-:B------:R-:W-:Y:S01]  /*1d00*/  IMAD.MOV.U32 R116, RZ, RZ, R119.reuse ;  /* 0x000000ffff747224 */ /* 0x100fe200078e0077 */
[----:B------:R-:W-:Y:S01]  /*1d10*/  UMOV UR19, 0x80000020 ;  /* 0x8000002000137882 */ /* 0x000fe20000000000 */
[----:B------:R-:W-:Y:S01]  /*1d20*/  UMOV UR23, 0x80000020 ;  /* 0x8000002000177882 */ /* 0x000fe20000000000 */
[----:B------:R-:W-:Y:S01]  /*1d30*/  ULOP3.LUT UR4, UR4, 0x3fff, URZ, 0xc0, !UPT ;  /* 0x00003fff04047892 */ /* 0x000fe2000f8ec03f */
[--C-:B------:R-:W-:Y:S01]  /*1d40*/  IMAD.MOV.U32 R115, RZ, RZ, R119.reuse ;  /* 0x000000ffff737224 */ /* 0x100fe200078e0077 */
[----:B------:R-:W-:Y:S01]  /*1d50*/  UMOV UR31, 0x80000020 ;  /* 0x80000020001f7882 */ /* 0x000fe20000000000 */
[----:B------:R-:W-:Y:S01]  /*1d60*/  UISETP.GE.AND UP0, UPT, UR50, 0xa1, UPT ;  /* 0x000000a13200788c */ /* 0x000fe2000bf06270 */
[--C-:B------:R-:W-:Y:S01]  /*1d70*/  IMAD.MOV.U32 R114, RZ, RZ, R119.reuse ;  /* 0x000000ffff727224 */ /* 0x100fe200078e0077 */
[----:B------:R-:W-:Y:S01]  /*1d80*/  ULOP3.LUT UR46, UR4, 0x10000, URZ, 0xfc, !UPT ;  /* 0x00010000042e7892 */ /* 0x000fe2000f8efc3f */
[----:B------:R-:W-:-:S02]  /*1d90*/  IMAD.MOV.U32 R113, RZ, RZ, R119 ;  /* 0x000000ffff717224 */ /* 0x000fc400078e0077 */
[----:B------:R-:W-:Y:S01]  /*1da0*/  UMOV UR4, UR24 ;  /* 0x0000001800047c82 */ /* 0x000fe20008000000 */
[----:B------:R-:W-:-:S04]  /*1db0*/  UIMAD UR32, UR51, 0x780, UR46 ;  /* 0x00000780332078a4 */ /* 0x000fc8000f8e022e */
[----:B------:R-:W-:Y:S02]  /*1dc0*/  UIADD3 UR6, UR32, 0x100, URZ ;  /* 0x0000010020067890 */ /* 0x000fe4000fffe03f */
[----:B------:R-:W-:Y:S02]  /*1dd0*/  UIADD3 UR10, UR32, 0x180, URZ ;  /* 0x00000180200a7890 */ /* 0x000fe4000fffe03f */
[----:B------:R-:W-:Y:S01]  /*1de0*/  UMOV UR26, UR32 ;  /* 0x00000020001a7c82 */ /* 0x000fe20008000000 */
[----:B------:R-:W-:Y:S01]  /*1df0*/  UIADD3 UR14, UR32, 0x182, URZ ;  /* 0x00000182200e7890 */ /* 0x000fe2000fffe03f */
[----:B------:R-:W-:Y:S01]  /*1e00*/  QGMMA.64x32x32.F32.E4M3.E4M3 R88, gdesc[UR24], RZ, !UPT, gsb0 ;  /* 0x00600000185879f3 */ /* 0x000fe2000c0008ff */
[----:B------:R-:W-:Y:S01]  /*1e10*/  UIADD3 UR26, UR32, 0x80, URZ ;  /* 0x00000080201a7890 */ /* 0x000fe2000fffe03f */
[----:B------:R-:W-:Y:S01]  /*1e20*/  UMOV UR27, 0x80000020 ;  /* 0x80000020001b7882 */ /* 0x000fe20000000000 */
[----:B------:R-:W-:Y:S02]  /*1e30*/  UIADD3 UR18, UR32, 0x400, URZ ;  /* 0x0000040020127890 */ /* 0x000fe4000fffe03f */
[----:B------:R-:W-:-:S02]  /*1e40*/  UIADD3 UR22, UR32, 0x402, URZ ;  /* 0x0000040220167890 */ /* 0x000fc4000fffe03f */
[----:B------:R-:W-:Y:S01]  /*1e50*/  UIADD3 UR30, UR32, 0x680, URZ ;  /* 0x00000680201e7890 */ /* 0x000fe2000fffe03f */
        /* <DEDUP_REMOVED lines=168> */
[----:B-12---:R-:W1:Y:S08]  /*28e0*/  MUFU.TANH R6, R90 ;  /* 0x0000005a00067308 */ /* 0x006e700000002400 */
[----:B------:R-:W-:Y:S08]  /*28f0*/  MUFU.TANH R96, R96 ;  /* 0x0000006000607308 */ /* 0x000ff00000002400 */
[----:B------:R-:W2:Y:S08]  /*2900*/  MUFU.TANH R7, R91 ;  /* 0x0000005b00077308 */ /* 0x000eb00000002400 */
[----:B------:R-:W-:Y:S01]  /*2910*/  MUFU.TANH R97, R97 ;  /* 0x0000006100617308 */ /* 0x000fe20000002400 */
[----:B------:R-:W-:-:S02]  /*2920*/  WARPGROUP.DEPBAR.LE gsb0, 0x0 ;  /* 0x00008000000079c5 */ /* 0x000fc40000010000 */
[----:B------:R-:W-:Y:S01]  /*2930*/  WARPGROUP.ARRIVE ;  /* 0x00000000000079c5 */ /* 0x000fe20000000000 */
[C---:B------:R-:W-:Y:S01]  /*2940*/  FMUL.FTZ R74, R0.reuse, R74 ;  /* 0x0000004a004a7220 */ /* 0x040fe20000410000 */
[C---:B------:R-:W-:Y:S01]  /*2950*/  FMUL.FTZ R75, R0.reuse, R75 ;  /* 0x0000004b004b7220 */ /* 0x040fe20000410000 */
[C---:B------:R-:W-:Y:S02]  /*2960*/  FMUL.FTZ R72, R0.reuse, R72 ;  /* 0x0000004800487220 */ /* 0x040fe40000410000 */
[----:B------:R-:W4:Y:S01]  /*2970*/  MUFU.TANH R8, R94 ;  /* 0x0000005e00087308 */ /* 0x000f220000002400 */
        /* <DEDUP_REMOVED lines=19> */
[----:B------:R-:W5:Y:S08]  /*2ab0*/  MUFU.TANH R9, R95 ;  /* 0x0000005f00097308 */ /* 0x000f700000002400 */
[----:B------:R-:W-:Y:S08]  /*2ac0*/  MUFU.TANH R101, R101 ;  /* 0x0000006500657308 */ /* 0x000ff00000002400 */
[----:B------:R-:W3:Y:S08]  /*2ad0*/  MUFU.TANH R10, R98 ;  /* 0x00000062000a7308 */ /* 0x000ef00000002400 */
[----:B------:R-:W-:Y:S01]  /*2ae0*/  MUFU.TANH R72, R72 ;  /* 0x0000004800487308 */ /* 0x000fe20000002400 */
[----:B------:R-:W-:-:S02]  /*2af0*/  WARPGROUP.DEPBAR.LE gsb0, 0x0 ;  /* 0x00008000000079c5 */ /* 0x000fc40000010000 */
[----:B------:R-:W-:Y:S01]  /*2b00*/  WARPGROUP.ARRIVE ;  /* 0x00000000000079c5 */ /* 0x000fe20000000000 */
[C---:B------:R-:W-:Y:S01]  /*2b10*/  FMUL.FTZ R56, R0.reuse, R56 ;  /* 0x0000003800387220 */ /* 0x040fe20000410000 */
[C---:B------:R-:W-:Y:S01]  /*2b20*/  FMUL.FTZ R57, R0.reuse, R57 ;  /* 0x0000003900397220 */ /* 0x040fe20000410000 */
[C---:B------:R-:W-:Y:S01]  /*2b30*/  FMUL.FTZ R60, R0.reuse, R60 ;  /* 0x0000003c003c7220 */ /* 0x040fe20000410000 */
[C---:B------:R-:W-:Y:S01]  /*2b40*/  FMUL.FTZ R61, R0.reuse, R61 ;  /* 0x0000003d003d7220 */ /* 0x040fe20000410000 */
[----:B------:R0:W-:Y:S01]  /*2b50*/  MUFU.TANH R74, R56 ;  /* 0x00000038004a7308 */ /* 0x0001e20000002400 */
[----:B------:R-:W-:Y:S01]  /*2b60*/  QGMMA.64x32x32.F32.E4M3.E4M3 R40, gdesc[UR20], R40, gsb0 ;  /* 0x00600000142879f3 */ /* 0x000fe20008000828 */
[----:B------:R-:W-:Y:S01]  /*2b70*/  UIADD3 UR22, UR32, 0x702, URZ ;  /* 0x0000070220167890 */ /* 0x000fe2000fffe03f */
[C---:B------:R-:W-:Y:S01]  /*2b80*/  FMUL.FTZ R65, R0.reuse, R65 ;  /* 0x0000004100417220 */ /* 0x040fe20000410000 */
[----:B------:R-:W-:Y:S01]  /*2b90*/  UMOV UR23, 0x80000020 ;  /* 0x8000002000177882 */ /* 0x000fe20000000000 */
[C---:B------:R-:W-:Y:S01]  /*2ba0*/  FMUL.FTZ R59, R0.reuse, R59 ;  /* 0x0000003b003b7220 */ /* 0x040fe20000410000 */
[C---:B------:R-:W-:Y:S01]  /*2bb0*/  FMUL.FTZ R70, R0.reuse, R70 ;  /* 0x0000004600467220 */ /* 0x040fe20000410000 */
[----:B------:R-:W-:Y:S01]  /*2bc0*/  FMUL.FTZ R68, R0, R68 ;  /* 0x0000004400447220 */ /* 0x000fe20000410000 */
[----:B------:R1:W-:Y:S01]  /*2bd0*/  MUFU.TANH R75, R57 ;  /* 0x00000039004b7308 */ /* 0x0003e20000002400 */
[----:B0-----:R-:W-:-:S02]  /*2be0*/  VIADD R56, R222, UR50 ;  /* 0x00000032de387c36 */ /* 0x001fc40008000000 */
[C---:B------:R-:W-:Y:S01]  /*2bf0*/  FMUL.FTZ R58, R0.reuse, R58 ;  /* 0x0000003a003a7220 */ /* 0x040fe20000410000 */
[C---:B------:R-:W-:Y:S01]  /*2c00*/  FMUL.FTZ R62, R0.reuse, R62 ;  /* 0x0000003e003e7220 */ /* 0x040fe20000410000 */
[C---:B------:R-:W-:Y:S01]  /*2c10*/  FMUL.FTZ R69, R0.reuse, R69 ;  /* 0x0000004500457220 */ /* 0x040fe20000410000 */
[C---:B------:R-:W-:Y:S01]  /*2c20*/  FMUL.FTZ R64, R0.reuse, R64 ;  /* 0x0000004000407220 */ /* 0x040fe20000410000 */
[C---:B------:R-:W-:Y:S01]  /*2c30*/  FMUL.FTZ R71, R0.reuse, R71 ;  /* 0x0000004700477220 */ /* 0x040fe20000410000 */
[C---:B------:R-:W-:Y:S01]  /*2c40*/  FMUL.FTZ R67, R0.reuse, R67 ;  /* 0x0000004300437220 */ /* 0x040fe20000410000 */
[----:B------:R0:W-:Y:S01]  /*2c50*/  MUFU.TANH R90, R60 ;  /* 0x0000003c005a7308 */ /* 0x0001e20000002400 */
[----:B-1----:R-:W-:Y:S02]  /*2c60*/  IMAD.U32 R57, RZ, RZ, UR47 ;  /* 0x0000002fff397e24 */ /* 0x002fe4000f8e00ff */
[C---:B------:R-:W-:Y:S01]  /*2c70*/  FMUL.FTZ R66, R0.reuse, R66 ;  /* 0x0000004200427220 */ /* 0x040fe20000410000 */
[----:B------:R-:W-:Y:S01]  /*2c80*/  FMUL.FTZ R63, R0, R63 ;  /* 0x0000003f003f7220 */ /* 0x000fe20000410000 */
[----:B------:R-:W-:-:S03]  /*2c90*/  IMAD R56, R57, -0xa0, R56 ;  /* 0xffffff6039387824 */ /* 0x000fc600078e0238 */
[----:B------:R1:W-:Y:S02]  /*2ca0*/  MUFU.TANH R91, R61 ;  /* 0x0000003d005b7308 */ /* 0x0003e40000002400 */
[C---:B------:R-:W-:Y:S02]  /*2cb0*/  ISETP.GT.AND P1, PT, R56.reuse, RZ, PT ;  /* 0x000000ff3800720c */ /* 0x040fe40003f24270 */
[C---:B------:R-:W-:Y:S02]  /*2cc0*/  ISETP.GT.AND P2, PT, R56.reuse, 0x1, PT ;  /* 0x000000013800780c */ /* 0x040fe40003f44270 */
[C---:B------:R-:W-:Y:S02]  /*2cd0*/  ISETP.GT.AND P3, PT, R56.reuse, 0x8, PT ;  /* 0x000000083800780c */ /* 0x040fe40003f64270 */
[C---:B------:R-:W-:Y:S01]  /*2ce0*/  ISETP.GT.AND P4, PT, R56.reuse, 0x9, PT ;  /* 0x000000093800780c */ /* 0x040fe20003f84270 */
[----:B------:R-:W1:Y:S01]  /*2cf0*/  MUFU.TANH R11, R99 ;  /* 0x00000063000b7308 */ /* 0x000e620000002400 */
[----:B------:R-:W-:-:S02]  /*2d00*/  ISETP.GT.AND P5, PT, R56, 0x10, PT ;  /* 0x000000103800780c */ /* 0x000fc40003fa4270 */
[----:B------:R-:W-:Y:S02]  /*2d10*/  FSEL R6, R6, -INF , P1 ;  /* 0xff80000006067808 */ /* 0x000fe40000800000 */
[----:B--2---:R-:W-:Y:S02]  /*2d20*/  FSEL R7, R7, -INF , P2 ;  /* 0xff80000007077808 */ /* 0x004fe40001000000 */
[----:B----4-:R-:W-:Y:S01]  /*2d30*/  FSEL R8, R8, -INF , P3 ;  /* 0xff80000008087808 */ /* 0x010fe20001800000 */
[----:B------:R2:W-:Y:S01]  /*2d40*/  MUFU.TANH R98, R65 ;  /* 0x0000004100627308 */ /* 0x0005e20000002400 */
[----:B-----5:R-:W-:Y:S02]  /*2d50*/  FSEL R9, R9, -INF , P4 ;  /* 0xff80000009097808 */ /* 0x020fe40002000000 */
[----:B---3--:R-:W-:-:S05]  /*2d60*/  FSEL R10, R10, -INF , P5 ;  /* 0xff8000000a0a7808 */ /* 0x008fca0002800000 */
[----:B------:R-:W-:Y:S08]  /*2d70*/  MUFU.TANH R73, R73 ;  /* 0x0000004900497308 */ /* 0x000ff00000002400 */
[----:B------:R-:W3:Y:S01]  /*2d80*/  MUFU.TANH R12, R102 ;  /* 0x00000066000c7308 */ /* 0x000ee20000002400 */
[----:B------:R-:W-:Y:S02]  /*2d90*/  WARPGROUP.DEPBAR.LE gsb0, 0x0 ;  /* 0x00008000000079c5 */ /* 0x000fe40000010000 */
[----:B------:R-:W-:Y:S01]  /*2da0*/  WARPGROUP.ARRIVE ;  /* 0x00000000000079c5 */ /* 0x000fe20000000000 */
[C---:B------:R-:W-:Y:S01]  /*2db0*/  FMUL.FTZ R40, R0.reuse, R40 ;  /* 0x0000002800287220 */ /* 0x040fe20000410000 */
[C---:B------:R-:W-:Y:S01]  /*2dc0*/  FMUL.FTZ R41, R0.reuse, R41 ;  /* 0x0000002900297220 */ /* 0x040fe20000410000 */
[C---:B------:R-:W-:Y:S01]  /*2dd0*/  FMUL.FTZ R42, R0.reuse, R42 ;  /* 0x0000002a002a7220 */ /* 0x040fe20000410000 */
[C---:B0-----:R-:W-:Y:S01]  /*2de0*/  FMUL.FTZ R60, R0.reuse, R50 ;  /* 0x00000032003c7220 */ /* 0x041fe20000410000 */
[----:B------:R0:W-:Y:S01]  /*2df0*/  MUFU.TANH R106, R40 ;  /* 0x00000028006a7308 */ /* 0x0001e20000002400 */
[----:B------:R-:W-:Y:S01]  /*2e00*/  QGMMA.64x32x32.F32.E4M3.E4M3 R24, gdesc[UR20], R24, gsb0 ;  /* 0x00600000141879f3 */ /* 0x000fe20008000818 */
[----:B------:R-:W-:Y:S01]  /*2e10*/  FSEL R50, R93, -INF , P4 ;  /* 0xff8000005d327808 */ /* 0x000fe20002000000 */
[----:B-1----:R-:W-:Y:S01]  /*2e20*/  FMUL.FTZ R61, R0, R51 ;  /* 0x00000033003d7220 */ /* 0x002fe20000410000 */
[----:B------:R-:W-:Y:S01]  /*2e30*/  FSEL R51, R96, -INF , P5 ;  /* 0xff80000060337808 */ /* 0x000fe20002800000 */
[C---:B--2---:R-:W-:Y:S01]  /*2e40*/  FMUL.FTZ R65, R0.reuse, R53 ;  /* 0x0000003500417220 */ /* 0x044fe20000410000 */
[----:B------:R-:W-:Y:S01]  /*2e50*/  FMUL.FTZ R44, R0, R44 ;  /* 0x0000002c002c7220 */ /* 0x000fe20000410000 */
[----:B------:R-:W-:Y:S01]  /*2e60*/  ISETP.GT.AND P4, PT, R56, 0x20, PT ;  /* 0x000000203800780c */ /* 0x000fe20003f84270 */
[----:B------:R1:W-:Y:S01]  /*2e70*/  MUFU.TANH R107, R41 ;  /* 0x00000029006b7308 */ /* 0x0003e20000002400 */
[----:B0-----:R-:W-:Y:S01]  /*2e80*/  FMUL.FTZ R40, R0, R46 ;  /* 0x0000002e00287220 */ /* 0x001fe20000410000 */
[----:B------:R-:W-:Y:S01]  /*2e90*/  FSEL R46, R88, -INF , P1 ;  /* 0xff800000582e7808 */ /* 0x000fe20000800000 */
[----:B------:R-:W-:Y:S01]  /*2ea0*/  FMUL.FTZ R45, R0, R45 ;  /* 0x0000002d002d7220 */ /* 0x000fe20000410000 */
[----:B------:R-:W-:Y:S01]  /*2eb0*/  ISETP.GT.AND P1, PT, R56, 0x11, PT ;  /* 0x000000113800780c */ /* 0x000fe20003f24270 */
[----:B------:R-:W-:Y:S01]  /*2ec0*/  FMUL.FTZ R52, R0, R52 ;  /* 0x0000003400347220 */ /* 0x000fe20000410000 */
[----:B------:R-:W-:Y:S01]  /*2ed0*/  ISETP.GT.AND P5, PT, R56, 0x21, PT ;  /* 0x000000213800780c */ /* 0x000fe20003fa4270 */
[C---:B------:R-:W-:Y:S01]  /*2ee0*/  FMUL.FTZ R47, R0.reuse, R47 ;  /* 0x0000002f002f7220 */ /* 0x040fe20000410000 */
[----:B------:R0:W-:Y:S01]  /*2ef0*/  MUFU.TANH R108, R42 ;  /* 0x0000002a006c7308 */ /* 0x0001e20000002400 */
[----:B-1----:R-:W-:Y:S01]  /*2f00*/  FMUL.FTZ R41, R0, R48 ;  /* 0x0000003000297220 */ /* 0x002fe20000410000 */
[----:B------:R-:W-:Y:S01]  /*2f10*/  FSEL R48, R92, -INF , P3 ;  /* 0xff8000005c307808 */ /* 0x000fe20001800000 */
[----:B------:R-:W-:Y:S01]  /*2f20*/  FMUL.FTZ R43, R0, R43 ;  /* 0x0000002b002b7220 */ /* 0x000fe20000410000 */
[----:B------:R-:W-:-:S02]  /*2f30*/  FSEL R53, R97, -INF , P1 ;  /* 0xff80000061357808 */ /* 0x000fc40000800000 */
[----:B------:R-:W-:Y:S02]  /*2f40*/  ISETP.GT.AND P3, PT, R56, 0x19, PT ;  /* 0x000000193800780c */ /* 0x000fe40003f64270 */
[----:B------:R1:W-:Y:S01]  /*2f50*/  MUFU.TANH R92, R41 ;  /* 0x00000029005c7308 */ /* 0x0003e20000002400 */
[----:B0-----:R-:W-:Y:S01]  /*2f60*/  FMUL.FTZ R42, R0, R49 ;  /* 0x00000031002a7220 */ /* 0x001fe20000410000 */
[----:B------:R-:W-:Y:S02]  /*2f70*/  FSEL R49, R89, -INF , P2 ;  /* 0xff80000059317808 */ /* 0x000fe40001000000 */
[----:B------:R-:W-:Y:S02]  /*2f80*/  ISETP.GT.AND P2, PT, R56, 0x18, PT ;  /* 0x000000183800780c */ /* 0x000fe40003f44270 */
[----:B------:R-:W-:Y:S01]  /*2f90*/  FSEL R57, R101, -INF , P3 ;  /* 0xff80000065397808 */ /* 0x000fe20001800000 */
[----:B------:R-:W-:Y:S01]  /*2fa0*/  IMAD.MOV.U32 R101, RZ, RZ, R119 ;  /* 0x000000ffff657224 */ /* 0x000fe200078e0077 */
[----:B------:R0:W-:Y:S01]  /*2fb0*/  MUFU.TANH R88, R40 ;  /* 0x0000002800587308 */ /* 0x0001e20000002400 */
[----:B-1----:R-:W-:-:S02]  /*2fc0*/  FMNMX.FTZ R41, R46, R49, !PT ;  /* 0x000000312e297209 */ /* 0x002fc40007810000 */
[----:B------:R-:W-:Y:S02]  /*2fd0*/  FSEL R11, R11, -INF , P1 ;  /* 0xff8000000b0b7808 */ /* 0x000fe40000800000 */
[----:B------:R-:W-:Y:S02]  /*2fe0*/  FMNMX.FTZ R41, R48, R41, !PT ;  /* 0x0000002930297209 */ /* 0x000fe40007810000 */
[----:B------:R-:W-:Y:S01]  /*2ff0*/  ISETP.GT.AND P1, PT, R56, 0x28, PT ;  /* 0x000000283800780c */ /* 0x000fe20003f24270 */
[----:B------:R1:W-:Y:S01]  /*3000*/  MUFU.TANH R93, R42 ;  /* 0x0000002a005d7308 */ /* 0x0003e20000002400 */
[----:B0-----:R-:W-:Y:S02]  /*3010*/  FMNMX.FTZ R40, R50, R41, !PT ;  /* 0x0000002932287209 */ /* 0x001fe40007810000 */
[----:B---3--:R-:W-:Y:S02]  /*3020*/  FSEL R12, R12, -INF , P2 ;  /* 0xff8000000c0c7808 */ /* 0x008fe40001000000 */
[----:B------:R-:W-:-:S02]  /*3030*/  FSEL R14, R14, -INF , P4 ;  /* 0xff8000000e0e7808 */ /* 0x000fc40002000000 */
[----:B------:R-:W-:Y:S01]  /*3040*/  FSEL R15, R15, -INF , P5 ;  /* 0xff8000000f0f7808 */ /* 0x000fe20002800000 */
[----:B------:R-:W0:Y:S01]  /*3050*/  MUFU.TANH R21, R79 ;  /* 0x0000004f00157308 */ /* 0x000e220000002400 */
[----:B-1----:R-:W-:-:S04]  /*3060*/  FMNMX.FTZ R42, R51, R40, !PT ;  /* 0x00000028332a7209 */ /* 0x002fc80007810000 */
[----:B------:R-:W-:-:S03]  /*3070*/  FMNMX.FTZ R42, R53, R42, !PT ;  /* 0x0000002a352a7209 */ /* 0x000fc60007810000 */
[----:B------:R-:W-:Y:S01]  /*3080*/  MUFU.TANH R76, R76 ;  /* 0x0000004c004c7308 */ /* 0x000fe20000002400 */
[----:B------:R-:W-:-:S07]  /*3090*/  WARPGROUP.DEPBAR.LE gsb0, 0x0 ;  /* 0x00008000000079c5 */ /* 0x000fce0000010000 */
[----:B------:R1:W-:Y:S08]  /*30a0*/  MUFU.TANH R79, R59 ;  /* 0x0000003b004f7308 */ /* 0x0003f00000002400 */
[----:B------:R-:W2:Y:S01]  /*30b0*/  MUFU.TANH R13, R103 ;  /* 0x00000067000d7308 */ /* 0x000ea20000002400 */
[----:B-1----:R-:W-:Y:S02]  /*30c0*/  FSEL R59, R100, -INF , P2 ;  /* 0xff800000643b7808 */ /* 0x002fe40001000000 */
[----:B------:R-:W-:-:S04]  /*30d0*/  ISETP.GT.AND P2, PT, R56, 0x29, PT ;  /* 0x000000293800780c */ /* 0x000fc80003f44270 */
[----:B0-----:R-:W-:Y:S01]  /*30e0*/  FSEL R21, R21, -INF , P2 ;  /* 0xff80000015157808 */ /* 0x001fe20001000000 */
[----:B------:R-:W-:Y:S08]  /*30f0*/  MUFU.TANH R77, R77 ;  /* 0x0000004d004d7308 */ /* 0x000ff00000002400 */
[----:B------:R0:W-:Y:S01]  /*3100*/  MUFU.TANH R110, R44 ;  /* 0x0000002c006e7308 */ /* 0x0001e20000002400 */
[----:B--2---:R-:W-:-:S02]  /*3110*/  FSEL R13, R13, -INF , P3 ;  /* 0xff8000000d0d7808 */ /* 0x004fc40001800000 */
[----:B------:R-:W-:-:S05]  /*3120*/  ISETP.GT.AND P3, PT, R56, 0x30, PT ;  /* 0x000000303800780c */ /* 0x000fca0003f64270 */
[----:B------:R1:W-:Y:S01]  /*3130*/  MUFU.TANH R104, R70 ;  /* 0x0000004600687308 */ /* 0x0003e20000002400 */
[----:B0-----:R-:W-:-:S04]  /*3140*/  FMNMX.FTZ R44, R59, R42, !PT ;  /* 0x0000002a3b2c7209 */ /* 0x001fc80007810000 */
[----:B------:R-:W-:-:S03]  /*3150*/  FMNMX.FTZ R44, R57, R44, !PT ;  /* 0x0000002c392c7209 */ /* 0x000fc60007810000 */
[----:B------:R-:W-:Y:S01]  /*3160*/  MUFU.TANH R80, R80 ;  /* 0x0000005000507308 */ /* 0x000fe20000002400 */
[----:B-1----:R-:W-:Y:S01]  /*3170*/  FMUL.FTZ R70, R0, R55 ;  /* 0x0000003700467220 */ /* 0x002fe20000410000 */
[----:B------:R-:W-:Y:S02]  /*3180*/  FSEL R55, R72, -INF , P4 ;  /* 0xff80000048377808 */ /* 0x000fe40002000000 */
[----:B------:R-:W-:-:S04]  /*3190*/  ISETP.GT.AND P4, PT, R56, 0x31, PT ;  /* 0x000000313800780c */ /* 0x000fc80003f84270 */
[----:B------:R0:W-:Y:S08]  /*31a0*/  MUFU.TANH R102, R68 ;  /* 0x0000004400667308 */ /* 0x0001f00000002400 */
[----:B------:R-:W-:Y:S01]  /*31b0*/  MUFU.TANH R81, R81 ;  /* 0x0000005100517308 */ /* 0x000fe20000002400 */
[----:B0-----:R-:W-:Y:S01]  /*31c0*/  FMUL.FTZ R68, R0, R54 ;  /* 0x0000003600447220 */ /* 0x001fe20000410000 */
[----:B------:R-:W-:-:S02]  /*31d0*/  FSEL R54, R73, -INF , P5 ;  /* 0xff80000049367808 */ /* 0x000fc40002800000 */
[----:B------:R-:W-:-:S04]  /*31e0*/  ISETP.GT.AND P5, PT, R56, 0x38, PT ;  /* 0x000000383800780c */ /* 0x000fc80003fa4270 */
[----:B------:R0:W-:Y:S08]  /*31f0*/  MUFU.TANH R111, R45 ;  /* 0x0000002d006f7308 */ /* 0x0001f00000002400 */
[----:B------:R-:W1:Y:S01]  /*3200*/  MUFU.TANH R20, R78 ;  /* 0x0000004e00147308 */ /* 0x000e620000002400 */
[----:B0-----:R-:W-:-:S04]  /*3210*/  FMNMX.FTZ R45, R55, R44, !PT ;  /* 0x0000002c372d7209 */ /* 0x001fc80007810000 */
[----:B------:R-:W-:-:S03]  /*3220*/  FMNMX.FTZ R45, R54, R45, !PT ;  /* 0x0000002d362d7209 */ /* 0x000fc60007810000 */
[----:B------:R-:W-:Y:S08]  /*3230*/  MUFU.TANH R84, R84 ;  /* 0x0000005400547308 */ /* 0x000ff00000002400 */
[----:B------:R0:W2:Y:S01]  /*3240*/  MUFU.TANH R78, R58 ;  /* 0x0000003a004e7308 */ /* 0x0000a20000002400 */
[----:B-1----:R-:W-:-:S07]  /*3250*/  FSEL R20, R20, -INF , P1 ;  /* 0xff80000014147808 */ /* 0x002fce0000800000 */
[----:B------:R-:W-:Y:S01]  /*3260*/  MUFU.TANH R85, R85 ;  /* 0x0000005500557308 */ /* 0x000fe20000002400 */
[----:B0-----:R-:W-:Y:S02]  /*3270*/  FSEL R58, R76, -INF , P1 ;  /* 0xff8000004c3a7808 */ /* 0x001fe40000800000 */
[----:B------:R-:W-:Y:S02]  /*3280*/  ISETP.GT.AND P1, PT, R56, 0x39, PT ;  /* 0x000000393800780c */ /* 0x000fe40003f24270 */
[----:B------:R-:W-:-:S03]  /*3290*/  FMNMX.FTZ R45, R58, R45, !PT ;  /* 0x0000002d3a2d7209 */ /* 0x000fc60007810000 */
[----:B------:R0:W-:Y:S08]  /*32a0*/  MUFU.TANH R96, R60 ;  /* 0x0000003c00607308 */ /* 0x0001f00000002400 */
[----:B------:R-:W1:Y:S01]  /*32b0*/  MUFU.TANH R82, R82 ;  /* 0x0000005200527308 */ /* 0x000e620000002400 */
[----:B0-----:R-:W-:Y:S02]  /*32c0*/  FSEL R60, R77, -INF , P2 ;  /* 0xff8000004d3c7808 */ /* 0x001fe40001000000 */
[----:B------:R-:W-:-:S04]  /*32d0*/  ISETP.GT.AND P2, PT, R56, 0x40, PT ;  /* 0x000000403800780c */ /* 0x000fc80003f44270 */
[----:B--2---:R-:W-:Y:S01]  /*32e0*/  FSEL R44, R78, -INF , P2 ;  /* 0xff8000004e2c7808 */ /* 0x004fe20001000000 */
[----:B------:R0:W-:Y:S08]  /*32f0*/  MUFU.TANH R94, R62 ;  /* 0x0000003e005e7308 */ /* 0x0001f00000002400 */
[----:B------:R2:W-:Y:S01]  /*3300*/  MUFU.TANH R103, R69 ;  /* 0x0000004500677308 */ /* 0x0005e20000002400 */
[----:B0-----:R-:W-:-:S02]  /*3310*/  FSEL R62, R80, -INF , P3 ;  /* 0xff800000503e7808 */ /* 0x001fc40001800000 */
[----:B-1----:R-:W-:Y:S01]  /*3320*/  FSEL R40, R82, -INF , P3 ;  /* 0xff80000052287808 */ /* 0x002fe20001800000 */
[----:B------:R-:W-:Y:S01]  /*3330*/  FMUL.FTZ R82, R0, R30 ;  /* 0x0000001e00527220 */ /* 0x000fe20000410000 */
[----:B------:R-:W-:-:S03]  /*3340*/  ISETP.GT.AND P3, PT, R56, 0x41, PT ;  /* 0x000000413800780c */ /* 0x000fc60003f64270 */
[----:B------:R-:W0:Y:S01]  /*3350*/  MUFU.TANH R86, R86 ;  /* 0x0000005600567308 */ /* 0x000e220000002400 */
[----:B--2---:R-:W-:-:S07]  /*3360*/  FMNMX.FTZ R69, R60, R45, !PT ;  /* 0x0000002d3c457209 */ /* 0x004fce0007810000 */
[----:B------:R-:W1:Y:S08]  /*3370*/  MUFU.TANH R83, R83 ;  /* 0x0000005300537308 */ /* 0x000e700000002400 */
[----:B------:R2:W-:Y:S01]  /*3380*/  MUFU.TANH R97, R61 ;  /* 0x0000003d00617308 */ /* 0x0005e20000002400 */
[----:B0-----:R-:W-:-:S07]  /*3390*/  FSEL R42, R86, -INF , P5 ;  /* 0xff800000562a7808 */ /* 0x001fce0002800000 */
[----:B------:R0:W-:Y:S01]  /*33a0*/  MUFU.TANH R100, R52 ;  /* 0x0000003400647308 */ /* 0x0001e20000002400 */
[----:B--2---:R-:W-:Y:S02]  /*33b0*/  FSEL R61, R81, -INF , P4 ;  /* 0xff800000513d7808 */ /* 0x004fe40002000000 */
[----:B-1----:R-:W-:Y:S02]  /*33c0*/  FSEL R41, R83, -INF , P4 ;  /* 0xff80000053297808 */ /* 0x002fe40002000000 */
[----:B------:R-:W-:-:S03]  /*33d0*/  ISETP.GT.AND P4, PT, R56, 0x48, PT ;  /* 0x000000483800780c */ /* 0x000fc60003f84270 */
[----:B------:R1:W-:Y:S01]  /*33e0*/  MUFU.TANH R95, R64 ;  /* 0x00000040005f7308 */ /* 0x0003e20000002400 */
[----:B0-----:R-:W-:Y:S02]  /*33f0*/  FMNMX.FTZ R52, R62, R69, !PT ;  /* 0x000000453e347209 */ /* 0x001fe40007810000 */
[----:B------:R-:W-:Y:S02]  /*3400*/  FSEL R69, R90, -INF , P4 ;  /* 0xff8000005a457808 */ /* 0x000fe40002000000 */
[----:B------:R-:W-:Y:S02]  /*3410*/  FSEL R45, R94, -INF , P4 ;  /* 0xff8000005e2d7808 */ /* 0x000fe40002000000 */
[----:B------:R-:W-:Y:S01]  /*3420*/  ISETP.GT.AND P4, PT, R56, 0x59, PT ;  /* 0x000000593800780c */ /* 0x000fe20003f84270 */
[----:B------:R0:W-:Y:S01]  /*3430*/  MUFU.TANH R105, R71 ;  /* 0x0000004700697308 */ /* 0x0001e20000002400 */
[----:B-1----:R-:W-:Y:S02]  /*3440*/  FSEL R64, R84, -INF , P5 ;  /* 0xff80000054407808 */ /* 0x002fe40002800000 */
[----:B------:R-:W-:-:S02]  /*3450*/  ISETP.GT.AND P5, PT, R56, 0x49, PT ;  /* 0x000000493800780c */ /* 0x000fc40003fa4270 */
[----:B------:R-:W-:Y:S01]  /*3460*/  FSEL R73, R103, -INF , P4 ;  /* 0xff80000067497808 */ /* 0x000fe20002000000 */
[----:B------:R-:W-:Y:S02]  /*3470*/  IMAD.MOV.U32 R103, RZ, RZ, R119 ;  /* 0x000000ffff677224 */ /* 0x000fe400078e0077 */
[----:B------:R-:W-:Y:S01]  /*3480*/  MUFU.TANH R87, R87 ;  /* 0x0000005700577308 */ /* 0x000fe20000002400 */
[----:B0-----:R-:W-:Y:S01]  /*3490*/  FMNMX.FTZ R71, R61, R52, !PT ;  /* 0x000000343d477209 */ /* 0x001fe20007810000 */
[----:B------:R-:W-:-:S03]  /*34a0*/  FMUL.FTZ R52, R0, R25 ;  /* 0x0000001900347220 */ /* 0x000fc60000410000 */
[----:B------:R-:W-:-:S03]  /*34b0*/  FMNMX.FTZ R71, R64, R71, !PT ;  /* 0x0000004740477209 */ /* 0x000fc60007810000 */
[----:B------:R-:W0:Y:S08]  /*34c0*/  MUFU.TANH R67, R67 ;  /* 0x0000004300437308 */ /* 0x000e300000002400 */
[----:B------:R1:W-:Y:S08]  /*34d0*/  MUFU.TANH R99, R66 ;  /* 0x0000004200637308 */ /* 0x0003f00000002400 */
[----:B------:R2:W-:Y:S01]  /*34e0*/  MUFU.TANH R89, R47 ;  /* 0x0000002f00597308 */ /* 0x0005e20000002400 */
[----:B-1----:R-:W-:-:S04]  /*34f0*/  FSEL R66, R85, -INF , P1 ;  /* 0xff80000055427808 */ /* 0x002fc80000800000 */
[----:B------:R-:W-:-:S03]  /*3500*/  FMNMX.FTZ R72, R66, R71, !PT ;  /* 0x0000004742487209 */ /* 0x000fc60007810000 */
[----:B------:R1:W-:Y:S01]  /*3510*/  MUFU.TANH R81, R65 ;  /* 0x0000004100517308 */ /* 0x0003e20000002400 */
[----:B--2---:R-:W-:Y:S01]  /*3520*/  FMUL.FTZ R47, R0, R24 ;  /* 0x00000018002f7220 */ /* 0x004fe20000410000 */
[----:B------:R-:W-:-:S06]  /*3530*/  FSEL R24, R79, -INF , P3 ;  /* 0xff8000004f187808 */ /* 0x000fcc0001800000 */
[----:B------:R2:W-:Y:S01]  /*3540*/  MUFU.TANH R86, R68 ;  /* 0x0000004400567308 */ /* 0x0005e20000002400 */
[----:B-1----:R-:W-:Y:S02]  /*3550*/  FSEL R65, R74, -INF , P2 ;  /* 0xff8000004a417808 */ /* 0x002fe40001000000 */
[----:B------:R-:W-:-:S05]  /*3560*/  ISETP.GT.AND P2, PT, R56, 0x51, PT ;  /* 0x000000513800780c */ /* 0x000fca0003f44270 */
[----:B------:R1:W-:Y:S01]  /*3570*/  MUFU.TANH R85, R47 ;  /* 0x0000002f00557308 */ /* 0x0003e20000002400 */
[----:B--2---:R-:W-:Y:S01]  /*3580*/  FSEL R68, R75, -INF , P3 ;  /* 0xff8000004b447808 */ /* 0x004fe20001800000 */
[----:B------:R-:W-:Y:S01]  /*3590*/  FMUL.FTZ R75, R0, R27 ;  /* 0x0000001b004b7220 */ /* 0x000fe20000410000 */
[----:B0-----:R-:W-:Y:S02]  /*35a0*/  FSEL R27, R67, -INF , P2 ;  /* 0xff800000431b7808 */ /* 0x001fe40001000000 */
[----:B------:R-:W-:-:S03]  /*35b0*/  ISETP.GT.AND P3, PT, R56, 0x58, PT ;  /* 0x000000583800780c */ /* 0x000fc60003f64270 */
[----:B------:R-:W0:Y:S01]  /*35c0*/  MUFU.TANH R63, R63 ;  /* 0x0000003f003f7308 */ /* 0x000e220000002400 */
[----:B-1----:R-:W-:Y:S02]  /*35d0*/  FMNMX.FTZ R47, R65, R72, !PT ;  /* 0x00000048412f7209 */ /* 0x002fe40007810000 */
[----:B------:R-:W-:Y:S02]  /*35e0*/  FSEL R72, R98, -INF , P2 ;  /* 0xff80000062487808 */ /* 0x000fe40001000000 */
[----:B------:R-:W-:Y:S01]  /*35f0*/  FSEL R74, R102, -INF , P3 ;  /* 0xff800000664a7808 */ /* 0x000fe20001800000 */
[----:B------:R-:W-:Y:S01]  /*3600*/  IMAD.MOV.U32 R102, RZ, RZ, R119 ;  /* 0x000000ffff667224 */ /* 0x000fe200078e0077 */
[----:B------:R-:W-:Y:S01]  /*3610*/  ISETP.GT.AND P2, PT, R56, 0x68, PT ;  /* 0x000000683800780c */ /* 0x000fe20003f44270 */
[----:B------:R1:W-:Y:S03]  /*3620*/  MUFU.TANH R79, R52 ;  /* 0x00000034004f7308 */ /* 0x0003e60000002400 */
[----:B------:R-:W-:Y:S01]  /*3630*/  FSEL R30, R88, -INF , P2 ;  /* 0xff800000581e7808 */ /* 0x000fe20001000000 */
[----:B------:R-:W-:-:S04]  /*3640*/  FMUL.FTZ R88, R0, R32 ;  /* 0x0000002000587220 */ /* 0x000fc80000410000 */
[----:B------:R2:W3:Y:S01]  /*3650*/  MUFU.TANH R109, R43 ;  /* 0x0000002b006d7308 */ /* 0x0004e20000002400 */
[----:B-1----:R-:W-:Y:S02]  /*3660*/  FMNMX.FTZ R52, R68, R47, !PT ;  /* 0x0000002f44347209 */ /* 0x002fe40007810000 */
[----:B0-----:R-:W-:Y:S01]  /*3670*/  FSEL R25, R63, -INF , P5 ;  /* 0xff8000003f197808 */ /* 0x001fe20002800000 */
[----:B------:R-:W-:Y:S01]  /*3680*/  FMUL.FTZ R63, R0, R26 ;  /* 0x0000001a003f7220 */ /* 0x000fe20000410000 */
[----:B------:R-:W-:Y:S02]  /*3690*/  FMNMX.FTZ R67, R69, R52, !PT ;  /* 0x0000003445437209 */ /* 0x000fe40007810000 */
[----:B------:R-:W-:Y:S01]  /*36a0*/  FSEL R47, R104, -INF , P3 ;  /* 0xff800000682f7808 */ /* 0x000fe20001800000 */
[----:B------:R0:W-:Y:S01]  /*36b0*/  MUFU.TANH R90, R63 ;  /* 0x0000003f005a7308 */ /* 0x0001e20000002400 */
[----:B--2---:R-:W-:Y:S01]  /*36c0*/  FSEL R43, R87, -INF , P1 ;  /* 0xff800000572b7808 */ /* 0x004fe20000800000 */
[----:B------:R-:W-:Y:S01]  /*36d0*/  IMAD.MOV.U32 R104, RZ, RZ, R119 ;  /* 0x000000ffff687224 */ /* 0x000fe200078e0077 */
[----:B------:R-:W-:-:S02]  /*36e0*/  ISETP.GT.AND P1, PT, R56, 0x50, PT ;  /* 0x000000503800780c */ /* 0x000fc40003f24270 */
[----:B------:R-:W-:Y:S02]  /*36f0*/  ISETP.GT.AND P3, PT, R56, 0x69, PT ;  /* 0x000000693800780c */ /* 0x000fe40003f64270 */
[----:B------:R-:W-:Y:S01]  /*3700*/  FSEL R71, R95, -INF , P1 ;  /* 0xff8000005f477808 */ /* 0x000fe20000800000 */
[----:B------:R1:W2:Y:S01]  /*3710*/  MUFU.TANH R87, R70 ;  /* 0x0000004600577308 */ /* 0x0002a20000002400 */
[----:B0-----:R-:W-:Y:S01]  /*3720*/  FMUL.FTZ R63, R0, R28 ;  /* 0x0000001c003f7220 */ /* 0x001fe20000410000 */
[----:B------:R-:W-:Y:S01]  /*3730*/  FSEL R26, R99, -INF , P1 ;  /* 0xff800000631a7808 */ /* 0x000fe20000800000 */
[--C-:B------:R-:W-:Y:S01]  /*3740*/  IMAD.MOV.U32 R99, RZ, RZ, R119.reuse ;  /* 0x000000ffff637224 */ /* 0x100fe200078e0077 */
[----:B------:R-:W-:Y:S02]  /*3750*/  ISETP.GT.AND P1, PT, R56, 0x61, PT ;  /* 0x000000613800780c */ /* 0x000fe40003f24270 */
[----:B------:R-:W-:Y:S01]  /*3760*/  FSEL R28, R105, -INF , P4 ;  /* 0xff800000691c7808 */ /* 0x000fe20002000000 */
[----:B------:R-:W-:Y:S01]  /*3770*/  IMAD.MOV.U32 R105, RZ, RZ, R119 ;  /* 0x000000ffff697224 */ /* 0x000fe200078e0077 */
[----:B------:R-:W0:Y:S01]  /*3780*/  MUFU.TANH R94, R63 ;  /* 0x0000003f005e7308 */ /* 0x000e220000002400 */
[----:B-1----:R-:W-:-:S02]  /*3790*/  FSEL R70, R91, -INF , P5 ;  /* 0xff8000005b467808 */ /* 0x002fc40002800000 */
[----:B------:R-:W-:Y:S02]  /*37a0*/  ISETP.GT.AND P5, PT, R56, 0x60, PT ;  /* 0x000000603800780c */ /* 0x000fe40003fa4270 */
[----:B------:R-:W-:Y:S01]  /*37b0*/  FMNMX.FTZ R52, R70, R67, !PT ;  /* 0x0000004346347209 */ /* 0x000fe20007810000 */
[----:B------:R-:W-:Y:S01]  /*37c0*/  FMUL.FTZ R67, R0, R29 ;  /* 0x0000001d00437220 */ /* 0x000fe20000410000 */
[----:B------:R-:W-:Y:S01]  /*37d0*/  FSEL R76, R106, -INF , P5 ;  /* 0xff8000006a4c7808 */ /* 0x000fe20002800000 */
[----:B------:R1:W-:Y:S01]  /*37e0*/  MUFU.TANH R91, R75 ;  /* 0x0000004b005b7308 */ /* 0x0003e20000002400 */
[----:B------:R-:W-:Y:S01]  /*37f0*/  FMNMX.FTZ R77, R71, R52, !PT ;  /* 0x00000034474d7209 */ /* 0x000fe20007810000 */
[----:B------:R-:W-:Y:S01]  /*3800*/  IMAD.MOV.U32 R106, RZ, RZ, R119 ;  /* 0x000000ffff6a7224 */ /* 0x000fe200078e0077 */
[----:B------:R-:W-:Y:S02]  /*3810*/  ISETP.GT.AND P4, PT, R56, 0x70, PT ;  /* 0x000000703800780c */ /* 0x000fe40003f84270 */
[----:B------:R-:W-:-:S02]  /*3820*/  FMNMX.FTZ R77, R72, R77, !PT ;  /* 0x0000004d484d7209 */ /* 0x000fc40007810000 */
[----:B------:R-:W-:Y:S01]  /*3830*/  FSEL R29, R108, -INF , P5 ;  /* 0xff8000006c1d7808 */ /* 0x000fe20002800000 */
[----:B------:R4:W5:Y:S01]  /*3840*/  MUFU.TANH R95, R67 ;  /* 0x00000043005f7308 */ /* 0x0009620000002400 */
[----:B------:R-:W-:Y:S01]  /*3850*/  FMNMX.FTZ R78, R74, R77, !PT ;  /* 0x0000004d4a4e7209 */ /* 0x000fe20007810000 */
[--C-:B------:R-:W-:Y:S01]  /*3860*/  IMAD.MOV.U32 R108, RZ, RZ, R119.reuse ;  /* 0x000000ffff6c7224 */ /* 0x100fe200078e0077 */
[----:B-1----:R-:W-:Y:S01]  /*3870*/  FSEL R75, R107, -INF , P1 ;  /* 0xff8000006b4b7808 */ /* 0x002fe20000800000 */
[--C-:B------:R-:W-:Y:S01]  /*3880*/  IMAD.MOV.U32 R107, RZ, RZ, R119.reuse ;  /* 0x000000ffff6b7224 */ /* 0x100fe200078e0077 */
[----:B------:R-:W-:Y:S02]  /*3890*/  FMNMX.FTZ R63, R73, R78, !PT ;  /* 0x0000004e493f7209 */ /* 0x000fe40007810000 */
[----:B------:R-:W-:Y:S01]  /*38a0*/  FSEL R77, R110, -INF , P2 ;  /* 0xff8000006e4d7808 */ /* 0x000fe20001000000 */
[----:B------:R1:W-:Y:S01]  /*38b0*/  MUFU.TANH R98, R82 ;  /* 0x0000005200627308 */ /* 0x0003e20000002400 */
[----:B------:R-:W-:Y:S01]  /*38c0*/  FMNMX.FTZ R78, R76, R63, !PT ;  /* 0x0000003f4c4e7209 */ /* 0x000fe20007810000 */
[----:B------:R-:W-:Y:S01]  /*38d0*/  IMAD.MOV.U32 R110, RZ, RZ, R119 ;  /* 0x000000ffff6e7224 */ /* 0x000fe200078e0077 */
[----:B------:R-:W-:-:S02]  /*38e0*/  ISETP.GT.AND P5, PT, R56, 0x71, PT ;  /* 0x000000713800780c */ /* 0x000fc40003fa4270 */
[----:B------:R-:W-:Y:S02]  /*38f0*/  FMNMX.FTZ R80, R75, R78, !PT ;  /* 0x0000004e4b507209 */ /* 0x000fe40007810000 */
[----:B------:R-:W-:Y:S01]  /*3900*/  FSEL R78, R111, -INF , P3 ;  /* 0xff8000006f4e7808 */ /* 0x000fe20001800000 */
[--C-:B------:R-:W-:Y:S01]  /*3910*/  IMAD.MOV.U32 R111, RZ, RZ, R119.reuse ;  /* 0x000000ffff6f7224 */ /* 0x100fe200078e0077 */
[----:B----4-:R-:W-:Y:S02]  /*3920*/  FMNMX.FTZ R67, R77, R80, !PT ;  /* 0x000000504d437209 */ /* 0x010fe40007810000 */
[----:B------:R-:W-:Y:S01]  /*3930*/  FSEL R80, R92, -INF , P4 ;  /* 0xff8000005c507808 */ /* 0x000fe20002000000 */
[----:B------:R-:W-:Y:S01]  /*3940*/  FMUL.FTZ R92, R0, R33 ;  /* 0x00000021005c7220 */ /* 0x000fe20000410000 */
[----:B------:R-:W-:Y:S02]  /*3950*/  FMNMX.FTZ R83, R78, R67, !PT ;  /* 0x000000434e537209 */ /* 0x000fe40007810000 */
[----:B---3--:R-:W-:Y:S01]  /*3960*/  FSEL R52, R109, -INF , P1 ;  /* 0xff8000006d347808 */ /* 0x008fe20000800000 */
[----:B------:R-:W-:Y:S01]  /*3970*/  IMAD.MOV.U32 R109, RZ, RZ, R119 ;  /* 0x000000ffff6d7224 */ /* 0x000fe200078e0077 */
[----:B-1----:R-:W-:Y:S01]  /*3980*/  FSEL R82, R93, -INF , P5 ;  /* 0xff8000005d527808 */ /* 0x002fe20002800000 */
[----:B------:R-:W-:Y:S01]  /*3990*/  MUFU.TANH R92, R92 ;  /* 0x0000005c005c7308 */ /* 0x000fe20000002400 */
[----:B------:R-:W-:-:S02]  /*39a0*/  ISETP.GT.AND P1, PT, R56, 0x78, PT ;  /* 0x000000783800780c */ /* 0x000fc40003f24270 */
[----:B------:R-:W-:Y:S02]  /*39b0*/  FMNMX.FTZ R93, R80, R83, !PT ;  /* 0x00000053505d7209 */ /* 0x000fe40007810000 */
[----:B------:R-:W-:Y:S02]  /*39c0*/  FSEL R32, R96, -INF , P4 ;  /* 0xff80000060207808 */ /* 0x000fe40002000000 */
[----:B------:R-:W-:Y:S02]  /*39d0*/  ISETP.GT.AND P2, PT, R56, 0x79, PT ;  /* 0x000000793800780c */ /* 0x000fe40003f44270 */
[----:B------:R-:W-:Y:S01]  /*39e0*/  FSEL R83, R100, -INF , P1 ;  /* 0xff80000064537808 */ /* 0x000fe20000800000 */
[----:B------:R-:W-:Y:S01]  /*39f0*/  IMAD.MOV.U32 R100, RZ, RZ, R119 ;  /* 0x000000ffff647224 */ /* 0x000fe200078e0077 */
[----:B------:R-:W-:Y:S02]  /*3a00*/  FMNMX.FTZ R96, R82, R93, !PT ;  /* 0x0000005d52607209 */ /* 0x000fe40007810000 */
[----:B------:R-:W-:-:S02]  /*3a10*/  FSEL R63, R89, -INF , P3 ;  /* 0xff800000593f7808 */ /* 0x000fc40001800000 */
[----:B------:R-:W-:Y:S01]  /*3a20*/  ISETP.GT.AND P3, PT, R56, 0x80, PT ;  /* 0x000000803800780c */ /* 0x000fe20003f64270 */
[----:B------:R5:W1:Y:S01]  /*3a30*/  MUFU.TANH R89, R88 ;  /* 0x0000005800597308 */ /* 0x000a620000002400 */
[----:B------:R-:W-:Y:S01]  /*3a40*/  FSEL R84, R81, -INF , P2 ;  /* 0xff80000051547808 */ /* 0x000fe20001000000 */
[C---:B------:R-:W-:Y:S01]  /*3a50*/  FMUL.FTZ R81, R0.reuse, R36 ;  /* 0x0000002400517220 */ /* 0x040fe20000410000 */
[----:B------:R-:W-:Y:S01]  /*3a60*/  FMNMX.FTZ R93, R83, R96, !PT ;  /* 0x00000060535d7209 */ /* 0x000fe20007810000 */
[----:B------:R-:W-:Y:S01]  /*3a70*/  FMUL.FTZ R96, R0, R37 ;  /* 0x0000002500607220 */ /* 0x000fe20000410000 */
[----:B------:R-:W-:Y:S02]  /*3a80*/  ISETP.GT.AND P4, PT, R56, 0x81, PT ;  /* 0x000000813800780c */ /* 0x000fe40003f84270 */
[----:B------:R-:W-:Y:S02]  /*3a90*/  FSEL R85, R85, -INF , P3 ;  /* 0xff80000055557808 */ /* 0x000fe40001800000 */
[----:B------:R-:W-:Y:S01]  /*3aa0*/  FMNMX.FTZ R36, R84, R93, !PT ;  /* 0x0000005d54247209 */ /* 0x000fe20007810000 */
[----:B------:R-:W-:Y:S01]  /*3ab0*/  MUFU.TANH R96, R96 ;  /* 0x0000006000607308 */ /* 0x000fe20000002400 */
[----:B------:R-:W-:Y:S01]  /*3ac0*/  FSEL R67, R97, -INF , P5 ;  /* 0xff80000061437808 */ /* 0x000fe20002800000 */
[----:B------:R-:W-:Y:S01]  /*3ad0*/  FMUL.FTZ R97, R0, R39 ;  /* 0x0000002700617220 */ /* 0x000fe20000410000 */
[----:B------:R-:W-:-:S02]  /*3ae0*/  FSEL R33, R86, -INF , P1 ;  /* 0xff80000056217808 */ /* 0x000fc40000800000 */
[----:B------:R-:W-:Y:S02]  /*3af0*/  ISETP.GT.AND P5, PT, R56, 0x88, PT ;  /* 0x000000883800780c */ /* 0x000fe40003fa4270 */
[----:B------:R-:W-:Y:S01]  /*3b00*/  FSEL R86, R79, -INF , P4 ;  /* 0xff8000004f567808 */ /* 0x000fe20002000000 */
[----:B------:R3:W4:Y:S01]  /*3b10*/  MUFU.TANH R93, R81 ;  /* 0x00000051005d7308 */ /* 0x0007220000002400 */
[----:B------:R-:W-:Y:S02]  /*3b20*/  FMNMX.FTZ R79, R85, R36, !PT ;  /* 0x00000024554f7209 */ /* 0x000fe40007810000 */
[----:B--2---:R-:W-:Y:S02]  /*3b30*/  FSEL R36, R87, -INF , P2 ;  /* 0xff80000057247808 */ /* 0x004fe40001000000 */
[----:B0-----:R-:W-:Y:S02]  /*3b40*/  FSEL R87, R94, -INF , P5 ;  /* 0xff8000005e577808 */ /* 0x001fe40002800000 */
[----:B------:R-:W-:Y:S01]  /*3b50*/  ISETP.GT.AND P1, PT, R56, 0x89, PT ;  /* 0x000000893800780c */ /* 0x000fe20003f24270 */
[----:B------:R-:W-:Y:S01]  /*3b60*/  MUFU.TANH R97, R97 ;  /* 0x0000006100617308 */ /* 0x000fe20000002400 */
[----:B------:R-:W-:-:S02]  /*3b70*/  FMNMX.FTZ R94, R86, R79, !PT ;  /* 0x0000004f565e7209 */ /* 0x000fc40007810000 */
[----:B------:R-:W-:Y:S02]  /*3b80*/  ISETP.GT.AND P2, PT, R56, 0x90, PT ;  /* 0x000000903800780c */ /* 0x000fe40003f44270 */
[----:B-----5:R-:W-:Y:S02]  /*3b90*/  FSEL R88, R95, -INF , P1 ;  /* 0xff8000005f587808 */ /* 0x020fe40000800000 */
[----:B------:R-:W-:Y:S02]  /*3ba0*/  FMNMX.FTZ R79, R87, R94, !PT ;  /* 0x0000005e574f7209 */ /* 0x000fe40007810000 */
[----:B------:R-:W-:Y:S02]  /*3bb0*/  FSEL R37, R90, -INF , P3 ;  /* 0xff8000005a257808 */ /* 0x000fe40001800000 */
[----:B------:R-:W-:Y:S02]  /*3bc0*/  ISETP.GT.AND P3, PT, R56, 0x91, PT ;  /* 0x000000913800780c */ /* 0x000fe40003f64270 */
[----:B-1----:R-:W-:-:S02]  /*3bd0*/  FSEL R89, R89, -INF , P2 ;  /* 0xff80000059597808 */ /* 0x002fc40001000000 */
[----:B------:R-:W-:Y:S02]  /*3be0*/  FMNMX.FTZ R94, R88, R79, !PT ;  /* 0x0000004f585e7209 */ /* 0x000fe40007810000 */
[----:B------:R-:W-:Y:S02]  /*3bf0*/  FSEL R79, R91, -INF , P4 ;  /* 0xff8000005b4f7808 */ /* 0x000fe40002000000 */
[----:B------:R-:W-:Y:S02]  /*3c00*/  ISETP.GT.AND P4, PT, R56, 0x98, PT ;  /* 0x000000983800780c */ /* 0x000fe40003f84270 */
[----:B------:R-:W-:Y:S02]  /*3c10*/  FSEL R90, R92, -INF , P3 ;  /* 0xff8000005c5a7808 */ /* 0x000fe40001800000 */
[----:B------:R-:W-:Y:S02]  /*3c20*/  FMNMX.FTZ R91, R89, R94, !PT ;  /* 0x0000005e595b7209 */ /* 0x000fe40007810000 */
[----:B---3--:R-:W-:-:S02]  /*3c30*/  FSEL R81, R98, -INF , P5 ;  /* 0xff80000062517808 */ /* 0x008fc40002800000 */
[----:B------:R-:W-:Y:S02]  /*3c40*/  ISETP.GT.AND P5, PT, R56, 0x99, PT ;  /* 0x000000993800780c */ /* 0x000fe40003fa4270 */
[----:B----4-:R-:W-:Y:S02]  /*3c50*/  FSEL R56, R93, -INF , P4 ;  /* 0xff8000005d387808 */ /* 0x010fe40002000000 */
[----:B------:R-:W-:Y:S02]  /*3c60*/  FMNMX.FTZ R93, R90, R91, !PT ;  /* 0x0000005b5a5d7209 */ /* 0x000fe40007810000 */
[----:B------:R-:W-:Y:S01]  /*3c70*/  FSEL R91, R96, -INF , P5 ;  /* 0xff800000605b7808 */ /* 0x000fe20002800000 */
[----:B------:R-:W-:Y:S01]  /*3c80*/  FMUL.FTZ R96, R0, R38 ;  /* 0x0000002600607220 */ /* 0x000fe20000410000 */
[----:B------:R-:W-:-:S04]  /*3c90*/  FMNMX.FTZ R92, R56, R93, !PT ;  /* 0x0000005d385c7209 */ /* 0x000fc80007810000 */
[----:B------:R-:W-:Y:S01]  /*3ca0*/  FMNMX.FTZ R94, R91, R92, !PT ;  /* 0x0000005c5b5e7209 */ /* 0x000fe20007810000 */
[----:B------:R-:W-:Y:S01]  /*3cb0*/  FMUL.FTZ R92, R0, R31 ;  /* 0x0000001f005c7220 */ /* 0x000fe20000410000 */
[----:B------:R-:W-:Y:S03]  /*3cc0*/  MUFU.TANH R96, R96 ;  /* 0x0000006000607308 */ /* 0x000fe60000002400 */
[----:B------:R-:W0:Y:S05]  /*3cd0*/  SHFL.BFLY PT, R93, R94, 0x2, 0x1f ;  /* 0x0c401f005e5d7f89 */ /* 0x000e2a00000e0000 */
[----:B------:R-:W-:Y:S01]  /*3ce0*/  MUFU.TANH R92, R92 ;  /* 0x0000005c005c7308 */ /* 0x000fe20000002400 */
[----:B0-----:R-:W-:Y:S01]  /*3cf0*/  FMNMX.FTZ R95, R94, R93, !PT ;  /* 0x0000005d5e5f7209 */ /* 0x001fe20007810000 */
[----:B------:R-:W-:-:S02]  /*3d00*/  IMAD.U32 R93, RZ, RZ, UR10 ;  /* 0x0000000aff5d7e24 */ /* 0x000fc4000f8e00ff */
[C---:B------:R-:W-:Y:S02]  /*3d10*/  FMUL.FTZ R94, R0.reuse, R34 ;  /* 0x00000022005e7220 */ /* 0x040fe40000410000 */
[----:B------:R-:W0:Y:S04]  /*3d20*/  SHFL.BFLY PT, R126, R95, 0x1, 0x1f ;  /* 0x0c201f005f7e7f89 */ /* 0x000e2800000e0000 */
[----:B------:R-:W-:Y:S01]  /*3d30*/  MUFU.TANH R94, R94 ;  /* 0x0000005e005e7308 */ /* 0x000fe20000002400 */
[----:B0-----:R-:W-:Y:S01]  /*3d40*/  FMNMX.FTZ R126, R95, R126, !PT ;  /* 0x0000007e5f7e7209 */ /* 0x001fe20007810000 */
[----:B------:R-:W-:-:S03]  /*3d50*/  FMUL.FTZ R95, R0, R35 ;  /* 0x00000023005f7220 */ /* 0x000fc60000410000 */
[C---:B------:R-:W-:Y:S01]  /*3d60*/  FSETP.NEU.FTZ.AND P6, PT, R126.reuse, -INF , PT ;  /* 0xff8000007e00780b */ /* 0x040fe20003fdd000 */
[----:B------:R-:W-:-:S02]  /*3d70*/  FFMA.FTZ R93, R126, R93, -8 ;  /* 0xc10000007e5d7423 */ /* 0x000fc4000001005d */
[----:B------:R-:W-:Y:S03]  /*3d80*/  MUFU.TANH R95, R95 ;  /* 0x0000005f005f7308 */ /* 0x000fe60000002400 */
        /* <DEDUP_REMOVED lines=19> */
[----:B------:R-:W-:Y:S01]  /*3ec0*/  MUFU.EX2 R49, R57 ;  /* 0x0000003900317308 */ /* 0x000fe20000000800 */
        /* <DEDUP_REMOVED lines=9> */
[----:B------:R-:W-:-:S03]  /*3f60*/  FFMA.FTZ R91, R91, UR10, -R93 ;  /* 0x0000000a5b5b7c23 */ /* 0x000fc6000801085d */
[----:B------:R-:W-:-:S03]  /*3f70*/  FMNMX.FTZ R54, R14, R53, !PT ;  /* 0x000000350e367209 */ /* 0x000fc60007810000 */
[----:B------:R0:W-:Y:S01]  /*3f80*/  MUFU.EX2 R53, R98 ;  /* 0x0000006200357308 */ /* 0x0001e20000000800 */
[----:B------:R-:W-:Y:S01]  /*3f90*/  FMNMX.FTZ R55, R15, R54, !PT ;  /* 0x000000360f377209 */ /* 0x000fe20007810000 */
[----:B------:R-:W-:-:S03]  /*3fa0*/  FFMA.FTZ R54, R60, UR10, -R93 ;  /* 0x0000000a3c367c23 */ /* 0x000fc6000801085d */
[----:B------:R-:W-:-:S03]  /*3fb0*/  FMNMX.FTZ R58, R20, R55, !PT ;  /* 0x00000037143a7209 */ /* 0x000fc60007810000 */
[----:B------:R-:W-:Y:S01]  /*3fc0*/  MUFU.EX2 R31, R31 ;  /* 0x0000001f001f7308 */ /* 0x000fe20000000800 */
[----:B------:R-:W-:Y:S01]  /*3fd0*/  FMNMX.FTZ R55, R21, R58, !PT ;  /* 0x0000003a15377209 */ /* 0x000fe20007810000 */
[----:B0-----:R-:W-:-:S03]  /*3fe0*/  FFMA.FTZ R98, R65, UR10, -R93 ;  /* 0x0000000a41627c23 */ /* 0x001fc6000801085d */
[----:B------:R-:W-:-:S03]  /*3ff0*/  FMNMX.FTZ R58, R40, R55, !PT ;  /* 0x00000037283a7209 */ /* 0x000fc60007810000 */
[----:B------:R0:W-:Y:S01]  /*4000*/  MUFU.EX2 R55, R62 ;  /* 0x0000003e00377308 */ /* 0x0001e20000000800 */
[----:B------:R-:W-:Y:S01]  /*4010*/  FMNMX.FTZ R57, R41, R58, !PT ;  /* 0x0000003a29397209 */ /* 0x000fe20007810000 */
[----:B------:R-:W-:-:S03]  /*4020*/  FFMA.FTZ R58, R61, UR10, -R93 ;  /* 0x0000000a3d3a7c23 */ /* 0x000fc6000801085d */
[----:B------:R-:W-:-:S03]  /*4030*/  FMNMX.FTZ R60, R42, R57, !PT ;  /* 0x000000392a3c7209 */ /* 0x000fc60007810000 */
[----:B------:R-:W-:Y:S01]  /*4040*/  MUFU.EX2 R34, R34 ;  /* 0x0000002200227308 */ /* 0x000fe20000000800 */
[----:B------:R-:W-:-:S04]  /*4050*/  FMNMX.FTZ R57, R43, R60, !PT ;  /* 0x0000003c2b397209 */ /* 0x000fc80007810000 */
[----:B------:R-:W-:-:S03]  /*4060*/  FMNMX.FTZ R59, R44, R57, !PT ;  /* 0x000000392c3b7209 */ /* 0x000fc60007810000 */
[----:B------:R-:W-:Y:S01]  /*4070*/  MUFU.EX2 R57, R64 ;  /* 0x0000004000397308 */ /* 0x000fe20000000800 */
[----:B------:R-:W-:-:S04]  /*4080*/  FMNMX.FTZ R60, R24, R59, !PT ;  /* 0x0000003b183c7209 */ /* 0x000fc80007810000 */
[----:B0-----:R-:W-:-:S03]  /*4090*/  FMNMX.FTZ R62, R45, R60, !PT ;  /* 0x0000003c2d3e7209 */ /* 0x001fc60007810000 */
[----:B------:R0:W1:Y:S01]  /*40a0*/  MUFU.EX2 R60, R66 ;  /* 0x00000042003c7308 */ /* 0x0000620000000800 */
[----:B------:R-:W-:-:S04]  /*40b0*/  FMNMX.FTZ R59, R25, R62, !PT ;  /* 0x0000003e193b7209 */ /* 0x000fc80007810000 */
[----:B------:R-:W-:-:S03]  /*40c0*/  FMNMX.FTZ R62, R26, R59, !PT ;  /* 0x0000003b1a3e7209 */ /* 0x000fc60007810000 */
[----:B------:R-:W-:Y:S01]  /*40d0*/  MUFU.EX2 R35, R35 ;  /* 0x0000002300237308 */ /* 0x000fe20000000800 */
[----:B------:R-:W-:Y:S01]  /*40e0*/  FMNMX.FTZ R62, R27, R62, !PT ;  /* 0x0000003e1b3e7209 */ /* 0x000fe20007810000 */
[----:B0-----:R-:W-:-:S03]  /*40f0*/  FFMA.FTZ R66, R70, UR10, -R93 ;  /* 0x0000000a46427c23 */ /* 0x001fc6000801085d */
[----:B------:R-:W-:-:S03]  /*4100*/  FMNMX.FTZ R61, R47, R62, !PT ;  /* 0x0000003e2f3d7209 */ /* 0x000fc60007810000 */
[----:B------:R0:W-:Y:S01]  /*4110*/  MUFU.EX2 R62, R68 ;  /* 0x00000044003e7308 */ /* 0x0001e20000000800 */
[----:B------:R-:W-:Y:S01]  /*4120*/  FMNMX.FTZ R64, R28, R61, !PT ;  /* 0x0000003d1c407209 */ /* 0x000fe20007810000 */
[----:B------:R-:W-:Y:S01]  /*4130*/  FFMA.FTZ R61, R69, UR10, -R93 ;  /* 0x0000000a453d7c23 */ /* 0x000fe2000801085d */
[----:B-1----:R-:W-:Y:S02]  /*4140*/  F2FP.SATFINITE.E4M3.F32.PACK_AB_MERGE_C R206, R60, R57, RZ ;  /* 0x000000393cce723e */ /* 0x002fe400048070ff */
[----:B------:R-:W-:-:S03]  /*4150*/  FMNMX.FTZ R65, R29, R64, !PT ;  /* 0x000000401d417209 */ /* 0x000fc60007810000 */
[----:B------:R-:W1:Y:S01]  /*4160*/  MUFU.EX2 R38, R38 ;  /* 0x0000002600267308 */ /* 0x000e620000000800 */
[----:B------:R-:W-:-:S04]  /*4170*/  FMNMX.FTZ R65, R52, R65, !PT ;  /* 0x0000004134417209 */ /* 0x000fc80007810000 */
[----:B------:R-:W-:-:S03]  /*4180*/  FMNMX.FTZ R64, R30, R65, !PT ;  /* 0x000000411e407209 */ /* 0x000fc60007810000 */
[----:B------:R-:W-:Y:S01]  /*4190*/  MUFU.EX2 R39, R39 ;  /* 0x0000002700277308 */ /* 0x000fe20000000800 */
[----:B------:R-:W-:Y:S01]  /*41a0*/  FMNMX.FTZ R65, R63, R64, !PT ;  /* 0x000000403f417209 */ /* 0x000fe20007810000 */
[--C-:B------:R-:W-:Y:S01]  /*41b0*/  FFMA.FTZ R64, R71, UR10, -R93.reuse ;  /* 0x0000000a47407c23 */ /* 0x100fe2000801085d */
[----:B------:R-:W-:-:S01]  /*41c0*/  FFMA.FTZ R71, R73, UR10, -R93 ;  /* 0x0000000a49477c23 */ /* 0x000fc2000801085d */
[----:B------:R-:W-:Y:S02]  /*41d0*/  FSEL R73, R94, -INF , P2 ;  /* 0xff8000005e497808 */ /* 0x000fe40001000000 */
[----:B0-----:R-:W-:Y:S01]  /*41e0*/  FMNMX.FTZ R68, R32, R65, !PT ;  /* 0x0000004120447209 */ /* 0x001fe20007810000 */
[----:B------:R-:W-:Y:S01]  /*41f0*/  FFMA.FTZ R65, R72, UR10, -R93 ;  /* 0x0000000a48417c23 */ /* 0x000fe2000801085d */
[----:B------:R-:W-:Y:S01]  /*4200*/  FSEL R72, R92, -INF , P1 ;  /* 0xff8000005c487808 */ /* 0x000fe20000800000 */
[----:B------:R-:W-:Y:S01]  /*4210*/  MUFU.EX2 R59, R98 ;  /* 0x00000062003b7308 */ /* 0x000fe20000000800 */
[----:B------:R-:W-:-:S02]  /*4220*/  FMNMX.FTZ R68, R67, R68, !PT ;  /* 0x0000004443447209 */ /* 0x000fc40007810000 */
[----:B------:R-:W-:Y:S02]  /*4230*/  FSEL R92, R95, -INF , P3 ;  /* 0xff8000005f5c7808 */ /* 0x000fe40001800000 */
[----:B------:R-:W-:Y:S02]  /*4240*/  FMNMX.FTZ R69, R33, R68, !PT ;  /* 0x0000004421457209 */ /* 0x000fe40007810000 */
[----:B------:R-:W-:Y:S01]  /*4250*/  FSEL R94, R97, -INF , P5 ;  /* 0xff800000615e7808 */ /* 0x000fe20002800000 */
[----:B------:R-:W-:Y:S01]  /*4260*/  MUFU.EX2 R46, R46 ;  /* 0x0000002e002e7308 */ /* 0x000fe20000000800 */
[----:B------:R-:W-:Y:S02]  /*4270*/  FMNMX.FTZ R68, R36, R69, !PT ;  /* 0x0000004524447209 */ /* 0x000fe40007810000 */
[----:B-1----:R-:W-:Y:S02]  /*4280*/  F2FP.SATFINITE.E4M3.F32.PACK_AB_MERGE_C R200, R38, R35, RZ ;  /* 0x0000002326c8723e */ /* 0x002fe400048070ff */
[----:B------:R-:W-:-:S02]  /*4290*/  FMNMX.FTZ R70, R37, R68, !PT ;  /* 0x0000004425467209 */ /* 0x000fc40007810000 */
[----:B------:R-:W-:Y:S01]  /*42a0*/  F2FP.SATFINITE.E4M3.F32.PACK_AB_MERGE_C R200, R34, R31, R200 ;  /* 0x0000001f22c8723e */ /* 0x000fe200048070c8 */
[----:B------:R0:W-:Y:S01]  /*42b0*/  MUFU.EX2 R68, R74 ;  /* 0x0000004a00447308 */ /* 0x0001e20000000800 */
[----:B------:R-:W-:-:S04]  /*42c0*/  FMNMX.FTZ R70, R79, R70, !PT ;  /* 0x000000464f467209 */ /* 0x000fc80007810000 */
[----:B------:R-:W-:-:S03]  /*42d0*/  FMNMX.FTZ R69, R81, R70, !PT ;  /* 0x0000004651457209 */ /* 0x000fc60007810000 */
[----:B------:R-:W1:Y:S01]  /*42e0*/  MUFU.EX2 R48, R48 ;  /* 0x0000003000307308 */ /* 0x000e620000000800 */
[----:B------:R-:W-:Y:S01]  /*42f0*/  FMNMX.FTZ R70, R72, R69, !PT ;  /* 0x0000004548467209 */ /* 0x000fe20007810000 */
[--C-:B------:R-:W-:Y:S01]  /*4300*/  FFMA.FTZ R69, R76, UR10, -R93.reuse ;  /* 0x0000000a4c457c23 */ /* 0x100fe2000801085d */
[----:B------:R-:W-:Y:S01]  /*4310*/  FSEL R76, R96, -INF , P4 ;  /* 0xff800000604c7808 */ /* 0x000fe20002000000 */
[--C-:B0-----:R-:W-:Y:S01]  /*4320*/  FFMA.FTZ R74, R77, UR10, -R93.reuse ;  /* 0x0000000a4d4a7c23 */ /* 0x101fe2000801085d */
        /* <DEDUP_REMOVED lines=15> */
[----:B------:R-:W-:Y:S01]  /*4420*/  FFMA.FTZ R89, R90, UR10, -R93 ;  /* 0x0000000a5a597c23 */ /* 0x000fe2000801085d */
[----:B------:R-:W-:Y:S01]  /*4430*/  MUFU.EX2 R50, R50 ;  /* 0x0000003200327308 */ /* 0x000fe20000000800 */
[----:B------:R-:W0:Y:S01]  /*4440*/  SHFL.BFLY PT, R96, R95, 0x2, 0x1f ;  /* 0x0c401f005f607f89 */ /* 0x000e2200000e0000 */
[----:B-1----:R-:W-:-:S04]  /*4450*/  F2FP.SATFINITE.E4M3.F32.PACK_AB_MERGE_C R202, R49, R48, RZ ;  /* 0x0000003031ca723e */ /* 0x002fc800048070ff */
[----:B------:R-:W-:Y:S02]  /*4460*/  F2FP.SATFINITE.E4M3.F32.PACK_AB_MERGE_C R202, R46, R39, R202 ;  /* 0x000000272eca723e */ /* 0x000fe400048070ca */
[----:B------:R-:W1:Y:S08]  /*4470*/  MUFU.EX2 R54, R54 ;  /* 0x0000003600367308 */ /* 0x000e700000000800 */
[----:B------:R-:W2:Y:S08]  /*4480*/  MUFU.EX2 R58, R58 ;  /* 0x0000003a003a7308 */ /* 0x000eb00000000800 */
[----:B------:R-:W-:Y:S01]  /*4490*/  MUFU.EX2 R61, R61 ;  /* 0x0000003d003d7308 */ /* 0x000fe20000000800 */
[----:B0-----:R-:W-:-:S02]  /*44a0*/  FMNMX.FTZ R96, R95, R96, !PT ;  /* 0x000000605f607209 */ /* 0x001fc40007810000 */
[----:B-1----:R-:W-:-:S03]  /*44b0*/  F2FP.SATFINITE.E4M3.F32.PACK_AB_MERGE_C R204, R54, R53, RZ ;  /* 0x0000003536cc723e */ /* 0x002fc600048070ff */
[----:B------:R-:W0:Y:S01]  /*44c0*/  SHFL.BFLY PT, R95, R96, 0x1, 0x1f ;  /* 0x0c201f00605f7f89 */ /* 0x000e2200000e0000 */
[----:B------:R-:W-:Y:S01]  /*44d0*/  F2FP.SATFINITE.E4M3.F32.PACK_AB_MERGE_C R204, R51, R50, R204 ;  /* 0x0000003233cc723e */ /* 0x000fe200048070cc */
[----:B------:R-:W-:Y:S01]  /*44e0*/  MUFU.EX2 R66, R66 ;  /* 0x0000004200427308 */ /* 0x000fe20000000800 */
[----:B--2---:R-:W-:-:S07]  /*44f0*/  F2FP.SATFINITE.E4M3.F32.PACK_AB_MERGE_C R206, R58, R55, R206 ;  /* 0x000000373ace723e */ /* 0x004fce00048070ce */
[----:B------:R-:W-:Y:S08]  /*4500*/  MUFU.EX2 R64, R64 ;  /* 0x0000004000407308 */ /* 0x000ff00000000800 */
[----:B------:R-:W-:Y:S01]  /*4510*/  MUFU.EX2 R65, R65 ;  /* 0x0000004100417308 */ /* 0x000fe20000000800 */
[----:B0-----:R-:W-:Y:S01]  /*4520*/  FMNMX.FTZ R132, R96, R95, !PT ;  /* 0x0000005f60847209 */ /* 0x001fe20007810000 */
[----:B------:R-:W-:-:S06]  /*4530*/  IMAD.U32 R95, RZ, RZ, UR10 ;  /* 0x0000000aff5f7e24 */ /* 0x000fcc000f8e00ff */
[----:B------:R-:W-:Y:S01]  /*4540*/  MUFU.EX2 R71, R71 ;  /* 0x0000004700477308 */ /* 0x000fe20000000800 */
[C---:B------:R-:W-:Y:S01]  /*4550*/  FSETP.NEU.FTZ.AND P1, PT, R132.reuse, -INF , PT ;  /* 0xff8000008400780b */ /* 0x040fe20003f3d000 */
[----:B------:R-:W-:-:S05]  /*4560*/  FFMA.FTZ R88, R132, R95, -8 ;  /* 0xc100000084587423 */ /* 0x000fca000001005f */
[----:B------:R-:W-:Y:S01]  /*4570*/  FSEL R88, R88, RZ, P1 ;  /* 0x000000ff58587208 */ /* 0x000fe20000800000 */
[----:B------:R-:W-:Y:S01]  /*4580*/  MUFU.EX2 R69, R69 ;  /* 0x0000004500457308 */ /* 0x000fe20000000800 */
        /* <DEDUP_REMOVED lines=13> */
[----:B------:R-:W-:Y:S01]  /*4660*/  FFMA.FTZ R25, R25, UR10, -R88 ;  /* 0x0000000a19197c23 */ /* 0x000fe20008010858 */
[----:B------:R-:W-:-:S01]  /*4670*/  FADD.FTZ R24, R31, R34 ;  /* 0x000000221f187221 */ /* 0x000fc20000010000 */
        /* <DEDUP_REMOVED lines=28> */
[----:B------:R-:W-:-:S03]  /*4840*/  IMAD.MOV.U32 R31, RZ, RZ, R119 ;  /* 0x000000ffff1f7224 */ /* 0x000fc600078e0077 */
[----:B------:R4:W-:Y:S08]  /*4850*/  MUFU.EX2 R98, R21 ;  /* 0x0000001500627308 */ /* 0x0009f00000000800 */
[----:B------:R-:W5:Y:S01]  /*4860*/  MUFU.EX2 R9, R9 ;  /* 0x0000000900097308 */ /* 0x000f620000000800 */
[----:B----4-:R-:W-:-:S01]  /*4870*/  FFMA.FTZ R21, R27, UR10, -R88 ;  /* 0x0000000a1b157c23 */ /* 0x010fc20008010858 */
[----:B0-----:R-:W-:-:S06]  /*4880*/  FADD.FTZ R27, R6, R7 ;  /* 0x00000007061b7221 */ /* 0x001fcc0000010000 */
[----:B------:R0:W4:Y:S08]  /*4890*/  MUFU.EX2 R95, R12 ;  /* 0x0000000c005f7308 */ /* 0x0001300000000800 */
[----:B------:R1:W-:Y:S01]  /*48a0*/  MUFU.EX2 R97, R20 ;  /* 0x0000001400617308 */ /* 0x0003e20000000800 */
[----:B0-----:R-:W-:-:S07]  /*48b0*/  FFMA.FTZ R12, R40, UR10, -R88 ;  /* 0x0000000a280c7c23 */ /* 0x001fce0008010858 */
[----:B------:R0:W-:Y:S01]  /*48c0*/  MUFU.EX2 R40, R25 ;  /* 0x0000001900287308 */ /* 0x0001e20000000800 */
[----:B-1----:R-:W-:-:S01]  /*48d0*/  FFMA.FTZ R20, R26, UR10, -R88 ;  /* 0x0000000a1a147c23 */ /* 0x002fc20008010858 */
[----:B------:R-:W-:Y:S01]  /*48e0*/  FADD.FTZ R26, R90, R27 ;  /* 0x0000001b5a1a7221 */ /* 0x000fe20000010000 */
[----:B--2---:R-:W-:-:S04]  /*48f0*/  F2FP.SATFINITE.E4M3.F32.PACK_AB_MERGE_C R90, R93, R90, RZ ;  /* 0x0000005a5d5a723e */ /* 0x004fc800048070ff */
[----:B------:R-:W-:Y:S01]  /*4900*/  F2FP.SATFINITE.E4M3.F32.PACK_AB_MERGE_C R201, R7, R6, R90 ;  /* 0x0000000607c9723e */ /* 0x000fe2000480705a */
[----:B------:R1:W2:Y:S01]  /*4910*/  MUFU.EX2 R96, R13 ;  /* 0x0000000d00607308 */ /* 0x0002a20000000800 */
[----:B0-----:R-:W-:-:S01]  /*4920*/  FADD.FTZ R25, R35, R24 ;  /* 0x0000001823197221 */ /* 0x001fc20000010000 */
[----:B------:R-:W-:Y:S02]  /*4930*/  @!P6 VIADD R24, R5, 0x33440 ;  /* 0x000334400518e836 */ /* 0x000fe40000000000 */
[----:B------:R-:W-:Y:S02]  /*4940*/  IMAD.MOV.U32 R90, RZ, RZ, R119 ;  /* 0x000000ffff5a7224 */ /* 0x000fe400078e0077 */
[----:B------:R-:W-:Y:S01]  /*4950*/  FADD.FTZ R44, R38, R25 ;  /* 0x00000019262c7221 */ /* 0x000fe20000010000 */
[----:B------:R-:W-:-:S01]  /*4960*/  FADD.FTZ R25, R93, R26 ;  /* 0x0000001a5d197221 */ /* 0x000fc20000010000 */
[----:B------:R-:W-:Y:S01]  /*4970*/  @!P6 PRMT R24, RZ, 0x654, R24 ;  /* 0x00000654ff18e816 */ /* 0x000fe20000000018 */
[----:B------:R-:W0:Y:S01]  /*4980*/  MUFU.EX2 R10, R10 ;  /* 0x0000000a000a7308 */ /* 0x000e220000000800 */
[----:B------:R-:W-:-:S01]  /*4990*/  FADD.FTZ R27, R39, R44 ;  /* 0x0000002c271b7221 */ /* 0x000fc20000010000 */
[----:B---3--:R-:W-:Y:S01]  /*49a0*/  FADD.FTZ R26, R8, R25 ;  /* 0x00000019081a7221 */ /* 0x008fe20000010000 */
[----:B------:R3:W-:Y:S01]  /*49b0*/  @!P6 SYNCS.ARRIVE.TRANS64.RED.A1T0 RZ, [R24+URZ], RZ ;  /* 0x000000ff18ffe9a7 */ /* 0x0007e2000810043f */
[----:B-1----:R-:W-:-:S01]  /*49c0*/  FFMA.FTZ R13, R41, UR10, -R88 ;  /* 0x0000000a290d7c23 */ /* 0x002fc20008010858 */
[----:B------:R-:W-:Y:S01]  /*49d0*/  FADD.FTZ R27, R46, R27 ;  /* 0x0000001b2e1b7221 */ /* 0x000fe20000010000 */
[----:B-----5:R-:W-:-:S01]  /*49e0*/  FADD.FTZ R26, R9, R26 ;  /* 0x0000001a091a7221 */ /* 0x020fc20000010000 */
[----:B------:R-:W-:Y:S01]  /*49f0*/  FFMA.FTZ R88, R94, UR10, -R88 ;  /* 0x0000000a5e587c23 */ /* 0x000fe20008010858 */
[----:B------:R-:W1:Y:S01]  /*4a00*/  MUFU.EX2 R11, R11 ;  /* 0x0000000b000b7308 */ /* 0x000e620000000800 */
[----:B------:R-:W-:-:S02]  /*4a10*/  IMAD.MOV.U32 R94, RZ, RZ, R119 ;  /* 0x000000ffff5e7224 */ /* 0x000fc400078e0077 */
[----:B----4-:R-:W-:Y:S01]  /*4a20*/  FADD.FTZ R25, R95, R26 ;  /* 0x0000001a5f197221 */ /* 0x010fe20000010000 */
[----:B---3--:R-:W-:-:S01]  /*4a30*/  FADD.FTZ R24, R48, R27 ;  /* 0x0000001b30187221 */ /* 0x008fc20000010000 */
[C---:B--2---:R-:W-:Y:S01]  /*4a40*/  F2FP.SATFINITE.E4M3.F32.PACK_AB_MERGE_C R95, R96.reuse, R95, RZ ;  /* 0x0000005f605f723e */ /* 0x044fe200048070ff */
[----:B------:R-:W-:Y:S02]  /*4a50*/  IMAD.MOV.U32 R93, RZ, RZ, R119 ;  /* 0x000000ffff5d7224 */ /* 0x000fe400078e0077 */
[----:B------:R-:W-:Y:S01]  /*4a60*/  FADD.FTZ R25, R96, R25 ;  /* 0x0000001960197221 */ /* 0x000fe20000010000 */
[----:B------:R-:W-:-:S01]  /*4a70*/  FADD.FTZ R27, R49, R24 ;  /* 0x00000018311b7221 */ /* 0x000fc20000010000 */
[----:B------:R-:W2:Y:S01]  /*4a80*/  MUFU.EX2 R12, R12 ;  /* 0x0000000c000c7308 */ /* 0x000ea20000000800 */
[----:B------:R-:W-:Y:S01]  /*4a90*/  F2FP.SATFINITE.E4M3.F32.PACK_AB_MERGE_C R203, R9, R8, R95 ;  /* 0x0000000809cb723e */ /* 0x000fe2000480705f */
[----:B0-----:R-:W-:Y:S01]  /*4aa0*/  FADD.FTZ R26, R10, R25 ;  /* 0x000000190a1a7221 */ /* 0x001fe20000010000 */
[----:B------:R-:W-:-:S01]  /*4ab0*/  FADD.FTZ R24, R50, R27 ;  /* 0x0000001b32187221 */ /* 0x000fc20000010000 */
[----:B------:R-:W-:-:S02]  /*4ac0*/  IMAD.MOV.U32 R96, RZ, RZ, R119 ;  /* 0x000000ffff607224 */ /* 0x000fc400078e0077 */
[----:B------:R-:W-:Y:S02]  /*4ad0*/  IMAD.MOV.U32 R95, RZ, RZ, R119 ;  /* 0x000000ffff5f7224 */ /* 0x000fe400078e0077 */
[----:B------:R-:W-:Y:S01]  /*4ae0*/  FADD.FTZ R24, R51, R24 ;  /* 0x0000001833187221 */ /* 0x000fe20000010000 */
[----:B------:R-:W0:Y:S01]  /*4af0*/  MUFU.EX2 R13, R13 ;  /* 0x0000000d000d7308 */ /* 0x000e220000000800 */
[----:B-1----:R-:W-:-:S01]  /*4b00*/  FADD.FTZ R26, R11, R26 ;  /* 0x0000001a0b1a7221 */ /* 0x002fc20000010000 */
[----:B------:R-:W-:Y:S02]  /*4b10*/  IMAD.MOV.U32 R51, RZ, RZ, R119 ;  /* 0x000000ffff337224 */ /* 0x000fe400078e0077 */
[----:B------:R-:W-:-:S01]  /*4b20*/  FADD.FTZ R25, R53, R24 ;  /* 0x0000001835197221 */ /* 0x000fc20000010000 */
[----:B------:R-:W-:Y:S02]  /*4b30*/  IMAD.MOV.U32 R53, RZ, RZ, R119 ;  /* 0x000000ffff357224 */ /* 0x000fe400078e0077 */
[----:B------:R-:W-:-:S01]  /*4b40*/  FADD.FTZ R27, R97, R26 ;  /* 0x0000001a611b7221 */ /* 0x000fc20000010000 */
[----:B------:R-:W-:Y:S01]  /*4b50*/  F2FP.SATFINITE.E4M3.F32.PACK_AB_MERGE_C R97, R98, R97, RZ ;  /* 0x000000616261723e */ /* 0x000fe200048070ff */
[----:B------:R-:W-:-:S01]  /*4b60*/  FADD.FTZ R24, R54, R25 ;  /* 0x0000001936187221 */ /* 0x000fc20000010000 */
[----:B------:R-:W1:Y:S01]  /*4b70*/  MUFU.EX2 R42, R42 ;  /* 0x0000002a002a7308 */ /* 0x000e620000000800 */
[----:B------:R-:W-:-:S01]  /*4b80*/  FADD.FTZ R27, R98, R27 ;  /* 0x0000001b621b7221 */ /* 0x000fc20000010000 */
[----:B------:R-:W-:Y:S01]  /*4b90*/  F2FP.SATFINITE.E4M3.F32.PACK_AB_MERGE_C R205, R11, R10, R97 ;  /* 0x0000000a0bcd723e */ /* 0x000fe20004807061 */
[----:B------:R-:W-:-:S01]  /*4ba0*/  FADD.FTZ R25, R55, R24 ;  /* 0x0000001837197221 */ /* 0x000fc20000010000 */
[----:B------:R-:W-:-:S02]  /*4bb0*/  IMAD.MOV.U32 R98, RZ, RZ, R119 ;  /* 0x000000ffff627224 */ /* 0x000fc400078e0077 */
[----:B--2---:R-:W-:-:S01]  /*4bc0*/  FADD.FTZ R24, R12, R27 ;  /* 0x0000001b0c187221 */ /* 0x004fc20000010000 */
[----:B------:R-:W-:Y:S02]  /*4bd0*/  IMAD.MOV.U32 R97, RZ, RZ, R119 ;  /* 0x000000ffff617224 */ /* 0x000fe400078e0077 */
[----:B------:R-:W-:-:S01]  /*4be0*/  FADD.FTZ R26, R58, R25 ;  /* 0x000000193a1a7221 */ /* 0x000fc20000010000 */
[----:B------:R-:W2:Y:S01]  /*4bf0*/  MUFU.EX2 R43, R43 ;  /* 0x0000002b002b7308 */ /* 0x000ea20000000800 */
[----:B0-----:R-:W-:-:S01]  /*4c00*/  FADD.FTZ R25, R13, R24 ;  /* 0x000000180d197221 */ /* 0x001fc20000010000 */
[----:B------:R-:W-:Y:S02]  /*4c10*/  IMAD.MOV.U32 R58, RZ, RZ, R119 ;  /* 0x000000ffff3a7224 */ /* 0x000fe400078e0077 */
[----:B------:R-:W-:-:S01]  /*4c20*/  FADD.FTZ R27, R57, R26 ;  /* 0x0000001a391b7221 */ /* 0x000fc20000010000 */
[--C-:B------:R-:W-:Y:S02]  /*4c30*/  IMAD.MOV.U32 R57, RZ, RZ, R119.reuse ;  /* 0x000000ffff397224 */ /* 0x100fe400078e0077 */
[----:B------:R-:W-:-:S02]  /*4c40*/  IMAD.MOV.U32 R55, RZ, RZ, R119 ;  /* 0x000000ffff377224 */ /* 0x000fc400078e0077 */
[----:B------:R-:W-:Y:S01]  /*4c50*/  FADD.FTZ R26, R60, R27 ;  /* 0x0000001b3c1a7221 */ /* 0x000fe20000010000 */
[----:B------:R-:W0:Y:S01]  /*4c60*/  MUFU.EX2 R14, R14 ;  /* 0x0000000e000e7308 */ /* 0x000e220000000800 */
[----:B-1----:R-:W-:-:S01]  /*4c70*/  FADD.FTZ R24, R42, R25 ;  /* 0x000000192a187221 */ /* 0x002fc20000010000 */
[----:B------:R-:W-:Y:S02]  /*4c80*/  IMAD.MOV.U32 R60, RZ, RZ, R119 ;  /* 0x000000ffff3c7224 */ /* 0x000fe400078e0077 */
[----:B------:R-:W-:-:S01]  /*4c90*/  FADD.FTZ R27, R59, R26 ;  /* 0x0000001a3b1b7221 */ /* 0x000fc20000010000 */
[--C-:B------:R-:W-:Y:S02]  /*4ca0*/  IMAD.MOV.U32 R54, RZ, RZ, R119.reuse ;  /* 0x000000ffff367224 */ /* 0x100fe400078e0077 */
[----:B------:R-:W-:Y:S02]  /*4cb0*/  IMAD.MOV.U32 R50, RZ, RZ, R119 ;  /* 0x000000ffff327224 */ /* 0x000fe400078e0077 */
[----:B------:R-:W-:Y:S01]  /*4cc0*/  FADD.FTZ R26, R62, R27 ;  /* 0x0000001b3e1a7221 */ /* 0x000fe20000010000 */
[----:B------:R-:W1:Y:S01]  /*4cd0*/  MUFU.EX2 R15, R15 ;  /* 0x0000000f000f7308 */ /* 0x000e620000000800 */
[----:B--2---:R-:W-:-:S01]  /*4ce0*/  FADD.FTZ R25, R43, R24 ;  /* 0x000000182b197221 */ /* 0x004fc20000010000 */
[----:B------:R-:W-:Y:S01]  /*4cf0*/  F2FP.SATFINITE.E4M3.F32.PACK_AB_MERGE_C R42, R43, R42, RZ ;  /* 0x0000002a2b2a723e */ /* 0x000fe200048070ff */
[----:B------:R-:W-:-:S02]  /*4d00*/  IMAD.MOV.U32 R49, RZ, RZ, R119 ;  /* 0x000000ffff317224 */ /* 0x000fc400078e0077 */
[--C-:B------:R-:W-:Y:S01]  /*4d10*/  IMAD.MOV.U32 R48, RZ, RZ, R119.reuse ;  /* 0x000000ffff307224 */ /* 0x100fe200078e0077 */
[----:B------:R-:W-:Y:S01]  /*4d20*/  F2FP.SATFINITE.E4M3.F32.PACK_AB_MERGE_C R207, R13, R12, R42 ;  /* 0x0000000c0dcf723e */ /* 0x000fe2000480702a */
[----:B------:R-:W-:Y:S01]  /*4d30*/  IMAD.MOV.U32 R46, RZ, RZ, R119 ;  /* 0x000000ffff2e7224 */ /* 0x000fe200078e0077 */
[----:B------:R-:W2:Y:S01]  /*4d40*/  MUFU.EX2 R45, R45 ;  /* 0x0000002d002d7308 */ /* 0x000ea20000000800 */
[----:B0-----:R-:W-:-:S01]  /*4d50*/  FADD.FTZ R24, R14, R25 ;  /* 0x000000190e187221 */ /* 0x001fc20000010000 */
[----:B------:R-:W-:Y:S01]  /*4d60*/  FADD.FTZ R25, R61, R26 ;  /* 0x0000001a3d197221 */ /* 0x000fe20000010000 */
[C---:B------:R-:W-:Y:S01]  /*4d70*/  F2FP.SATFINITE.E4M3.F32.PACK_AB_MERGE_C R61, R66.reuse, R61, RZ ;  /* 0x0000003d423d723e */ /* 0x040fe200048070ff */
[----:B------:R-:W-:Y:S02]  /*4d80*/  IMAD.MOV.U32 R44, RZ, RZ, R119 ;  /* 0x000000ffff2c7224 */ /* 0x000fe400078e0077 */
[----:B------:R-:W-:-:S01]  /*4d90*/  FADD.FTZ R25, R66, R25 ;  /* 0x0000001942197221 */ /* 0x000fc20000010000 */
[----:B------:R-:W-:Y:S01]  /*4da0*/  F2FP.SATFINITE.E4M3.F32.PACK_AB_MERGE_C R208, R62, R59, R61 ;  /* 0x0000003b3ed0723e */ /* 0x000fe2000480703d */
[----:B------:R-:W0:Y:S01]  /*4db0*/  MUFU.EX2 R20, R20 ;  /* 0x0000001400147308 */ /* 0x000e220000000800 */
[----:B-1----:R-:W-:-:S01]  /*4dc0*/  FADD.FTZ R24, R15, R24 ;  /* 0x000000180f187221 */ /* 0x002fc20000010000 */
[----:B------:R-:W-:-:S02]  /*4dd0*/  IMAD.MOV.U32 R66, RZ, RZ, R119 ;  /* 0x000000ffff427224 */ /* 0x000fc400078e0077 */
[--C-:B------:R-:W-:Y:S02]  /*4de0*/  IMAD.MOV.U32 R62, RZ, RZ, R119.reuse ;  /* 0x000000ffff3e7224 */ /* 0x100fe400078e0077 */
[----:B------:R-:W-:Y:S02]  /*4df0*/  IMAD.MOV.U32 R61, RZ, RZ, R119 ;  /* 0x000000ffff3d7224 */ /* 0x000fe400078e0077 */
[----:B------:R-:W1:Y:S01]  /*4e00*/  MUFU.EX2 R21, R21 ;  /* 0x0000001500157308 */ /* 0x000e620000000800 */
[----:B--2---:R-:W-:-:S01]  /*4e10*/  FADD.FTZ R27, R45, R24 ;  /* 0x000000182d1b7221 */ /* 0x004fc20000010000 */
[----:B------:R-:W-:Y:S01]  /*4e20*/  FADD.FTZ R24, R64, R25 ;  /* 0x0000001940187221 */ /* 0x000fe20000010000 */
[----:B------:R-:W-:Y:S02]  /*4e30*/  IMAD.MOV.U32 R59, RZ, RZ, R119 ;  /* 0x000000ffff3b7224 */ /* 0x000fe400078e0077 */
[----:B------:R-:W-:Y:S01]  /*4e40*/  FADD.FTZ R27, R40, R27 ;  /* 0x0000001b281b7221 */ /* 0x000fe20000010000 */
[----:B------:R-:W-:-:S01]  /*4e50*/  FADD.FTZ R25, R65, R24 ;  /* 0x0000001841197221 */ /* 0x000fc20000010000 */
[----:B------:R-:W-:Y:S01]  /*4e60*/  F2FP.SATFINITE.E4M3.F32.PACK_AB_MERGE_C R40, R40, R45, RZ ;  /* 0x0000002d2828723e */ /* 0x000fe200048070ff */
[----:B------:R-:W2:Y:S01]  /*4e70*/  MUFU.EX2 R47, R47 ;  /* 0x0000002f002f7308 */ /* 0x000ea20000000800 */
[----:B0-----:R-:W-:-:S01]  /*4e80*/  FADD.FTZ R26, R20, R27 ;  /* 0x0000001b141a7221 */ /* 0x001fc20000010000 */
[----:B------:R-:W-:Y:S01]  /*4e90*/  FADD.FTZ R38, R68, R25 ;  /* 0x0000001944267221 */ /* 0x000fe20000010000 */
[----:B------:R-:W-:Y:S01]  /*4ea0*/  F2FP.SATFINITE.E4M3.F32.PACK_AB_MERGE_C R68, R71, R68, RZ ;  /* 0x000000444744723e */ /* 0x000fe200048070ff */
[----:B------:R-:W-:Y:S01]  /*4eb0*/  IMAD.MOV.U32 R45, RZ, RZ, R119 ;  /* 0x000000ffff2d7224 */ /* 0x000fe200078e0077 */
[----:B------:R-:W-:Y:S01]  /*4ec0*/  F2FP.SATFINITE.E4M3.F32.PACK_AB_MERGE_C R209, R15, R14, R40 ;  /* 0x0000000e0fd1723e */ /* 0x000fe20004807028 */
[----:B------:R-:W-:Y:S01]  /*4ed0*/  FADD.FTZ R38, R71, R38 ;  /* 0x0000002647267221 */ /* 0x000fe20000010000 */
        /* <DEDUP_REMOVED lines=8> */
[--C-:B------:R-:W-:Y:S02]  /*4f60*/  IMAD.MOV.U32 R64, RZ, RZ, R119.reuse ;  /* 0x000000ffff407224 */ /* 0x100fe400078e0077 */
[--C-:B------:R-:W-:Y:S02]  /*4f70*/  IMAD.MOV.U32 R43, RZ, RZ, R119.reuse ;  /* 0x000000ffff2b7224 */ /* 0x100fe400078e0077 */
[----:B------:R-:W-:-:S02]  /*4f80*/  IMAD.MOV.U32 R42, RZ, RZ, R119 ;  /* 0x000000ffff2a7224 */ /* 0x000fc400078e0077 */
[----:B------:R-:W2:Y:S01]  /*4f90*/  MUFU.EX2 R70, R70 ;  /* 0x0000004600467308 */ /* 0x000ea20000000800 */
[C---:B0-----:R-:W-:Y:S01]  /*4fa0*/  F2FP.SATFINITE.E4M3.F32.PACK_AB_MERGE_C R47, R28.reuse, R47, RZ ;  /* 0x0000002f1c2f723e */ /* 0x041fe200048070ff */
[----:B------:R-:W-:Y:S01]  /*4fb0*/  FADD.FTZ R28, R28, R25 ;  /* 0x000000191c1c7221 */ /* 0x000fe20000010000 */
[----:B------:R-:W-:-:S01]  /*4fc0*/  FADD.FTZ R25, R69, R38 ;  /* 0x0000002645197221 */ /* 0x000fc20000010000 */
[----:B------:R-:W-:Y:S01]  /*4fd0*/  IMAD.MOV.U32 R41, RZ, RZ, R119 ;  /* 0x000000ffff297224 */ /* 0x000fe200078e0077 */
[----:B------:R-:W-:Y:S01]  /*4fe0*/  F2FP.SATFINITE.E4M3.F32.PACK_AB_MERGE_C R211, R21, R20, R47 ;  /* 0x0000001415d3723e */ /* 0x000fe2000480702f */
[----:B------:R-:W-:Y:S02]  /*4ff0*/  IMAD.MOV.U32 R47, RZ, RZ, R119 ;  /* 0x000000ffff2f7224 */ /* 0x000fe400078e0077 */
        /* <DEDUP_REMOVED lines=8> */
[----:B------:R-:W-:-:S04]  /*5080*/  IMAD.MOV.U32 R29, RZ, RZ, R119 ;  /* 0x000000ffff1d7224 */ /* 0x000fc800078e0077 */
        /* <DEDUP_REMOVED lines=8> */
[----:B------:R-:W-:Y:S01]  /*5110*/  F2FP.SATFINITE.E4M3.F32.PACK_AB_MERGE_C R74, R77, R74, RZ ;  /* 0x0000004a4d4a723e */ /* 0x000fe200048070ff */
[----:B------:R-:W-:-:S03]  /*5120*/  IMAD.MOV.U32 R77, RZ, RZ, R119 ;  /* 0x000000ffff4d7224 */ /* 0x000fc600078e0077 */
[----:B------:R-:W-:Y:S01]  /*5130*/  F2FP.SATFINITE.E4M3.F32.PACK_AB_MERGE_C R212, R70, R69, R74 ;  /* 0x0000004546d4723e */ /* 0x000fe2000480704a */
[--C-:B------:R-:W-:Y:S01]  /*5140*/  IMAD.MOV.U32 R74, RZ, RZ, R119.reuse ;  /* 0x000000ffff4a7224 */ /* 0x100fe200078e0077 */
[----:B------:R-:W0:Y:S01]  /*5150*/  MUFU.EX2 R32, R32 ;  /* 0x0000002000207308 */ /* 0x000e220000000800 */
[C---:B-1----:R-:W-:Y:S01]  /*5160*/  F2FP.SATFINITE.E4M3.F32.PACK_AB_MERGE_C R30, R63.reuse, R30, RZ ;  /* 0x0000001e3f1e723e */ /* 0x042fe200048070ff */
[----:B------:R-:W-:Y:S01]  /*5170*/  FADD.FTZ R63, R63, R28 ;  /* 0x0000001c3f3f7221 */ /* 0x000fe20000010000 */
[--C-:B------:R-:W-:Y:S02]  /*5180*/  IMAD.MOV.U32 R70, RZ, RZ, R119.reuse ;  /* 0x000000ffff467224 */ /* 0x100fe400078e0077 */
[----:B------:R-:W-:Y:S01]  /*5190*/  F2FP.SATFINITE.E4M3.F32.PACK_AB_MERGE_C R213, R52, R5, R30 ;  /* 0x0000000534d5723e */ /* 0x000fe2000480701e */
[----:B------:R-:W-:Y:S02]  /*51a0*/  IMAD.MOV.U32 R69, RZ, RZ, R119 ;  /* 0x000000ffff457224 */ /* 0x000fe400078e0077 */
[----:B------:R-:W1:Y:S01]  /*51b0*/  MUFU.EX2 R78, R78 ;  /* 0x0000004e004e7308 */ /* 0x000e620000000800 */
[----:B--2---:R-:W-:-:S01]  /*51c0*/  FADD.FTZ R25, R75, R26 ;  /* 0x0000001a4b197221 */ /* 0x004fc20000010000 */
[----:B------:R-:W-:-:S02]  /*51d0*/  IMAD.MOV.U32 R52, RZ, RZ, R119 ;  /* 0x000000ffff347224 */ /* 0x000fc400078e0077 */
[--C-:B------:R-:W-:Y:S02]  /*51e0*/  IMAD.MOV.U32 R30, RZ, RZ, R119.reuse ;  /* 0x000000ffff1e7224 */ /* 0x100fe400078e0077 */
[----:B------:R-:W-:Y:S02]  /*51f0*/  IMAD.MOV.U32 R28, RZ, RZ, R119 ;  /* 0x000000ffff1c7224 */ /* 0x000fe400078e0077 */
[----:B------:R-:W2:Y:S01]  /*5200*/  MUFU.EX2 R67, R67 ;  /* 0x0000004300437308 */ /* 0x000ea20000000800 */
[----:B0-----:R-:W-:-:S01]  /*5210*/  FADD.FTZ R26, R32, R63 ;  /* 0x0000003f201a7221 */ /* 0x001fc20000010000 */
[----:B------:R-:W-:-:S06]  /*5220*/  IMAD.MOV.U32 R63, RZ, RZ, R119 ;  /* 0x000000ffff3f7224 */ /* 0x000fcc00078e0077 */
[----:B------:R-:W-:Y:S01]  /*5230*/  MUFU.EX2 R80, R80 ;  /* 0x0000005000507308 */ /* 0x000fe20000000800 */
[----:B-1----:R-:W-:-:S07]  /*5240*/  FADD.FTZ R25, R78, R25 ;  /* 0x000000194e197221 */ /* 0x002fce0000010000 */
[----:B------:R-:W0:Y:S01]  /*5250*/  MUFU.EX2 R83, R83 ;  /* 0x0000005300537308 */ /* 0x000e220000000800 */
[----:B--2---:R-:W-:-:S07]  /*5260*/  FADD.FTZ R26, R67, R26 ;  /* 0x0000001a431a7221 */ /* 0x004fce0000010000 */
[----:B------:R-:W1:Y:S08]  /*5270*/  MUFU.EX2 R33, R33 ;  /* 0x0000002100217308 */ /* 0x000e700000000800 */
[----:B------:R-:W2:Y:S01]  /*5280*/  MUFU.EX2 R36, R36 ;  /* 0x0000002400247308 */ /* 0x000ea20000000800 */
[----:B0-----:R-:W-:Y:S01]  /*5290*/  F2FP.SATFINITE.E4M3.F32.PACK_AB_MERGE_C R27, R83, R80, RZ ;  /* 0x00000050531b723e */ /* 0x001fe200048070ff */
[----:B------:R-:W-:-:S03]  /*52a0*/  FADD.FTZ R80, R80, R25 ;  /* 0x0000001950507221 */ /* 0x000fc60000010000 */
[----:B------:R-:W-:Y:S01]  /*52b0*/  F2FP.SATFINITE.E4M3.F32.PACK_AB_MERGE_C R214, R78, R75, R27 ;  /* 0x0000004b4ed6723e */ /* 0x000fe2000480701b */
[----:B------:R-:W-:-:S01]  /*52c0*/  FADD.FTZ R83, R83, R80 ;  /* 0x0000005053537221 */ /* 0x000fc20000010000 */
[----:B------:R-:W-:Y:S01]  /*52d0*/  IMAD.MOV.U32 R80, RZ, RZ, R119 ;  /* 0x000000ffff507224 */ /* 0x000fe200078e0077 */
[----:B------:R-:W-:Y:S01]  /*52e0*/  MUFU.EX2 R84, R84 ;  /* 0x0000005400547308 */ /* 0x000fe20000000800 */
[----:B-1----:R-:W-:-:S01]  /*52f0*/  FADD.FTZ R25, R33, R26 ;  /* 0x0000001a21197221 */ /* 0x002fc20000010000 */
[--C-:B------:R-:W-:Y:S02]  /*5300*/  IMAD.MOV.U32 R78, RZ, RZ, R119.reuse ;  /* 0x000000ffff4e7224 */ /* 0x100fe400078e0077 */
[--C-:B------:R-:W-:Y:S02]  /*5310*/  IMAD.MOV.U32 R75, RZ, RZ, R119.reuse ;  /* 0x000000ffff4b7224 */ /* 0x100fe400078e0077 */
[----:B------:R-:W-:Y:S02]  /*5320*/  IMAD.MOV.U32 R27, RZ, RZ, R119 ;  /* 0x000000ffff1b7224 */ /* 0x000fe400078e0077 */
[----:B------:R-:W0:Y:S01]  /*5330*/  MUFU.EX2 R87, R87 ;  /* 0x0000005700577308 */ /* 0x000e220000000800 */
[C---:B--2---:R-:W-:Y:S01]  /*5340*/  F2FP.SATFINITE.E4M3.F32.PACK_AB_MERGE_C R33, R36.reuse, R33, RZ ;  /* 0x000000212421723e */ /* 0x044fe200048070ff */
[----:B------:R-:W-:Y:S01]  /*5350*/  FADD.FTZ R36, R36, R25 ;  /* 0x0000001924247221 */ /* 0x000fe20000010000 */
[----:B------:R-:W-:-:S02]  /*5360*/  IMAD.MOV.U32 R26, RZ, RZ, R119 ;  /* 0x000000ffff1a7224 */ /* 0x000fc400078e0077 */
        /* <DEDUP_REMOVED lines=23> */
[----:B------:R-:W-:-:S02]  /*54e0*/  IMAD.MOV.U32 R84, RZ, RZ, R119 ;  /* 0x000000ffff547224 */ /* 0x000fc400078e0077 */
[----:B------:R-:W-:-:S03]  /*54f0*/  IMAD.MOV.U32 R25, RZ, RZ, R119 ;  /* 0x000000ffff197224 */ /* 0x000fc600078e0077 */
        /* <DEDUP_REMOVED lines=8> */
[--C-:B------:R-:W-:Y:S02]  /*5580*/  IMAD.MOV.U32 R37, RZ, RZ, R119.reuse ;  /* 0x000000ffff257224 */ /* 0x100fe400078e0077 */
[----:B------:R-:W-:-:S05]  /*5590*/  IMAD.MOV.U32 R24, RZ, RZ, R119 ;  /* 0x000000ffff187224 */ /* 0x000fca00078e0077 */
        /* <DEDUP_REMOVED lines=82> */
.L_x_305:
[----:B------:R-:W-:Y:S01]  /*5ac0*/  ISETP.NE.AND P2, PT, RZ, UR41, PT ;  /* 0x00000029ff007c0c */ /* 0x000fe2000bf45270 */
[----:B------:R-:W-:-:S04]  /*5ad0*/  UISETP.NE.AND UP0, UPT, UR52, 0x1, UPT ;  /* 0x000000013400788c */ /* 0x000fc8000bf05270 */
[----:B------:R-:W-:-:S04]  /*5ae0*/  USEL UR42, URZ, 0x1, UP0 ;  /* 0x000000013f2a7887 */ /* 0x000fc80008000000 */
[----:B------:R-:W-:-:S04]  /*5af0*/  ULOP3.LUT UR42, UR53, UR42, URZ, 0x3c, !UPT ;  /* 0x0000002a352a7292 */ /* 0x000fc8000f8e3c3f */
[----:B------:R-:W-:Y:S08]  /*5b00*/  @P2 BRA `(.L_x_296) ;  /* 0x0000000000442947 */ /* 0x000ff00003800000 */
[----:B------:R-:W-:Y:S05]  /*5b10*/  @!P0 BRA `(.L_x_297) ;  /* 0x0000000000048947 */ /* 0x000fea0003800000 */
[----:B------:R-:W-:Y:S01]  /*5b20*/  BPT.TRAP 0x1 ;  /* 0x000000040000795c */ /* 0x000fe20000300000 */
.L_x_297:
[----:B------:R-:W0:Y:S01]  /*5b30*/  S2UR UR10, SR_CgaCtaId ;  /* 0x00000000000a79c3 */ /* 0x000e220000008800 */
[----:B------:R-:W-:Y:S01]  /*5b40*/  UIADD3 UR6, UR52, 0x1, URZ ;  /* 0x0000000134067890 */ /* 0x000fe2000fffe03f */
[----:B------:R-:W-:Y:S01]  /*5b50*/  IMAD.U32 R3, RZ, RZ, UR42 ;  /* 0x0000002aff037e24 */ /* 0x000fe2000f8e00ff */
[----:B------:R-:W-:Y:S02]  /*5b60*/  UMOV UR7, 0x400 ;  /* 0x0000040000077882 */ /* 0x000fe40000000000 */
[----:B------:R-:W-:Y:S02]  /*5b70*/  UISETP.NE.AND UP0, UPT, UR6, 0x2, UPT ;  /* 0x000000020600788c */ /* 0x000fe4000bf05270 */
[----:B------:R-:W-:Y:S02]  /*5b80*/  SHF.L.U32 R3, R3, 0x1f, RZ ;  /* 0x0000001f03037819 */ /* 0x000fe400000006ff */
[----:B------:R-:W-:Y:S02]  /*5b90*/  USEL UR6, UR6, URZ, UP0 ;  /* 0x0000003f06067287 */ /* 0x000fe40008000000 */
[----:B0-----:R-:W-:-:S04]  /*5ba0*/  ULEA UR7, UR10, UR7, 0x18 ;  /* 0x000000070a077291 */ /* 0x001fc8000f8ec03f */
[----:B------:R-:W-:-:S09]  /*5bb0*/  ULEA UR6, UR6, UR7, 0x3 ;  /* 0x0000000706067291 */ /* 0x000fd2000f8e183f */
[----:B------:R0:W1:Y:S01]  /*5bc0*/  SYNCS.PHASECHK.TRANS64.TRYWAIT P1, [UR6+0x33430], R3 ;  /* 0x03343003ff0075a7 */ /* 0x0000620008020146 */
[----:B------:R-:W-:Y:S05]  /*5bd0*/  @!P0 BRA `(.L_x_298) ;  /* 0x0000000000048947 */ /* 0x000fea0003800000 */
[----:B------:R-:W-:Y:S01]  /*5be0*/  BPT.TRAP 0x1 ;  /* 0x000000040000795c */ /* 0x000fe20000300000 */
.L_x_298:
[----:B-1----:R-:W-:Y:S05]  /*5bf0*/  @P1 BRA `(.L_x_296) ;  /* 0x0000000000081947 */ /* 0x002fea0003800000 */
[----:B------:R-:W1:Y:S02]  /*5c00*/  SYNCS.PHASECHK.TRANS64.TRYWAIT P1, [UR6+0x33430], R3 ;  /* 0x03343003ff0075a7 */ /* 0x000e640008020146 */
[----:B-1----:R-:W-:Y:S05]  /*5c10*/  @!P1 BRA `(.L_x_299) ;  /* 0x000000d000049947 */ /* 0x002fea0003800000 */
.L_x_296:
        /* <DEDUP_REMOVED lines=189> */
.L_x_301:
[----:B------:R-:W0:Y:S01]  /*67f0*/  S2UR UR7, SR_CgaCtaId ;  /* 0x00000000000779c3 */ /* 0x000e220000008800 */
[----:B------:R-:W-:Y:S01]  /*6800*/  UMOV UR6, 0x400 ;  /* 0x0000040000067882 */ /* 0x000fe20000000000 */
[----:B------:R-:W-:-:S05]  /*6810*/  IMAD.U32 R3, RZ, RZ, UR53 ;  /* 0x00000035ff037e24 */ /* 0x000fca000f8e00ff */
[----:B------:R-:W-:Y:S01]  /*6820*/  SHF.L.U32 R3, R3, 0x1f, RZ ;  /* 0x0000001f03037819 */ /* 0x000fe200000006ff */
[----:B0-----:R-:W-:-:S04]  /*6830*/  ULEA UR6, UR7, UR6, 0x18 ;  /* 0x0000000607067291 */ /* 0x001fc8000f8ec03f */
[----:B------:R-:W-:-:S09]  /*6840*/  ULEA UR6, UR52, UR6, 0x3 ;  /* 0x0000000634067291 */ /* 0x000fd2000f8e183f */
[----:B------:R0:W1:Y:S01]  /*6850*/  SYNCS.PHASECHK.TRANS64.TRYWAIT P1, [UR6+0x33450], R3 ;  /* 0x03345003ff0075a7 */ /* 0x0000620008020146 */
[----:B------:R-:W-:Y:S05]  /*6860*/  @!P0 BRA `(.L_x_302) ;  /* 0x0000000000048947 */ /* 0x000fea0003800000 */
[----:B------:R-:W-:Y:S01]  /*6870*/  BPT.TRAP 0x1 ;  /* 0x000000040000795c */ /* 0x000fe20000300000 */
.L_x_302:
[----:B-1----:R-:W-:Y:S05]  /*6880*/  @P1 BRA `(.L_x_300) ;  /* 0x0000000000081947 */ /* 0x002fea0003800000 */
[----:B------:R-:W1:Y:S02]  /*6890*/  SYNCS.PHASECHK.TRANS64.TRYWAIT P1, [UR6+0x33450], R3 ;  /* 0x03345003ff0075a7 */ /* 0x000e640008020146 */
[----:B-1----:R-:W-:Y:S05]  /*68a0*/  @!P1 BRA `(.L_x_303) ;  /* 0x000000c000f89947 */ /* 0x002fea0003800000 */
.L_x_300:
[----:B------:R-:W0:Y:S01]  /*68b0*/  S2UR UR6, SR_CgaCtaId ;  /* 0x00000000000679c3 */ /* 0x000e220000008800 */
[----:B-1----:R-:W-:Y:S01]  /*68c0*/  MOV R4, 0x400 ;  /* 0x0000040000047802 */ /* 0x002fe20000000f00 */
[----:B------:R-:W-:Y:S01]  /*68d0*/  WARPGROUP.ARRIVE ;  /* 0x00000000000079c5 */ /* 0x000fe20000000000 */
[----:B------:R-:W-:Y:S01]  /*68e0*/  UMOV UR7, 0xc0000010 ;  /* 0xc000001000077882 */ /* 0x000fe20000000000 */
        /* <DEDUP_REMOVED lines=15> */
[C---:B------:R-:W-:Y:S01]  /*69e0*/  FMUL.FTZ R189, R0.reuse, R198 ;  /* 0x000000c600bd7220 */ /* 0x040fe20000410000 */
[C---:B------:R-:W-:Y:S01]  /*69f0*/  FMUL.FTZ R188, R0.reuse, R197 ;  /* 0x000000c500bc7220 */ /* 0x040fe20000410000 */
[C---:B------:R-:W-:Y:S01]  /*6a00*/  FMUL.FTZ R190, R0.reuse, R199 ;  /* 0x000000c700be7220 */ /* 0x040fe20000410000 */
[C---:B------:R-:W-:Y:S01]  /*6a10*/  FMUL.FTZ R168, R0.reuse, R168 ;  /* 0x000000a800a87220 */ /* 0x040fe20000410000 */
[----:B------:R-:W-:Y:S01]  /*6a20*/  FMUL.FTZ R170, R0, R170 ;  /* 0x000000aa00aa7220 */ /* 0x000fe20000410000 */
[----:B0-----:R-:W-:-:S02]  /*6a30*/  IMAD.U32 R3, RZ, RZ, UR6 ;  /* 0x00000006ff037e24 */ /* 0x001fc4000f8e00ff */
[----:B------:R-:W-:Y:S01]  /*6a40*/  FMUL.FTZ R169, R0, R169 ;  /* 0x000000a900a97220 */ /* 0x000fe20000410000 */
[----:B------:R-:W0:Y:S01]  /*6a50*/  MUFU.TANH R9, R9 ;  /* 0x0000000900097308 */ /* 0x000e220000002400 */
[----:B-1----:R-:W-:Y:S01]  /*6a60*/  FMNMX.FTZ R192, R10, R5, !PT ;  /* 0x000000050ac07209 */ /* 0x002fe20007810000 */
[C---:B------:R-:W-:Y:S01]  /*6a70*/  FMUL.FTZ R171, R0.reuse, R171 ;  /* 0x000000ab00ab7220 */ /* 0x040fe20000410000 */
[----:B------:R-:W-:Y:S01]  /*6a80*/  LEA R4, R3, R4, 0x18 ;  /* 0x0000000403047211 */ /* 0x000fe200078ec0ff */
[C---:B------:R-:W-:Y:S01]  /*6a90*/  FMUL.FTZ R172, R0.reuse, R172 ;  /* 0x000000ac00ac7220 */ /* 0x040fe20000410000 */
[C---:B------:R-:W-:Y:S01]  /*6aa0*/  FMUL.FTZ R174, R0.reuse, R174 ;  /* 0x000000ae00ae7220 */ /* 0x040fe20000410000 */
[----:B------:R-:W-:Y:S01]  /*6ab0*/  FMUL.FTZ R173, R0, R173 ;  /* 0x000000ad00ad7220 */ /* 0x000fe20000410000 */
[----:B------:R-:W-:Y:S01]  /*6ac0*/  R2UR UR6, R4 ;  /* 0x00000000040672ca */ /* 0x000fe200000e0000 */
        /* <DEDUP_REMOVED lines=12> */
[----:B------:R-:W-:Y:S01]  /*6b90*/  UIADD3 UR6, UR6, 0x200, URZ ;  /* 0x0000020006067890 */ /* 0x000fe2000fffe03f */
[C---:B------:R-:W-:Y:S01]  /*6ba0*/  FMUL.FTZ R183, R0.reuse, R183 ;  /* 0x000000b700b77220 */ /* 0x040fe20000410000 */
[C---:B------:R-:W-:Y:S01]  /*6bb0*/  FMUL.FTZ R152, R0.reuse, R152 ;  /* 0x0000009800987220 */ /* 0x040fe20000410000 */
[C---:B------:R-:W-:Y:S01]  /*6bc0*/  FMUL.FTZ R154, R0.reuse, R154 ;  /* 0x0000009a009a7220 */ /* 0x040fe20000410000 */
[----:B------:R-:W-:Y:S01]  /*6bd0*/  USHF.R.U32.HI UR6, URZ, 0x4, UR6 ;  /* 0x000000043f067899 */ /* 0x000fe20008011606 */
[----:B------:R-:W0:Y:S01]  /*6be0*/  MUFU.TANH R15, R15 ;  /* 0x0000000f000f7308 */ /* 0x000e220000002400 */
[----:B-1----:R-:W-:Y:S01]  /*6bf0*/  FMNMX.FTZ R194, R11, R194, !PT ;  /* 0x000000c20bc27209 */ /* 0x002fe20007810000 */
[C---:B------:R-:W-:Y:S01]  /*6c00*/  FMUL.FTZ R153, R0.reuse, R153 ;  /* 0x0000009900997220 */ /* 0x040fe20000410000 */
[----:B------:R-:W-:Y:S01]  /*6c10*/  ULOP3.LUT UR6, UR6, 0x3fff, URZ, 0xc0, !UPT ;  /* 0x00003fff06067892 */ /* 0x000fe2000f8ec03f */
[C---:B------:R-:W-:Y:S01]  /*6c20*/  FMUL.FTZ R155, R0.reuse, R155 ;  /* 0x0000009b009b7220 */ /* 0x040fe20000410000 */
[C---:B------:R-:W-:Y:S01]  /*6c30*/  FMUL.FTZ R156, R0.reuse, R156 ;  /* 0x0000009c009c7220 */ /* 0x040fe20000410000 */
[C---:B------:R-:W-:Y:S01]  /*6c40*/  FMUL.FTZ R157, R0.reuse, R157 ;  /* 0x0000009d009d7220 */ /* 0x040fe20000410000 */
[----:B------:R-:W-:Y:S01]  /*6c50*/  ULOP3.LUT UR6, UR6, 0x10000, URZ, 0xfc, !UPT ;  /* 0x0001000006067892 */ /* 0x000fe2000f8efc3f */
[----:B------:R-:W1:Y:S01]  /*6c60*/  MUFU.TANH R14, R14 ;  /* 0x0000000e000e7308 */ /* 0x000e620000002400 */
[----:B--2---:R-:W-:Y:S01]  /*6c70*/  FMNMX.FTZ R191, R13, R192, !PT ;  /* 0x000000c00dbf7209 */ /* 0x004fe20007810000 */
[C---:B------:R-:W-:Y:S01]  /*6c80*/  FMUL.FTZ R158, R0.reuse, R158 ;  /* 0x0000009e009e7220 */ /* 0x040fe20000410000 */
[----:B------:R-:W-:Y:S01]  /*6c90*/  UIMAD UR11, UR52, 0x780, UR6 ;  /* 0x00000780340b78a4 */ /* 0x000fe2000f8e0206 */
[C---:B------:R-:W-:Y:S01]  /*6ca0*/  FMUL.FTZ R160, R0.reuse, R160 ;  /* 0x000000a000a07220 */ /* 0x040fe20000410000 */
[C---:B------:R-:W-:Y:S01]  /*6cb0*/  FMUL.FTZ R159, R0.reuse, R159 ;  /* 0x0000009f009f7220 */ /* 0x040fe20000410000 */
[C---:B------:R-:W-:Y:S01]  /*6cc0*/  FMUL.FTZ R161, R0.reuse, R161 ;  /* 0x000000a100a17220 */ /* 0x040fe20000410000 */
[C---:B------:R-:W-:Y:S01]  /*6cd0*/  FMUL.FTZ R162, R0.reuse, R162 ;  /* 0x000000a200a27220 */ /* 0x040fe20000410000 */
[----:B------:R-:W2:Y:S01]  /*6ce0*/  MUFU.TANH R20, R20 ;  /* 0x0000001400147308 */ /* 0x000ea20000002400 */
[----:B0-----:R-:W-:Y:S01]  /*6cf0*/  FMNMX.FTZ R193, R15, R194, !PT ;  /* 0x000000c20fc17209 */ /* 0x001fe20007810000 */
[----:B------:R-:W-:Y:S01]  /*6d00*/  UMOV UR6, UR11 ;  /* 0x0000000b00067c82 */ /* 0x000fe20008000000 */
[C---:B------:R-:W-:Y:S01]  /*6d10*/  FMUL.FTZ R164, R0.reuse, R164 ;  /* 0x000000a400a47220 */ /* 0x040fe20000410000 */
[----:B------:R-:W-:Y:S01]  /*6d20*/  QGMMA.64x192x32.F32.E4M3.E4M3 R24, R200, gdesc[UR4], R24, gsb0 ;  /* 0x02e00004c8187df3 */ /* 0x000fe20008000818 */
[----:B------:R-:W-:Y:S01]  /*6d30*/  UIADD3 UR6, UR11, 0x180, URZ ;  /* 0x000001800b067890 */ /* 0x000fe2000fffe03f */
[----:B------:R-:W-:Y:S01]  /*6d40*/  FMUL.FTZ R163, R0, R163 ;  /* 0x000000a300a37220 */ /* 0x000fe20000410000 */
[----:B------:R-:W-:Y:S01]  /*6d50*/  UMOV UR7, 0xc0000010 ;  /* 0xc000001000077882 */ /* 0x000fe20000000000 */
        /* <DEDUP_REMOVED lines=44> */
[----:B------:R-:W-:Y:S01]  /*7020*/  FMUL.FTZ R135, R0, R135 ;  /* 0x0000008700877220 */ /* 0x000fe20000410000 */
[----:B------:R-:W-:Y:S01]  /*7030*/  UMOV UR10, UR50 ;  /* 0x00000032000a7c82 */ /* 0x000fe20008000000 */
[----:B------:R-:W0:Y:S02]  /*7040*/  S2R R229, SR_TID.X ;  /* 0x0000000000e57919 */ /* 0x000e240000002100 */
[----:B------:R-:W3:Y:S01]  /*7050*/  MUFU.TANH R188, R188 ;  /* 0x000000bc00bc7308 */ /* 0x000ee20000002400 */
[----:B-1----:R-:W-:-:S07]  /*7060*/  FMNMX.FTZ R191, R187, R192, !PT ;  /* 0x000000c0bbbf7209 */ /* 0x002fce0007810000 */
[----:B------:R-:W1:Y:S01]  /*7070*/  MUFU.TANH R190, R190 ;  /* 0x000000be00be7308 */ /* 0x000e620000002400 */
[----:B--2---:R-:W-:-:S07]  /*7080*/  FMNMX.FTZ R193, R189, R194, !PT ;  /* 0x000000c2bdc17209 */ /* 0x004fce0007810000 */
[----:B------:R-:W2:Y:S01]  /*7090*/  MUFU.TANH R168, R168 ;  /* 0x000000a800a87308 */ /* 0x000ea20000002400 */
[----:B---3--:R-:W-:-:S07]  /*70a0*/  FMNMX.FTZ R191, R188, R191, !PT ;  /* 0x000000bfbcbf7209 */ /* 0x008fce0007810000 */
[----:B------:R-:W3:Y:S01]  /*70b0*/  MUFU.TANH R170, R170 ;  /* 0x000000aa00aa7308 */ /* 0x000ee20000002400 */
[----:B-1----:R-:W-:Y:S02]  /*70c0*/  FMNMX.FTZ R193, R190, R193, !PT ;  /* 0x000000c1bec17209 */ /* 0x002fe40007810000 */
[----:B0-----:R-:W-:-:S05]  /*70d0*/  LOP3.LUT P1, RZ, R229, 0x7f, RZ, 0xc0, !PT ;  /* 0x0000007fe5ff7812 */ /* 0x001fca000782c0ff */
[----:B------:R-:W0:Y:S01]  /*70e0*/  MUFU.TANH R169, R169 ;  /* 0x000000a900a97308 */ /* 0x000e220000002400 */
[----:B--2---:R-:W-:-:S07]  /*70f0*/  FMNMX.FTZ R192, R168, R191, !PT ;  /* 0x000000bfa8c07209 */ /* 0x004fce0007810000 */
[----:B------:R-:W1:Y:S01]  /*7100*/  MUFU.TANH R171, R171 ;  /* 0x000000ab00ab7308 */ /* 0x000e620000002400 */
[----:B---3--:R-:W-:-:S07]  /*7110*/  FMNMX.FTZ R194, R170, R193, !PT ;  /* 0x000000c1aac27209 */ /* 0x008fce0007810000 */
        /* <DEDUP_REMOVED lines=27> */
[----:B-1----:R-:W-:Y:S01]  /*72d0*/  FMNMX.FTZ R193, R183, R194, !PT ;  /* 0x000000c2b7c17209 */ /* 0x002fe20007810000 */
[----:B------:R-:W-:Y:S02]  /*72e0*/  WARPGROUP.DEPBAR.LE gsb0, 0x0 ;  /* 0x00008000000079c5 */ /* 0x000fe40000010000 */
[----:B------:R-:W-:-:S04]  /*72f0*/  WARPGROUP.ARRIVE ;  /* 0x00000000000079c5 */ /* 0x000fc80000000000 */
[----:B------:R-:W1:Y:S01]  /*7300*/  MUFU.TANH R153, R153 ;  /* 0x0000009900997308 */ /* 0x000e620000002400 */
[----:B--2---:R-:W-:Y:S01]  /*7310*/  FMNMX.FTZ R192, R152, R191, !PT ;  /* 0x000000bf98c07209 */ /* 0x004fe20007810000 */
[----:B------:R-:W-:Y:S01]  /*7320*/  QGMMA.64x192x32.F32.E4M3.E4M3 R24, R204, gdesc[UR4], R24, gsb0 ;  /* 0x02e00004cc187df3 */ /* 0x000fe20008000818 */
[----:B------:R-:W-:Y:S01]  /*7330*/  UIADD3 UR6, UR11, 0x300, URZ ;  /* 0x000003000b067890 */ /* 0x000fe2000fffe03f */
[----:B------:R-:W-:Y:S01]  /*7340*/  FMUL.FTZ R191, R0, R126 ;  /* 0x0000007e00bf7220 */ /* 0x000fe20000410000 */
[----:B------:R-:W-:-:S03]  /*7350*/  UMOV UR7, 0xc0000010 ;  /* 0xc000001000077882 */ /* 0x000fc60000000000 */
        /* <DEDUP_REMOVED lines=47> */
[----:B--2---:R-:W-:Y:S01]  /*7650*/  FMNMX.FTZ R195, R143, R192, !PT ;  /* 0x000000c08fc37209 */ /* 0x004fe20007810000 */
[----:B------:R-:W-:-:S06]  /*7660*/  FMUL.FTZ R192, R0, R132 ;  /* 0x0000008400c07220 */ /* 0x000fcc0000410000 */
[----:B------:R-:W2:Y:S01]  /*7670*/  MUFU.TANH R148, R148 ;  /* 0x0000009400947308 */ /* 0x000ea20000002400 */
[----:B0-----:R-:W-:Y:S01]  /*7680*/  FMNMX.FTZ R193, R145, R126, !PT ;  /* 0x0000007e91c17209 */ /* 0x001fe20007810000 */
[----:B------:R-:W-:Y:S02]  /*7690*/  WARPGROUP.DEPBAR.LE gsb0, 0x0 ;  /* 0x00008000000079c5 */ /* 0x000fe40000010000 */
[----:B------:R-:W-:-:S04]  /*76a0*/  WARPGROUP.ARRIVE ;  /* 0x00000000000079c5 */ /* 0x000fc80000000000 */
[----:B------:R-:W0:Y:S01]  /*76b0*/  MUFU.TANH R147, R147 ;  /* 0x0000009300937308 */ /* 0x000e220000002400 */
[----:B-1----:R-:W-:Y:S01]  /*76c0*/  FMNMX.FTZ R132, R146, R195, !PT ;  /* 0x000000c392847209 */ /* 0x002fe20007810000 */
[----:B------:R-:W-:Y:S01]  /*76d0*/  QGMMA.64x192x32.F32.E4M3.E4M3 R24, R208, gdesc[UR4], R24, gsb0 ;  /* 0x02e00004d0187df3 */ /* 0x000fe20008000818 */
[----:B------:R-:W-:Y:S01]  /*76e0*/  UIADD3 UR6, UR11, 0x480, URZ ;  /* 0x000004800b067890 */ /* 0x000fe2000fffe03f */
[----:B--2---:R-:W-:-:S04]  /*76f0*/  FMNMX.FTZ R126, R148, R193, !PT ;  /* 0x000000c1947e7209 */ /* 0x004fc80007810000 */
[----:B------:R-:W1:Y:S01]  /*7700*/  MUFU.TANH R149, R149 ;  /* 0x0000009500957308 */ /* 0x000e620000002400 */
[----:B------:R-:W-:-:S07]  /*7710*/  UMOV UR7, 0xc0000010 ;  /* 0xc000001000077882 */ /* 0x000fce0000000000 */
        /* <DEDUP_REMOVED lines=35> */
[----:B--2---:R-:W-:-:S05]  /*7950*/  FMNMX.FTZ R193, R133, R126, !PT ;  /* 0x0000007e85c17209 */ /* 0x004fca0007810000 */
[----:B------:R-:W2:Y:S01]  /*7960*/  SHFL.BFLY PT, R126, R193, 0x2, 0x1f ;  /* 0x0c401f00c17e7f89 */ /* 0x000ea200000e0000 */
[----:B0-----:R-:W-:-:S04]  /*7970*/  FMNMX.FTZ R132, R134, R195, !PT ;  /* 0x000000c386847209 */ /* 0x001fc80007810000 */
[----:B-1----:R-:W-:-:S05]  /*7980*/  FMNMX.FTZ R194, R135, R132, !PT ;  /* 0x0000008487c27209 */ /* 0x002fca0007810000 */
[----:B------:R-:W0:Y:S01]  /*7990*/  SHFL.BFLY PT, R197, R194, 0x2, 0x1f ;  /* 0x0c401f00c2c57f89 */ /* 0x000e2200000e0000 */
[----:B--2---:R-:W-:Y:S01]  /*79a0*/  FMNMX.FTZ R195, R193, R126, !PT ;  /* 0x0000007ec1c37209 */ /* 0x004fe20007810000 */
[----:B------:R-:W-:-:S04]  /*79b0*/  IMAD.U32 R193, RZ, RZ, UR10 ;  /* 0x0000000affc17e24 */ /* 0x000fc8000f8e00ff */
[----:B------:R-:W1:Y:S01]  /*79c0*/  SHFL.BFLY PT, R126, R195, 0x1, 0x1f ;  /* 0x0c201f00c37e7f89 */ /* 0x000e6200000e0000 */
[----:B0-----:R-:W-:-:S05]  /*79d0*/  FMNMX.FTZ R197, R194, R197, !PT ;  /* 0x000000c5c2c57209 */ /* 0x001fca0007810000 */
[----:B------:R-:W0:Y:S01]  /*79e0*/  SHFL.BFLY PT, R132, R197, 0x1, 0x1f ;  /* 0x0c201f00c5847f89 */ /* 0x000e2200000e0000 */
[----:B------:R-:W-:Y:S02]  /*79f0*/  WARPGROUP.DEPBAR.LE gsb0, 0x0 ;  /* 0x00008000000079c5 */ /* 0x000fe40000010000 */
[----:B------:R-:W-:Y:S01]  /*7a00*/  WARPGROUP.ARRIVE ;  /* 0x00000000000079c5 */ /* 0x000fe20000000000 */
[----:B-1----:R-:W-:Y:S01]  /*7a10*/  FMNMX.FTZ R126, R195, R126, !PT ;  /* 0x0000007ec37e7209 */ /* 0x002fe20007810000 */
[----:B------:R-:W-:-:S04]  /*7a20*/  IMAD.U32 R195, RZ, RZ, UR10 ;  /* 0x0000000affc37e24 */ /* 0x000fc8000f8e00ff */
[----:B------:R-:W-:Y:S01]  /*7a30*/  QGMMA.64x192x32.F32.E4M3.E4M3 R24, R212, gdesc[UR4], R24, gsb0 ;  /* 0x02e00004d4187df3 */ /* 0x000fe20008000818 */
[----:B------:R-:W-:-:S01]  /*7a40*/  FADD.FTZ R5, -R126, R5 ;  /* 0x000000057e057221 */ /* 0x000fc20000010100 */
[----:B------:R-:W-:Y:S01]  /*7a50*/  FFMA.FTZ R193, R126, R193, -8 ;  /* 0xc10000007ec17423 */ /* 0x000fe200000100c1 */
[----:B------:R-:W-:Y:S02]  /*7a60*/  UIADD3 UR6, UR11, 0x600, URZ ;  /* 0x000006000b067890 */ /* 0x000fe4000fffe03f */
[----:B------:R-:W-:Y:S01]  /*7a70*/  FMUL.FTZ R194, R5, UR10 ;  /* 0x0000000a05c27c20 */ /* 0x000fe20008410000 */
[----:B------:R-:W-:-:S01]  /*7a80*/  FFMA.FTZ R10, R10, UR10, -R193 ;  /* 0x0000000a0a0a7c23 */ /* 0x000fc200080108c1 */
[--C-:B------:R-:W-:Y:S01]  /*7a90*/  FFMA.FTZ R9, R9, UR10, -R193.reuse ;  /* 0x0000000a09097c23 */ /* 0x100fe200080108c1 */
[----:B0-----:R-:W-:Y:S01]  /*7aa0*/  FMNMX.FTZ R132, R197, R132, !PT ;  /* 0x00000084c5847209 */ /* 0x001fe20007810000 */
[--C-:B------:R-:W-:Y:S01]  /*7ab0*/  FFMA.FTZ R13, R13, UR10, -R193.reuse ;  /* 0x0000000a0d0d7c23 */ /* 0x100fe200080108c1 */
[----:B------:R-:W-:-:S01]  /*7ac0*/  FFMA.FTZ R14, R14, UR10, -R193 ;  /* 0x0000000a0e0e7c23 */ /* 0x000fc200080108c1 */
[----:B------:R-:W-:Y:S01]  /*7ad0*/  FFMA.FTZ R21, R21, UR10, -R193 ;  /* 0x0000000a15157c23 */ /* 0x000fe200080108c1 */
[----:B------:R-:W-:Y:S01]  /*7ae0*/  MUFU.EX2 R10, R10 ;  /* 0x0000000a000a7308 */ /* 0x000fe20000000800 */
[----:B------:R-:W-:-:S01]  /*7af0*/  FADD.FTZ R5, -R132, R7 ;  /* 0x0000000784057221 */ /* 0x000fc20000010100 */
[--C-:B------:R-:W-:Y:S01]  /*7b00*/  FFMA.FTZ R184, R184, UR10, -R193.reuse ;  /* 0x0000000ab8b87c23 */ /* 0x100fe200080108c1 */
[----:B------:R-:W-:Y:S01]  /*7b10*/  UMOV UR7, 0xc0000010 ;  /* 0xc000001000077882 */ /* 0x000fe20000000000 */
[--C-:B------:R-:W-:Y:S01]  /*7b20*/  FFMA.FTZ R187, R187, UR10, -R193.reuse ;  /* 0x0000000abbbb7c23 */ /* 0x100fe200080108c1 */
[----:B------:R-:W-:Y:S01]  /*7b30*/  FMUL.FTZ R5, R5, UR10 ;  /* 0x0000000a05057c20 */ /* 0x000fe20008410000 */
        /* <DEDUP_REMOVED lines=18> */
[----:B------:R-:W0:Y:S01]  /*7c60*/  MUFU.EX2 R9, R9 ;  /* 0x0000000900097308 */ /* 0x000e220000000800 */
[----:B------:R-:W-:-:S01]  /*7c70*/  FFMA.FTZ R20, R20, UR10, -R194 ;  /* 0x0000000a14147c23 */ /* 0x000fc200080108c2 */
[--C-:B------:R-:W-:Y:S01]  /*7c80*/  FFMA.FTZ R185, R185, UR10, -R194.reuse ;  /* 0x0000000ab9b97c23 */ /* 0x100fe200080108c2 */
[----:B------:R-:W-:-:S01]  /*7c90*/  FFMA.FTZ R186, R186, UR10, -R194 ;  /* 0x0000000ababa7c23 */ /* 0x000fc200080108c2 */
[----:B-1----:R-:W-:Y:S01]  /*7ca0*/  FFMA.FTZ R6, R7, R6, R10 ;  /* 0x0000000607067223 */ /* 0x002fe2000001000a */
[----:B------:R-:W-:-:S01]  /*7cb0*/  FFMA.FTZ R189, R189, UR10, -R194 ;  /* 0x0000000abdbd7c23 */ /* 0x000fc200080108c2 */
[----:B------:R-:W-:Y:S01]  /*7cc0*/  FFMA.FTZ R190, R190, UR10, -R194 ;  /* 0x0000000abebe7c23 */ /* 0x000fe200080108c2 */
        /* <DEDUP_REMOVED lines=27> */
[----:B------:R-:W-:Y:S01]  /*7e80*/  FFMA.FTZ R133, R133, UR10, -R193 ;  /* 0x0000000a85857c23 */ /* 0x000fe200080108c1 */
        /* <DEDUP_REMOVED lines=39> */
[----:B------:R-:W-:-:S02]  /*8100*/  IMAD.U32 R197, RZ, RZ, UR51 ;  /* 0x00000033ffc57e24 */ /* 0x000fc4000f8e00ff */
[----:B------:R-:W-:-:S02]  /*8110*/  FFMA.FTZ R135, R135, UR10, -R194 ;  /* 0x0000000a87877c23 */ /* 0x000fc400080108c2 */
[----:B------:R-:W-:Y:S02]  /*8120*/  @!P1 IMAD R197, R197, 0x8, R4 ;  /* 0x00000008c5c59824 */ /* 0x000fe400078e0204 */
        /* <DEDUP_REMOVED lines=24> */
[----:B------:R-:W-:Y:S02]  /*82b0*/  WARPGROUP.DEPBAR.LE gsb0, 0x0 ;  /* 0x00008000000079c5 */ /* 0x000fe40000010000 */
[----:B------:R-:W-:-:S04]  /*82c0*/  WARPGROUP.ARRIVE ;  /* 0x00000000000079c5 */ /* 0x000fc80000000000 */
[----:B------:R-:W1:Y:S01]  /*82d0*/  MUFU.EX2 R175, R175 ;  /* 0x000000af00af7308 */ /* 0x000e620000000800 */
[----:B--2---:R-:W-:-:S01]  /*82e0*/  FADD.FTZ R8, R174, R195 ;  /* 0x000000c3ae087221 */ /* 0x004fc20000010000 */
[----:B------:R-:W-:Y:S06]  /*82f0*/  QGMMA.64x192x32.F32.E4M3.E4M3 R24, R216, gdesc[UR4], R24, gsb0 ;  /* 0x02e00004d8187df3 */ /* 0x000fec0008000818 */
        /* <DEDUP_REMOVED lines=52> */
[----:B------:R-:W-:-:S06]  /*8640*/  WARPGROUP.DEPBAR.LE gsb0, 0x0 ;  /* 0x00008000000079c5 */ /* 0x000fcc0000010000 */
        /* <DEDUP_REMOVED lines=13> */
[----:B--2---:R-:W-:-:S01]  /*8720*/  FADD.FTZ R193, R141, R6 ;  /* 0x000000068dc17221 */ /* 0x004fc20000010000 */
[----:B------:R-:W-:-:S05]  /*8730*/  IADD3 R6, -R23, 0xb, RZ ;  /* 0x0000000b17067810 */ /* 0x000fca0007ffe1ff */
[----:B------:R2:W-:Y:S06]  /*8740*/  BAR.ARV R6, 0x100 ;  /* 0x000400060000751d */ /* 0x0005ec0000002000 */
[----:B------:R-:W3:Y:S01]  /*8750*/  MUFU.EX2 R146, R146 ;  /* 0x0000009200927308 */ /* 0x000ee20000000800 */
[----:B0-----:R-:W-:-:S01]  /*8760*/  FADD.FTZ R195, R143, R8 ;  /* 0x000000088fc37221 */ /* 0x001fc20000010000 */
[----:B--2---:R-:W-:Y:S02]  /*8770*/  @!P1 VIADD R6, R197, 0x33440 ;  /* 0x00033440c5069836 */ /* 0x004fe40000000000 */
[----:B-1----:R-:W-:-:S03]  /*8780*/  FADD.FTZ R8, R144, R193 ;  /* 0x000000c190087221 */ /* 0x002fc60000010000 */
[----:B------:R-:W-:Y:S01]  /*8790*/  @!P1 PRMT R6, RZ, 0x654, R6 ;  /* 0x00000654ff069816 */ /* 0x000fe20000000006 */
[----:B------:R-:W0:Y:S03]  /*87a0*/  MUFU.EX2 R145, R145 ;  /* 0x0000009100917308 */ /* 0x000e260000000800 */
[----:B------:R1:W-:Y:S05]  /*87b0*/  @!P1 SYNCS.ARRIVE.TRANS64.RED.A1T0 RZ, [R6+URZ], RZ ;  /* 0x000000ff06ff99a7 */ /* 0x0003ea000810043f */
[----:B------:R-:W2:Y:S01]  /*87c0*/  MUFU.EX2 R147, R147 ;  /* 0x0000009300937308 */ /* 0x000ea20000000800 */
[----:B---3--:R-:W-:-:S07]  /*87d0*/  FADD.FTZ R130, R146, R195 ;  /* 0x000000c392827221 */ /* 0x008fce0000010000 */
[----:B------:R-:W3:Y:S01]  /*87e0*/  MUFU.EX2 R148, R148 ;  /* 0x0000009400947308 */ /* 0x000ee20000000800 */
[----:B0-----:R-:W-:-:S07]  /*87f0*/  FADD.FTZ R193, R145, R8 ;  /* 0x0000000891c17221 */ /* 0x001fce0000010000 */
[----:B------:R-:W0:Y:S01]  /*8800*/  MUFU.EX2 R150, R150 ;  /* 0x0000009600967308 */ /* 0x000e220000000800 */
[----:B--2---:R-:W-:-:S01]  /*8810*/  FADD.FTZ R195, R147, R130 ;  /* 0x0000008293c37221 */ /* 0x004fc20000010000 */
[--C-:B------:R-:W-:Y:S01]  /*8820*/  FFMA.FTZ R130, R131, UR10, -R194.reuse ;  /* 0x0000000a83827c23 */ /* 0x100fe200080108c2 */
[----:B------:R-:W-:-:S05]  /*8830*/  FFMA.FTZ R131, R134, UR10, -R194 ;  /* 0x0000000a86837c23 */ /* 0x000fca00080108c2 */
        /* <DEDUP_REMOVED lines=40> */
.L_x_304:
[----:B------:R-:W-:Y:S01]  /*8ac0*/  F2FP.SATFINITE.E4M3.F32.PACK_AB_MERGE_C R13, R14, R13, RZ ;  /* 0x0000000d0e0d723e */ /* 0x000fe200048070ff */
[----:B------:R-:W-:Y:S02]  /*8ad0*/  UIADD3 UR6, UR47, -0x1, URZ ;  /* 0xffffffff2f067890 */ /* 0x000fe4000fffe03f */
[----:B------:R-:W-:Y:S01]  /*8ae0*/  ISETP.LT.AND P1, PT, RZ, UR47, PT ;  /* 0x0000002fff007c0c */ /* 0x000fe2000bf21270 */
[----:B------:R-:W-:Y:S01]  /*8af0*/  UMOV UR53, UR42 ;  /* 0x0000002a00357c82 */ /* 0x000fe20008000000 */
[----:B------:R-:W-:Y:S01]  /*8b00*/  F2FP.SATFINITE.E4M3.F32.PACK_AB_MERGE_C R200, R9, R10, R13 ;  /* 0x0000000a09c8723e */ /* 0x000fe2000480700d */
[----:B------:R-:W-:Y:S01]  /*8b10*/  IMAD.U32 R9, RZ, RZ, UR52 ;  /* 0x00000034ff097e24 */ /* 0x000fe2000f8e00ff */
[----:B------:R-:W-:Y:S01]  /*8b20*/  F2FP.SATFINITE.E4M3.F32.PACK_AB_MERGE_C R15, R20, R15, RZ ;  /* 0x0000000f140f723e */ /* 0x000fe200048070ff */
[----:B------:R-:W-:Y:S01]  /*8b30*/  UMOV UR52, UR51 ;  /* 0x0000003300347c82 */ /* 0x000fe20008000000 */
[----:B------:R-:W-:Y:S01]  /*8b40*/  F2FP.SATFINITE.E4M3.F32.PACK_AB_MERGE_C R187, R188, R187, RZ ;  /* 0x000000bbbcbb723e */ /* 0x000fe200048070ff */
[----:B------:R-:W-:Y:S01]  /*8b50*/  IMAD R10, R9, 0x8, R4 ;  /* 0x00000008090a7824 */ /* 0x000fe200078e0204 */
[----:B------:R-:W-:Y:S01]  /*8b60*/  F2FP.SATFINITE.E4M3.F32.PACK_AB_MERGE_C R189, R190, R189, RZ ;  /* 0x000000bdbebd723e */ /* 0x000fe200048070ff */
[----:B------:R-:W-:Y:S01]  /*8b70*/  UMOV UR47, UR6 ;  /* 0x00000006002f7c82 */ /* 0x000fe20008000000 */
[----:B------:R-:W-:Y:S01]  /*8b80*/  F2FP.SATFINITE.E4M3.F32.PACK_AB_MERGE_C R172, R173, R172, RZ ;  /* 0x000000acadac723e */ /* 0x000fe200048070ff */
[----:B------:R-:W-:Y:S01]  /*8b90*/  VIADD R10, R10, 0x33460 ;  /* 0x000334600a0a7836 */ /* 0x000fe20000000000 */
[----:B------:R-:W-:Y:S01]  /*8ba0*/  F2FP.SATFINITE.E4M3.F32.PACK_AB_MERGE_C R174, R175, R174, RZ ;  /* 0x000000aeafae723e */ /* 0x000fe200048070ff */
[-C--:B------:R-:W-:Y:S01]  /*8bb0*/  FMUL.FTZ R24, R24, R7.reuse ;  /* 0x0000000718187220 */ /* 0x080fe20000410000 */
[----:B------:R-:W-:Y:S01]  /*8bc0*/  F2FP.SATFINITE.E4M3.F32.PACK_AB_MERGE_C R180, R181, R180, RZ ;  /* 0x000000b4b5b4723e */ /* 0x000fe200048070ff */
[-C--:B------:R-:W-:Y:S01]  /*8bd0*/  FMUL.FTZ R25, R25, R7.reuse ;  /* 0x0000000719197220 */ /* 0x080fe20000410000 */
[----:B------:R-:W-:Y:S01]  /*8be0*/  PRMT R10, R3, 0x654, R10 ;  /* 0x00000654030a7816 */ /* 0x000fe2000000000a */
[-C--:B------:R-:W-:Y:S01]  /*8bf0*/  FMUL.FTZ R28, R28, R7.reuse ;  /* 0x000000071c1c7220 */ /* 0x080fe20000410000 */
[----:B------:R-:W-:Y:S01]  /*8c00*/  F2FP.SATFINITE.E4M3.F32.PACK_AB_MERGE_C R182, R183, R182, RZ ;  /* 0x000000b6b7b6723e */ /* 0x000fe200048070ff */
[-C--:B------:R-:W-:Y:S01]  /*8c10*/  FMUL.FTZ R29, R29, R7.reuse ;  /* 0x000000071d1d7220 */ /* 0x080fe20000410000 */
[----:B------:R-:W-:Y:S01]  /*8c20*/  F2FP.SATFINITE.E4M3.F32.PACK_AB_MERGE_C R156, R157, R156, RZ ;  /* 0x0000009c9d9c723e */ /* 0x000fe200048070ff */
[----:B------:R0:W-:Y:S01]  /*8c30*/  SYNCS.ARRIVE.TRANS64.RED.A1T0 RZ, [R10+URZ], RZ ;  /* 0x000000ff0aff79a7 */ /* 0x0001e2000810043f */
        /* <DEDUP_REMOVED lines=123> */
[----:B------:R-:W-:Y:S01]  /*93f0*/  F2FP.SATFINITE.E4M3.F32.PACK_AB_MERGE_C R219, R130, R127, R131 ;  /* 0x0000007f82db723e */ /* 0x000fe20004807083 */
[----:B0-----:R-:W-:Y:S06]  /*9400*/  @P1 BRA `(.L_x_305) ;  /* 0xffffffc400ac1947 */ /* 0x001fec000383ffff */
.L_x_295:
[----:B------:R-:W-:Y:S06]  /*9410*/  BAR.ARV 0x8, 0x180 ;  /* 0x0206000000007b1d */ /* 0x000fec0000002000 */
[----:B------:R-:W-:Y:S05]  /*9420*/  @!P0 BRA `(.L_x_306) ;  /* 0x0000000000048947 */ /* 0x000fea0003800000 */
[----:B------:R-:W-:Y:S01]  /*9430*/  BPT.TRAP 0x1 ;  /* 0x000000040000795c */ /* 0x000fe20000300000 */
.L_x_306:
[----:B------:R-:W-:Y:S02]  /*9440*/  IMAD.U32 R0, RZ, RZ, UR42 ;  /* 0x0000002aff007e24 */ /* 0x000fe4000f8e00ff */
[----:B------:R-:W-:-:S03]  /*9450*/  IMAD.U32 R15, RZ, RZ, UR51 ;  /* 0x00000033ff0f7e24 */ /* 0x000fc6000f8e00ff */
[----:B------:R-:W-:Y:S01]  /*9460*/  SHF.L.U32 R0, R0, 0x1f, RZ ;  /* 0x0000001f00007819 */ /* 0x000fe200000006ff */
[----:B------:R-:W-:-:S04]  /*9470*/  IMAD R15, R15, 0x8, R4 ;  /* 0x000000080f0f7824 */ /* 0x000fc800078e0204 */
[----:B------:R0:W1:Y:S01]  /*9480*/  SYNCS.PHASECHK.TRANS64.TRYWAIT P1, [R15+URZ+0x33450], R0 ;  /* 0x033450000f0075a7 */ /* 0x000062000802017f */
[----:B------:R-:W-:Y:S05]  /*9490*/  @!P0 BRA `(.L_x_307) ;  /* 0x0000000000048947 */ /* 0x000fea0003800000 */
[----:B------:R-:W-:Y:S01]  /*94a0*/  BPT.TRAP 0x1 ;  /* 0x000000040000795c */ /* 0x000fe20000300000 */
.L_x_307:
[----:B------:R-:W-:Y:S02]  /*94b0*/  VIADD R4, R4, 0x200 ;  /* 0x0000020004047836 */ /* 0x000fe40000000000 */
[----:B------:R-:W-:-:S03]  /*94c0*/  IMAD.U32 R5, RZ, RZ, UR51 ;  /* 0x00000033ff057e24 */ /* 0x000fc6000f8e00ff */
[----:B------:R-:W-:-:S04]  /*94d0*/  SHF.R.U32.HI R4, RZ, 0x4, R4 ;  /* 0x00000004ff047819 */ /* 0x000fc80000011604 */
[----:B------:R-:W-:-:S04]  /*94e0*/  LOP3.LUT R4, R4, 0x3fff, RZ, 0xc0, !PT ;  /* 0x00003fff04047812 */ /* 0x000fc800078ec0ff */
[----:B------:R-:W-:Y:S01]  /*94f0*/  LOP3.LUT R4, R4, 0x10000, RZ, 0xfc, !PT ;  /* 0x0001000004047812 */ /* 0x000fe200078efcff */
[----:B-1----:R-:W-:Y:S06]  /*9500*/  @P1 BRA `(.L_x_308) ;  /* 0x0000000000081947 */ /* 0x002fec0003800000 */
[----:B------:R-:W1:Y:S02]  /*9510*/  SYNCS.PHASECHK.TRANS64.TRYWAIT P1, [R15+URZ+0x33450], R0 ;  /* 0x033450000f0075a7 */ /* 0x000e64000802017f */
[----:B-1----:R-:W-:Y:S05]  /*9520*/  @!P1 BRA `(.L_x_309) ;  /* 0x0000009400f09947 */ /* 0x002fea0003800000 */
.L_x_308:
[----:B------:R-:W-:Y:S01]  /*9530*/  IMAD R4, R5, 0x780, R4 ;  /* 0x0000078005047824 */ /* 0x000fe200078e0204 */
[----:B------:R-:W-:Y:S05]  /*9540*/  WARPSYNC.ALL ;  /* 0x0000000000007948 */ /* 0x000fea0003800000 */
[----:B------:R-:W-:Y:S01]  /*9550*/  IMAD.MOV.U32 R5, RZ, RZ, -0x3ffffff0 ;  /* 0xc0000010ff057424 */ /* 0x000fe200078e00ff */
[C---:B------:R-:W-:Y:S01]  /*9560*/  R2UR UR6, R4.reuse ;  /* 0x00000000040672ca */ /* 0x040fe200000e0000 */
[----:B------:R-:W-:Y:S01]  /*9570*/  WARPGROUP.ARRIVE ;  /* 0x00000000000079c5 */ /* 0x000fe20000000000 */
[----:B------:R-:W-:Y:S01]  /*9580*/  VIADD R10, R4, 0x180 ;  /* 0x00000180040a7836 */ /* 0x000fe20000000000 */
[----:B------:R-:W-:Y:S01]  /*9590*/  ULDC.64 UR8, c[0x0][0x9a0] ;  /* 0x0002680000087ab9 */ /* 0x000fe20000000a00 */
[----:B------:R-:W-:Y:S01]  /*95a0*/  R2UR UR7, R5 ;  /* 0x00000000050772ca */ /* 0x000fe200000e0000 */
[----:B------:R-:W-:Y:S01]  /*95b0*/  IMAD.MOV.U32 R11, RZ, RZ, -0x3ffffff0 ;  /* 0xc0000010ff0b7424 */ /* 0x000fe200078e00ff */
[----:B------:R-:W-:Y:S01]  /*95c0*/  UISETP.NE.U32.AND UP0, UPT, UR8, URZ, UPT ;  /* 0x0000003f0800728c */ /* 0x000fe2000bf05070 */
[----:B------:R-:W-:-:S03]  /*95d0*/  IMAD.MOV.U32 R7, RZ, RZ, 0x3f800000 ;  /* 0x3f800000ff077424 */ /* 0x000fc600078e00ff */
[----:B------:R-:W-:-:S06]  /*95e0*/  UISETP.NE.AND.EX UP0, UPT, UR9, URZ, UPT, UP0 ;  /* 0x0000003f0900728c */ /* 0x000fcc000bf05300 */
[----:B------:R-:W-:Y:S01]  /*95f0*/  PLOP3.LUT P1, PT, PT, PT, UP0, 0x80, 0x0 ;  /* 0x000000000000781c */ /* 0x000fe20003f2f008 */
[----:B------:R-:W-:Y:S01]  /*9600*/  QGMMA.64x192x32.F32.E4M3.E4M3 R24, R200, gdesc[UR4], R24, gsb0 ;  /* 0x02e00004c8187df3 */ /* 0x000fe20008000818 */
[----:B------:R-:W-:Y:S01]  /*9610*/  R2UR UR6, R10 ;  /* 0x000000000a0672ca */ /* 0x000fe200000e0000 */
[----:B------:R-:W-:Y:S01]  /*9620*/  VIADD R10, R4, 0x300 ;  /* 0x00000300040a7836 */ /* 0x000fe20000000000 */
[----:B------:R-:W-:Y:S01]  /*9630*/  R2UR UR7, R11 ;  /* 0x000000000b0772ca */ /* 0x000fe200000e0000 */
[----:B------:R-:W-:Y:S01]  /*9640*/  IMAD.MOV.U32 R11, RZ, RZ, -0x3ffffff0 ;  /* 0xc0000010ff0b7424 */ /* 0x000fe200078e00ff */
[----:B------:R-:W-:Y:S02]  /*9650*/  @UP0 ULDC.64 UR12, c[0x0][0x9c8] ;  /* 0x00027200000c0ab9 */ /* 0x000fe40000000a00 */
[----:B------:R-:W-:Y:S01]  /*9660*/  @UP0 UIMAD.WIDE.U32 UR4, UR36, UR12, URZ ;  /* 0x0000000c240402a5 */ /* 0x000fe2000f8e003f */
[----:B------:R-:W-:Y:S02]  /*9670*/  WARPGROUP.DEPBAR.LE gsb0, 0x0 ;  /* 0x00008000000079c5 */ /* 0x000fe40000010000 */
[----:B------:R-:W-:-:S10]  /*9680*/  WARPGROUP.ARRIVE ;  /* 0x00000000000079c5 */ /* 0x000fd40000000000 */
[----:B------:R-:W-:Y:S01]  /*9690*/  QGMMA.64x192x32.F32.E4M3.E4M3 R24, R204, gdesc[UR4], R24, gsb0 ;  /* 0x02e00004cc187df3 */ /* 0x000fe20008000818 */
[----:B------:R-:W-:Y:S02]  /*96a0*/  R2UR UR6, R10 ;  /* 0x000000000a0672ca */ /* 0x000fe400000e0000 */
[----:B------:R-:W-:Y:S01]  /*96b0*/  R2UR UR7, R11 ;  /* 0x000000000b0772ca */ /* 0x000fe200000e0000 */
[----:B------:R-:W-:Y:S02]  /*96c0*/  VIADD R10, R4, 0x480 ;  /* 0x00000480040a7836 */ /* 0x000fe40000000000 */
[----:B------:R-:W-:Y:S01]  /*96d0*/  IMAD.MOV.U32 R11, RZ, RZ, -0x3ffffff0 ;  /* 0xc0000010ff0b7424 */ /* 0x000fe200078e00ff */
[----:B------:R-:W-:Y:S02]  /*96e0*/  WARPGROUP.DEPBAR.LE gsb0, 0x0 ;  /* 0x00008000000079c5 */ /* 0x000fe40000010000 */
[----:B------:R-:W-:-:S11]  /*96f0*/  WARPGROUP.ARRIVE ;  /* 0x00000000000079c5 */ /* 0x000fd60000000000 */
[----:B------:R-:W-:Y:S01]  /*9700*/  QGMMA.64x192x32.F32.E4M3.E4M3 R24, R208, gdesc[UR4], R24, gsb0 ;  /* 0x02e00004d0187df3 */ /* 0x000fe20008000818 */
[----:B------:R-:W-:Y:S02]  /*9710*/  @UP0 UIMAD UR6, UR37, UR12, URZ ;  /* 0x0000000c250602a4 */ /* 0x000fe4000f8e023f */
[----:B------:R-:W-:Y:S02]  /*9720*/  @UP0 USHF.R.S32.HI UR7, URZ, 0x1f, UR45 ;  /* 0x0000001f3f070899 */ /* 0x000fe4000801142d */
[----:B------:R-:W-:-:S03]  /*9730*/  @UP0 UIMAD UR6, UR36, UR13, UR6 ;  /* 0x0000000d240602a4 */ /* 0x000fc6000f8e0206 */
[----:B------:R-:W-:Y:S01]  /*9740*/  @UP0 ULDC.64 UR12, c[0x0][0x9d0] ;  /* 0x00027400000c0ab9 */ /* 0x000fe20000000a00 */
[----:B------:R-:W-:Y:S02]  /*9750*/  @UP0 UIADD3 UR5, UR5, UR6, URZ ;  /* 0x0000000605050290 */ /* 0x000fe4000fffe03f */
[----:B------:R-:W-:Y:S02]  /*9760*/  @UP0 UIMAD UR6, UR7, UR12, URZ ;  /* 0x0000000c070602a4 */ /* 0x000fe4000f8e023f */
[----:B------:R-:W-:Y:S02]  /*9770*/  @UP0 UIMAD.WIDE.U32 UR4, UR45, UR12, UR4 ;  /* 0x0000000c2d0402a5 */ /* 0x000fe4000f8e0004 */
[----:B------:R-:W-:-:S04]  /*9780*/  @UP0 UIMAD UR6, UR45, UR13, UR6 ;  /* 0x0000000d2d0602a4 */ /* 0x000fc8000f8e0206 */
[----:B------:R-:W-:Y:S02]  /*9790*/  @UP0 UIADD3 UR5, UR5, UR6, URZ ;  /* 0x0000000605050290 */ /* 0x000fe4000fffe03f */
[----:B------:R-:W-:-:S04]  /*97a0*/  @UP0 ULEA UR6, UP1, UR4, UR8, 0x2 ;  /* 0x0000000804060291 */ /* 0x000fc8000f82103f */
[----:B------:R-:W-:-:S03]  /*97b0*/  @UP0 ULEA.HI.X UR5, UR4, UR9, UR5, 0x2, UP1 ;  /* 0x0000000904050291 */ /* 0x000fc600088f1405 */
[----:B------:R-:W-:Y:S02]  /*97c0*/  @UP0 UMOV UR4, UR6 ;  /* 0x0000000600040c82 */ /* 0x000fe40008000000 */
[----:B------:R-:W-:Y:S02]  /*97d0*/  IMAD.U32 R12, RZ, RZ, UR4 ;  /* 0x00000004ff0c7e24 */ /* 0x000fe4000f8e00ff */
[----:B------:R-:W-:-:S05]  /*97e0*/  IMAD.U32 R13, RZ, RZ, UR5 ;  /* 0x00000005ff0d7e24 */ /* 0x000fca000f8e00ff */
[----:B------:R2:W3:Y:S01]  /*97f0*/  @P1 LDG.E R7, desc[UR48][R12.64] ;  /* 0x000000300c071981 */ /* 0x0004e2000c1e1900 */
[----:B------:R-:W-:Y:S02]  /*9800*/  R2UR UR6, R10 ;  /* 0x000000000a0672ca */ /* 0x000fe400000e0000 */
[----:B------:R-:W-:Y:S01]  /*9810*/  R2UR UR7, R11 ;  /* 0x000000000b0772ca */ /* 0x000fe200000e0000 */
[----:B------:R-:W-:Y:S02]  /*9820*/  VIADD R4, R4, 0x600 ;  /* 0x0000060004047836 */ /* 0x000fe40000000000 */
[----:B------:R-:W-:Y:S01]  /*9830*/  IMAD.MOV.U32 R5, RZ, RZ, -0x3ffffff0 ;  /* 0xc0000010ff057424 */ /* 0x000fe200078e00ff */
[----:B------:R-:W-:Y:S02]  /*9840*/  WARPGROUP.DEPBAR.LE gsb0, 0x0 ;  /* 0x00008000000079c5 */ /* 0x000fe40000010000 */
[----:B------:R-:W-:-:S07]  /*9850*/  WARPGROUP.ARRIVE ;  /* 0x00000000000079c5 */ /* 0x000fce0000000000 */
[----:B------:R-:W-:Y:S01]  /*9860*/  QGMMA.64x192x32.F32.E4M3.E4M3 R24, R212, gdesc[UR4], R24, gsb0 ;  /* 0x02e00004d4187df3 */ /* 0x000fe20008000818 */
[----:B------:R-:W-:Y:S02]  /*9870*/  R2UR UR6, R4 ;  /* 0x00000000040672ca */ /* 0x000fe400000e0000 */
[----:B------:R-:W-:Y:S02]  /*9880*/  R2UR UR7, R5 ;  /* 0x00000000050772ca */ /* 0x000fe400000e0000 */
[----:B------:R-:W4:Y:S04]  /*9890*/  SHFL.BFLY PT, R5, R6, 0x2, 0x1f ;  /* 0x0c401f0006057f89 */ /* 0x000f2800000e0000 */
[----:B------:R-:W5:Y:S01]  /*98a0*/  SHFL.BFLY PT, R9, R8, 0x2, 0x1f ;  /* 0x0c401f0008097f89 */ /* 0x000f6200000e0000 */
[----:B----4-:R-:W-:-:S01]  /*98b0*/  FADD.FTZ R5, R5, R6 ;  /* 0x0000000605057221 */ /* 0x010fc20000010000 */
[----:B-----5:R-:W-:-:S04]  /*98c0*/  FADD.FTZ R9, R9, R8 ;  /* 0x0000000809097221 */ /* 0x020fc80000010000 */
[----:B01----:R-:W0:Y:S04]  /*98d0*/  SHFL.BFLY PT, R0, R5, 0x1, 0x1f ;  /* 0x0c201f0005007f89 */ /* 0x003e2800000e0000 */
[----:B------:R-:W2:Y:S01]  /*98e0*/  SHFL.BFLY PT, R4, R9, 0x1, 0x1f ;  /* 0x0c201f0009047f89 */ /* 0x000ea200000e0000 */
[----:B------:R-:W-:Y:S02]  /*98f0*/  IMAD.MOV.U32 R6, RZ, RZ, RZ ;  /* 0x000000ffff067224 */ /* 0x000fe400078e00ff */
[----:B0-----:R-:W-:Y:S01]  /*9900*/  FADD.FTZ R11, R5, R0 ;  /* 0x00000000050b7221 */ /* 0x001fe20000010000 */
[----:B--2---:R-:W-:-:S04]  /*9910*/  FADD.FTZ R12, R9, R4 ;  /* 0x00000004090c7221 */ /* 0x004fc80000010000 */
        /* <DEDUP_REMOVED lines=12> */
[----:B------:R-:W1:Y:S01]  /*99e0*/  @P2 MUFU.LG2 R8, R13 ;  /* 0x0000000d00082308 */ /* 0x000e620000000c00 */
[----:B------:R-:W-:-:S07]  /*99f0*/  IMAD.U32 R20, RZ, RZ, UR10 ;  /* 0x0000000aff147e24 */ /* 0x000fce000f8e00ff */
[----:B------:R-:W2:Y:S01]  /*9a00*/  @P1 MUFU.RCP R10, R12 ;  /* 0x0000000c000a1308 */ /* 0x000ea20000001000 */
[----:B------:R-:W-:Y:S02]  /*9a10*/  IMAD.U32 R5, RZ, RZ, UR10 ;  /* 0x0000000aff057e24 */ /* 0x000fe4000f8e00ff */
[----:B------:R-:W-:Y:S01]  /*9a20*/  @P3 FMUL.FTZ R20, R20, 0.69314718246459960938 ;  /* 0x3f31721814143820 */ /* 0x000fe20000410000 */
[----:B0-----:R-:W-:Y:S01]  /*9a30*/  @P3 FMUL.FTZ R9, R9, 0.69314718246459960938 ;  /* 0x3f31721809093820 */ /* 0x001fe20000410000 */
[----:B------:R-:W-:Y:S02]  /*9a40*/  IMAD.MOV.U32 R4, RZ, RZ, -0x800000 ;  /* 0xff800000ff047424 */ /* 0x000fe400078e00ff */
[----:B------:R-:W-:Y:S01]  /*9a50*/  @P2 FMUL.FTZ R5, R5, 0.69314718246459960938 ;  /* 0x3f31721805052820 */ /* 0x000fe20000410000 */
[----:B------:R-:W-:Y:S02]  /*9a60*/  IMAD.MOV.U32 R0, RZ, RZ, -0x800000 ;  /* 0xff800000ff007424 */ /* 0x000fe400078e00ff */
[----:B------:R-:W-:-:S01]  /*9a70*/  @P3 FFMA.FTZ R4, R20, R132, R9 ;  /* 0x0000008414043223 */ /* 0x000fc20000010009 */
[----:B-1----:R-:W-:Y:S01]  /*9a80*/  @P2 FMUL.FTZ R8, R8, 0.69314718246459960938 ;  /* 0x3f31721808082820 */ /* 0x002fe20000410000 */
[----:B---3--:R-:W-:-:S03]  /*9a90*/  FMUL.FTZ R9, R6, R7 ;  /* 0x0000000706097220 */ /* 0x008fc60000410000 */
[----:B------:R-:W-:Y:S01]  /*9aa0*/  @P2 FFMA.FTZ R0, R5, R126, R8 ;  /* 0x0000007e05002223 */ /* 0x000fe20000010008 */
[----:B--2---:R-:W-:Y:S01]  /*9ab0*/  FMUL.FTZ R7, R10, R7 ;  /* 0x000000070a077220 */ /* 0x004fe20000410000 */
[----:B------:R-:W-:Y:S02]  /*9ac0*/  WARPGROUP.DEPBAR.LE gsb0, 0x0 ;  /* 0x00008000000079c5 */ /* 0x000fe40000010000 */
[----:B------:R-:W-:Y:S05]  /*9ad0*/  @!P0 BRA `(.L_x_310) ;  /* 0x0000000000048947 */ /* 0x000fea0003800000 */
[----:B------:R-:W-:Y:S01]  /*9ae0*/  BPT.TRAP 0x1 ;  /* 0x000000040000795c */ /* 0x000fe20000300000 */
.L_x_310:
[----:B------:R-:W-:Y:S01]  /*9af0*/  VIADD R6, R15, 0x33460 ;  /* 0x000334600f067836 */ /* 0x000fe20000000000 */
[----:B------:R-:W-:Y:S01]  /*9b00*/  UIADD3 UR51, UR51, 0x1, URZ ;  /* 0x0000000133337890 */ /* 0x000fe2000fffe03f */
[-C--:B------:R-:W-:Y:S01]  /*9b10*/  FMUL.FTZ R121, R65, R9.reuse ;  /* 0x0000000941797220 */ /* 0x080fe20000410000 */
[-C--:B------:R-:W-:Y:S01]  /*9b20*/  FMUL.FTZ R143, R24, R9.reuse ;  /* 0x00000009188f7220 */ /* 0x080fe20000410000 */
[-C--:B------:R-:W-:Y:S01]  /*9b30*/  FMUL.FTZ R140, R28, R9.reuse ;  /* 0x000000091c8c7220 */ /* 0x080fe20000410000 */
[----:B------:R-:W-:Y:S01]  /*9b40*/  PRMT R6, R3, 0x654, R6 ;  /* 0x0000065403067816 */ /* 0x000fe20000000006 */
[----:B------:R-:W-:Y:S01]  /*9b50*/  UISETP.NE.AND UP0, UPT, UR51, 0x2, UPT ;  /* 0x000000023300788c */ /* 0x000fe2000bf05270 */
[-C--:B------:R-:W-:Y:S01]  /*9b60*/  FMUL.FTZ R138, R29, R9.reuse ;  /* 0x000000091d8a7220 */ /* 0x080fe20000410000 */
[-C--:B------:R-:W-:Y:S01]  /*9b70*/  FMUL.FTZ R139, R32, R9.reuse ;  /* 0x00000009208b7220 */ /* 0x080fe20000410000 */
[----:B------:R0:W-:Y:S01]  /*9b80*/  SYNCS.ARRIVE.TRANS64.RED.A1T0 RZ, [R6+URZ], RZ ;  /* 0x000000ff06ff79a7 */ /* 0x0001e2000810043f */
        /* <DEDUP_REMOVED lines=62> */
[----:B------:R-:W-:Y:S01]  /*9f70*/  USEL UR4, URZ, 0x1, UP0 ;  /* 0x000000013f047887 */ /* 0x000fe20008000000 */
        /* <DEDUP_REMOVED lines=24> */
[----:B------:R-:W-:Y:S01]  /*a100*/  PLOP3.LUT P0, PT, PT, PT, PT, 0x8, 0x0 ;  /* 0x000000000000781c */ /* 0x000fe20003f0e170 */
[-C--:B------:R-:W-:Y:S01]  /*a110*/  FMUL.FTZ R15, R111, R7.reuse ;  /* 0x000000076f0f7220 */ /* 0x080fe20000410000 */
[-C--:B------:R-:W-:Y:S01]  /*a120*/  FMUL.FTZ R12, R114, R7.reuse ;  /* 0x00000007720c7220 */ /* 0x080fe20000410000 */
[-C--:B------:R-:W-:Y:S01]  /*a130*/  FMUL.FTZ R8, R115, R7.reuse ;  /* 0x0000000773087220 */ /* 0x080fe20000410000 */
[-C--:B------:R-:W-:Y:S01]  /*a140*/  FMUL.FTZ R11, R118, R7.reuse ;  /* 0x00000007760b7220 */ /* 0x080fe20000410000 */
[----:B------:R-:W-:Y:S01]  /*a150*/  FMUL.FTZ R119, R119, R7 ;  /* 0x0000000777777220 */ /* 0x000fe20000410000 */
[----:B------:R-:W-:-:S02]  /*a160*/  UIADD3 UR43, UR43, 0x1, URZ ;  /* 0x000000012b2b7890 */ /* 0x000fc4000fffe03f */
[----:B------:R-:W-:Y:S02]  /*a170*/  USEL UR51, UR51, URZ, UP0 ;  /* 0x0000003f33337287 */ /* 0x000fe40008000000 */
[----:B0-----:R-:W-:-:S12]  /*a180*/  ULOP3.LUT UR42, UR42, UR4, URZ, 0x3c, !UPT ;  /* 0x000000042a2a7292 */ /* 0x001fd8000f8e3c3f */
.L_x_288:
[----:B------:R-:W0:Y:S01]  /*a190*/  S2R R6, SR_CgaCtaId ;  /* 0x0000000000067919 */ /* 0x000e220000008800 */
[----:B------:R-:W-:Y:S01]  /*a1a0*/  MOV R3, 0x400 ;  /* 0x0000040000037802 */ /* 0x000fe20000000f00 */
[----:B------:R-:W-:Y:S01]  /*a1b0*/  BSSY B0, `(.L_x_311) ;  /* 0x0000311000007945 */ /* 0x000fe20003800000 */
[----:B------:R-:W-:Y:S02]  /*a1c0*/  BAR.SYNC.DEFER_BLOCKING 0x5, 0x180 ;  /* 0x0146000000007b1d */ /* 0x000fe40000010000 */
[----:B0-----:R-:W-:-:S05]  /*a1d0*/  LEA R3, R6, R3, 0x18 ;  /* 0x0000000306037211 */ /* 0x001fca00078ec0ff */
[----:B------:R-:W0:Y:S02]  /*a1e0*/  LDS.128 R60, [R3+0x334d0] ;  /* 0x0334d000033c7984 */ /* 0x000e240000000c00 */
[----:B0-----:R-:W-:Y:S02]  /*a1f0*/  R2UR UR5, R61 ;  /* 0x000000003d0572ca */ /* 0x001fe400000e0000 */
[----:B------:R-:W-:Y:S01]  /*a200*/  R2UR UR45, R62 ;  /* 0x000000003e2d72ca */ /* 0x000fe200000e0000 */
[----:B------:R-:W-:Y:S06]  /*a210*/  BAR.ARV 0x4, 0x180 ;  /* 0x0106000000007b1d */ /* 0x000fec0000002000 */
[----:B------:R-:W-:Y:S08]  /*a220*/  @P0 BRA `(.L_x_312) ;  /* 0x0000002000fc0947 */ /* 0x000ff00003800000 */
[----:B------:R-:W0:Y:S01]  /*a230*/  S2R R70, SR_TID.X ;  /* 0x0000000000467919 */ /* 0x000e220000002100 */
[----:B------:R-:W-:Y:S01]  /*a240*/  ULDC.64 UR6, c[0x4][0x38] ;  /* 0x01000e0000067ab9 */ /* 0x000fe20000000a00 */
[----:B0-----:R-:W-:-:S05]  /*a250*/  IMAD.SHL.U32 R5, R70, 0x4, RZ ;  /* 0x0000000446057824 */ /* 0x001fca00078e00ff */
[----:B------:R-:W-:-:S04]  /*a260*/  LOP3.LUT R5, R5, 0xc, RZ, 0xc0, !PT ;  /* 0x0000000c05057812 */ /* 0x000fc800078ec0ff */
[----:B------:R-:W-:-:S05]  /*a270*/  IADD3 R6, P0, R5, UR6, RZ ;  /* 0x0000000605067c10 */ /* 0x000fca000ff1e0ff */
[----:B------:R-:W-:Y:S01]  /*a280*/  IMAD.X R7, RZ, RZ, UR7, P0 ;  /* 0x00000007ff077e24 */ /* 0x000fe200080e06ff */
[----:B------:R-:W-:Y:S01]  /*a290*/  F2FP.BF16.F32.PACK_AB R11, R11, R12 ;  /* 0x0000000c0b0b723e */ /* 0x000fe200000010ff */
[----:B------:R-:W-:-:S03]  /*a2a0*/  ULDC.64 UR6, c[0x0][0xc00] ;  /* 0x0003000000067ab9 */ /* 0x000fc60000000a00 */
[----:B------:R0:W2:Y:S01]  /*a2b0*/  LDG.E.CONSTANT R5, desc[UR48][R6.64] ;  /* 0x0000003006057981 */ /* 0x0000a2000c1e9900 */
[----:B------:R-:W-:Y:S01]  /*a2c0*/  F2FP.BF16.F32.PACK_AB R52, R52, R53 ;  /* 0x000000353434723e */ /* 0x000fe200000010ff */
[----:B------:R-:W-:Y:S01]  /*a2d0*/  UISETP.NE.U32.AND UP0, UPT, UR6, URZ, UPT ;  /* 0x0000003f0600728c */ /* 0x000fe2000bf05070 */
[----:B------:R-:W-:Y:S01]  /*a2e0*/  F2FP.BF16.F32.PACK_AB R49, R48, R49 ;  /* 0x000000313031723e */ /* 0x000fe200000010ff */
[----:B------:R-:W1:Y:S01]  /*a2f0*/  S2R R12, SR_SWINHI ;  /* 0x00000000000c7919 */ /* 0x000e620000002f00 */
[----:B------:R-:W-:Y:S01]  /*a300*/  F2FP.BF16.F32.PACK_AB R44, R44, R45 ;  /* 0x0000002d2c2c723e */ /* 0x000fe200000010ff */
[----:B------:R-:W-:Y:S01]  /*a310*/  USHF.L.U32 UR8, UR36, 0x2, URZ ;  /* 0x0000000224087899 */ /* 0x000fe2000800063f */
[----:B------:R-:W-:Y:S01]  /*a320*/  F2FP.BF16.F32.PACK_AB R41, R40, R41 ;  /* 0x000000292829723e */ /* 0x000fe200000010ff */
[----:B------:R-:W-:Y:S01]  /*a330*/  UISETP.NE.AND.EX UP0, UPT, UR7, URZ, UPT, UP0 ;  /* 0x0000003f0700728c */ /* 0x000fe2000bf05300 */
[----:B------:R-:W-:Y:S01]  /*a340*/  F2FP.BF16.F32.PACK_AB R36, R36, R37 ;  /* 0x000000252424723e */ /* 0x000fe200000010ff */
[----:B------:R-:W-:Y:S01]  /*a350*/  USHF.L.U64.HI UR9, UR36, 0x2, UR37 ;  /* 0x0000000224097899 */ /* 0x000fe20008010225 */
[----:B0-----:R-:W-:Y:S01]  /*a360*/  LOP3.LUT P0, R6, R70, 0x3, RZ, 0xc0, !PT ;  /* 0x0000000346067812 */ /* 0x001fe2000780c0ff */
[----:B------:R-:W-:Y:S01]  /*a370*/  UIADD3 UR4, UP1, UR8, UR6, URZ ;  /* 0x0000000608047290 */ /* 0x000fe2000ff3e03f */
[----:B------:R-:W-:-:S02]  /*a380*/  F2FP.BF16.F32.PACK_AB R33, R32, R33 ;  /* 0x000000212021723e */ /* 0x000fc400000010ff */
[----:B------:R-:W-:Y:S01]  /*a390*/  ISETP.EQ.OR P0, PT, R6, 0x3, !P0 ;  /* 0x000000030600780c */ /* 0x000fe20004702670 */
[----:B------:R-:W-:Y:S01]  /*a3a0*/  UIADD3.X UR6, UR9, UR7, URZ, UP1, !UPT ;  /* 0x0000000709067290 */ /* 0x000fe20008ffe43f */
[----:B------:R-:W-:Y:S02]  /*a3b0*/  F2FP.BF16.F32.PACK_AB R46, R43, R46 ;  /* 0x0000002e2b2e723e */ /* 0x000fe400000010ff */
[----:B------:R-:W-:Y:S02]  /*a3c0*/  SEL R62, R52, R49, P0 ;  /* 0x00000031343e7207 */ /* 0x000fe40000000000 */
[----:B------:R-:W-:Y:S02]  /*a3d0*/  SEL R49, R49, R52, P0 ;  /* 0x0000003431317207 */ /* 0x000fe40000000000 */
[----:B------:R-:W-:Y:S02]  /*a3e0*/  SEL R52, R44, R41, P0 ;  /* 0x000000292c347207 */ /* 0x000fe40000000000 */
[----:B------:R-:W-:-:S02]  /*a3f0*/  SEL R41, R41, R44, P0 ;  /* 0x0000002c29297207 */ /* 0x000fc40000000000 */
[----:B------:R-:W-:Y:S02]  /*a400*/  SEL R44, R36, R33, P0 ;  /* 0x00000021242c7207 */ /* 0x000fe40000000000 */
[----:B------:R-:W-:Y:S02]  /*a410*/  SEL R43, R33, R36, P0 ;  /* 0x00000024212b7207 */ /* 0x000fe40000000000 */
[----:B------:R-:W-:Y:S02]  /*a420*/  F2FP.BF16.F32.PACK_AB R13, R13, R14 ;  /* 0x0000000e0d0d723e */ /* 0x000fe400000010ff */
[----:B------:R-:W-:Y:S02]  /*a430*/  F2FP.BF16.F32.PACK_AB R10, R9, R10 ;  /* 0x0000000a090a723e */ /* 0x000fe400000010ff */
[----:B------:R-:W-:Y:S02]  /*a440*/  F2FP.BF16.F32.PACK_AB R73, R73, R80 ;  /* 0x000000504949723e */ /* 0x000fe400000010ff */
[----:B------:R-:W-:-:S02]  /*a450*/  MOV R6, R3 ;  /* 0x0000000300067202 */ /* 0x000fc40000000f00 */
[----:B-1----:R-:W-:Y:S02]  /*a460*/  MOV R7, R12 ;  /* 0x0000000c00077202 */ /* 0x002fe40000000f00 */
[----:B------:R-:W-:Y:S02]  /*a470*/  F2FP.BF16.F32.PACK_AB R76, R69, R76 ;  /* 0x0000004c454c723e */ /* 0x000fe400000010ff */
[----:B------:R-:W-:Y:S01]  /*a480*/  F2FP.BF16.F32.PACK_AB R121, R68, R121 ;  /* 0x000000794479723e */ /* 0x000fe200000010ff */
[----:B------:R-:W-:Y:S01]  /*a490*/  IMAD.WIDE R36, R224, 0x2, R6 ;  /* 0x00000002e0247825 */ /* 0x000fe200078e0206 */
[----:B------:R-:W-:Y:S02]  /*a4a0*/  F2FP.BF16.F32.PACK_AB R54, R51, R54 ;  /* 0x000000363336723e */ /* 0x000fe400000010ff */
[----:B------:R-:W-:Y:S02]  /*a4b0*/  SEL R68, R13, R10, P0 ;  /* 0x0000000a0d447207 */ /* 0x000fe40000000000 */
[----:B------:R-:W-:-:S02]  /*a4c0*/  IADD3 R61, P5, R36, 0x40, RZ ;  /* 0x00000040243d7810 */ /* 0x000fc40007fbe0ff */
[----:B------:R-:W-:Y:S02]  /*a4d0*/  SEL R51, R10, R13, P0 ;  /* 0x0000000d0a337207 */ /* 0x000fe40000000000 */
[----:B------:R-:W-:Y:S01]  /*a4e0*/  F2FP.BF16.F32.PACK_AB R67, R67, R72 ;  /* 0x000000484343723e */ /* 0x000fe200000010ff */
[----:B------:R-:W-:Y:S01]  /*a4f0*/  IMAD.X R33, RZ, RZ, R37, P5 ;  /* 0x000000ffff217224 */ /* 0x000fe200028e0625 */
[----:B------:R-:W-:Y:S02]  /*a500*/  F2FP.BF16.F32.PACK_AB R66, R59, R66 ;  /* 0x000000423b42723e */ /* 0x000fe400000010ff */
[----:B------:R-:W-:Y:S02]  /*a510*/  LOP3.LUT R10, R61, 0x380, RZ, 0xc0, !PT ;  /* 0x000003803d0a7812 */ /* 0x000fe400078ec0ff */
[----:B------:R-:W-:Y:S02]  /*a520*/  F2FP.BF16.F32.PACK_AB R55, R55, R58 ;  /* 0x0000003a3737723e */ /* 0x000fe400000010ff */
[----:B------:R-:W-:-:S02]  /*a530*/  SEL R80, R73, R76, P0 ;  /* 0x0000004c49507207 */ /* 0x000fc40000000000 */
[----:B------:R-:W-:Y:S02]  /*a540*/  SEL R73, R76, R73, P0 ;  /* 0x000000494c497207 */ /* 0x000fe40000000000 */
[----:B------:R-:W-:Y:S02]  /*a550*/  F2FP.BF16.F32.PACK_AB R84, R77, R84 ;  /* 0x000000544d54723e */ /* 0x000fe400000010ff */
[----:B------:R-:W-:Y:S02]  /*a560*/  F2FP.BF16.F32.PACK_AB R47, R47, R50 ;  /* 0x000000322f2f723e */ /* 0x000fe400000010ff */
[----:B------:R-:W-:Y:S02]  /*a570*/  SEL R76, R67, R66, P0 ;  /* 0x00000042434c7207 */ /* 0x000fe40000000000 */
[----:B------:R-:W-:Y:S02]  /*a580*/  IADD3 R69, P6, R36, 0x60, RZ ;  /* 0x0000006024457810 */ /* 0x000fe40007fde0ff */
[----:B------:R-:W-:-:S02]  /*a590*/  SHF.R.U64 R10, R10, 0x3, RZ ;  /* 0x000000030a0a7819 */ /* 0x000fc400000012ff */
[----:B------:R-:W-:Y:S02]  /*a5a0*/  SEL R67, R66, R67, P0 ;  /* 0x0000004342437207 */ /* 0x000fe40000000000 */
[C---:B------:R-:W-:Y:S02]  /*a5b0*/  IADD3 R53, P4, R36.reuse, 0x20, RZ ;  /* 0x0000002024357810 */ /* 0x040fe40007f9e0ff */
[----:B------:R-:W-:Y:S02]  /*a5c0*/  IADD3 R77, P2, R36, 0x4020, RZ ;  /* 0x00004020244d7810 */ /* 0x000fe40007f5e0ff */
[----:B------:R-:W-:Y:S02]  /*a5d0*/  F2FP.BF16.F32.PACK_AB R81, R81, R88 ;  /* 0x000000585151723e */ /* 0x000fe400000010ff */
[----:B------:R-:W-:Y:S02]  /*a5e0*/  F2FP.BF16.F32.PACK_AB R39, R39, R42 ;  /* 0x0000002a2727723e */ /* 0x000fe400000010ff */
[----:B------:R-:W-:Y:S01]  /*a5f0*/  F2FP.BF16.F32.PACK_AB R38, R35, R38 ;  /* 0x000000262326723e */ /* 0x000fe200000010ff */
[----:B------:R-:W-:Y:S01]  /*a600*/  IMAD.X R35, RZ, RZ, R37, P4 ;  /* 0x000000ffff237224 */ /* 0x000fe200020e0625 */
[----:B------:R-:W-:-:S02]  /*a610*/  SEL R66, R55, R54, P0 ;  /* 0x0000003637427207 */ /* 0x000fc40000000000 */
[----:B------:R-:W-:Y:S02]  /*a620*/  SEL R55, R54, R55, P0 ;  /* 0x0000003736377207 */ /* 0x000fe40000000000 */
[----:B------:R-:W-:Y:S02]  /*a630*/  F2FP.BF16.F32.PACK_AB R31, R31, R34 ;  /* 0x000000221f1f723e */ /* 0x000fe400000010ff */
[----:B------:R-:W-:Y:S01]  /*a640*/  F2FP.BF16.F32.PACK_AB R30, R27, R30 ;  /* 0x0000001e1b1e723e */ /* 0x000fe200000010ff */
[----:B------:R-:W-:Y:S01]  /*a650*/  IMAD.X R27, RZ, RZ, R37, P2 ;  /* 0x000000ffff1b7224 */ /* 0x000fe200010e0625 */
[----:B------:R-:W-:Y:S02]  /*a660*/  F2FP.BF16.F32.PACK_AB R8, R119, R8 ;  /* 0x000000087708723e */ /* 0x000fe400000010ff */
[----:B------:R-:W-:Y:S02]  /*a670*/  SEL R54, R47, R46, P0 ;  /* 0x0000002e2f367207 */ /* 0x000fe40000000000 */
[----:B------:R-:W-:-:S02]  /*a680*/  LOP3.LUT R12, R69, 0x380, RZ, 0xc0, !PT ;  /* 0x00000380450c7812 */ /* 0x000fc400078ec0ff */
[----:B------:R-:W-:Y:S02]  /*a690*/  LOP3.LUT R32, R10, R61, RZ, 0x3c, !PT ;  /* 0x0000003d0a207212 */ /* 0x000fe400078e3cff */
[----:B------:R-:W-:Y:S02]  /*a6a0*/  SEL R47, R46, R47, P0 ;  /* 0x0000002f2e2f7207 */ /* 0x000fe40000000000 */
[----:B------:R-:W-:Y:S02]  /*a6b0*/  LOP3.LUT R10, R77, 0x380, RZ, 0xc0, !PT ;  /* 0x000003804d0a7812 */ /* 0x000fe400078ec0ff */
[----:B------:R-:W-:Y:S02]  /*a6c0*/  SEL R78, R81, R84, P0 ;  /* 0x00000054514e7207 */ /* 0x000fe40000000000 */
[----:B------:R-:W-:Y:S02]  /*a6d0*/  SEL R46, R39, R38, P0 ;  /* 0x00000026272e7207 */ /* 0x000fe40000000000 */
[----:B------:R-:W-:-:S02]  /*a6e0*/  SEL R81, R84, R81, P0 ;  /* 0x0000005154517207 */ /* 0x000fc40000000000 */
[----:B------:R-:W-:Y:S02]  /*a6f0*/  SEL R39, R38, R39, P0 ;  /* 0x0000002726277207 */ /* 0x000fe40000000000 */
[----:B------:R-:W-:Y:S02]  /*a700*/  IADD3 R83, P4, R36, 0x4060, RZ ;  /* 0x0000406024537810 */ /* 0x000fe40007f9e0ff */
[----:B------:R-:W-:Y:S02]  /*a710*/  SEL R38, R31, R30, P0 ;  /* 0x0000001e1f267207 */ /* 0x000fe40000000000 */
[----:B------:R-:W-:Y:S01]  /*a720*/  SEL R59, R30, R31, P0 ;  /* 0x0000001f1e3b7207 */ /* 0x000fe20000000000 */
[----:B------:R-:W-:Y:S01]  /*a730*/  IMAD.X R31, RZ, RZ, R37, P6 ;  /* 0x000000ffff1f7224 */ /* 0x000fe200030e0625 */
[----:B------:R-:W-:Y:S02]  /*a740*/  SEL R84, R11, R8, P0 ;  /* 0x000000080b547207 */ /* 0x000fe40000000000 */
[----:B------:R-:W-:-:S02]  /*a750*/  SEL R71, R8, R11, P0 ;  /* 0x0000000b08477207 */ /* 0x000fc40000000000 */
[----:B------:R-:W-:Y:S02]  /*a760*/  SHF.R.U64 R12, R12, 0x3, RZ ;  /* 0x000000030c0c7819 */ /* 0x000fe400000012ff */
[----:B------:R-:W-:Y:S02]  /*a770*/  IADD3 R79, P3, R36, 0x4040, RZ ;  /* 0x00004040244f7810 */ /* 0x000fe40007f7e0ff */
[----:B------:R-:W-:Y:S02]  /*a780*/  LOP3.LUT R8, R53, 0x380, RZ, 0xc0, !PT ;  /* 0x0000038035087812 */ /* 0x000fe400078ec0ff */
[----:B------:R-:W-:Y:S02]  /*a790*/  SHF.R.U64 R10, R10, 0x3, RZ ;  /* 0x000000030a0a7819 */ /* 0x000fe400000012ff */
[----:B------:R-:W-:Y:S02]  /*a7a0*/  IADD3 R87, P6, R36, 0x8020, RZ ;  /* 0x0000802024577810 */ /* 0x000fe40007fde0ff */
[----:B------:R-:W-:-:S02]  /*a7b0*/  F2FP.BF16.F32.PACK_AB R64, R64, R65 ;  /* 0x000000414040723e */ /* 0x000fc400000010ff */
[----:B------:R-:W-:Y:S01]  /*a7c0*/  F2FP.BF16.F32.PACK_AB R57, R56, R57 ;  /* 0x000000393839723e */ /* 0x000fe200000010ff */
[----:B------:R-:W-:Y:S01]  /*a7d0*/  IMAD.X R13, RZ, RZ, R37, P6 ;  /* 0x000000ffff0d7224 */ /* 0x000fe200030e0625 */
[----:B------:R-:W-:Y:S02]  /*a7e0*/  LOP3.LUT R14, R83, 0x380, RZ, 0xc0, !PT ;  /* 0x00000380530e7812 */ /* 0x000fe400078ec0ff */
[----:B------:R-:W-:Y:S02]  /*a7f0*/  F2FP.BF16.F32.PACK_AB R25, R25, R26 ;  /* 0x0000001a1919723e */ /* 0x000fe400000010ff */
[----:B------:R-:W-:Y:S02]  /*a800*/  LOP3.LUT R30, R12, R69, RZ, 0x3c, !PT ;  /* 0x000000450c1e7212 */ /* 0x000fe400078e3cff */
[----:B------:R-:W-:Y:S02]  /*a810*/  F2FP.BF16.F32.PACK_AB R28, R28, R29 ;  /* 0x0000001d1c1c723e */ /* 0x000fe400000010ff */
[----:B------:R-:W-:-:S02]  /*a820*/  F2FP.BF16.F32.PACK_AB R21, R21, R24 ;  /* 0x000000181515723e */ /* 0x000fc400000010ff */
[----:B------:R-:W-:Y:S02]  /*a830*/  SHF.R.U64 R8, R8, 0x3, RZ ;  /* 0x0000000308087819 */ /* 0x000fe400000012ff */
[----:B------:R-:W-:Y:S02]  /*a840*/  LOP3.LUT R12, R79, 0x380, RZ, 0xc0, !PT ;  /* 0x000003804f0c7812 */ /* 0x000fe400078ec0ff */
[----:B------:R-:W-:Y:S02]  /*a850*/  LOP3.LUT R26, R10, R77, RZ, 0x3c, !PT ;  /* 0x0000004d0a1a7212 */ /* 0x000fe400078e3cff */
[----:B------:R-:W-:Y:S02]  /*a860*/  F2FP.BF16.F32.PACK_AB R20, R15, R20 ;  /* 0x000000140f14723e */ /* 0x000fe400000010ff */
[----:B------:R-:W-:Y:S02]  /*a870*/  IADD3 R75, P1, R36, 0x4000, RZ ;  /* 0x00004000244b7810 */ /* 0x000fe40007f3e0ff */
[----:B------:R-:W-:-:S02]  /*a880*/  LOP3.LUT R10, R87, 0x380, RZ, 0xc0, !PT ;  /* 0x00000380570a7812 */ /* 0x000fc400078ec0ff */
[----:B------:R-:W-:Y:S01]  /*a890*/  SEL R60, R64, R57, P0 ;  /* 0x00000039403c7207 */ /* 0x000fe20000000000 */
[--C-:B------:R-:W-:Y:S01]  /*a8a0*/  IMAD.X R29, RZ, RZ, R37.reuse, P1 ;  /* 0x000000ffff1d7224 */ /* 0x100fe200008e0625 */
[----:B------:R-:W-:Y:S02]  /*a8b0*/  SHF.R.U64 R14, R14, 0x3, RZ ;  /* 0x000000030e0e7819 */ /* 0x000fe400000012ff */
[----:B------:R-:W-:Y:S02]  /*a8c0*/  SEL R57, R57, R64, P0 ;  /* 0x0000004039397207 */ /* 0x000fe40000000000 */
[----:B------:R-:W-:Y:S02]  /*a8d0*/  SEL R64, R28, R21, P0 ;  /* 0x000000151c407207 */ /* 0x000fe40000000000 */
[----:B------:R-:W-:Y:S01]  /*a8e0*/  SEL R45, R21, R28, P0 ;  /* 0x0000001c152d7207 */ /* 0x000fe20000000000 */
[----:B------:R-:W-:Y:S01]  /*a8f0*/  IMAD.X R21, RZ, RZ, R37, P4 ;  /* 0x000000ffff157224 */ /* 0x000fe200020e0625 */
[----:B------:R-:W-:-:S02]  /*a900*/  LOP3.LUT R34, R8, R53, RZ, 0x3c, !PT ;  /* 0x0000003508227212 */ /* 0x000fc400078e3cff */
[----:B------:R-:W-:Y:S02]  /*a910*/  SHF.R.U64 R12, R12, 0x3, RZ ;  /* 0x000000030c0c7819 */ /* 0x000fe400000012ff */
[----:B------:R-:W-:Y:S02]  /*a920*/  F2FP.BF16.F32.PACK_AB R140, R140, R143 ;  /* 0x0000008f8c8c723e */ /* 0x000fe400000010ff */
[----:B------:R-:W-:Y:S02]  /*a930*/  F2FP.BF16.F32.PACK_AB R105, R105, R112 ;  /* 0x000000706969723e */ /* 0x000fe400000010ff */
[----:B------:R-:W-:Y:S02]  /*a940*/  F2FP.BF16.F32.PACK_AB R141, R138, R141 ;  /* 0x0000008d8a8d723e */ /* 0x000fe400000010ff */
[----:B------:R-:W-:Y:S02]  /*a950*/  F2FP.BF16.F32.PACK_AB R108, R101, R108 ;  /* 0x0000006c656c723e */ /* 0x000fe400000010ff */
[----:B------:R-:W-:-:S02]  /*a960*/  SEL R82, R25, R20, P0 ;  /* 0x0000001419527207 */ /* 0x000fc40000000000 */
[----:B------:R-:W-:Y:S01]  /*a970*/  SEL R65, R20, R25, P0 ;  /* 0x0000001914417207 */ /* 0x000fe20000000000 */
[----:B------:R-:W-:Y:S01]  /*a980*/  IMAD.X R25, RZ, RZ, R37, P3 ;  /* 0x000000ffff197224 */ /* 0x000fe200018e0625 */
[----:B------:R-:W-:Y:S02]  /*a990*/  LOP3.LUT R8, R75, 0x380, RZ, 0xc0, !PT ;  /* 0x000003804b087812 */ /* 0x000fe400078ec0ff */
[----:B------:R-:W-:Y:S02]  /*a9a0*/  SHF.R.U64 R10, R10, 0x3, RZ ;  /* 0x000000030a0a7819 */ /* 0x000fe400000012ff */
[----:B------:R-:W-:Y:S02]  /*a9b0*/  F2FP.BF16.F32.PACK_AB R136, R136, R139 ;  /* 0x0000008b8888723e */ /* 0x000fe400000010ff */
[----:B------:R-:W-:Y:S02]  /*a9c0*/  F2FP.BF16.F32.PACK_AB R97, R97, R104 ;  /* 0x000000686161723e */ /* 0x000fe400000010ff */
[----:B------:R-:W-:-:S02]  /*a9d0*/  F2FP.BF16.F32.PACK_AB R137, R134, R137 ;  /* 0x000000898689723e */ /* 0x000fc400000010ff */
[----:B------:R-:W-:Y:S02]  /*a9e0*/  F2FP.BF16.F32.PACK_AB R100, R93, R100 ;  /* 0x000000645d64723e */ /* 0x000fe400000010ff */
[----:B------:R-:W-:Y:S02]  /*a9f0*/  LOP3.LUT R20, R14, R83, RZ, 0x3c, !PT ;  /* 0x000000530e147212 */ /* 0x000fe400078e3cff */
[----:B------:R-:W-:Y:S02]  /*aa00*/  F2FP.BF16.F32.PACK_AB R132, R132, R135 ;  /* 0x000000878484723e */ /* 0x000fe400000010ff */
[----:B------:R-:W-:Y:S02]  /*aa10*/  F2FP.BF16.F32.PACK_AB R89, R89, R96 ;  /* 0x000000605959723e */ /* 0x000fe400000010ff */
[----:B------:R-:W-:Y:S02]  /*aa20*/  F2FP.BF16.F32.PACK_AB R133, R130, R133 ;  /* 0x000000858285723e */ /* 0x000fe400000010ff */
[----:B------:R-:W-:-:S02]  /*aa30*/  F2FP.BF16.F32.PACK_AB R92, R85, R92 ;  /* 0x0000005c555c723e */ /* 0x000fc400000010ff */
[----:B------:R-:W-:Y:S02]  /*aa40*/  F2FP.BF16.F32.PACK_AB R128, R128, R131 ;  /* 0x000000838080723e */ /* 0x000fe400000010ff */
[----:B------:R-:W-:Y:S02]  /*aa50*/  F2FP.BF16.F32.PACK_AB R129, R126, R129 ;  /* 0x000000817e81723e */ /* 0x000fe400000010ff */
[----:B------:R-:W-:Y:S02]  /*aa60*/  LOP3.LUT R24, R12, R79, RZ, 0x3c, !PT ;  /* 0x0000004f0c187212 */ /* 0x000fe400078e3cff */
[----:B------:R-:W-:Y:S02]  /*aa70*/  F2FP.BF16.F32.PACK_AB R124, R124, R127 ;  /* 0x0000007f7c7c723e */ /* 0x000fe400000010ff */
[----:B------:R-:W-:Y:S02]  /*aa80*/  F2FP.BF16.F32.PACK_AB R125, R122, R125 ;  /* 0x0000007d7a7d723e */ /* 0x000fe400000010ff */
[----:B------:R-:W-:-:S02]  /*aa90*/  SEL R40, R140, R141, P0 ;  /* 0x0000008d8c287207 */ /* 0x000fc40000000000 */
[----:B------:R-:W-:Y:S02]  /*aaa0*/  SEL R70, R105, R108, P0 ;  /* 0x0000006c69467207 */ /* 0x000fe40000000000 */
[----:B------:R-:W-:Y:S02]  /*aab0*/  IADD3 R88, P2, R36, 0x8060, RZ ;  /* 0x0000806024587810 */ /* 0x000fe40007f5e0ff */
[----:B------:R-:W-:Y:S02]  /*aac0*/  SHF.R.U64 R8, R8, 0x3, RZ ;  /* 0x0000000308087819 */ /* 0x000fe400000012ff */
[----:B------:R-:W-:Y:S02]  /*aad0*/  LOP3.LUT R12, R10, R87, RZ, 0x3c, !PT ;  /* 0x000000570a0c7212 */ /* 0x000fe400078e3cff */
[----:B------:R-:W-:Y:S02]  /*aae0*/  F2FP.BF16.F32.PACK_AB R120, R120, R123 ;  /* 0x0000007b7878723e */ /* 0x000fe400000010ff */
[----:B------:R-:W-:-:S02]  /*aaf0*/  SEL R141, R141, R140, P0 ;  /* 0x0000008c8d8d7207 */ /* 0x000fc40000000000 */
[----:B------:R-:W-:Y:S02]  /*ab00*/  SEL R42, R136, R137, P0 ;  /* 0x00000089882a7207 */ /* 0x000fe40000000000 */
[----:B------:R-:W-:Y:S02]  /*ab10*/  SEL R105, R108, R105, P0 ;  /* 0x000000696c697207 */ /* 0x000fe40000000000 */
[----:B------:R-:W-:Y:S02]  /*ab20*/  SEL R72, R97, R100, P0 ;  /* 0x0000006461487207 */ /* 0x000fe40000000000 */
[C---:B------:R-:W-:Y:S02]  /*ab30*/  IADD3 R85, P5, R36.reuse, 0x8000, RZ ;  /* 0x0000800024557810 */ /* 0x040fe40007fbe0ff */
[----:B------:R-:W-:Y:S02]  /*ab40*/  IADD3 R86, P1, R36, 0x8040, RZ ;  /* 0x0000804024567810 */ /* 0x000fe40007f3e0ff */
[----:B------:R-:W-:Y:S01]  /*ab50*/  MOV R87, R20 ;  /* 0x0000001400577202 */ /* 0x000fe20000000f00 */
[--C-:B------:R-:W-:Y:S01]  /*ab60*/  IMAD.X R15, RZ, RZ, R37.reuse, P5 ;  /* 0x000000ffff0f7224 */ /* 0x100fe200028e0625 */
[----:B------:R-:W-:Y:S01]  /*ab70*/  SEL R137, R137, R136, P0 ;  /* 0x0000008889897207 */ /* 0x000fe20000000000 */
        /* <DEDUP_REMOVED lines=8> */
[----:B------:R-:W-:Y:S02]  /*ac00*/  SEL R56, R124, R125, P0 ;  /* 0x0000007d7c387207 */ /* 0x000fe40000000000 */
[----:B------:R-:W-:Y:S02]  /*ac10*/  LOP3.LUT R28, R8, R75, RZ, 0x3c, !PT ;  /* 0x0000004b081c7212 */ /* 0x000fe400078e3cff */
[----:B------:R-:W-:Y:S02]  /*ac20*/  LOP3.LUT R61, R88, 0x380, RZ, 0xc0, !PT ;  /* 0x00000380583d7812 */ /* 0x000fe400078ec0ff */
[----:B------:R-:W-:Y:S02]  /*ac30*/  SEL R125, R125, R124, P0 ;  /* 0x0000007c7d7d7207 */ /* 0x000fe40000000000 */
[----:B------:R-:W-:Y:S02]  /*ac40*/  SEL R58, R120, R121, P0 ;  /* 0x00000079783a7207 */ /* 0x000fe40000000000 */
[----:B------:R-:W-:-:S02]  /*ac50*/  LOP3.LUT R8, R85, 0x380, RZ, 0xc0, !PT ;  /* 0x0000038055087812 */ /* 0x000fc400078ec0ff */
[----:B------:R-:W-:Y:S02]  /*ac60*/  LOP3.LUT R53, R86, 0x380, RZ, 0xc0, !PT ;  /* 0x0000038056357812 */ /* 0x000fe400078ec0ff */
[----:B------:R-:W-:Y:S02]  /*ac70*/  SEL R121, R121, R120, P0 ;  /* 0x0000007879797207 */ /* 0x000fe40000000000 */
[----:B------:R-:W-:Y:S02]  /*ac80*/  SHF.R.U64 R61, R61, 0x3, RZ ;  /* 0x000000033d3d7819 */ /* 0x000fe400000012ff */
[----:B------:R-:W-:Y:S02]  /*ac90*/  SHF.R.U64 R8, R8, 0x3, RZ ;  /* 0x0000000308087819 */ /* 0x000fe400000012ff */
[----:B------:R-:W-:Y:S02]  /*aca0*/  SHF.R.U64 R53, R53, 0x3, RZ ;  /* 0x0000000335357819 */ /* 0x000fe400000012ff */
[----:B------:R-:W-:-:S02]  /*acb0*/  LOP3.LUT R14, R8, R85, RZ, 0x3c, !PT ;  /* 0x00000055080e7212 */ /* 0x000fc400078e3cff */
[----:B------:R-:W-:Y:S02]  /*acc0*/  LOP3.LUT R10, R61, R88, RZ, 0x3c, !PT ;  /* 0x000000583d0a7212 */ /* 0x000fe400078e3cff */
[----:B------:R-:W-:Y:S02]  /*acd0*/  LOP3.LUT R8, R53, R86, RZ, 0x3c, !PT ;  /* 0x0000005635087212 */ /* 0x000fe400078e3cff */
[----:B------:R-:W-:Y:S02]  /*ace0*/  LOP3.LUT R11, R36, 0x380, RZ, 0xc0, !PT ;  /* 0x00000380240b7812 */ /* 0x000fe400078ec0ff */
[----:B------:R-:W-:Y:S02]  /*acf0*/  MOV R79, R8 ;  /* 0x00000008004f7202 */ /* 0x000fe40000000f00 */
[----:B------:R-:W-:Y:S02]  /*ad00*/  SHF.R.U64 R11, R11, 0x3, RZ ;  /* 0x000000030b0b7819 */ /* 0x000fe400000012ff */
[----:B------:R-:W-:-:S02]  /*ad10*/  MOV R85, R14 ;  /* 0x0000000e00557202 */ /* 0x000fc40000000f00 */
[----:B------:R-:W-:Y:S01]  /*ad20*/  LOP3.LUT R36, R11, R36, RZ, 0x3c, !PT ;  /* 0x000000240b247212 */ /* 0x000fe200078e3cff */
[----:B------:R-:W-:Y:S01]  /*ad30*/  IMAD.X R11, RZ, RZ, R37, P2 ;  /* 0x000000ffff0b7224 */ /* 0x000fe200010e0625 */
[----:B------:R-:W-:Y:S02]  /*ad40*/  MOV R83, R12 ;  /* 0x0000000c00537202 */ /* 0x000fe40000000f00 */
[----:B------:R-:W-:Y:S01]  /*ad50*/  MOV R95, R36 ;  /* 0x00000024005f7202 */ /* 0x000fe20000000f00 */
[----:B--2---:R-:W-:Y:S01]  /*ad60*/  SHFL.IDX PT, R40, R40, R5, 0x1c1f ;  /* 0x001c1f0528287589 */ /* 0x004fe200000e0000 */
[----:B------:R-:W-:Y:S02]  /*ad70*/  LOP3.LUT R20, R5, 0x2, RZ, 0x3c, !PT ;  /* 0x0000000205147812 */ /* 0x000fe400078e3cff */
[----:B------:R-:W-:Y:S01]  /*ad80*/  MOV R77, R10 ;  /* 0x0000000a004d7202 */ /* 0x000fe20000000f00 */
[----:B------:R-:W-:Y:S01]  /*ad90*/  SHFL.IDX PT, R70, R70, R5, 0x1c1f ;  /* 0x001c1f0546467589 */ /* 0x000fe200000e0000 */
[----:B------:R-:W-:-:S02]  /*ada0*/  MOV R94, R34 ;  /* 0x00000022005e7202 */ /* 0x000fc40000000f00 */
[----:B------:R-:W-:Y:S01]  /*adb0*/  MOV R90, R26 ;  /* 0x0000001a005a7202 */ /* 0x000fe20000000f00 */
[----:B------:R-:W0:Y:S01]  /*adc0*/  SHFL.IDX PT, R141, R141, R20, 0x1c1f ;  /* 0x001c1f148d8d7589 */ /* 0x000e2200000e0000 */
[----:B------:R-:W-:Y:S02]  /*add0*/  MOV R88, R24 ;  /* 0x0000001800587202 */ /* 0x000fe40000000f00 */
[----:B------:R-:W-:Y:S01]  /*ade0*/  MOV R93, R32 ;  /* 0x00000020005d7202 */ /* 0x000fe20000000f00 */
[----:B------:R-:W1:Y:S01]  /*adf0*/  SHFL.IDX PT, R105, R105, R20, 0x1c1f ;  /* 0x001c1f1469697589 */ /* 0x000e6200000e0000 */
[----:B------:R-:W-:Y:S02]  /*ae00*/  MOV R92, R30 ;  /* 0x0000001e005c7202 */ /* 0x000fe40000000f00 */
[----:B------:R-:W-:Y:S01]  /*ae10*/  MOV R91, R28 ;  /* 0x0000001c005b7202 */ /* 0x000fe20000000f00 */
[----:B------:R-:W-:Y:S01]  /*ae20*/  SHFL.IDX PT, R42, R42, R5, 0x1c1f ;  /* 0x001c1f052a2a7589 */ /* 0x000fe200000e0000 */
[----:B------:R-:W-:-:S03]  /*ae30*/  PLOP3.LUT P2, PT, PT, PT, UP0, 0x80, 0x0 ;  /* 0x000000000000781c */ /* 0x000fc60003f4f008 */
[----:B------:R-:W-:Y:S04]  /*ae40*/  SHFL.IDX PT, R72, R72, R5, 0x1c1f ;  /* 0x001c1f0548487589 */ /* 0x000fe800000e0000 */
[----:B------:R-:W2:Y:S04]  /*ae50*/  SHFL.IDX PT, R137, R137, R20, 0x1c1f ;  /* 0x001c1f1489897589 */ /* 0x000ea800000e0000 */
[----:B------:R-:W3:Y:S04]  /*ae60*/  SHFL.IDX PT, R97, R97, R20, 0x1c1f ;  /* 0x001c1f1461617589 */ /* 0x000ee800000e0000 */
[----:B------:R-:W-:Y:S01]  /*ae70*/  SHFL.IDX PT, R48, R48, R5, 0x1c1f ;  /* 0x001c1f0530307589 */ /* 0x000fe200000e0000 */
[----:B0-----:R-:W-:-:S02]  /*ae80*/  SEL R8, R40, R141, P0 ;  /* 0x0000008d28087207 */ /* 0x001fc40000000000 */
[----:B------:R-:W-:Y:S01]  /*ae90*/  SEL R10, R141, R40, P0 ;  /* 0x000000288d0a7207 */ /* 0x000fe20000000000 */
[----:B------:R-:W-:Y:S01]  /*aea0*/  SHFL.IDX PT, R74, R74, R5, 0x1c1f ;  /* 0x001c1f054a4a7589 */ /* 0x000fe200000e0000 */
[----:B-1----:R-:W-:Y:S02]  /*aeb0*/  SEL R9, R70, R105, P0 ;  /* 0x0000006946097207 */ /* 0x002fe40000000000 */
[----:B------:R-:W-:Y:S01]  /*aec0*/  SEL R11, R105, R70, P0 ;  /* 0x00000046690b7207 */ /* 0x000fe20000000000 */
[----:B------:R-:W0:Y:S04]  /*aed0*/  SHFL.IDX PT, R133, R133, R20, 0x1c1f ;  /* 0x001c1f1485857589 */ /* 0x000e2800000e0000 */
[----:B------:R-:W1:Y:S04]  /*aee0*/  SHFL.IDX PT, R89, R89, R20, 0x1c1f ;  /* 0x001c1f1459597589 */ /* 0x000e6800000e0000 */
[----:B------:R-:W-:Y:S01]  /*aef0*/  SHFL.IDX PT, R50, R50, R5, 0x1c1f ;  /* 0x001c1f0532327589 */ /* 0x000fe200000e0000 */
[----:B--2---:R-:W-:-:S02]  /*af00*/  SEL R12, R42, R137, P0 ;  /* 0x000000892a0c7207 */ /* 0x004fc40000000000 */
[----:B------:R-:W-:Y:S01]  /*af10*/  SEL R14, R137, R42, P0 ;  /* 0x0000002a890e7207 */ /* 0x000fe20000000000 */
[----:B------:R-:W-:Y:S01]  /*af20*/  SHFL.IDX PT, R78, R78, R5, 0x1c1f ;  /* 0x001c1f054e4e7589 */ /* 0x000fe200000e0000 */
[----:B---3--:R-:W-:Y:S02]  /*af30*/  SEL R13, R72, R97, P0 ;  /* 0x00000061480d7207 */ /* 0x008fe40000000000 */
[----:B------:R-:W-:Y:S01]  /*af40*/  SEL R15, R97, R72, P0 ;  /* 0x00000048610f7207 */ /* 0x000fe20000000000 */
        /* <DEDUP_REMOVED lines=17> */
[----:B------:R-:W3:Y:S01]  /*b060*/  SHFL.IDX PT, R67, R67, R20, 0x1c1f ;  /* 0x001c1f1443437589 */ /* 0x000ee200000e0000 */
[----:B------:R-:W-:Y:S01]  /*b070*/  BAR.SYNC.DEFER_BLOCKING 0x1, 0x100 ;  /* 0x0044000000007b1d */ /* 0x000fe20000010000 */
[----:B0-----:R-:W-:-:S02]  /*b080*/  SEL R32, R56, R125, P0 ;  /* 0x0000007d38207207 */ /* 0x001fc40000000000 */
[----:B------:R-:W-:Y:S02]  /*b090*/  SEL R34, R125, R56, P0 ;  /* 0x000000387d227207 */ /* 0x000fe40000000000 */
[----:B-1----:R-:W-:Y:S02]  /*b0a0*/  SEL R33, R80, R73, P0 ;  /* 0x0000004950217207 */ /* 0x002fe40000000000 */
[----:B------:R-:W-:Y:S01]  /*b0b0*/  SEL R35, R73, R80, P0 ;  /* 0x0000005049237207 */ /* 0x000fe20000000000 */
[----:B------:R-:W-:Y:S04]  /*b0c0*/  SHFL.IDX PT, R60, R60, R5, 0x1c1f ;  /* 0x001c1f053c3c7589 */ /* 0x000fe800000e0000 */
[----:B------:R-:W-:Y:S04]  /*b0d0*/  SHFL.IDX PT, R66, R66, R5, 0x1c1f ;  /* 0x001c1f0542427589 */ /* 0x000fe800000e0000 */
[----:B------:R-:W0:Y:S01]  /*b0e0*/  SHFL.IDX PT, R57, R57, R20, 0x1c1f ;  /* 0x001c1f1439397589 */ /* 0x000e2200000e0000 */
[----:B--2---:R-:W-:-:S03]  /*b0f0*/  SEL R36, R58, R121, P0 ;  /* 0x000000793a247207 */ /* 0x004fc60000000000 */
[----:B------:R-:W1:Y:S01]  /*b100*/  SHFL.IDX PT, R55, R55, R20, 0x1c1f ;  /* 0x001c1f1437377589 */ /* 0x000e6200000e0000 */
[----:B---3--:R-:W-:-:S03]  /*b110*/  SEL R37, R76, R67, P0 ;  /* 0x000000434c257207 */ /* 0x008fc60000000000 */
[----:B------:R-:W-:Y:S04]  /*b120*/  SHFL.IDX PT, R62, R62, R5, 0x1c1f ;  /* 0x001c1f053e3e7589 */ /* 0x000fe800000e0000 */
[----:B------:R-:W-:Y:S04]  /*b130*/  SHFL.IDX PT, R52, R52, R5, 0x1c1f ;  /* 0x001c1f0534347589 */ /* 0x000fe800000e0000 */
[----:B------:R-:W-:Y:S04]  /*b140*/  SHFL.IDX PT, R44, R44, R5, 0x1c1f ;  /* 0x001c1f052c2c7589 */ /* 0x000fe800000e0000 */
[----:B------:R-:W-:Y:S04]  /*b150*/  SHFL.IDX PT, R64, R64, R5, 0x1c1f ;  /* 0x001c1f0540407589 */ /* 0x000fe800000e0000 */
[----:B------:R-:W-:Y:S01]  /*b160*/  SHFL.IDX PT, R68, R68, R5, 0x1c1f ;  /* 0x001c1f0544447589 */ /* 0x000fe200000e0000 */
[----:B0-----:R-:W-:-:S02]  /*b170*/  SEL R40, R60, R57, P0 ;  /* 0x000000393c287207 */ /* 0x001fc40000000000 */
[----:B------:R-:W-:Y:S01]  /*b180*/  SEL R42, R57, R60, P0 ;  /* 0x0000003c392a7207 */ /* 0x000fe20000000000 */
[----:B------:R-:W-:Y:S04]  /*b190*/  SHFL.IDX PT, R54, R54, R5, 0x1c1f ;  /* 0x001c1f0536367589 */ /* 0x000fe800000e0000 */
[----:B------:R-:W-:Y:S04]  /*b1a0*/  SHFL.IDX PT, R46, R46, R5, 0x1c1f ;  /* 0x001c1f052e2e7589 */ /* 0x000fe800000e0000 */
[----:B------:R0:W-:Y:S04]  /*b1b0*/  SHFL.IDX PT, R61, R38, R5, 0x1c1f ;  /* 0x001c1f05263d7589 */ /* 0x0001e800000e0000 */
[----:B------:R-:W-:Y:S04]  /*b1c0*/  SHFL.IDX PT, R69, R82, R5, 0x1c1f ;  /* 0x001c1f0552457589 */ /* 0x000fe800000e0000 */
[----:B------:R-:W-:Y:S01]  /*b1d0*/  SHFL.IDX PT, R75, R84, R5, 0x1c1f ;  /* 0x001c1f05544b7589 */ /* 0x000fe200000e0000 */
[----:B0-----:R-:W-:-:S03]  /*b1e0*/  SEL R38, R121, R58, P0 ;  /* 0x0000003a79267207 */ /* 0x001fc60000000000 */
[----:B------:R-:W0:Y:S04]  /*b1f0*/  SHFL.IDX PT, R49, R49, R20, 0x1c1f ;  /* 0x001c1f1431317589 */ /* 0x000e2800000e0000 */
[----:B------:R-:W2:Y:S04]  /*b200*/  SHFL.IDX PT, R47, R47, R20, 0x1c1f ;  /* 0x001c1f142f2f7589 */ /* 0x000ea800000e0000 */
[----:B------:R1:W3:Y:S04]  /*b210*/  SHFL.IDX PT, R5, R41, R20, 0x1c1f ;  /* 0x001c1f1429057589 */ /* 0x0002e800000e0000 */
[----:B------:R4:W3:Y:S04]  /*b220*/  SHFL.IDX PT, R53, R39, R20, 0x1c1f ;  /* 0x001c1f1427357589 */ /* 0x0008e800000e0000 */
[----:B------:R0:W3:Y:S01]  /*b230*/  SHFL.IDX PT, R21, R43, R20, 0x1c1f ;  /* 0x001c1f142b157589 */ /* 0x0000e200000e0000 */
[----:B-1----:R-:W-:-:S03]  /*b240*/  SEL R41, R66, R55, P0 ;  /* 0x0000003742297207 */ /* 0x002fc60000000000 */
[----:B------:R-:W1:Y:S01]  /*b250*/  SHFL.IDX PT, R82, R59, R20, 0x1c1f ;  /* 0x001c1f143b527589 */ /* 0x000e6200000e0000 */
[----:B----4-:R-:W-:-:S03]  /*b260*/  SEL R39, R67, R76, P0 ;  /* 0x0000004c43277207 */ /* 0x010fc60000000000 */
[----:B------:R-:W4:Y:S01]  /*b270*/  SHFL.IDX PT, R45, R45, R20, 0x1c1f ;  /* 0x001c1f142d2d7589 */ /* 0x000f2200000e0000 */
[----:B0-----:R-:W-:-:S03]  /*b280*/  SEL R43, R55, R66, P0 ;  /* 0x00000042372b7207 */ /* 0x001fc60000000000 */
[----:B------:R-:W0:Y:S04]  /*b290*/  SHFL.IDX PT, R84, R65, R20, 0x1c1f ;  /* 0x001c1f1441547589 */ /* 0x000e2800000e0000 */
[----:B------:R-:W-:Y:S04]  /*b2a0*/  SHFL.IDX PT, R51, R51, R20, 0x1c1f ;  /* 0x001c1f1433337589 */ /* 0x000fe800000e0000 */
[----:B------:R-:W0:Y:S04]  /*b2b0*/  SHFL.IDX PT, R86, R71, R20, 0x1c1f ;  /* 0x001c1f1447567589 */ /* 0x000e2800000e0000 */
[----:B------:R2:W-:Y:S04]  /*b2c0*/  STSM.16.M88.4 [R95], R8 ;  /* 0x000000085f007844 */ /* 0x0005e80000000200 */
[----:B------:R3:W-:Y:S04]  /*b2d0*/  STSM.16.M88.4 [R94], R12 ;  /* 0x0000000c5e007844 */ /* 0x0007e80000000200 */
[----:B------:R1:W-:Y:S04]  /*b2e0*/  STSM.16.M88.4 [R93], R24 ;  /* 0x000000185d007844 */ /* 0x0003e80000000200 */
[----:B------:R4:W-:Y:S01]  /*b2f0*/  STSM.16.M88.4 [R92], R28 ;  /* 0x0000001c5c007844 */ /* 0x0009e20000000200 */
[----:B--2---:R-:W-:-:S03]  /*b300*/  SEL R8, R62, R49, P0 ;  /* 0x000000313e087207 */ /* 0x004fc60000000000 */
[----:B------:R-:W-:Y:S01]  /*b310*/  STSM.16.M88.4 [R91], R32 ;  /* 0x000000205b007844 */ /* 0x000fe20000000200 */
[----:B------:R-:W-:Y:S02]  /*b320*/  SEL R10, R49, R62, P0 ;  /* 0x0000003e310a7207 */ /* 0x000fe40000000000 */
[----:B------:R-:W-:Y:S01]  /*b330*/  SEL R9, R54, R47, P0 ;  /* 0x0000002f36097207 */ /* 0x000fe20000000000 */
[----:B------:R-:W-:Y:S01]  /*b340*/  STSM.16.M88.4 [R90], R36 ;  /* 0x000000245a007844 */ /* 0x000fe20000000200 */
[----:B------:R-:W-:Y:S01]  /*b350*/  SEL R11, R47, R54, P0 ;  /* 0x000000362f0b7207 */ /* 0x000fe20000000000 */
[----:B------:R-:W2:Y:S01]  /*b360*/  LDC R62, c[0x0][0xbe8] ;  /* 0x0002fa00ff3e7b82 */ /* 0x000ea20000000800 */
[----:B---3--:R-:W-:Y:S01]  /*b370*/  SEL R12, R52, R5, P0 ;  /* 0x00000005340c7207 */ /* 0x008fe20000000000 */
[----:B------:R-:W-:Y:S01]  /*b380*/  STSM.16.M88.4 [R88], R40 ;  /* 0x0000002858007844 */ /* 0x000fe20000000200 */
[----:B------:R-:W-:Y:S02]  /*b390*/  SEL R14, R5, R52, P0 ;  /* 0x00000034050e7207 */ /* 0x000fe40000000000 */
[----:B------:R-:W-:Y:S01]  /*b3a0*/  SEL R13, R46, R53, P0 ;  /* 0x000000352e0d7207 */ /* 0x000fe20000000000 */
[----:B------:R3:W-:Y:S01]  /*b3b0*/  STSM.16.M88.4 [R87], R8 ;  /* 0x0000000857007844 */ /* 0x0007e20000000200 */
[----:B------:R-:W-:-:S02]  /*b3c0*/  SEL R15, R53, R46, P0 ;  /* 0x0000002e350f7207 */ /* 0x000fc40000000000 */
[----:B-1----:R-:W-:Y:S02]  /*b3d0*/  SEL R24, R44, R21, P0 ;  /* 0x000000152c187207 */ /* 0x002fe40000000000 */
[----:B------:R-:W-:Y:S01]  /*b3e0*/  SEL R26, R21, R44, P0 ;  /* 0x0000002c151a7207 */ /* 0x000fe20000000000 */
[----:B------:R1:W-:Y:S01]  /*b3f0*/  STSM.16.M88.4 [R85], R12 ;  /* 0x0000000c55007844 */ /* 0x0003e20000000200 */
[----:B------:R-:W-:Y:S02]  /*b400*/  SEL R25, R61, R82, P0 ;  /* 0x000000523d197207 */ /* 0x000fe40000000000 */
[----:B------:R-:W-:Y:S02]  /*b410*/  SEL R27, R82, R61, P0 ;  /* 0x0000003d521b7207 */ /* 0x000fe40000000000 */
[----:B----4-:R-:W-:Y:S02]  /*b420*/  SEL R28, R64, R45, P0 ;  /* 0x0000002d401c7207 */ /* 0x010fe40000000000 */
[----:B------:R-:W-:Y:S01]  /*b430*/  SEL R30, R45, R64, P0 ;  /* 0x000000402d1e7207 */ /* 0x000fe20000000000 */
[----:B------:R4:W-:Y:S01]  /*b440*/  STSM.16.M88.4 [R83], R24 ;  /* 0x0000001853007844 */ /* 0x0009e20000000200 */
[----:B0-----:R-:W-:Y:S01]  /*b450*/  SEL R29, R69, R84, P0 ;  /* 0x00000054451d7207 */ /* 0x001fe20000000000 */
[----:B---3--:R-:W-:Y:S01]  /*b460*/  IMAD.U32 R8, RZ, RZ, UR4 ;  /* 0x00000004ff087e24 */ /* 0x008fe2000f8e00ff */
[----:B------:R-:W-:Y:S01]  /*b470*/  SEL R31, R84, R69, P0 ;  /* 0x00000045541f7207 */ /* 0x000fe20000000000 */
[----:B------:R-:W-:Y:S01]  /*b480*/  IMAD.U32 R9, RZ, RZ, UR6 ;  /* 0x00000006ff097e24 */ /* 0x000fe2000f8e00ff */
[----:B------:R-:W-:Y:S01]  /*b490*/  SEL R33, R75, R86, P0 ;  /* 0x000000564b217207 */ /* 0x000fe20000000000 */
[----:B------:R-:W-:Y:S01]  /*b4a0*/  ULDC.64 UR6, c[0x0][0xc08] ;  /* 0x0003020000067ab9 */ /* 0x000fe20000000a00 */
[----:B------:R-:W-:Y:S01]  /*b4b0*/  SEL R35, R86, R75, P0 ;  /* 0x0000004b56237207 */ /* 0x000fe20000000000 */
[----:B------:R4:W-:Y:S01]  /*b4c0*/  STSM.16.M88.4 [R79], R28 ;  /* 0x0000001c4f007844 */ /* 0x0009e20000000200 */
[----:B------:R-:W-:-:S02]  /*b4d0*/  SEL R32, R68, R51, P0 ;  /* 0x0000003344207207 */ /* 0x000fc40000000000 */
[----:B------:R-:W-:-:S05]  /*b4e0*/  SEL R34, R51, R68, P0 ;  /* 0x0000004433227207 */ /* 0x000fca0000000000 */
[----:B------:R4:W-:Y:S01]  /*b4f0*/  STSM.16.M88.4 [R77], R32 ;  /* 0x000000204d007844 */ /* 0x0009e20000000200 */
[----:B------:R-:W-:Y:S06]  /*b500*/  BAR.SYNC.DEFER_BLOCKING 0x1, 0x100 ;  /* 0x0044000000007b1d */ /* 0x000fec0000010000 */
[----:B------:R-:W3:Y:S01]  /*b510*/  @P2 LDG.E R5, desc[UR48][R8.64] ;  /* 0x0000003008052981 */ /* 0x000ee2000c1e1900 */
[----:B------:R-:W-:Y:S01]  /*b520*/  UISETP.NE.U32.AND UP1, UPT, UR6, URZ, UPT ;  /* 0x0000003f0600728c */ /* 0x000fe2000bf25070 */
[----:B--2---:R-:W-:Y:S01]  /*b530*/  ISETP.NE.AND P1, PT, R62, 0x1, PT ;  /* 0x000000013e00780c */ /* 0x004fe20003f25270 */
[----:B------:R-:W-:Y:S01]  /*b540*/  UMOV UR4, URZ ;  /* 0x0000003f00047c82 */ /* 0x000fe20008000000 */
[----:B------:R-:W-:Y:S01]  /*b550*/  IMAD.U32 R20, RZ, RZ, UR39 ;  /* 0x00000027ff147e24 */ /* 0x000fe2000f8e00ff */
[----:B------:R-:W-:-:S06]  /*b560*/  UISETP.NE.AND.EX UP1, UPT, UR7, URZ, UPT, UP1 ;  /* 0x0000003f0700728c */ /* 0x000fcc000bf25310 */
[----:B------:R-:W-:-:S04]  /*b570*/  PLOP3.LUT P0, PT, PT, PT, UP1, 0x80, 0x0 ;  /* 0x000000000000781c */ /* 0x000fc80003f0f018 */
[----:B------:R-:W0:Y:S01]  /*b580*/  @P1 LDC R10, c[0x0][0xbec] ;  /* 0x0002fb00ff0a1b82 */ /* 0x000e220000000800 */
[----:B------:R-:W-:-:S03]  /*b590*/  @UP1 UIADD3 UR6, UP2, UR8, UR6, URZ ;  /* 0x0000000608061290 */ /* 0x000fc6000ff5e03f */
[----:B------:R-:W-:Y:S01]  /*b5a0*/  ULDC UR8, c[0x0][0xa88] ;  /* 0x0002a20000087ab9 */ /* 0x000fe20000000800 */
[----:B------:R-:W-:Y:S02]  /*b5b0*/  @UP1 UIADD3.X UR7, UR9, UR7, URZ, UP2, !UPT ;  /* 0x0000000709071290 */ /* 0x000fe400097fe43f */
[----:B-1----:R-:W-:Y:S01]  /*b5c0*/  IMAD.U32 R14, RZ, RZ, UR6 ;  /* 0x00000006ff0e7e24 */ /* 0x002fe2000f8e00ff */
[----:B------:R-:W1:Y:S03]  /*b5d0*/  @P1 LDC R12, c[0x0][0xbf0] ;  /* 0x0002fc00ff0c1b82 */ /* 0x000e660000000800 */
[----:B------:R-:W-:Y:S01]  /*b5e0*/  IMAD.U32 R15, RZ, RZ, UR7 ;  /* 0x00000007ff0f7e24 */ /* 0x000fe2000f8e00ff */
[----:B---3--:R-:W-:Y:S01]  /*b5f0*/  @P2 R2UR UR4, R5 ;  /* 0x00000000050422ca */ /* 0x008fe200000e0000 */
[----:B------:R-:W-:-:S06]  /*b600*/  IMAD.U32 R5, RZ, RZ, UR8 ;  /* 0x00000008ff057e24 */ /* 0x000fcc000f8e00ff */
[----:B------:R4:W5:Y:S01]  /*b610*/  @P0 LDG.E R5, desc[UR48][R14.64] ;  /* 0x000000300e050981 */ /* 0x000962000c1e1900 */
[----:B01----:R-:W-:Y:S07]  /*b620*/  @P0 BRA `(.L_x_313) ;  /* 0x0000000000100947 */ /* 0x003fee0003800000 */
[----:B------:R-:W-:Y:S05]  /*b630*/  @!P2 BRA `(.L_x_313) ;  /* 0x00000000000ca947 */ /* 0x000fea0003800000 */
[----:B----4-:R-:W2:Y:S04]  /*b640*/  LDG.E R14, desc[UR48][R8.64] ;  /* 0x00000030080e7981 */ /* 0x010ea8000c1e1900 */
[----:B-----5:R-:W2:Y:S02]  /*b650*/  LDG.E R5, desc[UR48][R8.64+0x4] ;  /* 0x0000043008057981 */ /* 0x020ea4000c1e1900 */
[----:B--2---:R-:W-:-:S07]  /*b660*/  IMAD.IADD R5, R5, 0x1, -R14 ;  /* 0x0000000105057824 */ /* 0x004fce00078e0a0e */
.L_x_313:
[----:B------:R-:W-:Y:S01]  /*b670*/  USHF.R.S32.HI UR14, URZ, 0x1f, UR40 ;  /* 0x0000001f3f0e7899 */ /* 0x000fe20008011428 */
[----:B------:R-:W-:Y:S01]  /*b680*/  IMAD R13, R20, 0x80, R223 ;  /* 0x00000080140d7824 */ /* 0x000fe200078e02df */
[----:B------:R-:W-:Y:S01]  /*b690*/  ULDC.64 UR12, c[0x0][0xb90] ;  /* 0x0002e400000c7ab9 */ /* 0x000fe20000000a00 */
[----:B------:R-:W-:Y:S01]  /*b6a0*/  USHF.R.S32.HI UR9, URZ, 0x1f, UR4 ;  /* 0x0000001f3f097899 */ /* 0x000fe20008011404 */
[----:B----4-:R-:W-:Y:S01]  /*b6b0*/  IMAD.U32 R26, RZ, RZ, UR39 ;  /* 0x00000027ff1a7e24 */ /* 0x010fe2000f8e00ff */
[----:B------:R-:W-:Y:S01]  /*b6c0*/  UIMAD UR10, UR14, UR12, URZ ;  /* 0x0000000c0e0a72a4 */ /* 0x000fe2000f8e023f */
[----:B------:R-:W-:Y:S01]  /*b6d0*/  @P1 IMAD.HI.U32 R9, R13, R10, RZ ;  /* 0x0000000a0d091227 */ /* 0x000fe200078e00ff */
[----:B------:R-:W-:Y:S01]  /*b6e0*/  UMOV UR8, UR4 ;  /* 0x0000000400087c82 */ /* 0x000fe20008000000 */
[----:B------:R-:W-:Y:S01]  /*b6f0*/  USEL UR37, UR37, URZ, !UP0 ;  /* 0x0000003f25257287 */ /* 0x000fe2000c000000 */
[----:B------:R-:W0:Y:S01]  /*b700*/  @P1 LDC R65, c[0x0][0xbec] ;  /* 0x0002fb00ff411b82 */ /* 0x000e220000000800 */
[----:B------:R-:W-:Y:S01]  /*b710*/  UIMAD.WIDE.U32 UR6, UR40, UR12, UR8 ;  /* 0x0000000c280672a5 */ /* 0x000fe2000f8e0008 */
[----:B------:R-:W-:Y:S01]  /*b720*/  IMAD.MOV.U32 R8, RZ, RZ, R13 ;  /* 0x000000ffff087224 */ /* 0x000fe200078e000d */
[----:B------:R-:W-:Y:S01]  /*b730*/  UIMAD UR10, UR40, UR13, UR10 ;  /* 0x0000000d280a72a4 */ /* 0x000fe2000f8e020a */
[----:B------:R-:W-:Y:S01]  /*b740*/  @P1 SHF.R.U32.HI R8, RZ, R12, R9 ;  /* 0x0000000cff081219 */ /* 0x000fe20000011609 */
[----:B------:R-:W-:Y:S01]  /*b750*/  USEL UR36, UR36, URZ, !UP0 ;  /* 0x0000003f24247287 */ /* 0x000fe2000c000000 */
[----:B------:R-:W-:Y:S01]  /*b760*/  IMAD R9, R19, 0x40, R2 ;  /* 0x0000004013097824 */ /* 0x000fe200078e0202 */
[----:B------:R-:W-:Y:S01]  /*b770*/  ULDC.64 UR12, c[0x0][0xb98] ;  /* 0x0002e600000c7ab9 */ /* 0x000fe20000000a00 */
[----:B------:R-:W-:Y:S01]  /*b780*/  UIADD3 UR7, UR7, UR10, URZ ;  /* 0x0000000a07077290 */ /* 0x000fe2000fffe03f */
[----:B------:R-:W-:Y:S01]  /*b790*/  IMAD.MOV R11, RZ, RZ, -R8 ;  /* 0x000000ffff0b7224 */ /* 0x000fe200078e0a08 */
[----:B------:R-:W-:Y:S01]  /*b7a0*/  UIMAD UR8, UR37, UR12, URZ ;  /* 0x0000000c250872a4 */ /* 0x000fe2000f8e023f */
[----:B------:R-:W-:Y:S01]  /*b7b0*/  IMAD.WIDE R6, R9, 0x2, R6 ;  /* 0x0000000209067825 */ /* 0x000fe200078e0206 */
[----:B------:R-:W-:Y:S01]  /*b7c0*/  UIMAD.WIDE.U32 UR6, UR36, UR12, UR6 ;  /* 0x0000000c240672a5 */ /* 0x000fe2000f8e0006 */
[----:B------:R-:W-:Y:S01]  /*b7d0*/  SHF.R.S32.HI R9, RZ, 0x1f, R8 ;  /* 0x0000001fff097819 */ /* 0x000fe20000011408 */
[----:B------:R-:W-:Y:S01]  /*b7e0*/  UIMAD UR8, UR36, UR13, UR8 ;  /* 0x0000000d240872a4 */ /* 0x000fe2000f8e0208 */
[----:B------:R-:W-:Y:S01]  /*b7f0*/  IMAD R11, R62, R11, R13 ;  /* 0x0000000b3e0b7224 */ /* 0x000fe200078e020d */
[----:B------:R-:W-:Y:S01]  /*b800*/  IADD3 R15, P6, R6, 0x2000, RZ ;  /* 0x00002000060f7810 */ /* 0x000fe20007fde0ff */
[----:B------:R-:W-:Y:S01]  /*b810*/  IMAD R26, R26, 0x80, R221 ;  /* 0x000000801a1a7824 */ /* 0x000fe200078e02dd */
[----:B------:R-:W-:Y:S01]  /*b820*/  IADD3 R8, P0, R8, UR6, RZ ;  /* 0x0000000608087c10 */ /* 0x000fe2000ff1e0ff */
[----:B-----5:R-:W-:Y:S01]  /*b830*/  IMAD R69, R5, R62, RZ ;  /* 0x0000003e05457224 */ /* 0x020fe200078e02ff */
[----:B------:R-:W-:Y:S01]  /*b840*/  LOP3.LUT R12, R15, 0x380, RZ, 0xc0, !PT ;  /* 0x000003800f0c7812 */ /* 0x000fe200078ec0ff */
[----:B------:R-:W-:Y:S01]  /*b850*/  IMAD.U32 R10, RZ, RZ, UR8 ;  /* 0x00000008ff0a7e24 */ /* 0x000fe2000f8e00ff */
[----:B------:R-:W-:Y:S01]  /*b860*/  IADD3 R25, P2, R6, 0x1000, RZ ;  /* 0x0000100006197810 */ /* 0x000fe20007f5e0ff */
[----:B------:R-:W1:Y:S01]  /*b870*/  @P1 LDC R67, c[0x0][0xbf0] ;  /* 0x0002fc00ff431b82 */ /* 0x000e620000000800 */
[----:B------:R-:W-:Y:S01]  /*b880*/  SHF.R.U64 R12, R12, 0x3, RZ ;  /* 0x000000030c0c7819 */ /* 0x000fe200000012ff */
[----:B------:R-:W-:Y:S01]  /*b890*/  ULDC.64 UR10, c[0x0][0xaa0] ;  /* 0x0002a800000a7ab9 */ /* 0x000fe20000000a00 */
[----:B------:R-:W-:Y:S01]  /*b8a0*/  IADD3.X R9, R9, UR7, R10, P0, !PT ;  /* 0x0000000709097c10 */ /* 0x000fe200087fe40a */
[----:B------:R-:W-:Y:S01]  /*b8b0*/  ULDC.64 UR6, c[0x0][0xb88] ;  /* 0x0002e20000067ab9 */ /* 0x000fe20000000a00 */
[----:B------:R-:W-:-:S02]  /*b8c0*/  SHF.R.S32.HI R10, RZ, 0x1f, R11 ;  /* 0x0000001fff0a7819 */ /* 0x000fc4000001140b */
[----:B------:R-:W-:Y:S01]  /*b8d0*/  LOP3.LUT R12, R12, R15, RZ, 0x3c, !PT ;  /* 0x0000000f0c0c7212 */ /* 0x000fe200078e3cff */
[----:B------:R-:W-:Y:S01]  /*b8e0*/  IMAD.WIDE.U32 R8, R11, UR6, R8 ;  /* 0x000000060b087c25 */ /* 0x000fe2000f8e0008 */
[----:B------:R-:W-:Y:S02]  /*b8f0*/  LOP3.LUT R24, R25, 0x380, RZ, 0xc0, !PT ;  /* 0x0000038019187812 */ /* 0x000fe400078ec0ff */
[----:B------:R-:W-:Y:S01]  /*b900*/  IADD3 R41, P0, R6, 0x5000, RZ ;  /* 0x0000500006297810 */ /* 0x000fe20007f1e0ff */
[----:B------:R-:W-:Y:S01]  /*b910*/  IMAD R14, R10, UR6, RZ ;  /* 0x000000060a0e7c24 */ /* 0x000fe2000f8e02ff */
[----:B------:R-:W-:Y:S02]  /*b920*/  SHF.R.U64 R24, R24, 0x3, RZ ;  /* 0x0000000318187819 */ /* 0x000fe400000012ff */
[----:B------:R-:W-:Y:S01]  /*b930*/  LOP3.LUT R40, R41, 0x380, RZ, 0xc0, !PT ;  /* 0x0000038029287812 */ /* 0x000fe200078ec0ff */
[----:B------:R-:W-:Y:S01]  /*b940*/  IMAD R15, R11, UR7, R14 ;  /* 0x000000070b0f7c24 */ /* 0x000fe2000f8e020e */
[----:B------:R-:W-:Y:S01]  /*b950*/  ULDC.64 UR6, c[0x0][0xb50] ;  /* 0x0002d40000067ab9 */ /* 0x000fe20000000a00 */
[----:B------:R-:W-:Y:S01]  /*b960*/  LOP3.LUT R24, R24, R25, RZ, 0x3c, !PT ;  /* 0x0000001918187212 */ /* 0x000fe200078e3cff */
[----:B------:R-:W-:Y:S01]  /*b970*/  IMAD.X R25, RZ, RZ, R7, P2 ;  /* 0x000000ffff197224 */ /* 0x000fe200010e0607 */
[----:B------:R-:W-:Y:S01]  /*b980*/  IADD3 R29, P2, R6, 0x7000, RZ ;  /* 0x00007000061d7810 */ /* 0x000fe20007f5e0ff */
[----:B------:R-:W-:Y:S01]  /*b990*/  IMAD.IADD R9, R9, 0x1, R15 ;  /* 0x0000000109097824 */ /* 0x000fe200078e020f */
[----:B------:R-:W-:-:S02]  /*b9a0*/  LEA R15, P3, R8, UR6, 0x2 ;  /* 0x00000006080f7c11 */ /* 0x000fc4000f8610ff */
[----:B------:R-:W-:Y:S02]  /*b9b0*/  IADD3 R13, P5, R6, 0x3000, RZ ;  /* 0x00003000060d7810 */ /* 0x000fe40007fbe0ff */
[----:B------:R-:W-:Y:S01]  /*b9c0*/  LEA.HI.X R20, R8, UR7, R9, 0x2, P3 ;  /* 0x0000000708147c11 */ /* 0x000fe200098f1409 */
[----:B------:R-:W-:Y:S01]  /*b9d0*/  SHFL.IDX PT, R50, R15, RZ, 0x1c1f ;  /* 0x001c1fff0f327589 */ /* 0x000fe200000e0000 */
[----:B------:R-:W-:Y:S01]  /*b9e0*/  IADD3 R37, P3, R6, 0x6000, RZ ;  /* 0x0000600006257810 */ /* 0x000fe20007f7e0ff */
[----:B------:R-:W-:Y:S01]  /*b9f0*/  VIADD R8, R26, 0x8 ;  /* 0x000000081a087836 */ /* 0x000fe20000000000 */
[----:B------:R-:W-:Y:S01]  /*ba00*/  IADD3 R45, P4, R6, 0x4000, RZ ;  /* 0x00004000062d7810 */ /* 0x000fe20007f9e0ff */
[----:B------:R-:W2:Y:S01]  /*ba10*/  SHFL.IDX PT, R51, R20, RZ, 0x1c1f ;  /* 0x001c1fff14337589 */ /* 0x000ea200000e0000 */
[----:B------:R-:W-:Y:S01]  /*ba20*/  LOP3.LUT R36, R37, 0x380, RZ, 0xc0, !PT ;  /* 0x0000038025247812 */ /* 0x000fe200078ec0ff */
[----:B------:R-:W-:Y:S01]  /*ba30*/  IMAD.X R11, RZ, RZ, R7, P5 ;  /* 0x000000ffff0b7224 */ /* 0x000fe200028e0607 */
[----:B------:R-:W-:Y:S01]  /*ba40*/  SHF.R.U64 R40, R40, 0x3, RZ ;  /* 0x0000000328287819 */ /* 0x000fe200000012ff */
[----:B------:R-:W-:Y:S01]  /*ba50*/  SHFL.IDX PT, R60, R15, 0x1, 0x1c1f ;  /* 0x003c1f000f3c7f89 */ /* 0x000fe200000e0000 */
[----:B------:R-:W-:-:S02]  /*ba60*/  LOP3.LUT R28, R29, 0x380, RZ, 0xc0, !PT ;  /* 0x000003801d1c7812 */ /* 0x000fc400078ec0ff */
[----:B------:R-:W-:Y:S01]  /*ba70*/  LOP3.LUT R10, R13, 0x380, RZ, 0xc0, !PT ;  /* 0x000003800d0a7812 */ /* 0x000fe200078ec0ff */
[----:B------:R-:W3:Y:S01]  /*ba80*/  SHFL.IDX PT, R61, R20, 0x1, 0x1c1f ;  /* 0x003c1f00143d7f89 */ /* 0x000ee200000e0000 */
[----:B------:R-:W-:Y:S02]  /*ba90*/  LOP3.LUT R44, R45, 0x380, RZ, 0xc0, !PT ;  /* 0x000003802d2c7812 */ /* 0x000fe400078ec0ff */
[----:B------:R-:W-:Y:S02]  /*baa0*/  SHF.R.U64 R36, R36, 0x3, RZ ;  /* 0x0000000324247819 */ /* 0x000fe400000012ff */
[----:B------:R-:W-:Y:S01]  /*bab0*/  LOP3.LUT R40, R40, R41, RZ, 0x3c, !PT ;  /* 0x0000002928287212 */ /* 0x000fe200078e3cff */
[----:B------:R-:W-:Y:S01]  /*bac0*/  IMAD.X R41, RZ, RZ, R7, P0 ;  /* 0x000000ffff297224 */ /* 0x000fe200000e0607 */
[----:B------:R-:W-:Y:S02]  /*bad0*/  SHF.R.U64 R28, R28, 0x3, RZ ;  /* 0x000000031c1c7819 */ /* 0x000fe400000012ff */
[----:B------:R-:W-:-:S02]  /*bae0*/  SHF.R.U64 R10, R10, 0x3, RZ ;  /* 0x000000030a0a7819 */ /* 0x000fc400000012ff */
[----:B------:R-:W-:Y:S02]  /*baf0*/  SHF.R.U64 R44, R44, 0x3, RZ ;  /* 0x000000032c2c7819 */ /* 0x000fe400000012ff */
[----:B------:R-:W-:Y:S02]  /*bb00*/  LOP3.LUT P0, RZ, R22, 0x3, RZ, 0xc0, !PT ;  /* 0x0000000316ff7812 */ /* 0x000fe4000780c0ff */
[----:B------:R-:W-:Y:S01]  /*bb10*/  LOP3.LUT R36, R36, R37, RZ, 0x3c, !PT ;  /* 0x0000002524247212 */ /* 0x000fe200078e3cff */
[--C-:B------:R-:W-:Y:S01]  /*bb20*/  IMAD.X R37, RZ, RZ, R7.reuse, P3 ;  /* 0x000000ffff257224 */ /* 0x100fe200018e0607 */
[----:B------:R-:W-:Y:S01]  /*bb30*/  LOP3.LUT R28, R28, R29, RZ, 0x3c, !PT ;  /* 0x0000001d1c1c7212 */ /* 0x000fe200078e3cff */
[--C-:B------:R-:W-:Y:S01]  /*bb40*/  IMAD.X R29, RZ, RZ, R7.reuse, P2 ;  /* 0x000000ffff1d7224 */ /* 0x100fe200010e0607 */
[----:B------:R-:W-:Y:S02]  /*bb50*/  IADD3 R14, P3, R6, 0xb000, RZ ;  /* 0x0000b000060e7810 */ /* 0x000fe40007f7e0ff */
[----:B------:R-:W-:Y:S01]  /*bb60*/  LOP3.LUT R10, R10, R13, RZ, 0x3c, !PT ;  /* 0x0000000d0a0a7212 */ /* 0x000fe200078e3cff */
[--C-:B------:R-:W-:Y:S01]  /*bb70*/  IMAD.X R13, RZ, RZ, R7.reuse, P6 ;  /* 0x000000ffff0d7224 */ /* 0x100fe200030e0607 */
[----:B------:R-:W-:Y:S01]  /*bb80*/  LOP3.LUT R44, R44, R45, RZ, 0x3c, !PT ;  /* 0x0000002d2c2c7212 */ /* 0x000fe200078e3cff */
[--C-:B------:R-:W-:Y:S01]  /*bb90*/  IMAD.X R45, RZ, RZ, R7.reuse, P4 ;  /* 0x000000ffff2d7224 */ /* 0x100fe200020e0607 */
[-C--:B------:R-:W-:Y:S01]  /*bba0*/  ISETP.GE.OR P2, PT, R26, R69.reuse, P0 ;  /* 0x000000451a00720c */ /* 0x080fe20000746670 */
[----:B------:R-:W-:Y:S01]  /*bbb0*/  UIMAD UR8, UR9, UR10, URZ ;  /* 0x0000000a090872a4 */ /* 0x000fe2000f8e023f */
[----:B------:R-:W-:Y:S01]  /*bbc0*/  ISETP.GE.OR P0, PT, R8, R69, P0 ;  /* 0x000000450800720c */ /* 0x000fe20000706670 */
[----:B------:R-:W-:Y:S01]  /*bbd0*/  IMAD.X R21, RZ, RZ, R7, P3 ;  /* 0x000000ffff157224 */ /* 0x000fe200018e0607 */
[----:B------:R-:W-:-:S02]  /*bbe0*/  IADD3 R57, P6, R6, 0x8000, RZ ;  /* 0x0000800006397810 */ /* 0x000fc40007fde0ff */
[C---:B------:R-:W-:Y:S02]  /*bbf0*/  IADD3 R53, P5, R6.reuse, 0x9000, RZ ;  /* 0x0000900006357810 */ /* 0x040fe40007fbe0ff */
[C---:B------:R-:W-:Y:S02]  /*bc00*/  IADD3 R49, P4, R6.reuse, 0xa000, RZ ;  /* 0x0000a00006317810 */ /* 0x040fe40007f9e0ff */
[----:B------:R-:W-:Y:S02]  /*bc10*/  LOP3.LUT R9, R6, 0x380, RZ, 0xc0, !PT ;  /* 0x0000038006097812 */ /* 0x000fe400078ec0ff */
[----:B------:R-:W-:Y:S01]  /*bc20*/  LOP3.LUT R5, R14, 0x380, RZ, 0xc0, !PT ;  /* 0x000003800e057812 */ /* 0x000fe200078ec0ff */
[----:B--2---:R2:W-:Y:S01]  /*bc30*/  @!P2 ST.E desc[UR48][R50.64], R0 ;  /* 0x000000003200a985 */ /* 0x0045e2000c101930 */
[----:B------:R-:W-:Y:S02]  /*bc40*/  LOP3.LUT R56, R57, 0x380, RZ, 0xc0, !PT ;  /* 0x0000038039387812 */ /* 0x000fe400078ec0ff */
[----:B------:R-:W-:Y:S01]  /*bc50*/  LOP3.LUT R52, R53, 0x380, RZ, 0xc0, !PT ;  /* 0x0000038035347812 */ /* 0x000fe200078ec0ff */
[----:B---3--:R3:W-:Y:S01]  /*bc60*/  @!P0 ST.E desc[UR48][R60.64], R4 ;  /* 0x000000043c008985 */ /* 0x0087e2000c101930 */
[----:B------:R-:W-:-:S02]  /*bc70*/  LOP3.LUT R48, R49, 0x380, RZ, 0xc0, !PT ;  /* 0x0000038031307812 */ /* 0x000fc400078ec0ff */
[----:B------:R-:W-:Y:S01]  /*bc80*/  SHF.R.U64 R9, R9, 0x3, RZ ;  /* 0x0000000309097819 */ /* 0x000fe200000012ff */
[----:B------:R-:W-:Y:S01]  /*bc90*/  UIMAD.WIDE.U32 UR6, UR4, UR10, URZ ;  /* 0x0000000a040672a5 */ /* 0x000fe2000f8e003f */
[----:B------:R-:W-:Y:S01]  /*bca0*/  SHF.R.U64 R5, R5, 0x3, RZ ;  /* 0x0000000305057819 */ /* 0x000fe200000012ff */
[----:B------:R-:W-:Y:S01]  /*bcb0*/  UIMAD UR8, UR4, UR11, UR8 ;  /* 0x0000000b040872a4 */ /* 0x000fe2000f8e0208 */
[----:B------:R-:W-:Y:S01]  /*bcc0*/  SHF.R.U64 R56, R56, 0x3, RZ ;  /* 0x0000000338387819 */ /* 0x000fe200000012ff */
[----:B--2---:R-:W-:Y:S01]  /*bcd0*/  IMAD R0, R18, 0x20, R19 ;  /* 0x0000002012007824 */ /* 0x004fe200078e0213 */
[----:B------:R-:W-:Y:S01]  /*bce0*/  SHF.R.U64 R52, R52, 0x3, RZ ;  /* 0x0000000334347819 */ /* 0x000fe200000012ff */
[----:B------:R-:W-:Y:S01]  /*bcf0*/  ULDC.64 UR10, c[0x0][0xae8] ;  /* 0x0002ba00000a7ab9 */ /* 0x000fe20000000a00 */
[----:B------:R-:W-:Y:S01]  /*bd00*/  SHF.R.U64 R48, R48, 0x3, RZ ;  /* 0x0000000330307819 */ /* 0x000fe200000012ff */
[----:B------:R-:W5:Y:S01]  /*bd10*/  LD.E.128 R24, desc[UR48][R24.64] ;  /* 0x0000003018187980 */ /* 0x000f62000c101d00 */
[----:B------:R-:W-:-:S02]  /*bd20*/  LOP3.LUT R6, R9, R6, RZ, 0x3c, !PT ;  /* 0x0000000609067212 */ /* 0x000fc400078e3cff */
[----:B------:R-:W-:Y:S01]  /*bd30*/  LOP3.LUT R20, R5, R14, RZ, 0x3c, !PT ;  /* 0x0000000e05147212 */ /* 0x000fe200078e3cff */
[----:B------:R-:W5:Y:S01]  /*bd40*/  LD.E.128 R44, desc[UR48][R44.64] ;  /* 0x000000302c2c7980 */ /* 0x000f62000c101d00 */
[----:B------:R-:W-:Y:S01]  /*bd50*/  LOP3.LUT R56, R56, R57, RZ, 0x3c, !PT ;  /* 0x0000003938387212 */ /* 0x000fe200078e3cff */
[--C-:B------:R-:W-:Y:S01]  /*bd60*/  IMAD.X R57, RZ, RZ, R7.reuse, P6 ;  /* 0x000000ffff397224 */ /* 0x100fe200030e0607 */
[----:B------:R-:W-:Y:S01]  /*bd70*/  LOP3.LUT R52, R52, R53, RZ, 0x3c, !PT ;  /* 0x0000003534347212 */ /* 0x000fe200078e3cff */
[--C-:B------:R-:W-:Y:S01]  /*bd80*/  IMAD.X R53, RZ, RZ, R7.reuse, P5 ;  /* 0x000000ffff357224 */ /* 0x100fe200028e0607 */
[----:B------:R-:W-:Y:S01]  /*bd90*/  LOP3.LUT R48, R48, R49, RZ, 0x3c, !PT ;  /* 0x0000003130307212 */ /* 0x000fe200078e3cff */
[----:B------:R-:W-:Y:S01]  /*bda0*/  IMAD.X R49, RZ, RZ, R7, P4 ;  /* 0x000000ffff317224 */ /* 0x000fe200020e0607 */
[----:B------:R-:W5:Y:S01]  /*bdb0*/  LD.E.128 R32, desc[UR48][R6.64] ;  /* 0x0000003006207980 */ /* 0x000f62000c101d00 */
[----:B------:R-:W-:Y:S02]  /*bdc0*/  UIADD3 UR7, UR7, UR8, URZ ;  /* 0x0000000807077290 */ /* 0x000fe4000fffe03f */
[----:B------:R-:W-:Y:S01]  /*bdd0*/  UIMAD UR4, UR14, UR10, URZ ;  /* 0x0000000a0e0472a4 */ /* 0x000fe2000f8e023f */
[----:B------:R-:W5:Y:S04]  /*bde0*/  LD.E.128 R12, desc[UR48][R12.64] ;  /* 0x000000300c0c7980 */ /* 0x000f68000c101d00 */
[----:B------:R-:W5:Y:S04]  /*bdf0*/  LD.E.128 R8, desc[UR48][R10.64] ;  /* 0x000000300a087980 */ /* 0x000f68000c101d00 */
[----:B---3--:R2:W5:Y:S01]  /*be00*/  LD.E.128 R4, desc[UR48][R20.64] ;  /* 0x0000003014047980 */ /* 0x008562000c101d00 */
[----:B------:R-:W-:-:S02]  /*be10*/  UIMAD UR4, UR40, UR11, UR4 ;  /* 0x0000000b280472a4 */ /* 0x000fc4000f8e0204 */
[----:B------:R-:W-:Y:S01]  /*be20*/  UIMAD.WIDE.U32 UR6, UR40, UR10, UR6 ;  /* 0x0000000a280672a5 */ /* 0x000fe2000f8e0006 */
[----:B------:R-:W5:Y:S01]  /*be30*/  LD.E.128 R40, desc[UR48][R40.64] ;  /* 0x0000003028287980 */ /* 0x000f62000c101d00 */
[----:B------:R-:W-:-:S03]  /*be40*/  ULDC.64 UR8, c[0x0][0xaf0] ;  /* 0x0002bc0000087ab9 */ /* 0x000fc60000000a00 */
[----:B------:R-:W5:Y:S01]  /*be50*/  LD.E.128 R36, desc[UR48][R36.64] ;  /* 0x0000003024247980 */ /* 0x000f62000c101d00 */
[----:B--2---:R-:W-:-:S03]  /*be60*/  IMAD.U32 R21, RZ, RZ, UR39 ;  /* 0x00000027ff157e24 */ /* 0x004fc6000f8e00ff */
[----:B------:R-:W5:Y:S01]  /*be70*/  LD.E.128 R28, desc[UR48][R28.64] ;  /* 0x000000301c1c7980 */ /* 0x000f62000c101d00 */
[----:B------:R-:W-:Y:S01]  /*be80*/  IMAD R60, R21, 0x80, R0 ;  /* 0x00000080153c7824 */ /* 0x000fe200078e0200 */
[----:B------:R-:W-:Y:S02]  /*be90*/  UIADD3 UR7, UR7, UR4, URZ ;  /* 0x0000000407077290 */ /* 0x000fe4000fffe03f */
[----:B------:R-:W5:Y:S01]  /*bea0*/  LD.E.128 R56, desc[UR48][R56.64] ;  /* 0x0000003038387980 */ /* 0x000f62000c101d00 */
[----:B0-----:R-:W-:Y:S01]  /*beb0*/  @P1 IMAD.HI.U32 R0, R60, R65, RZ ;  /* 0x000000413c001227 */ /* 0x001fe200078e00ff */
[----:B------:R-:W-:Y:S02]  /*bec0*/  UIMAD UR4, UR37, UR8, URZ ;  /* 0x00000008250472a4 */ /* 0x000fe4000f8e023f */
[----:B------:R-:W5:Y:S01]  /*bed0*/  LD.E.128 R52, desc[UR48][R52.64] ;  /* 0x0000003034347980 */ /* 0x000f62000c101d00 */
[----:B------:R-:W-:Y:S01]  /*bee0*/  UIMAD.WIDE.U32 UR6, UR36, UR8, UR6 ;  /* 0x00000008240672a5 */ /* 0x000fe2000f8e0006 */
[----:B------:R-:W-:Y:S01]  /*bef0*/  IMAD.MOV.U32 R61, RZ, RZ, R60 ;  /* 0x000000ffff3d7224 */ /* 0x000fe200078e003c */
[----:B-1----:R-:W-:Y:S01]  /*bf00*/  @P1 SHF.R.U32.HI R61, RZ, R67, R0 ;  /* 0x00000043ff3d1219 */ /* 0x002fe20000011600 */
[----:B------:R-:W-:Y:S01]  /*bf10*/  UIMAD UR4, UR36, UR9, UR4 ;  /* 0x00000009240472a4 */ /* 0x000fe2000f8e0204 */
[----:B------:R-:W5:Y:S02]  /*bf20*/  LD.E.128 R48, desc[UR48][R48.64] ;  /* 0x0000003030307980 */ /* 0x000f64000c101d00 */
[--C-:B------:R-:W-:Y:S01]  /*bf30*/  SHF.R.S32.HI R0, RZ, 0x1f, R61.reuse ;  /* 0x0000001fff007819 */ /* 0x100fe2000001143d */
[----:B------:R-:W-:Y:S01]  /*bf40*/  UIADD3 UR4, UR7, UR4, URZ ;  /* 0x0000000407047290 */ /* 0x000fe2000fffe03f */
[----:B------:R-:W-:Y:S01]  /*bf50*/  IMAD.MOV R65, RZ, RZ, -R61 ;  /* 0x000000ffff417224 */ /* 0x000fe200078e0a3d */
[----:B------:R-:W-:Y:S01]  /*bf60*/  @!PT LDS RZ, [RZ] ;  /* 0x00000000fffff984 */ /* 0x000fe20000000800 */
[----:B------:R-:W-:Y:S01]  /*bf70*/  @!PT LDS RZ, [RZ] ;  /* 0x00000000fffff984 */ /* 0x000fe20000000800 */
[----:B------:R-:W-:Y:S01]  /*bf80*/  @!PT LDS RZ, [RZ] ;  /* 0x00000000fffff984 */ /* 0x000fe20000000800 */
[----:B------:R-:W-:Y:S01]  /*bf90*/  @!PT LDS RZ, [RZ] ;  /* 0x00000000fffff984 */ /* 0x000fe20000000800 */
[----:B------:R0:W-:Y:S06]  /*bfa0*/  MEMBAR.ALL.CTA ;  /* 0x0000000000007992 */ /* 0x0001ec0000008000 */
[----:B0-----:R-:W0:Y:S01]  /*bfb0*/  FENCE.VIEW.ASYNC.S ;  /* 0x00000000000073c6 */ /* 0x001e220000000000 */
[----:B------:R-:W-:-:S02]  /*bfc0*/  IMAD.U32 R20, RZ, RZ, UR6 ;  /* 0x00000006ff147e24 */ /* 0x000fc4000f8e00ff */
[----:B------:R-:W-:Y:S01]  /*bfd0*/  IMAD.U32 R21, RZ, RZ, UR7 ;  /* 0x00000007ff157e24 */ /* 0x000fe2000f8e00ff */
[----:B------:R-:W-:Y:S01]  /*bfe0*/  ULDC.64 UR6, c[0x0][0xae0] ;  /* 0x0002b80000067ab9 */ /* 0x000fe20000000a00 */
[----:B------:R-:W-:Y:S02]  /*bff0*/  IMAD R65, R62, R65, R60 ;  /* 0x000000413e417224 */ /* 0x000fe400078e023c */
[----:B------:R-:W-:Y:S02]  /*c000*/  IMAD R0, R0, UR6, RZ ;  /* 0x0000000600007c24 */ /* 0x000fe4000f8e02ff */
[----:B------:R-:W-:Y:S02]  /*c010*/  IMAD.U32 R21, RZ, RZ, UR4 ;  /* 0x00000004ff157e24 */ /* 0x000fe4000f8e00ff */
[C---:B------:R-:W-:Y:S01]  /*c020*/  IMAD R67, R61.reuse, UR7, R0 ;  /* 0x000000073d437c24 */ /* 0x040fe2000f8e0200 */
[----:B------:R-:W-:Y:S01]  /*c030*/  SHF.R.S32.HI R0, RZ, 0x1f, R65 ;  /* 0x0000001fff007819 */ /* 0x000fe20000011441 */
[----:B------:R-:W-:Y:S01]  /*c040*/  IMAD.WIDE.U32 R20, R61, UR6, R20 ;  /* 0x000000063d147c25 */ /* 0x000fe2000f8e0014 */
[----:B------:R-:W-:-:S03]  /*c050*/  ULDC.64 UR6, c[0x0][0xad8] ;  /* 0x0002b60000067ab9 */ /* 0x000fc60000000a00 */
[----:B------:R-:W-:Y:S02]  /*c060*/  IMAD.U32 R68, RZ, RZ, UR39 ;  /* 0x00000027ff447e24 */ /* 0x000fe4000f8e00ff */
[----:B------:R-:W-:Y:S02]  /*c070*/  IMAD.IADD R21, R21, 0x1, R67 ;  /* 0x0000000115157824 */ /* 0x000fe400078e0243 */
[----:B------:R-:W-:Y:S02]  /*c080*/  IMAD R60, R0, UR6, RZ ;  /* 0x00000006003c7c24 */ /* 0x000fe4000f8e02ff */
[----:B------:R-:W-:Y:S02]  /*c090*/  IMAD R68, R68, 0x80, R19 ;  /* 0x0000008044447824 */ /* 0x000fe400078e0213 */
[C---:B------:R-:W-:Y:S02]  /*c0a0*/  IMAD R61, R65.reuse, UR7, R60 ;  /* 0x00000007413d7c24 */ /* 0x040fe4000f8e023c */
[----:B------:R-:W-:Y:S01]  /*c0b0*/  IMAD.WIDE.U32 R20, R65, UR6, R20 ;  /* 0x0000000641147c25 */ /* 0x000fe2000f8e0014 */
[----:B------:R-:W-:Y:S01]  /*c0c0*/  ISETP.GE.AND P2, PT, R68, R69, PT ;  /* 0x000000454400720c */ /* 0x000fe20003f46270 */
[----:B------:R-:W-:-:S02]  /*c0d0*/  ULDC.64 UR6, c[0x0][0xa80] ;  /* 0x0002a00000067ab9 */ /* 0x000fc40000000a00 */
[----:B------:R-:W-:Y:S01]  /*c0e0*/  VIADD R0, R68, 0x20 ;  /* 0x0000002044007836 */ /* 0x000fe20000000000 */
[----:B------:R-:W-:Y:S01]  /*c0f0*/  LEA R62, P3, R20, UR6, 0x1 ;  /* 0x00000006143e7c11 */ /* 0x000fe2000f8608ff */
[----:B------:R-:W-:Y:S02]  /*c100*/  IMAD.IADD R21, R21, 0x1, R61 ;  /* 0x0000000115157824 */ /* 0x000fe400078e023d */
[----:B------:R-:W-:Y:S01]  /*c110*/  VIADD R3, R3, 0x33420 ;  /* 0x0003342003037836 */ /* 0x000fe20000000000 */
[-C--:B------:R-:W-:Y:S01]  /*c120*/  ISETP.GE.AND P1, PT, R0, R69.reuse, PT ;  /* 0x000000450000720c */ /* 0x080fe20003f26270 */
[----:B------:R-:W-:Y:S01]  /*c130*/  VIADD R0, R68, 0x40 ;  /* 0x0000004044007836 */ /* 0x000fe20000000000 */
[----:B------:R-:W-:Y:S02]  /*c140*/  LEA.HI.X R66, R20, UR7, R21, 0x1, P3 ;  /* 0x0000000714427c11 */ /* 0x000fe400098f0c15 */
[----:B------:R-:W-:Y:S01]  /*c150*/  PRMT R3, RZ, 0x654, R3 ;  /* 0x00000654ff037816 */ /* 0x000fe20000000003 */
[----:B0-----:R0:W1:Y:S01]  /*c160*/  SHFL.IDX PT, R65, R62, RZ, 0x181f ;  /* 0x00181fff3e417589 */ /* 0x00106200000e0000 */
[----:B------:R-:W-:Y:S01]  /*c170*/  ISETP.GE.AND P0, PT, R0, R69, PT ;  /* 0x000000450000720c */ /* 0x000fe20003f06270 */
[----:B------:R-:W-:Y:S01]  /*c180*/  BSSY B1, `(.L_x_314) ;  /* 0x0000011000017945 */ /* 0x000fe20003800000 */
[----:B------:R0:W-:Y:S01]  /*c190*/  SYNCS.ARRIVE.TRANS64.RED.A1T0 RZ, [R3+URZ], RZ ;  /* 0x000000ff03ff79a7 */ /* 0x0001e2000810043f */
[----:B------:R0:W2:Y:S02]  /*c1a0*/  SHFL.IDX PT, R0, R66, RZ, 0x181f ;  /* 0x00181fff42007589 */ /* 0x0000a400000e0000 */
[----:B------:R-:W-:Y:S08]  /*c1b0*/  @P2 BRA `(.L_x_315) ;  /* 0x0000000000342947 */ /* 0x000ff00003800000 */
[----:B------:R-:W-:Y:S02]  /*c1c0*/  ULDC UR4, c[0x0][0xac8] ;  /* 0x0002b20000047ab9 */ /* 0x000fe40000000800 */
[----:B------:R-:W-:Y:S02]  /*c1d0*/  ISETP.GE.AND P4, PT, R2, UR4, PT ;  /* 0x0000000402007c0c */ /* 0x000fe4000bf86270 */
[----:B------:R-:W-:Y:S02]  /*c1e0*/  ISETP.GE.AND P3, PT, R16, UR4, PT ;  /* 0x0000000410007c0c */ /* 0x000fe4000bf66270 */
[----:B------:R-:W-:-:S09]  /*c1f0*/  ISETP.GE.AND P2, PT, R17, UR4, PT ;  /* 0x0000000411007c0c */ /* 0x000fd2000bf46270 */
[-C--:B-1----:R-:W-:Y:S02]  /*c200*/  @!P4 LEA R20, P6, R2, R65.reuse, 0x1 ;  /* 0x000000410214c211 */ /* 0x082fe400078c08ff */
[-C--:B------:R-:W-:Y:S02]  /*c210*/  @!P3 LEA R60, P5, R16, R65.reuse, 0x1 ;  /* 0x00000041103cb211 */ /* 0x080fe400078a08ff */
[-C--:B--2---:R-:W-:Y:S02]  /*c220*/  @!P4 LEA.HI.X R21, R2, R0.reuse, R227, 0x1, P6 ;  /* 0x000000000215c211 */ /* 0x084fe400030f0ce3 */
[C---:B------:R-:W-:Y:S02]  /*c230*/  @!P2 LEA R64, P6, R17.reuse, R65, 0x1 ;  /* 0x000000411140a211 */ /* 0x040fe400078c08ff */
[-C--:B------:R-:W-:Y:S01]  /*c240*/  @!P3 LEA.HI.X R61, R16, R0.reuse, R226, 0x1, P5 ;  /* 0x00000000103db211 */ /* 0x080fe200028f0ce2 */
[----:B-----5:R3:W-:Y:S01]  /*c250*/  @!P4 ST.E.128 desc[UR48][R20.64], R32 ;  /* 0x000000201400c985 */ /* 0x0207e2000c101d30 */
[----:B------:R-:W-:-:S03]  /*c260*/  @!P2 LEA.HI.X R65, R17, R0, R225, 0x1, P6 ;  /* 0x000000001141a211 */ /* 0x000fc600030f0ce1 */
[----:B------:R3:W-:Y:S04]  /*c270*/  @!P3 ST.E.128 desc[UR48][R60.64], R44 ;  /* 0x0000002c3c00b985 */ /* 0x0007e8000c101d30 */
[----:B------:R3:W-:Y:S02]  /*c280*/  @!P2 ST.E.128 desc[UR48][R64.64], R56 ;  /* 0x000000384000a985 */ /* 0x0007e4000c101d30 */
.L_x_315:
[----:B------:R-:W-:Y:S05]  /*c290*/  BSYNC B1 ;  /* 0x0000000000017941 */ /* 0x000fea0003800000 */
.L_x_314:
[----:B--2---:R2:W4:Y:S01]  /*c2a0*/  SHFL.IDX PT, R0, R66, 0x1, 0x181f ;  /* 0x00381f0042007f89 */ /* 0x00452200000e0000 */
[----:B------:R-:W-:Y:S03]  /*c2b0*/  BSSY B1, `(.L_x_316) ;  /* 0x0000010000017945 */ /* 0x000fe60003800000 */
[----:B---3-5:R2:W3:Y:S01]  /*c2c0*/  SHFL.IDX PT, R35, R62, 0x1, 0x181f ;  /* 0x00381f003e237f89 */ /* 0x0284e200000e0000 */
[----:B------:R-:W-:Y:S05]  /*c2d0*/  @P1 BRA `(.L_x_317) ;  /* 0x0000000000341947 */ /* 0x000fea0003800000 */
[----:B------:R-:W-:Y:S02]  /*c2e0*/  ULDC UR4, c[0x0][0xac8] ;  /* 0x0002b20000047ab9 */ /* 0x000fe40000000800 */
[----:B------:R-:W-:Y:S02]  /*c2f0*/  ISETP.GE.AND P4, PT, R2, UR4, PT ;  /* 0x0000000402007c0c */ /* 0x000fe4000bf86270 */
[----:B------:R-:W-:Y:S02]  /*c300*/  ISETP.GE.AND P5, PT, R16, UR4, PT ;  /* 0x0000000410007c0c */ /* 0x000fe4000bfa6270 */
[----:B------:R-:W-:-:S09]  /*c310*/  ISETP.GE.AND P6, PT, R17, UR4, PT ;  /* 0x0000000411007c0c */ /* 0x000fd2000bfc6270 */
[-C--:B---3--:R-:W-:Y:S02]  /*c320*/  @!P4 LEA R20, P1, R2, R35.reuse, 0x1 ;  /* 0x000000230214c211 */ /* 0x088fe400078208ff */
[-C--:B------:R-:W-:Y:S02]  /*c330*/  @!P5 LEA R32, P2, R16, R35.reuse, 0x1 ;  /* 0x000000231020d211 */ /* 0x080fe400078408ff */
[C---:B------:R-:W-:Y:S02]  /*c340*/  @!P6 LEA R34, P3, R17.reuse, R35, 0x1 ;  /* 0x000000231122e211 */ /* 0x040fe400078608ff */
[-C--:B----4-:R-:W-:Y:S02]  /*c350*/  @!P4 LEA.HI.X R21, R2, R0.reuse, R227, 0x1, P1 ;  /* 0x000000000215c211 */ /* 0x090fe400008f0ce3 */
[-C--:B------:R-:W-:Y:S02]  /*c360*/  @!P5 LEA.HI.X R33, R16, R0.reuse, R226, 0x1, P2 ;  /* 0x000000001021d211 */ /* 0x080fe400010f0ce2 */
[----:B------:R-:W-:Y:S01]  /*c370*/  @!P6 LEA.HI.X R35, R17, R0, R225, 0x1, P3 ;  /* 0x000000001123e211 */ /* 0x000fe200018f0ce1 */
[----:B------:R3:W-:Y:S04]  /*c380*/  @!P4 ST.E.128 desc[UR48][R20.64], R24 ;  /* 0x000000181400c985 */ /* 0x0007e8000c101d30 */
[----:B------:R3:W-:Y:S04]  /*c390*/  @!P5 ST.E.128 desc[UR48][R32.64], R40 ;  /* 0x000000282000d985 */ /* 0x0007e8000c101d30 */
[----:B------:R3:W-:Y:S02]  /*c3a0*/  @!P6 ST.E.128 desc[UR48][R34.64], R52 ;  /* 0x000000342200e985 */ /* 0x0007e4000c101d30 */
.L_x_317:
[----:B------:R-:W-:Y:S05]  /*c3b0*/  BSYNC B1 ;  /* 0x0000000000017941 */ /* 0x000fea0003800000 */
.L_x_316:
[----:B----4-:R4:W0:Y:S01]  /*c3c0*/  SHFL.IDX PT, R0, R66, 0x2, 0x181f ;  /* 0x00581f0042007f89 */ /* 0x01082200000e0000 */
[----:B------:R-:W-:Y:S03]  /*c3d0*/  BSSY B1, `(.L_x_318) ;  /* 0x0000010000017945 */ /* 0x000fe60003800000 */
[----:B---3--:R4:W3:Y:S01]  /*c3e0*/  SHFL.IDX PT, R27, R62, 0x2, 0x181f ;  /* 0x00581f003e1b7f89 */ /* 0x0088e200000e0000 */
        /* <DEDUP_REMOVED lines=8> */
[-C--:B0-----:R-:W-:Y:S02]  /*c470*/  @!P3 LEA.HI.X R21, R2, R0.reuse, R227, 0x1, P0 ;  /* 0x000000000215b211 */ /* 0x081fe400000f0ce3 */
[-C--:B------:R-:W-:Y:S02]  /*c480*/  @!P4 LEA.HI.X R25, R16, R0.reuse, R226, 0x1, P1 ;  /* 0x000000001019c211 */ /* 0x080fe400008f0ce2 */
[----:B------:R-:W-:Y:S01]  /*c490*/  @!P5 LEA.HI.X R27, R17, R0, R225, 0x1, P2 ;  /* 0x00000000111bd211 */ /* 0x000fe200010f0ce1 */
[----:B------:R0:W-:Y:S04]  /*c4a0*/  @!P3 ST.E.128 desc[UR48][R20.64], R12 ;  /* 0x0000000c1400b985 */ /* 0x0001e8000c101d30 */
[----:B------:R0:W-:Y:S04]  /*c4b0*/  @!P4 ST.E.128 desc[UR48][R24.64], R36 ;  /* 0x000000241800c985 */ /* 0x0001e8000c101d30 */
[----:B------:R0:W-:Y:S02]  /*c4c0*/  @!P5 ST.E.128 desc[UR48][R26.64], R48 ;  /* 0x000000301a00d985 */ /* 0x0001e4000c101d30 */
.L_x_319:
[----:B------:R-:W-:Y:S05]  /*c4d0*/  BSYNC B1 ;  /* 0x0000000000017941 */ /* 0x000fea0003800000 */
.L_x_318:
[----:B0-----:R-:W-:Y:S01]  /*c4e0*/  VIADD R0, R68, 0x60 ;  /* 0x0000006044007836 */ /* 0x001fe20000000000 */
[----:B--2-4-:R-:W4:Y:S04]  /*c4f0*/  SHFL.IDX PT, R66, R66, 0x3, 0x181f ;  /* 0x00781f0042427f89 */ /* 0x014f2800000e0000 */
[----:B------:R-:W-:Y:S01]  /*c500*/  ISETP.GE.AND P0, PT, R0, R69, PT ;  /* 0x000000450000720c */ /* 0x000fe20003f06270 */
[----:B------:R0:W2:-:S12]  /*c510*/  SHFL.IDX PT, R3, R62, 0x3, 0x181f ;  /* 0x00781f003e037f89 */ /* 0x00009800000e0000 */
[----:B0-----:R-:W-:Y:S05]  /*c520*/  @P0 BRA `(.L_x_320) ;  /* 0x0000000c00640947 */ /* 0x001fea0003800000 */
[----:B------:R-:W-:Y:S02]  /*c530*/  ULDC UR4, c[0x0][0xac8] ;  /* 0x0002b20000047ab9 */ /* 0x000fe40000000800 */
[----:B------:R-:W-:Y:S02]  /*c540*/  ISETP.GE.AND P2, PT, R2, UR4, PT ;  /* 0x0000000402007c0c */ /* 0x000fe4000bf46270 */
[----:B------:R-:W-:-:S11]  /*c550*/  ISETP.GE.AND P3, PT, R16, UR4, PT ;  /* 0x0000000410007c0c */ /* 0x000fd6000bf66270 */
[-C--:B--2---:R-:W-:Y:S02]  /*c560*/  @!P2 LEA R12, P0, R2, R3.reuse, 0x1 ;  /* 0x00000003020ca211 */ /* 0x084fe400078008ff */
[----:B------:R-:W-:Y:S02]  /*c570*/  @!P3 LEA R14, P1, R16, R3, 0x1 ;  /* 0x00000003100eb211 */ /* 0x000fe400078208ff */
[-C--:B----4-:R-:W-:Y:S02]  /*c580*/  @!P2 LEA.HI.X R13, R2, R66.reuse, R227, 0x1, P0 ;  /* 0x00000042020da211 */ /* 0x090fe400000f0ce3 */
[----:B------:R-:W-:Y:S02]  /*c590*/  @!P3 LEA.HI.X R15, R16, R66, R226, 0x1, P1 ;  /* 0x00000042100fb211 */ /* 0x000fe400008f0ce2 */
[----:B------:R-:W-:Y:S01]  /*c5a0*/  ISETP.GE.AND P0, PT, R17, UR4, PT ;  /* 0x0000000411007c0c */ /* 0x000fe2000bf06270 */
[----:B------:R0:W-:Y:S04]  /*c5b0*/  @!P2 ST.E.128 desc[UR48][R12.64], R8 ;  /* 0x000000080c00a985 */ /* 0x0001e8000c101d30 */
[----:B------:R0:W-:Y:S08]  /*c5c0*/  @!P3 ST.E.128 desc[UR48][R14.64], R28 ;  /* 0x0000001c0e00b985 */ /* 0x0001f0000c101d30 */
[----:B------:R-:W-:Y:S05]  /*c5d0*/  @P0 BRA `(.L_x_320) ;  /* 0x0000000c00380947 */ /* 0x000fea0003800000 */
[----:B0-----:R-:W-:-:S04]  /*c5e0*/  LEA R8, P0, R17, R3, 0x1 ;  /* 0x0000000311087211 */ /* 0x001fc800078008ff */
[----:B------:R-:W-:-:S05]  /*c5f0*/  LEA.HI.X R9, R17, R66, R225, 0x1, P0 ;  /* 0x0000004211097211 */ /* 0x000fca00000f0ce1 */
[----:B------:R0:W-:Y:S01]  /*c600*/  ST.E.128 desc[UR48][R8.64], R4 ;  /* 0x0000000408007985 */ /* 0x0001e2000c101d30 */
[----:B------:R-:W-:Y:S05]  /*c610*/  BRA `(.L_x_320) ;  /* 0x0000000c00287947 */ /* 0x000fea0003800000 */
.L_x_312:
[----:B------:R-:W-:Y:S01]  /*c620*/  ULDC.64 UR6, c[0x0][0xc00] ;  /* 0x0003000000067ab9 */ /* 0x000fe20000000a00 */
[----:B------:R-:W-:Y:S01]  /*c630*/  ULDC UR4, c[0x0][0xa88] ;  /* 0x0002a20000047ab9 */ /* 0x000fe20000000800 */
[----:B------:R-:W-:Y:S01]  /*c640*/  UISETP.NE.U32.AND UP0, UPT, UR6, URZ, UPT ;  /* 0x0000003f0600728c */ /* 0x000fe2000bf05070 */
[----:B------:R-:W0:Y:S03]  /*c650*/  LDC R11, c[0x0][0xbe8] ;  /* 0x0002fa00ff0b7b82 */ /* 0x000e260000000800 */
[----:B------:R-:W-:-:S03]  /*c660*/  UISETP.NE.AND.EX UP0, UPT, UR7, URZ, UPT, UP0 ;  /* 0x0000003f0700728c */ /* 0x000fc6000bf05300 */
[----:B------:R-:W-:Y:S02]  /*c670*/  ULDC.64 UR6, c[0x0][0xc00] ;  /* 0x0003000000067ab9 */ /* 0x000fe40000000a00 */
[----:B------:R-:W-:Y:S01]  /*c680*/  UIMAD.WIDE UR6, UR36, 0x4, UR6 ;  /* 0x00000004240678a5 */ /* 0x000fe2000f8e0206 */
[----:B------:R-:W-:-:S05]  /*c690*/  PLOP3.LUT P2, PT, PT, PT, UP0, 0x80, 0x0 ;  /* 0x000000000000781c */ /* 0x000fca0003f4f008 */
[----:B------:R-:W-:Y:S02]  /*c6a0*/  IMAD.U32 R4, RZ, RZ, UR6 ;  /* 0x00000006ff047e24 */ /* 0x000fe4000f8e00ff */
[----:B------:R-:W-:Y:S01]  /*c6b0*/  IMAD.U32 R5, RZ, RZ, UR7 ;  /* 0x00000007ff057e24 */ /* 0x000fe2000f8e00ff */
[----:B------:R-:W-:Y:S02]  /*c6c0*/  ULDC.64 UR6, c[0x0][0xc08] ;  /* 0x0003020000067ab9 */ /* 0x000fe40000000a00 */
[----:B------:R-:W-:-:S03]  /*c6d0*/  UISETP.NE.U32.AND UP1, UPT, UR6, URZ, UPT ;  /* 0x0000003f0600728c */ /* 0x000fc6000bf25070 */
[----:B------:R-:W2:Y:S01]  /*c6e0*/  @P2 LDG.E R3, desc[UR48][R4.64] ;  /* 0x0000003004032981 */ /* 0x000ea2000c1e1900 */
[----:B------:R-:W-:Y:S01]  /*c6f0*/  UISETP.NE.AND.EX UP1, UPT, UR7, URZ, UPT, UP1 ;  /* 0x0000003f0700728c */ /* 0x000fe2000bf25310 */
[----:B------:R-:W-:-:S05]  /*c700*/  IMAD.U32 R0, RZ, RZ, UR4 ;  /* 0x00000004ff007e24 */ /* 0x000fca000f8e00ff */
[----:B------:R-:W-:-:S05]  /*c710*/  PLOP3.LUT P3, PT, PT, PT, UP1, 0x80, 0x0 ;  /* 0x000000000000781c */ /* 0x000fca0003f6f018 */
[----:B------:R-:W-:Y:S02]  /*c720*/  @UP1 ULDC.64 UR6, c[0x0][0xc08] ;  /* 0x0003020000061ab9 */ /* 0x000fe40000000a00 */
[----:B------:R-:W-:-:S06]  /*c730*/  @UP1 UIMAD.WIDE UR6, UR36, 0x4, UR6 ;  /* 0x00000004240618a5 */ /* 0x000fcc000f8e0206 */
[----:B------:R-:W-:Y:S02]  /*c740*/  IMAD.U32 R6, RZ, RZ, UR6 ;  /* 0x00000006ff067e24 */ /* 0x000fe4000f8e00ff */
[----:B------:R-:W-:-:S05]  /*c750*/  IMAD.U32 R7, RZ, RZ, UR7 ;  /* 0x00000007ff077e24 */ /* 0x000fca000f8e00ff */
[----:B------:R1:W5:Y:S01]  /*c760*/  @P3 LDG.E R0, desc[UR48][R6.64] ;  /* 0x0000003006003981 */ /* 0x000362000c1e1900 */
[----:B0-----:R-:W-:Y:S01]  /*c770*/  ISETP.NE.AND P0, PT, R11, 0x1, PT ;  /* 0x000000010b00780c */ /* 0x001fe20003f05270 */
[----:B------:R-:W-:Y:S01]  /*c780*/  UMOV UR4, URZ ;  /* 0x0000003f00047c82 */ /* 0x000fe20008000000 */
[----:B------:R-:W-:Y:S01]  /*c790*/  USHF.R.S32.HI UR10, URZ, 0x1f, UR40 ;  /* 0x0000001f3f0a7899 */ /* 0x000fe20008011428 */
[----:B------:R-:W-:-:S10]  /*c7a0*/  ISETP.GE.AND P1, PT, R228, 0x80, PT ;  /* 0x00000080e400780c */ /* 0x000fd40003f26270 */
[----:B------:R-:W0:Y:S01]  /*c7b0*/  @P0 LDC R9, c[0x0][0xbec] ;  /* 0x0002fb00ff090b82 */ /* 0x000e220000000800 */
[----:B--2---:R-:W-:-:S13]  /*c7c0*/  @P2 R2UR UR4, R3 ;  /* 0x00000000030422ca */ /* 0x004fda00000e0000 */
[----:B------:R-:W-:Y:S01]  /*c7d0*/  USHF.R.S32.HI UR9, URZ, 0x1f, UR4 ;  /* 0x0000001f3f097899 */ /* 0x000fe20008011404 */
[----:B01----:R-:W-:Y:S11]  /*c7e0*/  @P3 BRA `(.L_x_321) ;  /* 0x0000000000103947 */ /* 0x003ff60003800000 */
[----:B------:R-:W-:Y:S05]  /*c7f0*/  @!P2 BRA `(.L_x_321) ;  /* 0x00000000000ca947 */ /* 0x000fea0003800000 */
[----:B------:R-:W2:Y:S04]  /*c800*/  LDG.E R3, desc[UR48][R4.64] ;  /* 0x0000003004037981 */ /* 0x000ea8000c1e1900 */
[----:B-----5:R-:W2:Y:S02]  /*c810*/  LDG.E R0, desc[UR48][R4.64+0x4] ;  /* 0x0000043004007981 */ /* 0x020ea4000c1e1900 */
[----:B--2---:R-:W-:-:S07]  /*c820*/  IMAD.IADD R0, R0, 0x1, -R3 ;  /* 0x0000000100007824 */ /* 0x004fce00078e0a03 */
.L_x_321:
[----:B------:R-:W-:Y:S01]  /*c830*/  USEL UR36, UR36, URZ, !UP0 ;  /* 0x0000003f24247287 */ /* 0x000fe2000c000000 */
[----:B------:R-:W-:Y:S01]  /*c840*/  BSSY B1, `(.L_x_322) ;  /* 0x000002d000017945 */ /* 0x000fe20003800000 */
[----:B------:R-:W-:-:S03]  /*c850*/  USEL UR37, UR37, URZ, !UP0 ;  /* 0x0000003f25257287 */ /* 0x000fc6000c000000 */
[----:B------:R-:W-:Y:S09]  /*c860*/  @P1 BRA `(.L_x_323) ;  /* 0x0000000000a81947 */ /* 0x000ff20003800000 */
[----:B------:R-:W0:Y:S01]  /*c870*/  S2R R4, SR_TID.X ;  /* 0x0000000000047919 */ /* 0x000e220000002100 */
[----:B------:R-:W1:Y:S01]  /*c880*/  LDC R6, c[0x0][0xbe8] ;  /* 0x0002fa00ff067b82 */ /* 0x000e620000000800 */
[----:B------:R-:W-:-:S04]  /*c890*/  IMAD.U32 R3, RZ, RZ, UR39 ;  /* 0x00000027ff037e24 */ /* 0x000fc8000f8e00ff */
[----:B0-----:R-:W-:Y:S02]  /*c8a0*/  IMAD R3, R3, 0x80, R4 ;  /* 0x0000008003037824 */ /* 0x001fe400078e0204 */
[----:B-1---5:R-:W-:Y:S02]  /*c8b0*/  IMAD R4, R0, R6, RZ ;  /* 0x0000000600047224 */ /* 0x022fe400078e02ff */
[----:B------:R-:W-:-:S05]  /*c8c0*/  VIADD R5, R3, 0xffffff80 ;  /* 0xffffff8003057836 */ /* 0x000fca0000000000 */
[----:B------:R-:W-:-:S13]  /*c8d0*/  ISETP.GE.AND P1, PT, R5, R4, PT ;  /* 0x000000040500720c */ /* 0x000fda0003f26270 */
[----:B------:R-:W-:Y:S05]  /*c8e0*/  @P1 BRA `(.L_x_323) ;  /* 0x0000000000881947 */ /* 0x000fea0003800000 */
[----:B------:R-:W-:Y:S01]  /*c8f0*/  ISETP.NE.AND P1, PT, R6, 0x1, PT ;  /* 0x000000010600780c */ /* 0x000fe20003f25270 */
[----:B------:R-:W-:Y:S01]  /*c900*/  ULDC.64 UR12, c[0x0][0xb90] ;  /* 0x0002e400000c7ab9 */ /* 0x000fe20000000a00 */
[----:B------:R-:W-:Y:S01]  /*c910*/  UMOV UR6, UR4 ;  /* 0x0000000400067c82 */ /* 0x000fe20008000000 */
[----:B------:R-:W-:Y:S01]  /*c920*/  UIMAD UR8, UR10, UR12, URZ ;  /* 0x0000000c0a0872a4 */ /* 0x000fe2000f8e023f */
[----:B------:R-:W-:Y:S02]  /*c930*/  UMOV UR7, UR9 ;  /* 0x0000000900077c82 */ /* 0x000fe40008000000 */
[----:B------:R-:W-:Y:S02]  /*c940*/  UIMAD.WIDE.U32 UR6, UR40, UR12, UR6 ;  /* 0x0000000c280672a5 */ /* 0x000fe4000f8e0006 */
[----:B------:R-:W-:-:S03]  /*c950*/  UIMAD UR8, UR40, UR13, UR8 ;  /* 0x0000000d280872a4 */ /* 0x000fc6000f8e0208 */
[----:B------:R-:W-:Y:S02]  /*c960*/  ULDC.64 UR12, c[0x0][0xb98] ;  /* 0x0002e600000c7ab9 */ /* 0x000fe40000000a00 */
[----:B------:R-:W0:Y:S01]  /*c970*/  @P1 LDC R4, c[0x0][0xbec] ;  /* 0x0002fb00ff041b82 */ /* 0x000e220000000800 */
[----:B------:R-:W-:Y:S02]  /*c980*/  UIADD3 UR7, UR7, UR8, URZ ;  /* 0x0000000807077290 */ /* 0x000fe4000fffe03f */
[----:B------:R-:W-:Y:S02]  /*c990*/  UIMAD UR8, UR37, UR12, URZ ;  /* 0x0000000c250872a4 */ /* 0x000fe4000f8e023f */
[----:B------:R-:W-:Y:S02]  /*c9a0*/  UIMAD.WIDE.U32 UR6, UR36, UR12, UR6 ;  /* 0x0000000c240672a5 */ /* 0x000fe4000f8e0006 */
[----:B------:R-:W-:Y:S01]  /*c9b0*/  UIMAD UR8, UR36, UR13, UR8 ;  /* 0x0000000d240872a4 */ /* 0x000fe2000f8e0208 */
[----:B------:R-:W1:Y:S02]  /*c9c0*/  @P1 LDC R8, c[0x0][0xbf0] ;  /* 0x0002fc00ff081b82 */ /* 0x000e640000000800 */
[----:B------:R-:W-:Y:S01]  /*c9d0*/  ULDC.64 UR12, c[0x0][0xb88] ;  /* 0x0002e200000c7ab9 */ /* 0x000fe20000000a00 */
[----:B0-----:R-:W-:-:S04]  /*c9e0*/  @P1 IMAD.HI.U32 R3, R5, R4, RZ ;  /* 0x0000000405031227 */ /* 0x001fc800078e00ff */
[----:B------:R-:W-:Y:S01]  /*c9f0*/  IMAD.MOV.U32 R4, RZ, RZ, R5 ;  /* 0x000000ffff047224 */ /* 0x000fe200078e0005 */
[----:B-1----:R-:W-:Y:S01]  /*ca00*/  @P1 SHF.R.U32.HI R4, RZ, R8, R3 ;  /* 0x00000008ff041219 */ /* 0x002fe20000011603 */
[----:B------:R-:W-:-:S04]  /*ca10*/  IMAD.U32 R8, RZ, RZ, UR8 ;  /* 0x00000008ff087e24 */ /* 0x000fc8000f8e00ff */
[----:B------:R-:W-:-:S04]  /*ca20*/  IMAD.MOV R3, RZ, RZ, -R4 ;  /* 0x000000ffff037224 */ /* 0x000fc800078e0a04 */
[----:B------:R-:W-:Y:S01]  /*ca30*/  IMAD R3, R6, R3, R5 ;  /* 0x0000000306037224 */ /* 0x000fe200078e0205 */
[----:B------:R-:W-:Y:S02]  /*ca40*/  SHF.R.S32.HI R5, RZ, 0x1f, R4 ;  /* 0x0000001fff057819 */ /* 0x000fe40000011404 */
[----:B------:R-:W-:Y:S02]  /*ca50*/  IADD3 R4, P1, R4, UR6, RZ ;  /* 0x0000000604047c10 */ /* 0x000fe4000ff3e0ff */
[----:B------:R-:W-:Y:S02]  /*ca60*/  SHF.R.S32.HI R6, RZ, 0x1f, R3 ;  /* 0x0000001fff067819 */ /* 0x000fe40000011403 */
[----:B------:R-:W-:Y:S01]  /*ca70*/  IADD3.X R5, R5, UR7, R8, P1, !PT ;  /* 0x0000000705057c10 */ /* 0x000fe20008ffe408 */
[----:B------:R-:W-:Y:S02]  /*ca80*/  ULDC.64 UR6, c[0x0][0xb50] ;  /* 0x0002d40000067ab9 */ /* 0x000fe40000000a00 */
[----:B------:R-:W-:-:S02]  /*ca90*/  IMAD R6, R6, UR12, RZ ;  /* 0x0000000c06067c24 */ /* 0x000fc4000f8e02ff */
[----:B------:R-:W-:-:S04]  /*caa0*/  IMAD.WIDE.U32 R4, R3, UR12, R4 ;  /* 0x0000000c03047c25 */ /* 0x000fc8000f8e0004 */
[----:B------:R-:W-:Y:S01]  /*cab0*/  IMAD R7, R3, UR13, R6 ;  /* 0x0000000d03077c24 */ /* 0x000fe2000f8e0206 */
[----:B------:R-:W-:-:S03]  /*cac0*/  LEA R6, P1, R4, UR6, 0x2 ;  /* 0x0000000604067c11 */ /* 0x000fc6000f8210ff */
[----:B------:R-:W-:-:S05]  /*cad0*/  IMAD.IADD R3, R5, 0x1, R7 ;  /* 0x0000000105037824 */ /* 0x000fca00078e0207 */
[----:B------:R-:W-:Y:S01]  /*cae0*/  LEA.HI.X R7, R4, UR7, R3, 0x2, P1 ;  /* 0x0000000704077c11 */ /* 0x000fe200088f1403 */
[----:B------:R-:W-:-:S05]  /*caf0*/  IMAD.MOV.U32 R3, RZ, RZ, -0x800000 ;  /* 0xff800000ff037424 */ /* 0x000fca00078e00ff */
[----:B------:R0:W-:Y:S02]  /*cb00*/  STG.E desc[UR48][R6.64], R3 ;  /* 0x0000000306007986 */ /* 0x0001e4000c101930 */
.L_x_323:
[----:B------:R-:W-:Y:S05]  /*cb10*/  BSYNC B1 ;  /* 0x0000000000017941 */ /* 0x000fea0003800000 */
.L_x_322:
[----:B------:R-:W1:Y:S01]  /*cb20*/  @P0 LDC R5, c[0x0][0xbf0] ;  /* 0x0002fc00ff050b82 */ /* 0x000e620000000800 */
[----:B------:R-:W-:Y:S01]  /*cb30*/  ULDC.64 UR12, c[0x0][0xaa0] ;  /* 0x0002a800000c7ab9 */ /* 0x000fe20000000a00 */
[----:B0-----:R-:W-:Y:S01]  /*cb40*/  IMAD R3, R18, 0x20, R19 ;  /* 0x0000002012037824 */ /* 0x001fe200078e0213 */
[----:B------:R-:W-:Y:S01]  /*cb50*/  UIMAD UR8, UR9, UR12, URZ ;  /* 0x0000000c090872a4 */ /* 0x000fe2000f8e023f */
[----:B------:R-:W-:Y:S01]  /*cb60*/  IMAD.U32 R8, RZ, RZ, UR39 ;  /* 0x00000027ff087e24 */ /* 0x000fe2000f8e00ff */
[----:B------:R-:W-:Y:S01]  /*cb70*/  UIMAD.WIDE.U32 UR6, UR4, UR12, URZ ;  /* 0x0000000c040672a5 */ /* 0x000fe2000f8e003f */
[----:B------:R-:W-:Y:S01]  /*cb80*/  BSSY B1, `(.L_x_324) ;  /* 0x000003d000017945 */ /* 0x000fe20003800000 */
[----:B------:R-:W-:Y:S01]  /*cb90*/  UIMAD UR8, UR4, UR13, UR8 ;  /* 0x0000000d040872a4 */ /* 0x000fe2000f8e0208 */
[----:B------:R-:W-:Y:S02]  /*cba0*/  IMAD R8, R8, 0x80, R3 ;  /* 0x0000008008087824 */ /* 0x000fe400078e0203 */
[----:B------:R-:W-:Y:S01]  /*cbb0*/  ULDC.64 UR12, c[0x0][0xae8] ;  /* 0x0002ba00000c7ab9 */ /* 0x000fe20000000a00 */
[----:B------:R-:W-:Y:S01]  /*cbc0*/  UIADD3 UR7, UR7, UR8, URZ ;  /* 0x0000000807077290 */ /* 0x000fe2000fffe03f */
[----:B------:R-:W-:Y:S01]  /*cbd0*/  @P0 IMAD.HI.U32 R4, R8, R9, RZ ;  /* 0x0000000908040227 */ /* 0x000fe200078e00ff */
[----:B------:R-:W-:-:S02]  /*cbe0*/  UIMAD UR4, UR10, UR12, URZ ;  /* 0x0000000c0a0472a4 */ /* 0x000fc4000f8e023f */
[----:B------:R-:W-:Y:S01]  /*cbf0*/  UIMAD.WIDE.U32 UR6, UR40, UR12, UR6 ;  /* 0x0000000c280672a5 */ /* 0x000fe2000f8e0006 */
[----:B------:R-:W-:Y:S01]  /*cc00*/  IMAD.MOV.U32 R3, RZ, RZ, R8 ;  /* 0x000000ffff037224 */ /* 0x000fe200078e0008 */
[----:B------:R-:W-:Y:S01]  /*cc10*/  UIMAD UR4, UR40, UR13, UR4 ;  /* 0x0000000d280472a4 */ /* 0x000fe2000f8e0204 */
[----:B------:R-:W-:-:S03]  /*cc20*/  ULDC.64 UR8, c[0x0][0xaf0] ;  /* 0x0002bc0000087ab9 */ /* 0x000fc60000000a00 */
[----:B------:R-:W-:Y:S02]  /*cc30*/  UIADD3 UR7, UR7, UR4, URZ ;  /* 0x0000000407077290 */ /* 0x000fe4000fffe03f */
[----:B------:R-:W-:Y:S01]  /*cc40*/  UIMAD UR4, UR37, UR8, URZ ;  /* 0x00000008250472a4 */ /* 0x000fe2000f8e023f */
[----:B-1----:R-:W-:Y:S01]  /*cc50*/  @P0 SHF.R.U32.HI R3, RZ, R5, R4 ;  /* 0x00000005ff030219 */ /* 0x002fe20000011604 */
[----:B------:R-:W-:Y:S02]  /*cc60*/  UIMAD.WIDE.U32 UR6, UR36, UR8, UR6 ;  /* 0x00000008240672a5 */ /* 0x000fe4000f8e0006 */
[----:B------:R-:W-:Y:S01]  /*cc70*/  UIMAD UR4, UR36, UR9, UR4 ;  /* 0x00000009240472a4 */ /* 0x000fe2000f8e0204 */
[--C-:B------:R-:W-:Y:S01]  /*cc80*/  SHF.R.S32.HI R4, RZ, 0x1f, R3.reuse ;  /* 0x0000001fff047819 */ /* 0x100fe20000011403 */
[----:B------:R-:W-:Y:S01]  /*cc90*/  IMAD.MOV R7, RZ, RZ, -R3 ;  /* 0x000000ffff077224 */ /* 0x000fe200078e0a03 */
[----:B------:R-:W-:Y:S01]  /*cca0*/  ULDC.64 UR8, c[0x0][0xae0] ;  /* 0x0002b80000087ab9 */ /* 0x000fe20000000a00 */
[----:B------:R-:W-:-:S02]  /*ccb0*/  UIADD3 UR4, UR7, UR4, URZ ;  /* 0x0000000407047290 */ /* 0x000fc4000fffe03f */
[----:B------:R-:W-:Y:S02]  /*ccc0*/  IMAD.U32 R5, RZ, RZ, UR7 ;  /* 0x00000007ff057e24 */ /* 0x000fe4000f8e00ff */
[----:B------:R-:W-:Y:S02]  /*ccd0*/  IMAD R6, R4, UR8, RZ ;  /* 0x0000000804067c24 */ /* 0x000fe4000f8e02ff */
[----:B------:R-:W-:Y:S01]  /*cce0*/  IMAD.U32 R4, RZ, RZ, UR6 ;  /* 0x00000006ff047e24 */ /* 0x000fe2000f8e00ff */
[----:B------:R-:W-:Y:S01]  /*ccf0*/  ULDC.64 UR6, c[0x0][0xad8] ;  /* 0x0002b60000067ab9 */ /* 0x000fe20000000a00 */
[----:B------:R-:W-:Y:S02]  /*cd00*/  IMAD.U32 R5, RZ, RZ, UR4 ;  /* 0x00000004ff057e24 */ /* 0x000fe4000f8e00ff */
[----:B------:R-:W-:Y:S02]  /*cd10*/  IMAD R7, R11, R7, R8 ;  /* 0x000000070b077224 */ /* 0x000fe400078e0208 */
[----:B------:R-:W-:-:S02]  /*cd20*/  IMAD R9, R3, UR9, R6 ;  /* 0x0000000903097c24 */ /* 0x000fc4000f8e0206 */
[----:B------:R-:W-:Y:S01]  /*cd30*/  IMAD.WIDE.U32 R4, R3, UR8, R4 ;  /* 0x0000000803047c25 */ /* 0x000fe2000f8e0004 */
[----:B------:R-:W-:-:S03]  /*cd40*/  SHF.R.S32.HI R3, RZ, 0x1f, R7 ;  /* 0x0000001fff037819 */ /* 0x000fc60000011407 */
[----:B------:R-:W-:Y:S02]  /*cd50*/  IMAD.U32 R8, RZ, RZ, UR39 ;  /* 0x00000027ff087e24 */ /* 0x000fe4000f8e00ff */
[----:B------:R-:W-:Y:S02]  /*cd60*/  IMAD.IADD R5, R5, 0x1, R9 ;  /* 0x0000000105057824 */ /* 0x000fe400078e0209 */
[----:B------:R-:W-:Y:S02]  /*cd70*/  IMAD R6, R3, UR6, RZ ;  /* 0x0000000603067c24 */ /* 0x000fe4000f8e02ff */
[----:B------:R-:W-:Y:S02]  /*cd80*/  IMAD R8, R8, 0x80, R19 ;  /* 0x0000008008087824 */ /* 0x000fe400078e0213 */
[----:B-----5:R-:W-:Y:S02]  /*cd90*/  IMAD R11, R0, R11, RZ ;  /* 0x0000000b000b7224 */ /* 0x020fe400078e02ff */
[----:B------:R-:W-:-:S02]  /*cda0*/  IMAD R3, R7, UR7, R6 ;  /* 0x0000000707037c24 */ /* 0x000fc4000f8e0206 */
[----:B------:R-:W-:Y:S01]  /*cdb0*/  IMAD.WIDE.U32 R4, R7, UR6, R4 ;  /* 0x0000000607047c25 */ /* 0x000fe2000f8e0004 */
[C---:B------:R-:W-:Y:S01]  /*cdc0*/  ISETP.GE.AND P2, PT, R8.reuse, R11, PT ;  /* 0x0000000b0800720c */ /* 0x040fe20003f46270 */
[----:B------:R-:W-:Y:S02]  /*cdd0*/  ULDC.64 UR6, c[0x0][0xa80] ;  /* 0x0002a00000067ab9 */ /* 0x000fe40000000a00 */
[----:B------:R-:W-:Y:S01]  /*cde0*/  VIADD R0, R8, 0x20 ;  /* 0x0000002008007836 */ /* 0x000fe20000000000 */
[----:B------:R-:W-:Y:S01]  /*cdf0*/  LEA R6, P3, R4, UR6, 0x1 ;  /* 0x0000000604067c11 */ /* 0x000fe2000f8608ff */
[----:B------:R-:W-:-:S03]  /*ce00*/  IMAD.IADD R3, R5, 0x1, R3 ;  /* 0x0000000105037824 */ /* 0x000fc600078e0203 */
[-C--:B------:R-:W-:Y:S01]  /*ce10*/  ISETP.GE.AND P1, PT, R0, R11.reuse, PT ;  /* 0x0000000b0000720c */ /* 0x080fe20003f26270 */
[----:B------:R-:W-:Y:S01]  /*ce20*/  VIADD R0, R8, 0x40 ;  /* 0x0000004008007836 */ /* 0x000fe20000000000 */
[----:B------:R-:W-:Y:S01]  /*ce30*/  LEA.HI.X R3, R4, UR7, R3, 0x1, P3 ;  /* 0x0000000704037c11 */ /* 0x000fe200098f0c03 */
[----:B------:R0:W1:Y:S03]  /*ce40*/  SHFL.IDX PT, R5, R6, RZ, 0x181f ;  /* 0x00181fff06057589 */ /* 0x00006600000e0000 */
[----:B------:R-:W-:Y:S02]  /*ce50*/  ISETP.GE.AND P0, PT, R0, R11, PT ;  /* 0x0000000b0000720c */ /* 0x000fe40003f06270 */
[----:B------:R0:W2:Y:S01]  /*ce60*/  SHFL.IDX PT, R0, R3, RZ, 0x181f ;  /* 0x00181fff03007589 */ /* 0x0000a200000e0000 */
[----:B------:R-:W-:Y:S10]  /*ce70*/  @P2 BRA `(.L_x_325) ;  /* 0x0000000000342947 */ /* 0x000ff40003800000 */
        /* <DEDUP_REMOVED lines=9> */
[----:B------:R3:W-:Y:S01]  /*cf10*/  @!P4 ST.E.128 desc[UR48][R12.64], RZ ;  /* 0x000000ff0c00c985 */ /* 0x0007e2000c101d30 */
[----:B------:R-:W-:-:S03]  /*cf20*/  @!P2 LEA.HI.X R5, R17, R0, R225, 0x1, P6 ;  /* 0x000000001105a211 */ /* 0x000fc600030f0ce1 */
[----:B------:R3:W-:Y:S04]  /*cf30*/  @!P3 ST.E.128 desc[UR48][R14.64], RZ ;  /* 0x000000ff0e00b985 */ /* 0x0007e8000c101d30 */
[----:B------:R3:W-:Y:S02]  /*cf40*/  @!P2 ST.E.128 desc[UR48][R4.64], RZ ;  /* 0x000000ff0400a985 */ /* 0x0007e4000c101d30 */
.L_x_325:
[----:B------:R-:W-:Y:S05]  /*cf50*/  BSYNC B1 ;  /* 0x0000000000017941 */ /* 0x000fea0003800000 */
.L_x_324:
[----:B--2---:R2:W4:Y:S01]  /*cf60*/  SHFL.IDX PT, R0, R3, 0x1, 0x181f ;  /* 0x00381f0003007f89 */ /* 0x00452200000e0000 */
[----:B------:R-:W-:Y:S03]  /*cf70*/  BSSY B1, `(.L_x_326) ;  /* 0x0000010000017945 */ /* 0x000fe60003800000 */
[----:B-1-3--:R2:W1:Y:S01]  /*cf80*/  SHFL.IDX PT, R5, R6, 0x1, 0x181f ;  /* 0x00381f0006057f89 */ /* 0x00a46200000e0000 */
[----:B------:R-:W-:Y:S05]  /*cf90*/  @P1 BRA `(.L_x_327) ;  /* 0x0000000000341947 */ /* 0x000fea0003800000 */
[----:B------:R-:W-:Y:S02]  /*cfa0*/  ULDC UR4, c[0x0][0xac8] ;  /* 0x0002b20000047ab9 */ /* 0x000fe40000000800 */
[----:B------:R-:W-:Y:S02]  /*cfb0*/  ISETP.GE.AND P4, PT, R2, UR4, PT ;  /* 0x0000000402007c0c */ /* 0x000fe4000bf86270 */
[----:B------:R-:W-:Y:S02]  /*cfc0*/  ISETP.GE.AND P5, PT, R16, UR4, PT ;  /* 0x0000000410007c0c */ /* 0x000fe4000bfa6270 */
[----:B------:R-:W-:-:S09]  /*cfd0*/  ISETP.GE.AND P6, PT, R17, UR4, PT ;  /* 0x0000000411007c0c */ /* 0x000fd2000bfc6270 */
[-C--:B-1----:R-:W-:Y:S02]  /*cfe0*/  @!P4 LEA R12, P1, R2, R5.reuse, 0x1 ;  /* 0x00000005020cc211 */ /* 0x082fe400078208ff */
[-C--:B------:R-:W-:Y:S02]  /*cff0*/  @!P5 LEA R14, P2, R16, R5.reuse, 0x1 ;  /* 0x00000005100ed211 */ /* 0x080fe400078408ff */
[C---:B------:R-:W-:Y:S02]  /*d000*/  @!P6 LEA R4, P3, R17.reuse, R5, 0x1 ;  /* 0x000000051104e211 */ /* 0x040fe400078608ff */
[-C--:B----4-:R-:W-:Y:S02]  /*d010*/  @!P4 LEA.HI.X R13, R2, R0.reuse, R227, 0x1, P1 ;  /* 0x00000000020dc211 */ /* 0x090fe400008f0ce3 */
[-C--:B------:R-:W-:Y:S02]  /*d020*/  @!P5 LEA.HI.X R15, R16, R0.reuse, R226, 0x1, P2 ;  /* 0x00000000100fd211 */ /* 0x080fe400010f0ce2 */
[----:B------:R-:W-:Y:S01]  /*d030*/  @!P6 LEA.HI.X R5, R17, R0, R225, 0x1, P3 ;  /* 0x000000001105e211 */ /* 0x000fe200018f0ce1 */
[----:B------:R3:W-:Y:S04]  /*d040*/  @!P4 ST.E.128 desc[UR48][R12.64], RZ ;  /* 0x000000ff0c00c985 */ /* 0x0007e8000c101d30 */
[----:B------:R3:W-:Y:S04]  /*d050*/  @!P5 ST.E.128 desc[UR48][R14.64], RZ ;  /* 0x000000ff0e00d985 */ /* 0x0007e8000c101d30 */
[----:B------:R3:W-:Y:S02]  /*d060*/  @!P6 ST.E.128 desc[UR48][R4.64], RZ ;  /* 0x000000ff0400e985 */ /* 0x0007e4000c101d30 */
.L_x_327:
[----:B------:R-:W-:Y:S05]  /*d070*/  BSYNC B1 ;  /* 0x0000000000017941 */ /* 0x000fea0003800000 */
.L_x_326:
[----:B----4-:R4:W0:Y:S01]  /*d080*/  SHFL.IDX PT, R0, R3, 0x2, 0x181f ;  /* 0x00581f0003007f89 */ /* 0x01082200000e0000 */
        /* <DEDUP_REMOVED lines=10> */
[-C--:B0-----:R-:W-:Y:S02]  /*d130*/  @!P3 LEA.HI.X R13, R2, R0.reuse, R227, 0x1, P0 ;  /* 0x00000000020db211 */ /* 0x081fe400000f0ce3 */
[-C--:B------:R-:W-:Y:S02]  /*d140*/  @!P4 LEA.HI.X R15, R16, R0.reuse, R226, 0x1, P1 ;  /* 0x00000000100fc211 */ /* 0x080fe400008f0ce2 */
[----:B------:R-:W-:Y:S01]  /*d150*/  @!P5 LEA.HI.X R5, R17, R0, R225, 0x1, P2 ;  /* 0x000000001105d211 */ /* 0x000fe200010f0ce1 */
[----:B------:R3:W-:Y:S04]  /*d160*/  @!P3 ST.E.128 desc[UR48][R12.64], RZ ;  /* 0x000000ff0c00b985 */ /* 0x0007e8000c101d30 */
[----:B------:R3:W-:Y:S04]  /*d170*/  @!P4 ST.E.128 desc[UR48][R14.64], RZ ;  /* 0x000000ff0e00c985 */ /* 0x0007e8000c101d30 */
[----:B------:R3:W-:Y:S02]  /*d180*/  @!P5 ST.E.128 desc[UR48][R4.64], RZ ;  /* 0x000000ff0400d985 */ /* 0x0007e4000c101d30 */
.L_x_329:
[----:B------:R-:W-:Y:S05]  /*d190*/  BSYNC B1 ;  /* 0x0000000000017941 */ /* 0x000fea0003800000 */
.L_x_328:
[----:B0-----:R-:W-:Y:S01]  /*d1a0*/  VIADD R0, R8, 0x60 ;  /* 0x0000006008007836 */ /* 0x001fe20000000000 */
[----:B--2-4-:R-:W0:Y:S04]  /*d1b0*/  SHFL.IDX PT, R3, R3, 0x3, 0x181f ;  /* 0x00781f0003037f89 */ /* 0x014e2800000e0000 */
[----:B------:R-:W-:Y:S01]  /*d1c0*/  ISETP.GE.AND P0, PT, R0, R11, PT ;  /* 0x0000000b0000720c */ /* 0x000fe20003f06270 */
[----:B-1-3--:R1:W2:-:S12]  /*d1d0*/  SHFL.IDX PT, R5, R6, 0x3, 0x181f ;  /* 0x00781f0006057f89 */ /* 0x00a29800000e0000 */
[----:B-1----:R-:W-:Y:S05]  /*d1e0*/  @P0 BRA `(.L_x_320) ;  /* 0x0000000000340947 */ /* 0x002fea0003800000 */
[----:B------:R-:W-:Y:S02]  /*d1f0*/  ULDC UR4, c[0x0][0xac8] ;  /* 0x0002b20000047ab9 */ /* 0x000fe40000000800 */
[----:B------:R-:W-:Y:S02]  /*d200*/  ISETP.GE.AND P3, PT, R2, UR4, PT ;  /* 0x0000000402007c0c */ /* 0x000fe4000bf66270 */
[----:B------:R-:W-:Y:S02]  /*d210*/  ISETP.GE.AND P4, PT, R16, UR4, PT ;  /* 0x0000000410007c0c */ /* 0x000fe4000bf86270 */
[----:B------:R-:W-:-:S09]  /*d220*/  ISETP.GE.AND P5, PT, R17, UR4, PT ;  /* 0x0000000411007c0c */ /* 0x000fd2000bfa6270 */
[-C--:B--2---:R-:W-:Y:S02]  /*d230*/  @!P3 LEA R6, P0, R2, R5.reuse, 0x1 ;  /* 0x000000050206b211 */ /* 0x084fe400078008ff */
        /* <DEDUP_REMOVED lines=8> */
.L_x_320:
[----:B------:R-:W-:Y:S05]  /*d2c0*/  BSYNC B0 ;  /* 0x0000000000007941 */ /* 0x000fea0003800000 */
.L_x_311:
[----:B------:R-:W-:Y:S02]  /*d2d0*/  ULDC UR4, c[0x0][0xc3c] ;  /* 0x00030f0000047ab9 */ /* 0x000fe40000000800 */
[----:B------:R-:W-:-:S13]  /*d2e0*/  ISETP.GE.AND P0, PT, R63, UR4, PT ;  /* 0x000000043f007c0c */ /* 0x000fda000bf06270 */
[----:B------:R-:W-:Y:S05]  /*d2f0*/  @!P0 BRA `(.L_x_330) ;  /* 0xffffff3800d08947 */ /* 0x000fea000383ffff */
[----:B------:R-:W-:Y:S05]  /*d300*/  EXIT ;  /* 0x000000000000794d */ /* 0x000fea0003800000 */
.L_x_285:
[----:B------:R-:W-:-:S08]  /*d310*/  NOP ;  /* 0x0000000000007918 */ /* 0x000fd00000000000 */
[----:B------:R-:W0:-:S00]  /*d320*/  USETMAXREG.DEALLOC.CTAPOOL 0x18 ;  /* 0x00000018000079c8 */ /* 0x000e0000080e0500 */
[----:B0-----:R-:W2:Y:S01]  /*d330*/  LDL.LU R2, [R1+0x4] ;  /* 0x0000040001027983 */ /* 0x001ea20000300800 */
[----:B------:R-:W-:-:S06]  /*d340*/  LOP3.LUT R0, R0, 0x3, RZ, 0xc0, !PT ;  /* 0x0000000300007812 */ /* 0x000fcc00078ec0ff */
[----:B------:R-:W0:Y:S02]  /*d350*/  SHFL.IDX PT, R0, R0, RZ, 0x1f ;  /* 0x00001fff00007589 */ /* 0x000e2400000e0000 */
[----:B0-----:R-:W-:Y:S01]  /*d360*/  ISETP.NE.AND P0, PT, R0, RZ, PT ;  /* 0x000000ff0000720c */ /* 0x001fe20003f05270 */
[----:B------:R-:W-:Y:S01]  /*d370*/  IMAD.MOV.U32 R0, RZ, RZ, RZ ;  /* 0x000000ffff007224 */ /* 0x000fe200078e00ff */
[----:B--2---:R-:W-:-:S11]  /*d380*/  LOP3.LUT R2, R2, 0xfffffffd, RZ, 0xc0, !PT ;  /* 0xfffffffd02027812 */ /* 0x004fd600078ec0ff */
[----:B------:R-:W-:-:S05]  /*d390*/  @P0 LOP3.LUT R2, R2, 0x2, RZ, 0xfc, !PT ;  /* 0x0000000202020812 */ /* 0x000fca00078efcff */
[----:B------:R0:W-:Y:S01]  /*d3a0*/  STL [R1+0x4], R2 ;  /* 0x0000040201007387 */ /* 0x0001e20000100800 */
[----:B------:R-:W-:Y:S05]  /*d3b0*/  @!P0 BRA `(.L_x_331) ;  /* 0x00000000002c8947 */ /* 0x000fea0003800000 */
[----:B------:R-:W1:Y:S08]  /*d3c0*/  S2UR UR5, SR_CgaCtaId ;  /* 0x00000000000579c3 */ /* 0x000e700000008800 */
[----:B------:R-:W-:Y:S06]  /*d3d0*/  BAR.SYNC.DEFER_BLOCKING 0x5, 0x180 ;  /* 0x0146000000007b1d */ /* 0x000fec0000010000 */
[----:B------:R-:W-:-:S02]  /*d3e0*/  UMOV UR4, 0x400 ;  /* 0x0000040000047882 */ /* 0x000fc40000000000 */
[----:B-1----:R-:W-:-:S09]  /*d3f0*/  ULEA UR4, UR5, UR4, 0x18 ;  /* 0x0000000405047291 */ /* 0x002fd2000f8ec03f */
[----:B------:R-:W1:Y:S04]  /*d400*/  LDS.128 R4, [UR4+0x334d0] ;  /* 0x0334d004ff047984 */ /* 0x000e680008000c00 */
[----:B-1----:R1:W-:Y:S01]  /*d410*/  STL [R1+0x14], R5 ;  /* 0x0000140501007387 */ /* 0x0023e20000100800 */
[----:B------:R-:W-:Y:S02]  /*d420*/  R2UR UR45, R7 ;  /* 0x00000000072d72ca */ /* 0x000fe400000e0000 */
[----:B------:R-:W-:Y:S01]  /*d430*/  R2UR UR36, R6 ;  /* 0x00000000062472ca */ /* 0x000fe200000e0000 */
[----:B------:R1:W-:Y:S01]  /*d440*/  STL [R1+0x10], R4 ;  /* 0x0000100401007387 */ /* 0x0003e20000100800 */
[----:B------:R-:W-:Y:S06]  /*d450*/  BAR.ARV 0x4, 0x180 ;  /* 0x0106000000007b1d */ /* 0x000fec0000002000 */
[----:B------:R-:W-:Y:S07]  /*d460*/  BRA `(.L_x_332) ;  /* 0x0000000800247947 */ /* 0x000fee0003800000 */
.L_x_331:
[----:B0-----:R-:W0:Y:S01]  /*d470*/  S2R R2, SR_TID.X ;  /* 0x0000000000027919 */ /* 0x001e220000002100 */
[----:B------:R-:W-:Y:S01]  /*d480*/  ULDC UR4, c[0x0][0xc3c] ;  /* 0x00030f0000047ab9 */ /* 0x000fe20000000800 */
[----:B------:R-:W1:Y:S01]  /*d490*/  LDC R9, c[0x0][0xc38] ;  /* 0x00030e00ff097b82 */ /* 0x000e620000000800 */
[----:B0-----:R-:W-:-:S04]  /*d4a0*/  LOP3.LUT R5, R2, 0x1f, RZ, 0xc0, !PT ;  /* 0x0000001f02057812 */ /* 0x001fc800078ec0ff */
[----:B------:R-:W-:-:S04]  /*d4b0*/  ISETP.NE.AND P0, PT, R5, 0x1f, PT ;  /* 0x0000001f0500780c */ /* 0x000fc80003f05270 */
[----:B------:R-:W-:-:S13]  /*d4c0*/  ISETP.GE.OR P1, PT, R5, UR4, !P0 ;  /* 0x0000000405007c0c */ /* 0x000fda000c726670 */
[----:B------:R-:W0:Y:S02]  /*d4d0*/  @!P1 LDC.64 R2, c[0x0][0xc80] ;  /* 0x00032000ff029b82 */ /* 0x000e240000000a00 */
[----:B0-----:R-:W-:-:S05]  /*d4e0*/  @!P1 IMAD.WIDE.U32 R2, R5, 0x4, R2 ;  /* 0x0000000405029825 */ /* 0x001fca00078e0002 */
[----:B------:R-:W2:Y:S01]  /*d4f0*/  @!P1 LDG.E R0, desc[UR48][R2.64] ;  /* 0x0000003002009981 */ /* 0x000ea2000c1e1900 */
[C---:B------:R-:W-:Y:S01]  /*d500*/  ISETP.NE.AND P1, PT, R5.reuse, RZ, PT ;  /* 0x000000ff0500720c */ /* 0x040fe20003f25270 */
[----:B------:R-:W-:Y:S01]  /*d510*/  UMOV UR45, URZ ;  /* 0x0000003f002d7c82 */ /* 0x000fe20008000000 */
[C---:B------:R-:W-:Y:S02]  /*d520*/  ISETP.GE.U32.AND P2, PT, R5.reuse, 0x2, PT ;  /* 0x000000020500780c */ /* 0x040fe40003f46070 */
[C---:B------:R-:W-:Y:S02]  /*d530*/  ISETP.GE.U32.AND P3, PT, R5.reuse, 0x4, PT ;  /* 0x000000040500780c */ /* 0x040fe40003f66070 */
[C---:B------:R-:W-:Y:S02]  /*d540*/  ISETP.GE.U32.AND P4, PT, R5.reuse, 0x8, PT ;  /* 0x000000080500780c */ /* 0x040fe40003f86070 */
[----:B------:R-:W-:Y:S01]  /*d550*/  ISETP.GE.U32.AND P5, PT, R5, 0x10, PT ;  /* 0x000000100500780c */ /* 0x000fe20003fa6070 */
[----:B--2---:R-:W0:Y:S02]  /*d560*/  SHFL.UP PT, R4, R0, 0x1, RZ ;  /* 0x0420000000047989 */ /* 0x004e2400000e00ff */
[----:B0-----:R-:W-:-:S05]  /*d570*/  SEL R7, R4, RZ, P1 ;  /* 0x000000ff04077207 */ /* 0x001fca0000800000 */
[----:B------:R-:W-:-:S05]  /*d580*/  IMAD.IADD R7, R0, 0x1, R7 ;  /* 0x0000000100077824 */ /* 0x000fca00078e0207 */
[----:B------:R-:W0:Y:S02]  /*d590*/  SHFL.UP PT, R4, R7, 0x2, RZ ;  /* 0x0440000007047989 */ /* 0x000e2400000e00ff */
[----:B0-----:R-:W-:-:S05]  /*d5a0*/  SEL R4, R4, RZ, P2 ;  /* 0x000000ff04047207 */ /* 0x001fca0001000000 */
[----:B------:R-:W-:-:S05]  /*d5b0*/  IMAD.IADD R4, R7, 0x1, R4 ;  /* 0x0000000107047824 */ /* 0x000fca00078e0204 */
[----:B------:R-:W0:Y:S02]  /*d5c0*/  SHFL.UP PT, R6, R4, 0x4, RZ ;  /* 0x0480000004067989 */ /* 0x000e2400000e00ff */
[----:B0-----:R-:W-:-:S05]  /*d5d0*/  SEL R3, R6, RZ, P3 ;  /* 0x000000ff06037207 */ /* 0x001fca0001800000 */
[----:B------:R-:W-:Y:S02]  /*d5e0*/  IMAD.IADD R3, R4, 0x1, R3 ;  /* 0x0000000104037824 */ /* 0x000fe400078e0203 */
[----:B------:R-:W0:Y:S03]  /*d5f0*/  S2R R4, SR_CTAID.X ;  /* 0x0000000000047919 */ /* 0x000e260000002500 */
[----:B------:R-:W2:Y:S02]  /*d600*/  SHFL.UP PT, R2, R3, 0x8, RZ ;  /* 0x0500000003027989 */ /* 0x000ea400000e00ff */
[----:B--2---:R-:W-:-:S05]  /*d610*/  SEL R2, R2, RZ, P4 ;  /* 0x000000ff02027207 */ /* 0x004fca0002000000 */
[----:B------:R-:W-:-:S05]  /*d620*/  IMAD.IADD R8, R3, 0x1, R2 ;  /* 0x0000000103087824 */ /* 0x000fca00078e0202 */
[----:B------:R-:W2:Y:S02]  /*d630*/  SHFL.UP PT, R2, R8, 0x10, RZ ;  /* 0x0600000008027989 */ /* 0x000ea400000e00ff */
[----:B--2---:R-:W-:-:S05]  /*d640*/  SEL R7, R2, RZ, P5 ;  /* 0x000000ff02077207 */ /* 0x004fca0002800000 */
[----:B------:R-:W-:-:S05]  /*d650*/  IMAD.IADD R2, R8, 0x1, R7 ;  /* 0x0000000108027824 */ /* 0x000fca00078e0207 */
[----:B------:R-:W1:Y:S02]  /*d660*/  SHFL.IDX PT, R6, R2, 0x1f, 0x1f ;  /* 0x03e01f0002067f89 */ /* 0x000e6400000e0000 */
[----:B-1----:R-:W-:Y:S02]  /*d670*/  IMAD R7, R6, R9, RZ ;  /* 0x0000000906077224 */ /* 0x002fe400078e02ff */
[----:B------:R-:W-:Y:S02]  /*d680*/  IMAD.MOV.U32 R6, RZ, RZ, RZ ;  /* 0x000000ffff067224 */ /* 0x000fe400078e00ff */
[----:B------:R-:W-:Y:S01]  /*d690*/  IMAD.MOV.U32 R10, RZ, RZ, R7 ;  /* 0x000000ffff0a7224 */ /* 0x000fe200078e0007 */
[----:B0-----:R-:W-:-:S13]  /*d6a0*/  ISETP.GT.AND P6, PT, R7, R4, PT ;  /* 0x000000040700720c */ /* 0x001fda0003fc4270 */
[----:B------:R-:W-:Y:S05]  /*d6b0*/  @P6 BRA `(.L_x_333) ;  /* 0x0000000000a46947 */ /* 0x000fea0003800000 */
[----:B------:R-:W-:Y:S01]  /*d6c0*/  IMAD.MOV.U32 R7, RZ, RZ, R10 ;  /* 0x000000ffff077224 */ /* 0x000fe200078e000a */
[----:B------:R-:W-:Y:S01]  /*d6d0*/  UMOV UR45, URZ ;  /* 0x0000003f002d7c82 */ /* 0x000fe20008000000 */
[----:B------:R-:W-:Y:S01]  /*d6e0*/  ULDC UR6, c[0x0][0xc3c] ;  /* 0x00030f0000067ab9 */ /* 0x000fe20000000800 */
[----:B------:R-:W-:-:S05]  /*d6f0*/  ULDC UR5, c[0x0][0xc3c] ;  /* 0x00030f0000057ab9 */ /* 0x000fca0000000800 */
.L_x_337:
[----:B------:R-:W-:-:S03]  /*d700*/  UIADD3 UR4, UR45, 0x1f, URZ ;  /* 0x0000001f2d047890 */ /* 0x000fc6000fffe03f */
[----:B------:R-:W-:Y:S01]  /*d710*/  UMOV UR45, UR5 ;  /* 0x00000005002d7c82 */ /* 0x000fe20008000000 */
[----:B------:R-:W-:-:S06]  /*d720*/  UISETP.GE.AND UP0, UPT, UR4, UR6, UPT ;  /* 0x000000060400728c */ /* 0x000fcc000bf06270 */
[----:B------:R-:W-:-:S13]  /*d730*/  PLOP3.LUT P6, PT, PT, PT, UP0, 0x40, 0x0 ;  /* 0x000000000000781c */ /* 0x000fda0003fce808 */
[----:B------:R-:W-:Y:S05]  /*d740*/  @!P6 BRA `(.L_x_334) ;  /* 0x000000040034e947 */ /* 0x000fea0003800000 */
[----:B------:R-:W-:Y:S01]  /*d750*/  UMOV UR45, UR4 ;  /* 0x00000004002d7c82 */ /* 0x000fe20008000000 */
[----:B------:R-:W-:Y:S01]  /*d760*/  BSSY B0, `(.L_x_335) ;  /* 0x0000008000007945 */ /* 0x000fe20003800000 */
[----:B------:R-:W-:Y:S02]  /*d770*/  VIADD R9, R5, UR45 ;  /* 0x0000002d05097c36 */ /* 0x000fe40008000000 */
[----:B------:R-:W-:-:S03]  /*d780*/  IMAD.MOV.U32 R0, RZ, RZ, RZ ;  /* 0x000000ffff007224 */ /* 0x000fc600078e00ff */
[----:B------:R-:W-:-:S13]  /*d790*/  ISETP.GE.OR P6, PT, R9, UR6, !P0 ;  /* 0x0000000609007c0c */ /* 0x000fda000c7c6670 */
[----:B------:R-:W-:Y:S05]  /*d7a0*/  @P6 BRA `(.L_x_336) ;  /* 0x00000000000c6947 */ /* 0x000fea0003800000 */
[----:B------:R-:W0:Y:S02]  /*d7b0*/  LDC.64 R2, c[0x0][0xc80] ;  /* 0x00032000ff027b82 */ /* 0x000e240000000a00 */
[----:B0-----:R-:W-:-:S05]  /*d7c0*/  IMAD.WIDE R2, R9, 0x4, R2 ;  /* 0x0000000409027825 */ /* 0x001fca00078e0202 */
[----:B------:R0:W5:Y:S02]  /*d7d0*/  LDG.E R0, desc[UR48][R2.64] ;  /* 0x0000003002007981 */ /* 0x000164000c1e1900 */
.L_x_336:
[----:B------:R-:W-:Y:S05]  /*d7e0*/  BSYNC B0 ;  /* 0x0000000000007941 */ /* 0x000fea0003800000 */
.L_x_335:
[----:B0----5:R-:W0:Y:S02]  /*d7f0*/  SHFL.UP PT, R2, R0, 0x1, RZ ;  /* 0x0420000000027989 */ /* 0x021e2400000e00ff */
[----:B0-----:R-:W-:-:S05]  /*d800*/  SEL R3, R2, RZ, P1 ;  /* 0x000000ff02037207 */ /* 0x001fca0000800000 */
[----:B------:R-:W-:-:S05]  /*d810*/  IMAD.IADD R3, R0, 0x1, R3 ;  /* 0x0000000100037824 */ /* 0x000fca00078e0203 */
[----:B------:R-:W0:Y:S02]  /*d820*/  SHFL.UP PT, R2, R3, 0x2, RZ ;  /* 0x0440000003027989 */ /* 0x000e2400000e00ff */
        /* <DEDUP_REMOVED lines=11> */
[----:B------:R-:W0:Y:S03]  /*d8e0*/  LDC R9, c[0x0][0xc38] ;  /* 0x00030e00ff097b82 */ /* 0x000e260000000800 */
[----:B------:R-:W0:Y:S02]  /*d8f0*/  SHFL.IDX PT, R12, R2, 0x1f, 0x1f ;  /* 0x03e01f00020c7f89 */ /* 0x000e2400000e0000 */
[----:B0-----:R-:W-:-:S04]  /*d900*/  IMAD R12, R12, R9, RZ ;  /* 0x000000090c0c7224 */ /* 0x001fc800078e02ff */
[----:B------:R-:W-:-:S05]  /*d910*/  IMAD.IADD R7, R12, 0x1, R7 ;  /* 0x000000010c077824 */ /* 0x000fca00078e0207 */
[----:B------:R-:W-:-:S13]  /*d920*/  ISETP.GT.AND P6, PT, R7, R4, PT ;  /* 0x000000040700720c */ /* 0x000fda0003fc4270 */
[----:B------:R-:W-:Y:S05]  /*d930*/  @!P6 BRA `(.L_x_337) ;  /* 0xfffffffc0070e947 */ /* 0x000fea000383ffff */
[----:B------:R-:W-:-:S07]  /*d940*/  IMAD.MOV.U32 R10, RZ, RZ, R12 ;  /* 0x000000ffff0a7224 */ /* 0x000fce00078e000c */
.L_x_333:
[----:B------:R-:W-:-:S04]  /*d950*/  IMAD.IADD R8, R7, 0x1, -R10 ;  /* 0x0000000107087824 */ /* 0x000fc800078e0a0a */
[----:B------:R-:W-:-:S05]  /*d960*/  IMAD R3, R2, R9, R8 ;  /* 0x0000000902037224 */ /* 0x000fca00078e0208 */
[----:B------:R-:W-:-:S13]  /*d970*/  ISETP.GT.AND P0, PT, R3, R4, PT ;  /* 0x000000040300720c */ /* 0x000fda0003f04270 */
[----:B------:R-:W-:Y:S02]  /*d980*/  VOTEU.ANY UR5, UPT, !P0 ;  /* 0x0000000000057886 */ /* 0x000fe400040e0100 */
[----:B------:R-:W-:Y:S02]  /*d990*/  UPOPC UR4, UR5 ;  /* 0x00000005000472bf */ /* 0x000fe40008000000 */
[----:B------:R-:W-:-:S04]  /*d9a0*/  ISETP.NE.AND P0, PT, RZ, UR5, PT ;  /* 0x00000005ff007c0c */ /* 0x000fc8000bf05270 */
[----:B------:R-:W-:-:S05]  /*d9b0*/  IMAD.U32 R11, RZ, RZ, UR4 ;  /* 0x00000004ff0b7e24 */ /* 0x000fca000f8e00ff */
[----:B------:R-:W0:Y:S02]  /*d9c0*/  SHFL.IDX PT, R0, R0, R11, 0x1f ;  /* 0x00001f0b00007589 */ /* 0x000e2400000e0000 */
[----:B0-----:R-:W-:-:S04]  /*d9d0*/  IABS R7, R0 ;  /* 0x0000000000077213 */ /* 0x001fc80000000000 */
[----:B------:R-:W0:Y:S08]  /*d9e0*/  I2F.RP R10, R7 ;  /* 0x00000007000a7306 */ /* 0x000e300000209400 */
[----:B0-----:R-:W0:Y:S02]  /*d9f0*/  MUFU.RCP R10, R10 ;  /* 0x0000000a000a7308 */ /* 0x001e240000001000 */
[----:B0-----:R-:W-:-:S06]  /*da00*/  VIADD R3, R10, 0xffffffe ;  /* 0x0ffffffe0a037836 */ /* 0x001fcc0000000000 */
[----:B------:R-:W0:Y:S01]  /*da10*/  F2I.FTZ.U32.TRUNC.NTZ R3, R3 ;  /* 0x0000000300037305 */ /* 0x000e22000021f000 */
[----:B------:R-:W-:Y:S05]  /*da20*/  @!P0 BRA `(.L_x_338) ;  /* 0x00000000000c8947 */ /* 0x000fea0003800000 */
[----:B------:R-:W-:-:S06]  /*da30*/  UIADD3 UR5, UR4, -0x1, URZ ;  /* 0xffffffff04057890 */ /* 0x000fcc000fffe03f */
[----:B------:R-:W-:-:S05]  /*da40*/  IMAD.U32 R11, RZ, RZ, UR5 ;  /* 0x00000005ff0b7e24 */ /* 0x000fca000f8e00ff */
[----:B------:R1:W2:Y:S02]  /*da50*/  SHFL.IDX PT, R6, R2, R11, 0x1f ;  /* 0x00001f0b02067589 */ /* 0x0002a400000e0000 */
.L_x_338:
[--C-:B01----:R-:W-:Y:S01]  /*da60*/  IMAD.MOV R2, RZ, RZ, -R3.reuse ;  /* 0x000000ffff027224 */ /* 0x103fe200078e0a03 */
[----:B------:R-:W-:Y:S01]  /*da70*/  UIADD3 UR45, UR4, UR45, URZ ;  /* 0x0000002d042d7290 */ /* 0x000fe2000fffe03f */
[----:B--2---:R-:W-:Y:S02]  /*da80*/  IMAD R6, R6, R9, R8 ;  /* 0x0000000906067224 */ /* 0x004fe400078e0208 */
[----:B------:R-:W-:Y:S02]  /*da90*/  IMAD R9, R2, R7, RZ ;  /* 0x0000000702097224 */ /* 0x000fe400078e02ff */
[----:B------:R-:W-:Y:S01]  /*daa0*/  IMAD.MOV.U32 R2, RZ, RZ, RZ ;  /* 0x000000ffff027224 */ /* 0x000fe200078e00ff */
[----:B------:R1:W-:Y:S03]  /*dab0*/  STL [R1+0x10], R6 ;  /* 0x0000100601007387 */ /* 0x0003e60000100800 */
[----:B------:R-:W-:-:S04]  /*dac0*/  IMAD.HI.U32 R2, R3, R9, R2 ;  /* 0x0000000903027227 */ /* 0x000fc800078e0002 */
[----:B------:R-:W-:Y:S01]  /*dad0*/  IMAD.IADD R9, R4, 0x1, -R6 ;  /* 0x0000000104097824 */ /* 0x000fe200078e0a06 */
[----:B------:R-:W-:-:S04]  /*dae0*/  IABS R4, R0 ;  /* 0x0000000000047213 */ /* 0x000fc80000000000 */
[----:B------:R-:W-:Y:S01]  /*daf0*/  IABS R3, R9 ;  /* 0x0000000900037213 */ /* 0x000fe20000000000 */
[----:B------:R-:W-:-:S04]  /*db00*/  IMAD.MOV R4, RZ, RZ, -R4 ;  /* 0x000000ffff047224 */ /* 0x000fc800078e0a04 */
[----:B------:R-:W-:-:S04]  /*db10*/  IMAD.HI.U32 R2, R2, R3, RZ ;  /* 0x0000000302027227 */ /* 0x000fc800078e00ff */
[----:B------:R-:W-:Y:S01]  /*db20*/  IMAD R4, R2, R4, R3 ;  /* 0x0000000402047224 */ /* 0x000fe200078e0203 */
[----:B------:R-:W-:-:S04]  /*db30*/  LOP3.LUT R3, R9, R0, RZ, 0x3c, !PT ;  /* 0x0000000009037212 */ /* 0x000fc800078e3cff */
[----:B------:R-:W-:Y:S02]  /*db40*/  ISETP.GT.U32.AND P1, PT, R7, R4, PT ;  /* 0x000000040700720c */ /* 0x000fe40003f24070 */
[----:B------:R-:W-:-:S11]  /*db50*/  ISETP.GE.AND P2, PT, R3, RZ, PT ;  /* 0x000000ff0300720c */ /* 0x000fd60003f46270 */
[----:B------:R-:W-:Y:S02]  /*db60*/  @!P1 IMAD.IADD R4, R4, 0x1, -R7 ;  /* 0x0000000104049824 */ /* 0x000fe400078e0a07 */
[----:B------:R-:W-:Y:S01]  /*db70*/  @!P1 VIADD R2, R2, 0x1 ;  /* 0x0000000102029836 */ /* 0x000fe20000000000 */
[----:B------:R-:W-:Y:S02]  /*db80*/  ISETP.NE.AND P1, PT, R0, RZ, PT ;  /* 0x000000ff0000720c */ /* 0x000fe40003f25270 */
[----:B------:R-:W-:-:S13]  /*db90*/  ISETP.GE.U32.AND P0, PT, R4, R7, PT ;  /* 0x000000070400720c */ /* 0x000fda0003f06070 */
[----:B------:R-:W-:-:S04]  /*dba0*/  @P0 VIADD R2, R2, 0x1 ;  /* 0x0000000102020836 */ /* 0x000fc80000000000 */
[----:B------:R-:W-:Y:S01]  /*dbb0*/  @!P2 IMAD.MOV R2, RZ, RZ, -R2 ;  /* 0x000000ffff02a224 */ /* 0x000fe200078e0a02 */
[----:B------:R-:W-:-:S04]  /*dbc0*/  @!P1 LOP3.LUT R2, RZ, R0, RZ, 0x33, !PT ;  /* 0x00000000ff029212 */ /* 0x000fc800078e33ff */
[----:B------:R-:W-:Y:S01]  /*dbd0*/  R2UR UR36, R2 ;  /* 0x00000000022472ca */ /* 0x000fe200000e0000 */
[----:B------:R-:W-:-:S04]  /*dbe0*/  IMAD.MOV R3, RZ, RZ, -R2 ;  /* 0x000000ffff037224 */ /* 0x000fc800078e0a02 */
[----:B------:R-:W-:-:S05]  /*dbf0*/  IMAD R0, R0, R3, R9 ;  /* 0x0000000300007224 */ /* 0x000fca00078e0209 */
[----:B------:R1:W-:Y:S01]  /*dc00*/  STL [R1+0x14], R0 ;  /* 0x0000140001007387 */ /* 0x0003e20000100800 */
[----:B------:R-:W-:Y:S05]  /*dc10*/  BRA `(.L_x_339) ;  /* 0x00000000000c7947 */ /* 0x000fea0003800000 */
.L_x_334:
[----:B------:R0:W-:Y:S01]  /*dc20*/  STL [R1+0x10], R4 ;  /* 0x0000100401007387 */ /* 0x0001e20000100800 */
[----:B------:R-:W-:-:S03]  /*dc30*/  UMOV UR36, URZ ;  /* 0x0000003f00247c82 */ /* 0x000fc60008000000 */
[----:B------:R0:W-:Y:S02]  /*dc40*/  STL [R1+0x14], RZ ;  /* 0x000014ff01007387 */ /* 0x0001e40000100800 */
.L_x_339:
[----:B------:R-:W2:Y:S04]  /*dc50*/  LDL R2, [R1+0x14] ;  /* 0x0000140001027983 */ /* 0x000ea80000100800 */
[----:B0-----:R-:W3:Y:S01]  /*dc60*/  LDL R4, [R1+0x10] ;  /* 0x0000100001047983 */ /* 0x001ee20000100800 */
[----:B------:R-:W-:-:S13]  /*dc70*/  ISETP.NE.AND P0, PT, R5, RZ, PT ;  /* 0x000000ff0500720c */ /* 0x000fda0003f05270 */
[----:B------:R-:W0:Y:S01]  /*dc80*/  @!P0 S2R R3, SR_CgaCtaId ;  /* 0x0000000000038919 */ /* 0x000e220000008800 */
[----:B-1----:R-:W-:Y:S01]  /*dc90*/  @!P0 MOV R0, 0x400 ;  /* 0x0000040000008802 */ /* 0x002fe20000000f00 */
[----:B------:R-:W-:Y:S02]  /*dca0*/  IMAD.U32 R6, RZ, RZ, UR36 ;  /* 0x00000024ff067e24 */ /* 0x000fe4000f8e00ff */
[----:B------:R-:W-:Y:S01]  /*dcb0*/  IMAD.U32 R7, RZ, RZ, UR45 ;  /* 0x0000002dff077e24 */ /* 0x000fe2000f8e00ff */
[----:B0-----:R-:W-:Y:S01]  /*dcc0*/  @!P0 LEA R0, R3, R0, 0x18 ;  /* 0x0000000003008211 */ /* 0x001fe200078ec0ff */
[----:B--2---:R-:W-:-:S05]  /*dcd0*/  IMAD.MOV.U32 R5, RZ, RZ, R2 ;  /* 0x000000ffff057224 */ /* 0x004fca00078e0002 */
[----:B---3--:R2:W-:Y:S01]  /*dce0*/  @!P0 STS.128 [R0+0x334d0], R4 ;  /* 0x0334d00400008388 */ /* 0x0085e20000000c00 */
[----:B------:R-:W-:Y:S06]  /*dcf0*/  BAR.ARV 0x5, 0x180 ;  /* 0x0146000000007b1d */ /* 0x000fec0000002000 */
.L_x_332:
[----:B------:R-:W-:Y:S01]  /*dd00*/  ULDC UR4, c[0x0][0xc3c] ;  /* 0x00030f0000047ab9 */ /* 0x000fe20000000800 */
[----:B------:R3:W-:Y:S01]  /*dd10*/  STL [R1+0x24], RZ ;  /* 0x000024ff01007387 */ /* 0x0007e20000100800 */
[----:B------:R-:W-:Y:S01]  /*dd20*/  UISETP.GE.AND UP0, UPT, UR45, UR4, UPT ;  /* 0x000000042d00728c */ /* 0x000fe2000bf06270 */
[----:B------:R-:W-:Y:S02]  /*dd30*/  IMAD.MOV.U32 R19, RZ, RZ, 0x1 ;  /* 0x00000001ff137424 */ /* 0x000fe400078e00ff */
[----:B------:R-:W-:-:S03]  /*dd40*/  IMAD.MOV.U32 R18, RZ, RZ, RZ ;  /* 0x000000ffff127224 */ /* 0x000fc600078e00ff */
[----:B------:R-:W-:-:S13]  /*dd50*/  PLOP3.LUT P0, PT, PT, PT, UP0, 0x80, 0x0 ;  /* 0x000000000000781c */ /* 0x000fda0003f0f008 */
[----:B---3--:R-:W-:Y:S05]  /*dd60*/  @P0 BRA `(.L_x_340) ;  /* 0x0000004800840947 */ /* 0x008fea0003800000 */
[----:B------:R-:W3:Y:S01]  /*dd70*/  S2R R10, SR_TID.X ;  /* 0x00000000000a7919 */ /* 0x000ee20000002100 */
[----:B------:R-:W4:Y:S01]  /*dd80*/  S2UR UR5, SR_CgaCtaId ;  /* 0x00000000000579c3 */ /* 0x000f220000008800 */
[----:B------:R-:W-:Y:S01]  /*dd90*/  UMOV UR4, 0x400 ;  /* 0x0000040000047882 */ /* 0x000fe20000000000 */
[----:B------:R-:W-:Y:S01]  /*dda0*/  IMAD.MOV.U32 R19, RZ, RZ, 0x1 ;  /* 0x00000001ff137424 */ /* 0x000fe200078e00ff */
[----:B------:R-:W-:Y:S01]  /*ddb0*/  ULDC UR43, c[0x0][0xc] ;  /* 0x00000300002b7ab9 */ /* 0x000fe20000000800 */
[----:B------:R-:W-:Y:S01]  /*ddc0*/  IMAD.MOV.U32 R18, RZ, RZ, RZ ;  /* 0x000000ffff127224 */ /* 0x000fe200078e00ff */
[----:B------:R-:W-:Y:S02]  /*ddd0*/  ULOP3.LUT UR39, UR38, 0x1, URZ, 0xfc, !UPT ;  /* 0x0000000126277892 */ /* 0x000fe4000f8efc3f */
[----:B------:R-:W-:Y:S01]  /*dde0*/  ULOP3.LUT UR44, UR38, 0x2, URZ, 0xfc, !UPT ;  /* 0x00000002262c7892 */ /* 0x000fe2000f8efc3f */
[----:B------:R-:W-:Y:S01]  /*ddf0*/  ULDC.64 UR52, c[0x0][0x198] ;  /* 0x0000660000347ab9 */ /* 0x000fe20000000a00 */
[----:B----4-:R-:W-:-:S06]  /*de00*/  ULEA UR4, UR5, UR4, 0x18 ;  /* 0x0000000405047291 */ /* 0x010fcc000f8ec03f */
[----:B------:R-:W-:Y:S01]  /*de10*/  IMAD.U32 R17, RZ, RZ, UR4 ;  /* 0x00000004ff117e24 */ /* 0x000fe2000f8e00ff */
[----:B---3--:R-:W-:Y:S01]  /*de20*/  SHF.R.U32.HI R3, RZ, 0x1, R10 ;  /* 0x00000001ff037819 */ /* 0x008fe2000001160a */
[C---:B-12---:R-:W-:Y:S01]  /*de30*/  IMAD.SHL.U32 R4, R10.reuse, 0x40, RZ ;  /* 0x000000400a047824 */ /* 0x046fe200078e00ff */
[C---:B------:R-:W-:Y:S01]  /*de40*/  LOP3.LUT R9, R10.reuse, 0x7f, RZ, 0xc0, !PT ;  /* 0x0000007f0a097812 */ /* 0x040fe200078ec0ff */
[----:B------:R-:W-:-:S03]  /*de50*/  IMAD.SHL.U32 R5, R10, 0x2, RZ ;  /* 0x000000020a057824 */ /* 0x000fc600078e00ff */
[----:B------:R-:W-:-:S04]  /*de60*/  LOP3.LUT R0, R4, 0x180, RZ, 0xc0, !PT ;  /* 0x0000018004007812 */ /* 0x000fc800078ec0ff */
[----:B------:R-:W-:Y:S01]  /*de70*/  LOP3.LUT R3, R0, 0x30, R3, 0xf8, !PT ;  /* 0x0000003000037812 */ /* 0x000fe200078ef803 */
[----:B------:R-:W-:-:S05]  /*de80*/  IMAD.SHL.U32 R0, R10, 0x10, RZ ;  /* 0x000000100a007824 */ /* 0x000fca00078e00ff */
[----:B0-----:R-:W-:-:S04]  /*de90*/  LOP3.LUT R2, R0, 0x1b0, RZ, 0xc0, !PT ;  /* 0x000001b000027812 */ /* 0x001fc800078ec0ff */
[----:B------:R-:W-:Y:S01]  /*dea0*/  LOP3.LUT R6, R2, 0x30, R5, 0x78, !PT ;  /* 0x0000003002067812 */ /* 0x000fe200078e7805 */
[----:B------:R-:W-:-:S05]  /*deb0*/  IMAD.SHL.U32 R2, R9, 0x10, RZ ;  /* 0x0000001009027824 */ /* 0x000fca00078e00ff */
[----:B------:R-:W-:Y:S01]  /*dec0*/  LOP3.LUT R7, R2, 0x600, RZ, 0xc0, !PT ;  /* 0x0000060002077812 */ /* 0x000fe200078ec0ff */
[----:B------:R-:W-:-:S05]  /*ded0*/  IMAD.SHL.U32 R2, R10, 0x8, RZ ;  /* 0x000000080a027824 */ /* 0x000fca00078e00ff */
[----:B------:R-:W-:Y:S02]  /*dee0*/  LOP3.LUT R5, R3, 0x30, R2, 0x78, !PT ;  /* 0x0000003003057812 */ /* 0x000fe400078e7802 */
[----:B------:R-:W-:Y:S02]  /*def0*/  LOP3.LUT R3, R7, 0x40, R0, 0xf8, !PT ;  /* 0x0000004007037812 */ /* 0x000fe400078ef800 */
[----:B------:R-:W-:Y:S02]  /*df00*/  LOP3.LUT R5, R5, 0x640, R4, 0xf8, !PT ;  /* 0x0000064005057812 */ /* 0x000fe400078ef804 */
[----:B------:R-:W-:Y:S01]  /*df10*/  LOP3.LUT R2, R3, R6, RZ, 0xfc, !PT ;  /* 0x0000000603027212 */ /* 0x000fe200078efcff */
[----:B------:R-:W-:Y:S01]  /*df20*/  IMAD.SHL.U32 R3, R10, 0x20, RZ ;  /* 0x000000200a037824 */ /* 0x000fe200078e00ff */
[----:B------:R-:W-:Y:S01]  /*df30*/  LOP3.LUT R0, R0, 0x30, RZ, 0xc0, !PT ;  /* 0x0000003000007812 */ /* 0x000fe200078ec0ff */
[----:B------:R-:W-:Y:S02]  /*df40*/  STL [R1+0x1c], R5 ;  /* 0x00001c0501007387 */ /* 0x000fe40000100800 */
[----:B------:R-:W-:Y:S01]  /*df50*/  IMAD.IADD R2, R17, 0x1, R2 ;  /* 0x0000000111027824 */ /* 0x000fe200078e0202 */
[----:B------:R-:W-:-:S02]  /*df60*/  LOP3.LUT R6, R3, 0x80, RZ, 0xc0, !PT ;  /* 0x0000008003067812 */ /* 0x000fc400078ec0ff */
[----:B------:R-:W-:Y:S01]  /*df70*/  LOP3.LUT R8, R7, 0x60, R3, 0xf8, !PT ;  /* 0x0000006007087812 */ /* 0x000fe200078ef803 */
[----:B------:R-:W-:Y:S01]  /*df80*/  IMAD.SHL.U32 R7, R10, 0x4, RZ ;  /* 0x000000040a077824 */ /* 0x000fe200078e00ff */
[----:B------:R-:W-:-:S04]  /*df90*/  LOP3.LUT R6, R6, 0x10, R10, 0xf8, !PT ;  /* 0x0000001006067812 */ /* 0x000fc800078ef80a */
[----:B------:R-:W-:Y:S02]  /*dfa0*/  LOP3.LUT R6, R6, 0x10, R7, 0x78, !PT ;  /* 0x0000001006067812 */ /* 0x000fe400078e7807 */
[----:B------:R-:W-:-:S04]  /*dfb0*/  LOP3.LUT R7, R8, 0x100, R3, 0xf8, !PT ;  /* 0x0000010008077812 */ /* 0x000fc800078ef803 */
[----:B------:R-:W-:-:S05]  /*dfc0*/  LOP3.LUT R4, R7, R6, RZ, 0xfc, !PT ;  /* 0x0000000607047212 */ /* 0x000fca00078efcff */
[----:B------:R0:W-:Y:S04]  /*dfd0*/  STL [R1+0xc], R4 ;  /* 0x00000c0401007387 */ /* 0x0001e80000100800 */
[----:B------:R1:W-:Y:S04]  /*dfe0*/  STL [R1+0x20], R2 ;  /* 0x0000200201007387 */ /* 0x0003e80000100800 */
[----:B------:R2:W-:Y:S01]  /*dff0*/  STL [R1+0x24], RZ ;  /* 0x000024ff01007387 */ /* 0x0005e20000100800 */
[----:B0-----:R-:W-:Y:S02]  /*e000*/  SHF.R.U32.HI R4, RZ, 0x2, R9 ;  /* 0x00000002ff047819 */ /* 0x001fe40000011609 */
[----:B-1----:R-:W-:-:S02]  /*e010*/  LOP3.LUT R2, R0, 0x40, RZ, 0xfc, !PT ;  /* 0x0000004000027812 */ /* 0x002fc400078efcff */
[----:B------:R-:W-:Y:S02]  /*e020*/  LOP3.LUT R3, R4, 0x60, R3, 0xf8, !PT ;  /* 0x0000006004037812 */ /* 0x000fe400078ef803 */
[----:B--2---:R-:W-:-:S07]  /*e030*/  LOP3.LUT R0, R0, 0x80, RZ, 0xfc, !PT ;  /* 0x0000008000007812 */ /* 0x004fce00078efcff */
.L_x_413:
[----:B------:R-:W-:Y:S01]  /*e040*/  ULDC.64 UR4, c[0x0][0xc88] ;  /* 0x0003220000047ab9 */ /* 0x000fe20000000a00 */
[----:B------:R-:W-:Y:S01]  /*e050*/  ULDC.64 UR6, c[0x0][0xa18] ;  /* 0x0002860000067ab9 */ /* 0x000fe20000000a00 */
[----:B------:R-:W-:-:S06]  /*e060*/  UIMAD.WIDE UR4, UR45, 0x4, UR4 ;  /* 0x000000042d0478a5 */ /* 0x000fcc000f8e0204 */
[----:B------:R-:W-:Y:S02]  /*e070*/  IMAD.U32 R2, RZ, RZ, UR4 ;  /* 0x00000004ff027e24 */ /* 0x000fe4000f8e00ff */
[----:B------:R-:W-:Y:S01]  /*e080*/  IMAD.U32 R3, RZ, RZ, UR5 ;  /* 0x00000005ff037e24 */ /* 0x000fe2000f8e00ff */
[----:B------:R-:W-:Y:S01]  /*e090*/  UISETP.NE.U32.AND UP0, UPT, UR6, URZ, UPT ;  /* 0x0000003f0600728c */ /* 0x000fe2000bf05070 */
[----:B------:R-:W-:Y:S01]  /*e0a0*/  ULDC UR8, c[0x0][0x288] ;  /* 0x0000a20000087ab9 */ /* 0x000fe20000000800 */
[----:B------:R-:W-:Y:S02]  /*e0b0*/  ULDC.64 UR4, c[0x0][0xa28] ;  /* 0x00028a0000047ab9 */ /* 0x000fe40000000a00 */
[----:B------:R-:W2:Y:S01]  /*e0c0*/  LDG.E R2, desc[UR48][R2.64] ;  /* 0x0000003002027981 */ /* 0x000ea2000c1e1900 */
[----:B------:R-:W-:Y:S01]  /*e0d0*/  UISETP.NE.AND.EX UP0, UPT, UR7, URZ, UPT, UP0 ;  /* 0x0000003f0700728c */ /* 0x000fe2000bf05300 */
[----:B------:R-:W-:Y:S01]  /*e0e0*/  IMAD.U32 R0, RZ, RZ, UR8 ;  /* 0x00000008ff007e24 */ /* 0x000fe2000f8e00ff */
[----:B------:R-:W-:-:S04]  /*e0f0*/  UISETP.NE.U32.AND UP1, UPT, UR4, URZ, UPT ;  /* 0x0000003f0400728c */ /* 0x000fc8000bf25070 */
[----:B------:R-:W-:Y:S01]  /*e100*/  PLOP3.LUT P3, PT, PT, PT, UP0, 0x80, 0x0 ;  /* 0x000000000000781c */ /* 0x000fe20003f6f008 */
[----:B------:R-:W-:-:S06]  /*e110*/  UISETP.NE.AND.EX UP1, UPT, UR5, URZ, UPT, UP1 ;  /* 0x0000003f0500728c */ /* 0x000fcc000bf25310 */
[----:B------:R-:W-:Y:S02]  /*e120*/  PLOP3.LUT P2, PT, PT, PT, UP1, 0x80, 0x0 ;  /* 0x000000000000781c */ /* 0x000fe40003f4f018 */
[----:B--2---:R-:W-:-:S13]  /*e130*/  R2UR UR46, R2 ;  /* 0x00000000022e72ca */ /* 0x004fda00000e0000 */
[----:B------:R-:W-:Y:S02]  /*e140*/  USHF.R.S32.HI UR50, URZ, 0x1f, UR46 ;  /* 0x0000001f3f327899 */ /* 0x000fe4000801142e */
[----:B------:R-:W-:Y:S02]  /*e150*/  USHF.L.U32 UR47, UR46, 0x2, URZ ;  /* 0x000000022e2f7899 */ /* 0x000fe4000800063f */
[----:B------:R-:W-:Y:S02]  /*e160*/  USHF.L.U64.HI UR51, UR46, 0x2, UR50 ;  /* 0x000000022e337899 */ /* 0x000fe40008010232 */
[----:B------:R-:W-:Y:S02]  /*e170*/  @UP0 UIADD3 UR6, UP3, UR47, UR6, URZ ;  /* 0x000000062f060290 */ /* 0x000fe4000ff7e03f */
[----:B------:R-:W-:Y:S02]  /*e180*/  @UP1 ULEA UR4, UP2, UR46, UR4, 0x2 ;  /* 0x000000042e041291 */ /* 0x000fe4000f84103f */
[----:B------:R-:W-:-:S02]  /*e190*/  @UP0 UIADD3.X UR7, UR51, UR7, URZ, UP3, !UPT ;  /* 0x0000000733070290 */ /* 0x000fc40009ffe43f */
[----:B------:R-:W-:Y:S01]  /*e1a0*/  IMAD.U32 R2, RZ, RZ, UR6 ;  /* 0x00000006ff027e24 */ /* 0x000fe2000f8e00ff */
[----:B------:R-:W-:-:S03]  /*e1b0*/  @UP1 ULEA.HI.X UR5, UR46, UR5, UR50, 0x2, UP2 ;  /* 0x000000052e051291 */ /* 0x000fc600090f1432 */
[----:B------:R-:W-:Y:S01]  /*e1c0*/  IMAD.U32 R3, RZ, RZ, UR7 ;  /* 0x00000007ff037e24 */ /* 0x000fe2000f8e00ff */
[----:B------:R-:W-:-:S04]  /*e1d0*/  ULDC.64 UR6, c[0x0][0xa08] ;  /* 0x0002820000067ab9 */ /* 0x000fc80000000a00 */
[----:B0-----:R0:W2:Y:S01]  /*e1e0*/  @P3 LDG.E R0, desc[UR48][R2.64] ;  /* 0x0000003002003981 */ /* 0x0010a2000c1e1900 */
[----:B------:R-:W-:Y:S01]  /*e1f0*/  ISETP.NE.U32.AND P1, PT, RZ, UR6, PT ;  /* 0x00000006ff007c0c */ /* 0x000fe2000bf25070 */
[----:B------:R-:W-:Y:S01]  /*e200*/  UIADD3 UR6, UP1, UR47, UR6, URZ ;  /* 0x000000062f067290 */ /* 0x000fe2000ff3e03f */
[----:B0-----:R-:W-:Y:S02]  /*e210*/  IMAD.U32 R2, RZ, RZ, UR4 ;  /* 0x00000004ff027e24 */ /* 0x001fe4000f8e00ff */
[----:B------:R-:W-:Y:S01]  /*e220*/  IMAD.U32 R3, RZ, RZ, UR5 ;  /* 0x00000005ff037e24 */ /* 0x000fe2000f8e00ff */
[----:B------:R-:W-:Y:S02]  /*e230*/  ULDC.64 UR4, c[0x0][0xa00] ;  /* 0x0002800000047ab9 */ /* 0x000fe40000000a00 */
[----:B------:R-:W-:Y:S01]  /*e240*/  ISETP.NE.U32.AND P0, PT, RZ, UR4, PT ;  /* 0x00000004ff007c0c */ /* 0x000fe2000bf05070 */
[----:B------:R-:W-:Y:S01]  /*e250*/  UIADD3 UR4, UP0, UR47, UR4, URZ ;  /* 0x000000042f047290 */ /* 0x000fe2000ff1e03f */
[----:B------:R-:W-:Y:S01]  /*e260*/  ISETP.NE.AND.EX P1, PT, RZ, UR7, PT, P1 ;  /* 0x00000007ff007c0c */ /* 0x000fe2000bf25310 */
[----:B-1----:R0:W3:Y:S01]  /*e270*/  @P2 LDG.E R7, desc[UR48][R2.64] ;  /* 0x0000003002072981 */ /* 0x0020e2000c1e1900 */
[----:B------:R-:W-:Y:S01]  /*e280*/  ISETP.NE.AND.EX P0, PT, RZ, UR5, PT, P0 ;  /* 0x00000005ff007c0c */ /* 0x000fe2000bf05300 */
[----:B------:R-:W-:Y:S01]  /*e290*/  UIADD3.X UR5, UR51, UR5, URZ, UP0, !UPT ;  /* 0x0000000533057290 */ /* 0x000fe200087fe43f */
[----:B------:R-:W-:Y:S01]  /*e2a0*/  IMAD.U32 R4, RZ, RZ, UR6 ;  /* 0x00000006ff047e24 */ /* 0x000fe2000f8e00ff */
[----:B------:R-:W-:Y:S01]  /*e2b0*/  UIADD3.X UR7, UR51, UR7, URZ, UP1, !UPT ;  /* 0x0000000733077290 */ /* 0x000fe20008ffe43f */
[----:B0-----:R-:W-:-:S03]  /*e2c0*/  IMAD.U32 R2, RZ, RZ, UR4 ;  /* 0x00000004ff027e24 */ /* 0x001fc6000f8e00ff */
[----:B------:R-:W-:Y:S02]  /*e2d0*/  IMAD.U32 R3, RZ, RZ, UR5 ;  /* 0x00000005ff037e24 */ /* 0x000fe4000f8e00ff */
[----:B------:R-:W-:-:S05]  /*e2e0*/  IMAD.U32 R5, RZ, RZ, UR7 ;  /* 0x00000007ff057e24 */ /* 0x000fca000f8e00ff */
[----:B------:R0:W5:Y:S04]  /*e2f0*/  @P1 LDG.E R6, desc[UR48][R4.64] ;  /* 0x0000003004061981 */ /* 0x000168000c1e1900 */
[----:B--2---:R1:W-:Y:S04]  /*e300*/  STL [R1+0x18], R0 ;  /* 0x0000180001007387 */ /* 0x0043e80000100800 */
[----:B-1----:R0:W5:Y:S01]  /*e310*/  @P0 LDG.E R0, desc[UR48][R2.64] ;  /* 0x0000003002000981 */ /* 0x002162000c1e1900 */
[----:B------:R-:W-:Y:S01]  /*e320*/  UMOV UR41, URZ ;  /* 0x0000003f00297c82 */ /* 0x000fe20008000000 */
[----:B---3--:R-:W-:Y:S01]  /*e330*/  @P2 R2UR UR41, R7 ;  /* 0x00000000072922ca */ /* 0x008fe200000e0000 */
[----:B------:R-:W-:-:S14]  /*e340*/  @P3 BRA `(.L_x_341) ;  /* 0x0000000000143947 */ /* 0x000fdc0003800000 */
[----:B------:R-:W-:Y:S05]  /*e350*/  @!P0 BRA `(.L_x_341) ;  /* 0x0000000000108947 */ /* 0x000fea0003800000 */
[----:B------:R-:W2:Y:S04]  /*e360*/  LDG.E R7, desc[UR48][R2.64] ;  /* 0x0000003002077981 */ /* 0x000ea8000c1e1900 */
[----:B0-----:R-:W2:Y:S02]  /*e370*/  LDG.E R2, desc[UR48][R2.64+0x4] ;  /* 0x0000043002027981 */ /* 0x001ea4000c1e1900 */
[----:B--2---:R-:W-:-:S05]  /*e380*/  IMAD.IADD R2, R2, 0x1, -R7 ;  /* 0x0000000102027824 */ /* 0x004fca00078e0a07 */
[----:B------:R1:W-:Y:S02]  /*e390*/  STL [R1+0x18], R2 ;  /* 0x0000180201007387 */ /* 0x0003e40000100800 */
.L_x_341:
[----:B------:R-:W-:Y:S01]  /*e3a0*/  UMOV UR54, URZ ;  /* 0x0000003f00367c82 */ /* 0x000fe20008000000 */
[----:B-----5:R-:W-:Y:S01]  /*e3b0*/  @P0 R2UR UR54, R0 ;  /* 0x00000000003602ca */ /* 0x020fe200000e0000 */
[----:B------:R-:W-:Y:S01]  /*e3c0*/  IMAD.U32 R0, RZ, RZ, UR46 ;  /* 0x0000002eff007e24 */ /* 0x000fe2000f8e00ff */
[----:B------:R-:W-:Y:S01]  /*e3d0*/  ULDC.64 UR6, c[0x0][0xa20] ;  /* 0x0002880000067ab9 */ /* 0x000fe20000000a00 */
[----:B------:R-:W-:Y:S01]  /*e3e0*/  UMOV UR42, URZ ;  /* 0x0000003f002a7c82 */ /* 0x000fe20008000000 */
[----:B------:R-:W-:Y:S01]  /*e3f0*/  ISETP.NE.U32.AND P0, PT, RZ, UR6, PT ;  /* 0x00000006ff007c0c */ /* 0x000fe2000bf05070 */
[----:B------:R-:W-:Y:S01]  /*e400*/  ULDC.64 UR4, c[0x0][0x418] ;  /* 0x0001060000047ab9 */ /* 0x000fe20000000a00 */
[----:B------:R2:W-:Y:S01]  /*e410*/  STL [R1], R0 ;  /* 0x0000000001007387 */ /* 0x0005e20000100800 */
[----:B------:R-:W-:Y:S01]  /*e420*/  @P1 R2UR UR42, R6 ;  /* 0x00000000062a12ca */ /* 0x000fe200000e0000 */
[----:B------:R-:W-:Y:S01]  /*e430*/  UISETP.NE.U32.AND UP0, UPT, UR4, URZ, UPT ;  /* 0x0000003f0400728c */ /* 0x000fe2000bf05070 */
[----:B------:R-:W-:-:S02]  /*e440*/  ISETP.NE.AND.EX P0, PT, RZ, UR7, PT, P0 ;  /* 0x00000007ff007c0c */ /* 0x000fc4000bf05300 */
[----:B------:R-:W-:Y:S01]  /*e450*/  ULDC UR4, c[0x0][0x424] ;  /* 0x0001090000047ab9 */ /* 0x000fe20000000800 */
[----:B------:R-:W-:-:S03]  /*e460*/  UISETP.NE.AND.EX UP0, UPT, UR5, URZ, UPT, UP0 ;  /* 0x0000003f0500728c */ /* 0x000fc6000bf05300 */
[----:B------:R-:W-:Y:S01]  /*e470*/  ULDC UR5, c[0x0][0x2f0] ;  /* 0x0000bc0000057ab9 */ /* 0x000fe20000000800 */
[----:B------:R-:W-:-:S04]  /*e480*/  USEL UR4, UR4, 0x1, UP0 ;  /* 0x0000000104047887 */ /* 0x000fc80008000000 */
[----:B------:R-:W-:Y:S02]  /*e490*/  UIMAD UR4, UR4, UR5, URZ ;  /* 0x00000005040472a4 */ /* 0x000fe4000f8e023f */
[----:B------:R-:W-:Y:S01]  /*e4a0*/  UIADD3 UR42, UR42, UR41, URZ ;  /* 0x000000292a2a7290 */ /* 0x000fe2000fffe03f */
[----:B--2---:R-:W-:Y:S11]  /*e4b0*/  @!P0 BRA `(.L_x_342) ;  /* 0x00000000001c8947 */ /* 0x004ff60003800000 */
[----:B------:R-:W-:-:S04]  /*e4c0*/  UIADD3 UR4, UP0, UR47, UR6, URZ ;  /* 0x000000062f047290 */ /* 0x000fc8000ff1e03f */
[----:B------:R-:W-:Y:S02]  /*e4d0*/  UIADD3.X UR5, UR51, UR7, URZ, UP0, !UPT ;  /* 0x0000000733057290 */ /* 0x000fe400087fe43f */
[----:B01----:R-:W-:-:S04]  /*e4e0*/  IMAD.U32 R2, RZ, RZ, UR4 ;  /* 0x00000004ff027e24 */ /* 0x003fc8000f8e00ff */
[----:B------:R-:W-:-:S05]  /*e4f0*/  IMAD.U32 R3, RZ, RZ, UR5 ;  /* 0x00000005ff037e24 */ /* 0x000fca000f8e00ff */
[----:B------:R-:W2:Y:S02]  /*e500*/  LDG.E R2, desc[UR48][R2.64] ;  /* 0x0000003002027981 */ /* 0x000ea4000c1e1900 */
[----:B--2---:R-:W-:Y:S01]  /*e510*/  R2UR UR4, R2 ;  /* 0x00000000020472ca */ /* 0x004fe200000e0000 */
[----:B------:R-:W-:-:S14]  /*e520*/  BRA `(.L_x_343) ;  /* 0x0000000000187947 */ /* 0x000fdc0003800000 */
.L_x_342:
[----:B------:R-:W-:Y:S05]  /*e530*/  @!P1 BRA `(.L_x_343) ;  /* 0x0000000000149947 */ /* 0x000fea0003800000 */
[----:B------:R-:W2:Y:S04]  /*e540*/  LDG.E R0, desc[UR48][R4.64] ;  /* 0x0000003004007981 */ /* 0x000ea8000c1e1900 */
[----:B0-----:R-:W3:Y:S01]  /*e550*/  LDG.E R4, desc[UR48][R4.64+0x4] ;  /* 0x0000043004047981 */ /* 0x001ee2000c1e1900 */
[----:B--2---:R-:W-:Y:S02]  /*e560*/  R2UR UR5, R0 ;  /* 0x00000000000572ca */ /* 0x004fe400000e0000 */
[----:B---3--:R-:W-:-:S13]  /*e570*/  R2UR UR4, R4 ;  /* 0x00000000040472ca */ /* 0x008fda00000e0000 */
[----:B------:R-:W-:-:S12]  /*e580*/  UIADD3 UR4, -UR5, UR4, URZ ;  /* 0x0000000405047290 */ /* 0x000fd8000fffe13f */
.L_x_343:
[----:B------:R-:W-:Y:S01]  /*e590*/  UIADD3 UR41, -UR41, UR4, URZ ;  /* 0x0000000429297290 */ /* 0x000fe2000fffe13f */
[----:B------:R-:W-:Y:S03]  /*e5a0*/  BSSY B7, `(.L_x_344) ;  /* 0x000037b000077945 */ /* 0x000fe60003800000 */
[----:B------:R-:W-:Y:S02]  /*e5b0*/  UIADD3 UR4, UR41, 0x9f, URZ ;  /* 0x0000009f29047890 */ /* 0x000fe4000fffe03f */
[----:B------:R-:W-:Y:S02]  /*e5c0*/  ISETP.LT.AND P0, PT, RZ, UR41, PT ;  /* 0x00000029ff007c0c */ /* 0x000fe4000bf01270 */
[----:B------:R-:W-:-:S04]  /*e5d0*/  UIMAD.WIDE UR4, UR4, 0x66666667, URZ ;  /* 0x66666667040478a5 */ /* 0x000fc8000f8e023f */
[----:B------:R-:W-:-:S04]  /*e5e0*/  USHF.R.U32.HI UR40, URZ, 0x1f, UR5 ;  /* 0x0000001f3f287899 */ /* 0x000fc80008011605 */
[----:B------:R-:W-:-:S03]  /*e5f0*/  ULEA.HI.SX32 UR40, UR5, UR40, 0x1a ;  /* 0x0000002805287291 */ /* 0x000fc6000f8fd23f */
[----:B------:R-:W-:Y:S09]  /*e600*/  @P0 BRA `(.L_x_345) ;  /* 0x0000000000480947 */ /* 0x000ff20003800000 */
[----:B------:R-:W2:Y:S02]  /*e610*/  S2R R0, SR_TID.X ;  /* 0x0000000000007919 */ /* 0x000ea40000002100 */
[----:B--2---:R-:W-:-:S04]  /*e620*/  LOP3.LUT R0, R0, 0x7f, RZ, 0xc0, !PT ;  /* 0x0000007f00007812 */ /* 0x004fc800078ec0ff */
[----:B------:R-:W-:-:S13]  /*e630*/  ISETP.NE.AND P0, PT, R0, RZ, PT ;  /* 0x000000ff0000720c */ /* 0x000fda0003f05270 */
[----:B------:R-:W-:Y:S05]  /*e640*/  @P0 BRA `(.L_x_346) ;  /* 0x0000003400c00947 */ /* 0x000fea0003800000 */
[----:B0-----:R-:W0:Y:S01]  /*e650*/  S2R R3, SR_LANEID ;  /* 0x0000000000037919 */ /* 0x001e220000000000 */
[----:B------:R-:W-:Y:S02]  /*e660*/  VOTEU.ANY UR4, UPT, PT ;  /* 0x0000000000047886 */ /* 0x000fe400038e0100 */
[----:B------:R-:W0:Y:S08]  /*e670*/  FLO.U32 R0, UR4 ;  /* 0x0000000400007d00 */ /* 0x000e3000080e0000 */
[----:B------:R-:W2:Y:S01]  /*e680*/  POPC R5, UR4 ;  /* 0x0000000400057d09 */ /* 0x000ea20008000000 */
[----:B0-----:R-:W-:-:S02]  /*e690*/  ISETP.EQ.U32.AND P0, PT, R0, R3, PT ;  /* 0x000000030000720c */ /* 0x001fc40003f02070 */
[----:B-1----:R-:W2:Y:S11]  /*e6a0*/  LDC.64 R2, c[0x0][0xc60] ;  /* 0x00031800ff027b82 */ /* 0x002eb60000000a00 */
[----:B--2---:R-:W2:Y:S01]  /*e6b0*/  @P0 ATOMG.E.ADD.STRONG.GPU PT, R3, desc[UR48][R2.64], R5 ;  /* 0x00000005020309a8 */ /* 0x004ea200081ee1f0 */
[----:B------:R-:W0:Y:S02]  /*e6c0*/  S2R R4, SR_LTMASK ;  /* 0x0000000000047919 */ /* 0x000e240000003900 */
[----:B0-----:R-:W-:-:S04]  /*e6d0*/  LOP3.LUT R4, R4, UR4, RZ, 0xc0, !PT ;  /* 0x0000000404047c12 */ /* 0x001fc8000f8ec0ff */
[----:B------:R-:W0:Y:S01]  /*e6e0*/  POPC R7, R4 ;  /* 0x0000000400077309 */ /* 0x000e220000000000 */
[----:B--2---:R-:W0:Y:S02]  /*e6f0*/  SHFL.IDX PT, R0, R3, R0, 0x1f ;  /* 0x00001f0003007589 */ /* 0x004e2400000e0000 */
[----:B0-----:R-:W-:-:S05]  /*e700*/  IADD3 R0, R0, UR43, R7 ;  /* 0x0000002b00007c10 */ /* 0x001fca000fffe007 */
[----:B------:R2:W-:Y:S01]  /*e710*/  STL [R1+0x10], R0 ;  /* 0x0000100001007387 */ /* 0x0005e20000100800 */
[----:B------:R-:W-:Y:S05]  /*e720*/  BRA `(.L_x_346) ;  /* 0x0000003400887947 */ /* 0x000fea0003800000 */
.L_x_345:
[----:B------:R-:W-:Y:S01]  /*e730*/  VIADD R0, R17, 0x24200 ;  /* 0x0002420011007836 */ /* 0x000fe20000000000 */
[----:B------:R-:W-:Y:S04]  /*e740*/  BSSY B6, `(.L_x_347) ;  /* 0x0000013000067945 */ /* 0x000fe80003800000 */
[----:B------:R-:W-:-:S13]  /*e750*/  LOP3.LUT P0, RZ, R0, 0x1bf, RZ, 0xc0, !PT ;  /* 0x000001bf00ff7812 */ /* 0x000fda000780c0ff */
[----:B------:R-:W-:Y:S05]  /*e760*/  @!P0 BRA `(.L_x_348) ;  /* 0x0000000000408947 */ /* 0x000fea0003800000 */
[----:B01----:R-:W-:Y:S01]  /*e770*/  MOV R2, 0x0 ;  /* 0x0000000000027802 */ /* 0x003fe20000000f00 */
        /* <DEDUP_REMOVED lines=15> */
.L_x_348:
[----:B------:R-:W-:Y:S05]  /*e870*/  BSYNC B6 ;  /* 0x0000000000067941 */ /* 0x000fea0003800000 */
.L_x_347:
[----:B------:R-:W2:Y:S01]  /*e880*/  LDL.LU R16, [R1+0x4] ;  /* 0x0000040001107983 */ /* 0x000ea20000300800 */
[----:B------:R-:W-:Y:S01]  /*e890*/  VIADD R0, R17, 0xf200 ;  /* 0x0000f20011007836 */ /* 0x000fe20000000000 */
[----:B------:R-:W-:Y:S04]  /*e8a0*/  BSSY B6, `(.L_x_349) ;  /* 0x0000016000067945 */ /* 0x000fe80003800000 */
[----:B------:R-:W-:Y:S02]  /*e8b0*/  LOP3.LUT P0, RZ, R0, 0x1bf, RZ, 0xc0, !PT ;  /* 0x000001bf00ff7812 */ /* 0x000fe4000780c0ff */
[----:B--2---:R-:W-:-:S11]  /*e8c0*/  LOP3.LUT R16, R16, 0xfffffffe, RZ, 0xc0, !PT ;  /* 0xfffffffe10107812 */ /* 0x004fd600078ec0ff */
[----:B------:R-:W-:-:S05]  /*e8d0*/  @P0 LOP3.LUT R16, R16, 0x1, RZ, 0xfc, !PT ;  /* 0x0000000110100812 */ /* 0x000fca00078efcff */
[----:B------:R2:W-:Y:S01]  /*e8e0*/  STL [R1+0x4], R16 ;  /* 0x0000041001007387 */ /* 0x0005e20000100800 */
        /* <DEDUP_REMOVED lines=16> */
[----:B0-2---:R-:W-:Y:S05]  /*e9f0*/  CALL.ABS.NOINC R2 ;  /* 0x0000000002007343 */ /* 0x005fea0003c00000 */
.L_x_350:
[----:B------:R-:W-:Y:S05]  /*ea00*/  BSYNC B6 ;  /* 0x0000000000067941 */ /* 0x000fea0003800000 */
.L_x_349:
        /* <DEDUP_REMOVED lines=20> */
.L_x_352:
[----:B------:R-:W-:Y:S05]  /*eb50*/  BSYNC B6 ;  /* 0x0000000000067941 */ /* 0x000fea0003800000 */
.L_x_351:
[----:B------:R-:W-:Y:S01]  /*eb60*/  LOP3.LUT P6, RZ, R16, 0x1, RZ, 0xc0, !PT ;  /* 0x0000000110ff7812 */ /* 0x000fe200078cc0ff */
[----:B------:R-:W-:-:S12]  /*eb70*/  BSSY B6, `(.L_x_353) ;  /* 0x0000012000067945 */ /* 0x000fd80003800000 */
        /* <DEDUP_REMOVED lines=17> */
.L_x_354:
[----:B------:R-:W-:Y:S05]  /*ec90*/  BSYNC B6 ;  /* 0x0000000000067941 */ /* 0x000fea0003800000 */
.L_x_353:
[----:B------:R-:W3:Y:S01]  /*eca0*/  LDL R8, [R1] ;  /* 0x0000000001087983 */ /* 0x000ee20000100800 */
[----:B------:R-:W-:Y:S02]  /*ecb0*/  ULDC.64 UR4, c[0x0][0x9f8] ;  /* 0x00027e0000047ab9 */ /* 0x000fe40000000a00 */
[----:B------:R-:W-:-:S04]  /*ecc0*/  UISETP.NE.U32.AND UP0, UPT, UR4, URZ, UPT ;  /* 0x0000003f0400728c */ /* 0x000fc8000bf05070 */
[----:B------:R-:W-:-:S06]  /*ecd0*/  UISETP.NE.AND.EX UP0, UPT, UR5, URZ, UPT, UP0 ;  /* 0x0000003f0500728c */ /* 0x000fcc000bf05300 */
[----:B------:R-:W-:-:S05]  /*ece0*/  PLOP3.LUT P0, PT, PT, PT, UP0, 0x80, 0x0 ;  /* 0x000000000000781c */ /* 0x000fca0003f0f008 */
[----:B------:R-:W-:-:S04]  /*ecf0*/  @UP0 UIADD3 UR4, UP1, UR47, UR4, URZ ;  /* 0x000000042f040290 */ /* 0x000fc8000ff3e03f */
[----:B------:R-:W-:Y:S02]  /*ed00*/  @UP0 UIADD3.X UR5, UR51, UR5, URZ, UP1, !UPT ;  /* 0x0000000533050290 */ /* 0x000fe40008ffe43f */
[----:B01----:R-:W-:-:S04]  /*ed10*/  IMAD.U32 R2, RZ, RZ, UR4 ;  /* 0x00000004ff027e24 */ /* 0x003fc8000f8e00ff */
[----:B------:R-:W-:Y:S01]  /*ed20*/  IMAD.U32 R3, RZ, RZ, UR5 ;  /* 0x00000005ff037e24 */ /* 0x000fe2000f8e00ff */
[----:B------:R-:W0:Y:S01]  /*ed30*/  S2R R0, SR_TID.X ;  /* 0x0000000000007919 */ /* 0x000e220000002100 */
[----:B------:R-:W-:-:S03]  /*ed40*/  ULDC.64 UR4, c[0x0][0xa08] ;  /* 0x0002820000047ab9 */ /* 0x000fc60000000a00 */
[----:B---3--:R1:W3:Y:S01]  /*ed50*/  @P0 LDG.E R8, desc[UR48][R2.64] ;  /* 0x0000003002080981 */ /* 0x0082e2000c1e1900 */
[----:B0-----:R-:W-:-:S04]  /*ed60*/  SHF.R.U32.HI R0, RZ, 0x5, R0 ;  /* 0x00000005ff007819 */ /* 0x001fc80000011600 */
[----:B------:R-:W-:Y:S01]  /*ed70*/  LOP3.LUT R0, R0, 0x3, RZ, 0xc0, !PT ;  /* 0x0000000300007812 */ /* 0x000fe200078ec0ff */
[----:B-1----:R-:W0:Y:S01]  /*ed80*/  LDC.64 R2, c[0x0][0x418] ;  /* 0x00010600ff027b82 */ /* 0x002e220000000a00 */
[----:B---3--:R-:W-:Y:S01]  /*ed90*/  SHF.R.S32.HI R9, RZ, 0x1f, R8 ;  /* 0x0000001fff097819 */ /* 0x008fe20000011408 */
[----:B------:R1:W-:Y:S01]  /*eda0*/  @P0 STL [R1], R8 ;  /* 0x0000000801000387 */ /* 0x0003e20000100800 */
[----:B0-----:R-:W-:Y:S01]  /*edb0*/  LOP3.LUT P0, RZ, R2, UR4, RZ, 0xfc, !PT ;  /* 0x0000000402ff7c12 */ /* 0x001fe2000f80fcff */
[----:B------:R-:W-:Y:S02]  /*edc0*/  UMOV UR4, 0xffffffff ;  /* 0xffffffff00047882 */ /* 0x000fe40000000000 */
[----:B------:R1:W-:Y:S01]  /*edd0*/  STL [R1+0x8], R9 ;  /* 0x0000080901007387 */ /* 0x0003e20000100800 */
[----:B------:R-:W-:-:S04]  /*ede0*/  LOP3.LUT P0, RZ, R3, UR5, RZ, 0xfc, P0 ;  /* 0x0000000503ff7c12 */ /* 0x000fc8000800fcff */
[----:B--2---:R-:W-:Y:S01]  /*edf0*/  SEL R16, R8, RZ, !P0 ;  /* 0x000000ff08107207 */ /* 0x004fe20004000000 */
[----:B------:R-:W-:Y:S08]  /*ee00*/  BRA.DIV UR4, `(.L_x_355) ;  /* 0x0000003e04cc7947 */ /* 0x000ff0000b800000 */
[----:B------:R0:W2:Y:S02]  /*ee10*/  SHFL.IDX PT, R14, R0, RZ, 0x1f ;  /* 0x00001fff000e7589 */ /* 0x0000a400000e0000 */
.L_x_432:
[----:B0-----:R-:W3:Y:S01]  /*ee20*/  LDL.LU R0, [R1+0x4] ;  /* 0x0000040001007983 */ /* 0x001ee20000300800 */
[----:B------:R-:W-:Y:S02]  /*ee30*/  PLOP3.LUT P1, PT, PT, PT, PT, 0x8, 0x0 ;  /* 0x000000000000781c */ /* 0x000fe40003f2e170 */
[----:B--2---:R-:W-:Y:S02]  /*ee40*/  ISETP.NE.AND P0, PT, R14, RZ, PT ;  /* 0x000000ff0e00720c */ /* 0x004fe40003f05270 */
[----:B---3--:R-:W-:-:S09]  /*ee50*/  LOP3.LUT R0, R0, 0xfffffffe, RZ, 0xc0, !PT ;  /* 0xfffffffe00007812 */ /* 0x008fd200078ec0ff */
[----:B------:R-:W-:-:S05]  /*ee60*/  @P1 LOP3.LUT R0, R0, 0x1, RZ, 0xfc, !PT ;  /* 0x0000000100001812 */ /* 0x000fca00078efcff */
[----:B------:R0:W-:Y:S01]  /*ee70*/  STL [R1+0x4], R0 ;  /* 0x0000040001007387 */ /* 0x0001e20000100800 */
[----:B------:R-:W-:Y:S05]  /*ee80*/  @P0 BRA `(.L_x_356) ;  /* 0x0000000400c40947 */ /* 0x000fea0003800000 */
[----:B------:R-:W-:-:S06]  /*ee90*/  UIADD3 UR4, UR40, -0x1, URZ ;  /* 0xffffffff28047890 */ /* 0x000fcc000fffe03f */
[----:B0-----:R-:W-:Y:S01]  /*eea0*/  IMAD.U32 R0, RZ, RZ, UR4 ;  /* 0x00000004ff007e24 */ /* 0x001fe2000f8e00ff */
[----:B------:R-:W-:-:S03]  /*eeb0*/  UMOV UR4, 0xffffffff ;  /* 0xffffffff00047882 */ /* 0x000fc60000000000 */
[----:B------:R-:W-:Y:S05]  /*eec0*/  BRA.DIV UR4, `(.L_x_357) ;  /* 0x0000003e04bc7947 */ /* 0x000fea000b800000 */
[----:B------:R-:W-:-:S13]  /*eed0*/  ELECT P6, URZ, PT ;  /* 0x00000000003f782f */ /* 0x000fda00038c0000 */
.L_x_435:
[----:B------:R-:W-:Y:S05]  /*eee0*/  @!P6 BRA `(.L_x_356) ;  /* 0x0000000400ace947 */ /* 0x000fea0003800000 */
[----:B------:R-:W-:-:S04]  /*eef0*/  ISETP.NE.U32.AND P0, PT, R2, RZ, PT ;  /* 0x000000ff0200720c */ /* 0x000fc80003f05070 */
[----:B------:R-:W-:-:S13]  /*ef00*/  ISETP.NE.AND.EX P0, PT, R3, RZ, PT, P0 ;  /* 0x000000ff0300720c */ /* 0x000fda0003f05300 */
[----:B------:R-:W-:Y:S05]  /*ef10*/  @!P0 BRA `(.L_x_358) ;  /* 0x0000000000448947 */ /* 0x000fea0003800000 */
[----:B------:R-:W0:Y:S01]  /*ef20*/  LDC R7, c[0x0][0x43c] ;  /* 0x00010f00ff077b82 */ /* 0x000e220000000800 */
[----:B------:R-:W-:Y:S01]  /*ef30*/  ULDC.64 UR4, c[0x0][0x428] ;  /* 0x00010a0000047ab9 */ /* 0x000fe20000000a00 */
[----:B0-----:R-:W-:-:S13]  /*ef40*/  ISETP.NE.AND P0, PT, R7, 0x1, PT ;  /* 0x000000010700780c */ /* 0x001fda0003f05270 */
[----:B------:R-:W0:Y:S02]  /*ef50*/  @P0 LDC.64 R4, c[0x0][0x440] ;  /* 0x00011000ff040b82 */ /* 0x000e240000000a00 */
[----:B0-----:R-:W-:-:S04]  /*ef60*/  @P0 IMAD.HI.U32 R6, R0, R4, RZ ;  /* 0x0000000400060227 */ /* 0x001fc800078e00ff */
        /* <DEDUP_REMOVED lines=11> */
[----:B------:R0:W5:Y:S04]  /*f020*/  LDG.E R16, desc[UR48][R2.64] ;  /* 0x0000003002107981 */ /* 0x000168000c1e1900 */
.L_x_358:
[----:B0-----:R-:W-:Y:S01]  /*f030*/  IMAD R3, R18, 0x8, R17 ;  /* 0x0000000812037824 */ /* 0x001fe200078e0211 */
[----:B------:R-:W-:Y:S01]  /*f040*/  SHF.L.U32 R2, R19, 0x1f, RZ ;  /* 0x0000001f13027819 */ /* 0x000fe200000006ff */
[----:B-1----:R-:W0:Y:S03]  /*f050*/  S2R R8, SR_TID.X ;  /* 0x0000000000087919 */ /* 0x002e260000002100 */
[----:B------:R-:W1:Y:S01]  /*f060*/  SYNCS.PHASECHK.TRANS64.TRYWAIT P0, [R3+URZ+0x33480], R2 ;  /* 0x03348002030075a7 */ /* 0x000e62000800017f */
[----:B0-----:R-:W-:-:S04]  /*f070*/  LOP3.LUT R8, R8, 0x7f, RZ, 0xc0, !PT ;  /* 0x0000007f08087812 */ /* 0x001fc800078ec0ff */
[----:B------:R-:W-:Y:S01]  /*f080*/  ISETP.NE.AND P1, PT, R8, RZ, PT ;  /* 0x000000ff0800720c */ /* 0x000fe20003f25270 */
[----:B-1----:R-:W-:-:S12]  /*f090*/  @!P0 BRA `(.L_x_359) ;  /* 0x0000003c00688947 */ /* 0x002fd80003800000 */
.L_x_436:
[----:B------:R-:W-:Y:S05]  /*f0a0*/  @P1 BRA `(.L_x_360) ;  /* 0x00000000001c1947 */ /* 0x000fea0003800000 */
[----:B------:R-:W1:Y:S02]  /*f0b0*/  S2R R4, SR_TID.X ;  /* 0x0000000000047919 */ /* 0x000e640000002100 */
[----:B-1----:R-:W-:Y:S01]  /*f0c0*/  LOP3.LUT R5, R4, 0x1f, RZ, 0xc0, !PT ;  /* 0x0000001f04057812 */ /* 0x002fe200078ec0ff */
[----:B------:R-:W-:-:S03]  /*f0d0*/  IMAD.MOV.U32 R4, RZ, RZ, 0x7800 ;  /* 0x00007800ff047424 */ /* 0x000fc600078e00ff */
[----:B------:R-:W-:Y:S01]  /*f0e0*/  ISETP.NE.AND P0, PT, R5, RZ, PT ;  /* 0x000000ff0500720c */ /* 0x000fe20003f05270 */
[----:B------:R1:W-:-:S12]  /*f0f0*/  SYNCS.ARRIVE.TRANS64 RZ, [R3+URZ+0x33470], R4 ;  /* 0x0334700403ff79a7 */ /* 0x0003d8000800003f */
[----:B-1----:R-:W-:Y:S05]  /*f100*/  @!P0 BRA `(.L_x_360) ;  /* 0x0000000000048947 */ /* 0x002fea0003800000 */
[----:B------:R-:W-:Y:S01]  /*f110*/  BPT.TRAP 0x1 ;  /* 0x000000040000795c */ /* 0x000fe20000300000 */
.L_x_360:
[----:B------:R-:W-:Y:S01]  /*f120*/  IMAD.MOV.U32 R4, RZ, RZ, 0xa0 ;  /* 0x000000a0ff047424 */ /* 0x000fe200078e00ff */
[----:B------:R-:W-:Y:S01]  /*f130*/  R2UR UR33, R3 ;  /* 0x00000000032172ca */ /* 0x000fe200000e0000 */
[----:B------:R-:W-:Y:S01]  /*f140*/  UIADD3 UR4, UP0, UR52, 0x470, URZ ;  /* 0x0000047034047890 */ /* 0x000fe2000ff1e03f */
[----:B-----5:R-:W-:Y:S01]  /*f150*/  R2UR UR37, R16 ;  /* 0x00000000102572ca */ /* 0x020fe200000e0000 */
[----:B------:R-:W-:Y:S01]  /*f160*/  IMAD R0, R0, R4, UR42 ;  /* 0x0000002a00007e24 */ /* 0x000fe2000f8e0204 */
[----:B------:R-:W-:Y:S01]  /*f170*/  UMOV UR6, 0x0 ;  /* 0x0000000000067882 */ /* 0x000fe20000000000 */
[----:B------:R-:W-:Y:S01]  /*f180*/  IMAD R4, R18, 0x7800, R17 ;  /* 0x0000780012047824 */ /* 0x000fe200078e0211 */
[----:B------:R-:W-:Y:S02]  /*f190*/  UIADD3.X UR5, URZ, UR53, URZ, UP0, !UPT ;  /* 0x000000353f057290 */ /* 0x000fe400087fe43f */
[----:B------:R-:W-:Y:S01]  /*f1a0*/  R2UR UR35, R0 ;  /* 0x00000000002372ca */ /* 0x000fe200000e0000 */
[----:B------:R-:W-:Y:S01]  /*f1b0*/  UMOV UR7, 0x14f00000 ;  /* 0x14f0000000077882 */ /* 0x000fe20000000000 */
[----:B------:R-:W-:Y:S01]  /*f1c0*/  R2UR UR8, R4 ;  /* 0x00000000040872ca */ /* 0x000fe200000e0000 */
[----:B------:R-:W-:Y:S01]  /*f1d0*/  UMOV UR34, URZ ;  /* 0x0000003f00227c82 */ /* 0x000fe20008000000 */
[----:B------:R-:W-:Y:S01]  /*f1e0*/  UMOV UR18, 0x40 ;  /* 0x0000004000127882 */ /* 0x000fe20000000000 */
[----:B------:R-:W-:Y:S01]  /*f1f0*/  UIADD3 UR33, UR33, 0x33470, URZ ;  /* 0x0003347021217890 */ /* 0x000fe2000fffe03f */
[----:B------:R-:W-:Y:S01]  /*f200*/  UMOV UR20, UR36 ;  /* 0x0000002400147c82 */ /* 0x000fe20008000000 */
[----:B------:R-:W-:Y:S01]  /*f210*/  UMOV UR21, UR37 ;  /* 0x0000002500157c82 */ /* 0x000fe20008000000 */
[----:B------:R-:W-:Y:S01]  /*f220*/  UMOV UR10, 0x80 ;  /* 0x00000080000a7882 */ /* 0x000fe20000000000 */
[----:B------:R-:W-:Y:S01]  /*f230*/  UMOV UR12, UR36 ;  /* 0x00000024000c7c82 */ /* 0x000fe20008000000 */
[----:B------:R-:W-:-:S02]  /*f240*/  UMOV UR13, UR37 ;  /* 0x00000025000d7c82 */ /* 0x000fc40008000000 */
[----:B------:R-:W-:Y:S01]  /*f250*/  UMOV UR17, UR33 ;  /* 0x0000002100117c82 */ /* 0x000fe20008000000 */
[----:B------:R-:W-:Y:S01]  /*f260*/  UMOV UR19, UR35 ;  /* 0x0000002300137c82 */ /* 0x000fe20008000000 */
[----:B------:R-:W-:Y:S01]  /*f270*/  UMOV UR9, UR33 ;  /* 0x0000002100097c82 */ /* 0x000fe20008000000 */
[----:B------:R-:W-:Y:S02]  /*f280*/  UIADD3 UR32, UR8, 0xf200, URZ ;  /* 0x0000f20008207890 */ /* 0x000fe4000fffe03f */
[----:B------:R-:W-:Y:S02]  /*f290*/  UIADD3 UR16, UR8, 0x11a00, URZ ;  /* 0x00011a0008107890 */ /* 0x000fe4000fffe03f */
[----:B------:R-:W-:Y:S01]  /*f2a0*/  UIADD3 UR8, UR8, 0x14200, URZ ;  /* 0x0001420008087890 */ /* 0x000fe2000fffe03f */
[----:B------:R-:W-:-:S04]  /*f2b0*/  UMOV UR11, UR35 ;  /* 0x00000023000b7c82 */ /* 0x000fc80008000000 */
[----:B------:R1:W-:Y:S02]  /*f2c0*/  UTMALDG.4D [UR32], [UR4], desc[UR6] ;  /* 0x00000620040075b4 */ /* 0x0003e40008019000 */
[----:B------:R1:W-:Y:S02]  /*f2d0*/  UTMALDG.4D [UR16], [UR4], desc[UR6] ;  /* 0x00000610040075b4 */ /* 0x0003e40008019000 */
[----:B------:R1:W-:Y:S01]  /*f2e0*/  UTMALDG.4D [UR8], [UR4], desc[UR6] ;  /* 0x00000608040075b4 */ /* 0x0003e20008019000 */
[----:B------:R-:W2:Y:S02]  /*f2f0*/  SYNCS.PHASECHK.TRANS64.TRYWAIT P0, [R3+URZ+0x33440], R2 ;  /* 0x03344002030075a7 */ /* 0x000ea4000800017f */
[----:B-12---:R-:W-:Y:S05]  /*f300*/  @!P0 BRA `(.L_x_361) ;  /* 0x0000003800e08947 */ /* 0x006fea0003800000 */
.L_x_437:
[----:B------:R-:W-:Y:S05]  /*f310*/  @P1 BRA `(.L_x_362) ;  /* 0x00000000001c1947 */ /* 0x000fea0003800000 */
[----:B------:R-:W2:Y:S01]  /*f320*/  S2R R5, SR_TID.X ;  /* 0x0000000000057919 */ /* 0x000ea20000002100 */
[----:B01----:R-:W-:-:S04]  /*f330*/  IMAD.MOV.U32 R2, RZ, RZ, 0x7800 ;  /* 0x00007800ff027424 */ /* 0x003fc800078e00ff */
[----:B------:R3:W-:Y:S01]  /*f340*/  SYNCS.ARRIVE.TRANS64 RZ, [R3+URZ+0x33430], R2 ;  /* 0x0334300203ff79a7 */ /* 0x0007e2000800003f */
[----:B--2---:R-:W-:-:S04]  /*f350*/  LOP3.LUT R5, R5, 0x1f, RZ, 0xc0, !PT ;  /* 0x0000001f05057812 */ /* 0x004fc800078ec0ff */
[----:B------:R-:W-:-:S13]  /*f360*/  ISETP.NE.AND P0, PT, R5, RZ, PT ;  /* 0x000000ff0500720c */ /* 0x000fda0003f05270 */
[----:B---3--:R-:W-:Y:S05]  /*f370*/  @!P0 BRA `(.L_x_362) ;  /* 0x0000000000048947 */ /* 0x008fea0003800000 */
[----:B------:R-:W-:Y:S01]  /*f380*/  BPT.TRAP 0x1 ;  /* 0x000000040000795c */ /* 0x000fe20000300000 */
.L_x_362:
[----:B01----:R-:W2:Y:S01]  /*f390*/  LDL.LU R2, [R1+0x4] ;  /* 0x0000040001027983 */ /* 0x003ea20000300800 */
        /* <DEDUP_REMOVED lines=32> */
.L_x_356:
[----:B------:R-:W-:Y:S05]  /*f5a0*/  WARPSYNC.ALL ;  /* 0x0000000000007948 */ /* 0x000fea0003800000 */
[----:B0-----:R-:W-:Y:S01]  /*f5b0*/  VIADD R0, R17, 0x1e200 ;  /* 0x0001e20011007836 */ /* 0x001fe20000000000 */
[----:B---3--:R-:W-:Y:S01]  /*f5c0*/  USHF.R.S32.HI UR4, URZ, 0x1f, UR54 ;  /* 0x0000001f3f047899 */ /* 0x008fe20008011436 */
[----:B------:R-:W-:Y:S01]  /*f5d0*/  BAR.SYNC.DEFER_BLOCKING 0x8, 0x180 ;  /* 0x0206000000007b1d */ /* 0x000fe20000010000 */
[----:B------:R-:W-:Y:S02]  /*f5e0*/  USHF.R.S32.HI UR47, URZ, 0x1f, UR36 ;  /* 0x0000001f3f2f7899 */ /* 0x000fe40008011424 */
[----:B------:R-:W-:-:S03]  /*f5f0*/  LOP3.LUT P0, RZ, R0, 0x1bf, RZ, 0xc0, !PT ;  /* 0x000001bf00ff7812 */ /* 0x000fc6000780c0ff */
[----:B------:R-:W-:Y:S01]  /*f600*/  ULDC.64 UR6, c[0x0][0x298] ;  /* 0x0000a60000067ab9 */ /* 0x000fe20000000a00 */
[----:B------:R-:W-:Y:S01]  /*f610*/  ULDC.64 UR8, c[0x0][0xa00] ;  /* 0x0002800000087ab9 */ /* 0x000fe20000000a00 */
[----:B------:R-:W-:Y:S01]  /*f620*/  UIMAD UR4, UR4, UR6, URZ ;  /* 0x00000006040472a4 */ /* 0x000fe2000f8e023f */
[----:B------:R-:W-:Y:S01]  /*f630*/  BSSY B6, `(.L_x_363) ;  /* 0x0000019000067945 */ /* 0x000fe20003800000 */
[----:B------:R-:W-:Y:S02]  /*f640*/  UISETP.NE.U32.AND UP0, UPT, UR8, URZ, UPT ;  /* 0x0000003f0800728c */ /* 0x000fe4000bf05070 */
[----:B------:R-:W-:Y:S02]  /*f650*/  UIMAD.WIDE.U32 UR56, UR54, UR6, URZ ;  /* 0x00000006363872a5 */ /* 0x000fe4000f8e003f */
[----:B------:R-:W-:Y:S02]  /*f660*/  UIMAD UR4, UR54, UR7, UR4 ;  /* 0x00000007360472a4 */ /* 0x000fe4000f8e0204 */
[----:B------:R-:W-:-:S02]  /*f670*/  UISETP.NE.AND.EX UP0, UPT, UR9, URZ, UPT, UP0 ;  /* 0x0000003f0900728c */ /* 0x000fc4000bf05300 */
[----:B------:R-:W-:Y:S02]  /*f680*/  UIADD3 UR51, UR57, UR4, URZ ;  /* 0x0000000439337290 */ /* 0x000fe4000fffe03f */
[----:B------:R-:W-:Y:S02]  /*f690*/  USEL UR46, UR46, URZ, !UP0 ;  /* 0x0000003f2e2e7287 */ /* 0x000fe4000c000000 */
[----:B------:R-:W-:Y:S01]  /*f6a0*/  USEL UR37, UR50, URZ, !UP0 ;  /* 0x0000003f32257287 */ /* 0x000fe2000c000000 */
        /* <DEDUP_REMOVED lines=12> */
[----:B-1----:R-:W-:Y:S02]  /*f770*/  IMAD.MOV.U32 R8, RZ, RZ, 0x70 ;  /* 0x00000070ff087424 */ /* 0x002fe400078e00ff */
[----:B------:R-:W-:Y:S02]  /*f780*/  IMAD.MOV.U32 R12, RZ, RZ, 0x1 ;  /* 0x00000001ff0c7424 */ /* 0x000fe400078e00ff */
[----:B------:R-:W-:-:S07]  /*f790*/  IMAD.MOV.U32 R13, RZ, RZ, RZ ;  /* 0x000000ffff0d7224 */ /* 0x000fce00078e00ff */
[----:B------:R-:W-:-:S07]  /*f7a0*/  LEPC R20, `(.L_x_364) ;  /* 0x000000001014794e */ /* 0x000fce0000000000 */
[----:B0-----:R-:W-:Y:S05]  /*f7b0*/  CALL.ABS.NOINC R2 ;  /* 0x0000000002007343 */ /* 0x001fea0003c00000 */
.L_x_364:
[----:B------:R-:W-:Y:S05]  /*f7c0*/  BSYNC B6 ;  /* 0x0000000000067941 */ /* 0x000fea0003800000 */
.L_x_363:
[----:B------:R-:W2:Y:S01]  /*f7d0*/  LDL.LU R0, [R1+0x14] ;  /* 0x0000140001007983 */ /* 0x000ea20000300800 */
[----:B-1----:R-:W0:Y:S01]  /*f7e0*/  LDC R8, c[0x0][0x448] ;  /* 0x00011200ff087b82 */ /* 0x002e220000000800 */
[----:B------:R-:W-:Y:S01]  /*f7f0*/  ULDC.64 UR8, c[0x0][0x2d8] ;  /* 0x0000b60000087ab9 */ /* 0x000fe20000000a00 */
[----:B------:R-:W1:Y:S01]  /*f800*/  S2R R2, SR_TID.X ;  /* 0x0000000000027919 */ /* 0x000e620000002100 */
[----:B------:R-:W3:Y:S01]  /*f810*/  S2R R3, SR_TID.X ;  /* 0x0000000000037919 */ /* 0x000ee20000002100 */
[----:B0-----:R-:W-:Y:S02]  /*f820*/  ISETP.NE.AND P0, PT, R8, 0x1, PT ;  /* 0x000000010800780c */ /* 0x001fe40003f05270 */
[----:B-1----:R-:W-:-:S04]  /*f830*/  LOP3.LUT R2, R2, 0x7f, RZ, 0xc0, !PT ;  /* 0x0000007f02027812 */ /* 0x002fc800078ec0ff */
[----:B------:R-:W-:Y:S01]  /*f840*/  SHF.R.U32.HI R2, RZ, 0x2, R2 ;  /* 0x00000002ff027819 */ /* 0x000fe20000011602 */
[----:B---3--:R-:W-:-:S06]  /*f850*/  IMAD.SHL.U32 R4, R3, 0x20, RZ ;  /* 0x0000002003047824 */ /* 0x008fcc00078e00ff */
[----:B------:R-:W0:Y:S01]  /*f860*/  @P0 LDC R3, c[0x0][0x450] ;  /* 0x00011400ff030b82 */ /* 0x000e220000000800 */
[----:B------:R-:W-:-:S07]  /*f870*/  LOP3.LUT R4, R2, 0x60, R4, 0xf8, !PT ;  /* 0x0000006002047812 */ /* 0x000fce00078ef804 */
[----:B------:R-:W1:Y:S01]  /*f880*/  @P0 LDC R2, c[0x0][0x44c] ;  /* 0x00011300ff020b82 */ /* 0x000e620000000800 */
[----:B------:R-:W3:Y:S01]  /*f890*/  S2R R9, SR_TID.X ;  /* 0x0000000000097919 */ /* 0x000ee20000002100 */
[----:B------:R-:W-:Y:S01]  /*f8a0*/  UIMAD UR6, UR47, UR8, URZ ;  /* 0x000000082f0672a4 */ /* 0x000fe2000f8e023f */
[----:B------:R-:W-:Y:S02]  /*f8b0*/  UMOV UR50, UR56 ;  /* 0x0000003800327c82 */ /* 0x000fe40008000000 */
[----:B------:R-:W-:Y:S02]  /*f8c0*/  UIMAD.WIDE.U32 UR4, UR36, UR8, UR50 ;  /* 0x00000008240472a5 */ /* 0x000fe4000f8e0032 */
[----:B------:R-:W-:-:S03]  /*f8d0*/  UIMAD UR6, UR36, UR9, UR6 ;  /* 0x00000009240672a4 */ /* 0x000fc6000f8e0206 */
[----:B------:R-:W-:Y:S01]  /*f8e0*/  ULDC.64 UR8, c[0x0][0x2e0] ;  /* 0x0000b80000087ab9 */ /* 0x000fe20000000a00 */
[----:B------:R-:W-:Y:S02]  /*f8f0*/  UIADD3 UR5, UR5, UR6, URZ ;  /* 0x0000000605057290 */ /* 0x000fe4000fffe03f */
[----:B------:R-:W-:Y:S02]  /*f900*/  UIMAD UR6, UR37, UR8, URZ ;  /* 0x00000008250672a4 */ /* 0x000fe4000f8e023f */
[----:B------:R-:W-:Y:S02]  /*f910*/  UIMAD.WIDE.U32 UR4, UR46, UR8, UR4 ;  /* 0x000000082e0472a5 */ /* 0x000fe4000f8e0004 */
[----:B------:R-:W-:-:S03]  /*f920*/  UIMAD UR6, UR46, UR9, UR6 ;  /* 0x000000092e0672a4 */ /* 0x000fc6000f8e0206 */
[----:B------:R-:W-:Y:S01]  /*f930*/  ULDC.64 UR8, c[0x0][0x2d0] ;  /* 0x0000b40000087ab9 */ /* 0x000fe20000000a00 */
[----:B------:R-:W-:Y:S01]  /*f940*/  UIADD3 UR5, UR5, UR6, URZ ;  /* 0x0000000605057290 */ /* 0x000fe2000fffe03f */
[----:B---3--:R-:W-:-:S05]  /*f950*/  IMAD.SHL.U32 R9, R9, 0x10, RZ ;  /* 0x0000001009097824 */ /* 0x008fca00078e00ff */
[----:B------:R-:W-:-:S04]  /*f960*/  LOP3.LUT R9, R9, 0x30, RZ, 0xc0, !PT ;  /* 0x0000003009097812 */ /* 0x000fc800078ec0ff */
[C---:B------:R-:W-:Y:S02]  /*f970*/  LOP3.LUT R11, R9.reuse, 0x40, RZ, 0xfc, !PT ;  /* 0x00000040090b7812 */ /* 0x040fe400078efcff */
[----:B------:R-:W-:Y:S01]  /*f980*/  LOP3.LUT R9, R9, 0x80, RZ, 0xfc, !PT ;  /* 0x0000008009097812 */ /* 0x000fe200078efcff */
[----:B--2---:R-:W-:-:S05]  /*f990*/  IMAD.SHL.U32 R0, R0, 0x80, RZ ;  /* 0x0000008000007824 */ /* 0x004fca00078e00ff */
[----:B------:R-:W-:-:S05]  /*f9a0*/  LOP3.LUT R4, R4, R0, RZ, 0xfc, !PT ;  /* 0x0000000004047212 */ /* 0x000fca00078efcff */
[----:B-1----:R-:W-:-:S04]  /*f9b0*/  @P0 IMAD.HI.U32 R5, R4, R2, RZ ;  /* 0x0000000204050227 */ /* 0x002fc800078e00ff */
[----:B------:R-:W-:Y:S01]  /*f9c0*/  IMAD.MOV.U32 R2, RZ, RZ, R4 ;  /* 0x000000ffff027224 */ /* 0x000fe200078e0004 */
[----:B0-----:R-:W-:-:S05]  /*f9d0*/  @P0 SHF.R.U32.HI R2, RZ, R3, R5 ;  /* 0x00000003ff020219 */ /* 0x001fca0000011605 */
[----:B------:R-:W-:-:S04]  /*f9e0*/  IMAD.MOV R6, RZ, RZ, -R2 ;  /* 0x000000ffff067224 */ /* 0x000fc800078e0a02 */
[----:B------:R-:W-:Y:S01]  /*f9f0*/  IMAD R6, R8, R6, R4 ;  /* 0x0000000608067224 */ /* 0x000fe200078e0204 */
[----:B------:R-:W-:Y:S01]  /*fa00*/  SHF.R.S32.HI R4, RZ, 0x1f, R2 ;  /* 0x0000001fff047819 */ /* 0x000fe20000011402 */
[----:B------:R-:W-:-:S04]  /*fa10*/  IMAD.U32 R3, RZ, RZ, UR8 ;  /* 0x00000008ff037e24 */ /* 0x000fc8000f8e00ff */
[----:B------:R-:W-:Y:S01]  /*fa20*/  IMAD R4, R4, UR8, RZ ;  /* 0x0000000804047c24 */ /* 0x000fe2000f8e02ff */
[----:B------:R-:W-:-:S03]  /*fa30*/  SHF.R.S32.HI R7, RZ, 0x1f, R6 ;  /* 0x0000001fff077819 */ /* 0x000fc60000011406 */
[C---:B------:R-:W-:Y:S02]  /*fa40*/  IMAD R4, R2.reuse, UR9, R4 ;  /* 0x0000000902047c24 */ /* 0x040fe4000f8e0204 */
[----:B------:R-:W-:Y:S01]  /*fa50*/  IMAD.WIDE.U32 R2, R2, R3, UR4 ;  /* 0x0000000402027e25 */ /* 0x000fe2000f8e0003 */
[----:B------:R-:W-:-:S03]  /*fa60*/  ULDC.64 UR4, c[0x0][0x2c8] ;  /* 0x0000b20000047ab9 */ /* 0x000fc60000000a00 */
[----:B------:R-:W-:Y:S02]  /*fa70*/  IMAD.IADD R3, R3, 0x1, R4 ;  /* 0x0000000103037824 */ /* 0x000fe400078e0204 */
[----:B------:R-:W-:Y:S02]  /*fa80*/  IMAD R7, R7, UR4, RZ ;  /* 0x0000000407077c24 */ /* 0x000fe4000f8e02ff */
[----:B------:R-:W-:-:S04]  /*fa90*/  IMAD.WIDE.U32 R4, R6, UR4, R2 ;  /* 0x0000000406047c25 */ /* 0x000fc8000f8e0002 */
[----:B------:R-:W-:Y:S01]  /*faa0*/  IMAD R2, R6, UR5, R7 ;  /* 0x0000000506027c24 */ /* 0x000fe2000f8e0207 */
[----:B------:R-:W-:Y:S02]  /*fab0*/  ULDC.64 UR4, c[0x0][0x280] ;  /* 0x0000a00000047ab9 */ /* 0x000fe40000000a00 */
[----:B------:R-:W-:Y:S01]  /*fac0*/  IADD3 R3, P0, R4, UR4, RZ ;  /* 0x0000000404037c10 */ /* 0x000fe2000ff1e0ff */
[----:B------:R-:W-:Y:S02]  /*fad0*/  ULDC UR4, c[0x0][0x2b8] ;  /* 0x0000ae0000047ab9 */ /* 0x000fe40000000800 */
[----:B------:R-:W-:Y:S02]  /*fae0*/  ISETP.GE.AND P2, PT, R9, UR4, PT ;  /* 0x0000000409007c0c */ /* 0x000fe4000bf46270 */
[----:B------:R0:W5:Y:S01]  /*faf0*/  LDL R9, [R1+0x20] ;  /* 0x0000200001097983 */ /* 0x0001620000100800 */
[----:B------:R-:W1:Y:S01]  /*fb00*/  S2R R7, SR_TID.X ;  /* 0x0000000000077919 */ /* 0x000e620000002100 */
[----:B------:R-:W-:-:S02]  /*fb10*/  IADD3.X R2, R5, UR5, R2, P0, !PT ;  /* 0x0000000505027c10 */ /* 0x000fc400087fe402 */
[----:B------:R-:W-:Y:S01]  /*fb20*/  ISETP.GE.AND P1, PT, R11, UR4, PT ;  /* 0x000000040b007c0c */ /* 0x000fe2000bf26270 */
[----:B-1----:R-:W-:-:S05]  /*fb30*/  IMAD.SHL.U32 R10, R7, 0x10, RZ ;  /* 0x00000010070a7824 */ /* 0x002fca00078e00ff */
[----:B------:R-:W-:-:S04]  /*fb40*/  LOP3.LUT R10, R10, 0x30, RZ, 0xc0, !PT ;  /* 0x000000300a0a7812 */ /* 0x000fc800078ec0ff */
[----:B------:R-:W-:Y:S01]  /*fb50*/  ISETP.GE.AND P0, PT, R10, UR4, PT ;  /* 0x000000040a007c0c */ /* 0x000fe2000bf06270 */
[----:B------:R-:W-:-:S03]  /*fb60*/  UMOV UR4, 0xffffffff ;  /* 0xffffffff00047882 */ /* 0x000fc60000000000 */
[----:B0-----:R-:W-:Y:S09]  /*fb70*/  BRA.DIV UR4, `(.L_x_365) ;  /* 0x0000003204d87947 */ /* 0x001ff2000b800000 */
[----:B------:R-:W0:Y:S02]  /*fb80*/  S2R R6, SR_TID.X ;  /* 0x0000000000067919 */ /* 0x000e240000002100 */
[----:B0-----:R-:W-:Y:S02]  /*fb90*/  LOP3.LUT R7, R6, 0x7f, RZ, 0xc0, !PT ;  /* 0x0000007f06077812 */ /* 0x001fe400078ec0ff */
[----:B------:R-:W2:Y:S02]  /*fba0*/  LDL.LU R6, [R1+0x18] ;  /* 0x0000180001067983 */ /* 0x000ea40000300800 */
[----:B------:R-:W-:Y:S02]  /*fbb0*/  SHF.R.U32.HI R7, RZ, 0x2, R7 ;  /* 0x00000002ff077819 */ /* 0x000fe40000011607 */
[----:B------:R-:W-:Y:S03]  /*fbc0*/  SHFL.IDX PT, R5, R2, RZ, 0x1c1f ;  /* 0x001c1fff02057589 */ /* 0x000fe600000e0000 */
[----:B------:R-:W-:-:S02]  /*fbd0*/  IMAD.IADD R0, R7, 0x1, R0 ;  /* 0x0000000107007824 */ /* 0x000fc400078e0200 */
[----:B--2---:R-:W-:Y:S02]  /*fbe0*/  IMAD R4, R6, R8, RZ ;  /* 0x0000000806047224 */ /* 0x004fe400078e02ff */
[----:B------:R-:W0:Y:S03]  /*fbf0*/  SHFL.IDX PT, R6, R3, RZ, 0x1c1f ;  /* 0x001c1fff03067589 */ /* 0x000e2600000e0000 */
[----:B------:R-:W-:-:S13]  /*fc00*/  ISETP.GE.AND P4, PT, R0, R4, PT ;  /* 0x000000040000720c */ /* 0x000fda0003f86270 */
[----:B0-----:R-:W-:-:S05]  /*fc10*/  @!P4 IADD3 R6, P3, R10, R6, RZ ;  /* 0x000000060a06c210 */ /* 0x001fca0007f7e0ff */
[----:B------:R-:W-:-:S04]  /*fc20*/  @!P4 IMAD.X R5, RZ, RZ, R5, P3 ;  /* 0x000000ffff05c224 */ /* 0x000fc800018e0605 */
[----:B------:R-:W-:Y:S02]  /*fc30*/  @!P4 IMAD.MOV.U32 R7, RZ, RZ, R5 ;  /* 0x000000ffff07c224 */ /* 0x000fe400078e0005 */
[----:B------:R-:W-:-:S03]  /*fc40*/  VIADD R5, R0, 0x20 ;  /* 0x0000002000057836 */ /* 0x000fc60000000000 */
[----:B------:R-:W-:Y:S01]  /*fc50*/  @!PT LDS RZ, [RZ] ;  /* 0x00000000fffff984 */ /* 0x000fe20000000800 */
[----:B-----5:R-:W-:Y:S02]  /*fc60*/  @!P4 LDGSTS.E.BYPASS.LTC128B.128 [R9+0x1e200], desc[UR48][R6.64], !P0 ;  /* 0x1e2000000609cfae */ /* 0x020fe4000c101d70 */
[----:B------:R-:W-:Y:S02]  /*fc70*/  ISETP.GE.AND P3, PT, R5, R4, PT ;  /* 0x000000040500720c */ /* 0x000fe40003f66270 */
[----:B------:R-:W-:Y:S04]  /*fc80*/  @!P4 LDGSTS.E.BYPASS.LTC128B.128 [R9+0x20200], desc[UR48][R6.64+0x40], !P1 ;  /* 0x202000400609cfae */ /* 0x000fe8000c901d70 */
[----:B------:R0:W-:Y:S04]  /*fc90*/  @!P4 LDGSTS.E.BYPASS.LTC128B.128 [R9+0x22200], desc[UR48][R6.64+0x80], !P2 ;  /* 0x222000800609cfae */ /* 0x0001e8000d101d70 */
[----:B------:R-:W-:Y:S04]  /*fca0*/  SHFL.IDX PT, R5, R2, 0x1, 0x1c1f ;  /* 0x003c1f0002057f89 */ /* 0x000fe800000e0000 */
[----:B0-----:R-:W0:Y:S02]  /*fcb0*/  SHFL.IDX PT, R6, R3, 0x1, 0x1c1f ;  /* 0x003c1f0003067f89 */ /* 0x001e2400000e0000 */
        /* <DEDUP_REMOVED lines=9> */
[----:B0-----:R-:W0:Y:S04]  /*fd50*/  SHFL.IDX PT, R6, R3, 0x2, 0x1c1f ;  /* 0x005c1f0003067f89 */ /* 0x001e2800000e0000 */
[----:B------:R-:W1:Y:S02]  /*fd60*/  SHFL.IDX PT, R3, R3, 0x3, 0x1c1f ;  /* 0x007c1f0003037f89 */ /* 0x000e6400000e0000 */
[----:B0-----:R-:W-:-:S05]  /*fd70*/  @!P3 IADD3 R6, P4, R10, R6, RZ ;  /* 0x000000060a06b210 */ /* 0x001fca0007f9e0ff */
[----:B------:R-:W-:-:S04]  /*fd80*/  @!P3 IMAD.X R5, RZ, RZ, R5, P4 ;  /* 0x000000ffff05b224 */ /* 0x000fc800020e0605 */
[----:B------:R-:W-:Y:S02]  /*fd90*/  @!P3 IMAD.MOV.U32 R7, RZ, RZ, R5 ;  /* 0x000000ffff07b224 */ /* 0x000fe400078e0005 */
[----:B------:R0:W2:Y:S04]  /*fda0*/  SHFL.IDX PT, R5, R2, 0x3, 0x1c1f ;  /* 0x007c1f0002057f89 */ /* 0x0000a800000e0000 */
[----:B------:R0:W-:Y:S04]  /*fdb0*/  @!P3 LDGSTS.E.BYPASS.LTC128B.128 [R9+0x1f200], desc[UR48][R6.64], !P0 ;  /* 0x1f2000000609bfae */ /* 0x0001e8000c101d70 */
[----:B------:R0:W-:Y:S04]  /*fdc0*/  @!P3 LDGSTS.E.BYPASS.LTC128B.128 [R9+0x21200], desc[UR48][R6.64+0x40], !P1 ;  /* 0x212000400609bfae */ /* 0x0001e8000c901d70 */
[----:B-1----:R0:W-:Y:S02]  /*fdd0*/  @!P3 LDGSTS.E.BYPASS.LTC128B.128 [R9+0x23200], desc[UR48][R6.64+0x80], !P2 ;  /* 0x232000800609bfae */ /* 0x0021e4000d101d70 */
.L_x_446:
[----:B------:R-:W-:Y:S01]  /*fde0*/  VIADD R0, R0, 0x60 ;  /* 0x0000006000007836 */ /* 0x000fe20000000000 */
[----:B------:R-:W-:Y:S04]  /*fdf0*/  BSSY B0, `(.L_x_366) ;  /* 0x000000b000007945 */ /* 0x000fe80003800000 */
[----:B------:R-:W-:-:S13]  /*fe00*/  ISETP.GE.AND P3, PT, R0, R4, PT ;  /* 0x000000040000720c */ /* 0x000fda0003f66270 */
[----:B------:R-:W-:Y:S05]  /*fe10*/  @P3 BRA `(.L_x_367) ;  /* 0x0000000000203947 */ /* 0x000fea0003800000 */
[----:B0-----:R-:W-:-:S05]  /*fe20*/  IADD3 R2, P3, R10, R3, RZ ;  /* 0x000000030a027210 */ /* 0x001fca0007f7e0ff */
[----:B--2---:R-:W-:-:S05]  /*fe30*/  IMAD.X R3, RZ, RZ, R5, P3 ;  /* 0x000000ffff037224 */ /* 0x004fca00018e0605 */
[----:B------:R-:W-:Y:S01]  /*fe40*/  @!PT LDS RZ, [RZ] ;  /* 0x00000000fffff984 */ /* 0x000fe20000000800 */
[----:B------:R-:W-:Y:S01]  /*fe50*/  @!PT LDS RZ, [RZ] ;  /* 0x00000000fffff984 */ /* 0x000fe20000000800 */
[----:B------:R-:W-:Y:S01]  /*fe60*/  @!PT LDS RZ, [RZ] ;  /* 0x00000000fffff984 */ /* 0x000fe20000000800 */
[----:B------:R1:W-:Y:S04]  /*fe70*/  LDGSTS.E.BYPASS.LTC128B.128 [R9+0x1fa00], desc[UR48][R2.64], !P0 ;  /* 0x1fa0000002097fae */ /* 0x0003e8000c101d70 */
[----:B------:R1:W-:Y:S04]  /*fe80*/  LDGSTS.E.BYPASS.LTC128B.128 [R9+0x21a00], desc[UR48][R2.64+0x40], !P1 ;  /* 0x21a0004002097fae */ /* 0x0003e8000c901d70 */
[----:B------:R1:W-:Y:S02]  /*fe90*/  LDGSTS.E.BYPASS.LTC128B.128 [R9+0x23a00], desc[UR48][R2.64+0x80], !P2 ;  /* 0x23a0008002097fae */ /* 0x0003e4000d101d70 */
.L_x_367:
[----:B------:R-:W-:Y:S05]  /*fea0*/  BSYNC B0 ;  /* 0x0000000000007941 */ /* 0x000fea0003800000 */
.L_x_366:
[----:B------:R-:W-:Y:S01]  /*feb0*/  NOP ;  /* 0x0000000000007918 */ /* 0x000fe20000000000 */
[----:B------:R-:W-:-:S13]  /*fec0*/  PLOP3.LUT P0, PT, PT, PT, PT, 0x80, 0x0 ;  /* 0x000000000000781c */ /* 0x000fda0003f0f070 */
.L_x_368:
[----:B------:R-:W-:Y:S02]  /*fed0*/  PLOP3.LUT P1, PT, P1, P0, PT, 0xa2, 0x0 ;  /* 0x000000000000781c */ /* 0x000fe40000f21472 */
[----:B------:R-:W-:-:S08]  /*fee0*/  @P0 R2UR P1, UR4, R17 ;  /* 0x00000000110402ca */ /* 0x000fd00000020000 */
[----:B------:R-:W-:-:S05]  /*fef0*/  @P0 PLOP3.LUT P0, PT, P1, PT, PT, 0x80, 0x0 ;  /* 0x000000000000081c */ /* 0x000fca0000f0f070 */
[----:B------:R-:W-:Y:S01]  /*ff00*/  @!P1 SYNCS.ARRIVE.TRANS64.RED.A0T1 RZ, [UR4+0x33400], RZ ;  /* 0x033400ffffff99a7 */ /* 0x000fe20008200404 */
[----:B------:R-:W-:Y:S07]  /*ff10*/  @!P1 ARRIVES.LDGSTSBAR.64.TRANSCNT [UR4+0x33400] ;  /* 0x03340000ff0099b0 */ /* 0x000fee0008000a84 */
[----:B------:R-:W-:Y:S05]  /*ff20*/  @P0 BRA.U.ANY `(.L_x_368) ;  /* 0xfffffffd00e80947 */ /* 0x000fea000393ffff */
[----:B01----:R-:W3:Y:S02]  /*ff30*/  LDL.LU R2, [R1+0x24] ;  /* 0x0000240001027983 */ /* 0x003ee40000300800 */
[----:B---3--:R-:W-:-:S05]  /*ff40*/  VIADD R2, R2, 0x1 ;  /* 0x0000000102027836 */ /* 0x008fca0000000000 */
[----:B------:R0:W-:Y:S01]  /*ff50*/  STL [R1+0x24], R2 ;  /* 0x0000240201007387 */ /* 0x0001e20000100800 */
[----:B------:R-:W-:-:S04]  /*ff60*/  LEA.HI R0, R2, R2, RZ, 0x1 ;  /* 0x0000000202007211 */ /* 0x000fc800078f08ff */
[----:B------:R-:W-:-:S05]  /*ff70*/  LOP3.LUT R0, R0, 0xfffffffe, RZ, 0xc0, !PT ;  /* 0xfffffffe00007812 */ /* 0x000fca00078ec0ff */
[----:B------:R-:W-:-:S05]  /*ff80*/  IMAD.IADD R0, R2, 0x1, -R0 ;  /* 0x0000000102007824 */ /* 0x000fca00078e0a00 */
[----:B------:R-:W-:Y:S01]  /*ff90*/  SHF.L.U32 R0, R0, 0x1f, RZ ;  /* 0x0000001f00007819 */ /* 0x000fe200000006ff */
[----:B------:R-:W-:Y:S01]  /*ffa0*/  NOP ;  /* 0x0000000000007918 */ /* 0x000fe20000000000 */
[----:B------:R0:W-:Y:S01]  /*ffb0*/  SYNCS.ARRIVE.TRANS64.A1T0 RZ, [R17+URZ+0x33400], RZ ;  /* 0x033400ff11ff79a7 */ /* 0x0001e2000810003f */
[----:B------:R-:W-:Y:S01]  /*ffc0*/  BSSY B0, `(.L_x_369) ;  /* 0x0000003000007945 */ /* 0x000fe20003800000 */
[----:B------:R-:W1:Y:S03]  /*ffd0*/  SYNCS.PHASECHK.TRANS64.TRYWAIT P0, [R17+URZ+0x33420], R0 ;  /* 0x03342000110075a7 */ /* 0x000e66000800017f */
[----:B01----:R-:W-:Y:S05]  /*ffe0*/  @!P0 BRA `(.L_x_370) ;  /* 0x00000034000c8947 */ /* 0x003fea0003800000 */
.L_x_447:
[----:B------:R-:W-:Y:S05]  /*fff0*/  BSYNC B0 ;  /* 0x0000000000007941 */ /* 0x000fea0003800000 */
.L_x_369:
[----:B------:R-:W-:-:S06]  /*10000*/  UISETP.GE.AND UP0, UPT, UR41, 0xa1, UPT ;  /* 0x000000a12900788c */ /* 0x000fcc000bf06270 */
[----:B------:R-:W-:-:S13]  /*10010*/  PLOP3.LUT P0, PT, PT, PT, UP0, 0x80, 0x0 ;  /* 0x000000000000781c */ /* 0x000fda0003f0f008 */
[----:B------:R-:W-:Y:S05]  /*10020*/  @!P0 BRA `(.L_x_371) ;  /* 0x0000001000e48947 */ /* 0x000fea0003800000 */
[----:B------:R-:W-:Y:S01]  /*10030*/  UIADD3 UR4, UR40, -0x2, URZ ;  /* 0xfffffffe28047890 */ /* 0x000fe2000fffe03f */
[----:B0-----:R-:W-:Y:S02]  /*10040*/  IMAD.MOV.U32 R0, RZ, RZ, R19 ;  /* 0x000000ffff007224 */ /* 0x001fe400078e0013 */
[----:B------:R-:W-:-:S03]  /*10050*/  IMAD.MOV.U32 R8, RZ, RZ, R18 ;  /* 0x000000ffff087224 */ /* 0x000fc600078e0012 */
[----:B------:R-:W-:-:S07]  /*10060*/  IMAD.U32 R2, RZ, RZ, UR4 ;  /* 0x00000004ff027e24 */ /* 0x000fce000f8e00ff */
.L_x_395:
[----:B------:R-:W3:Y:S01]  /*10070*/  LDL R3, [R1+0x4] ;  /* 0x0000040001037983 */ /* 0x000ee20000100800 */
[----:B------:R-:W-:Y:S01]  /*10080*/  VIADD R18, R8, 0x1 ;  /* 0x0000000108127836 */ /* 0x000fe20000000000 */
[----:B------:R-:W-:Y:S05]  /*10090*/  YIELD ;  /* 0x0000000000007946 */ /* 0x000fea0003800000 */
[----:B------:R-:W-:Y:S01]  /*100a0*/  ISETP.NE.AND P0, PT, R18, 0x2, PT ;  /* 0x000000021200780c */ /* 0x000fe20003f05270 */
[----:B------:R-:W-:Y:S03]  /*100b0*/  BSSY B0, `(.L_x_372) ;  /* 0x00000a7000007945 */ /* 0x000fe60003800000 */
[----:B------:R-:W-:-:S02]  /*100c0*/  SEL R19, RZ, 0x1, P0 ;  /* 0x00000001ff137807 */ /* 0x000fc40000000000 */
[----:B------:R-:W-:Y:S02]  /*100d0*/  SEL R18, R18, RZ, P0 ;  /* 0x000000ff12127207 */ /* 0x000fe40000000000 */
[----:B------:R-:W-:Y:S02]  /*100e0*/  LOP3.LUT R19, R0, R19, RZ, 0x3c, !PT ;  /* 0x0000001300137212 */ /* 0x000fe400078e3cff */
[----:B---3--:R-:W-:-:S13]  /*100f0*/  LOP3.LUT P1, RZ, R3, 0x1, RZ, 0xc0, !PT ;  /* 0x0000000103ff7812 */ /* 0x008fda000782c0ff */
[----:B------:R-:W-:Y:S05]  /*10100*/  @!P1 BRA `(.L_x_373) ;  /* 0x0000000800849947 */ /* 0x000fea0003800000 */
[----:B------:R-:W-:Y:S01]  /*10110*/  ULDC.64 UR4, c[0x0][0x418] ;  /* 0x0001060000047ab9 */ /* 0x000fe20000000a00 */
[----:B------:R-:W-:Y:S01]  /*10120*/  IMAD.MOV.U32 R3, RZ, RZ, R2 ;  /* 0x000000ffff037224 */ /* 0x000fe200078e0002 */
[----:B------:R-:W-:-:S04]  /*10130*/  ISETP.NE.U32.AND P0, PT, RZ, UR4, PT ;  /* 0x00000004ff007c0c */ /* 0x000fc8000bf05070 */
[----:B------:R-:W-:-:S13]  /*10140*/  ISETP.NE.AND.EX P0, PT, RZ, UR5, PT, P0 ;  /* 0x00000005ff007c0c */ /* 0x000fda000bf05300 */
[----:B------:R-:W-:Y:S05]  /*10150*/  @!P0 BRA `(.L_x_374) ;  /* 0x00000000004c8947 */ /* 0x000fea0003800000 */
[----:B------:R-:W3:Y:S01]  /*10160*/  LDL R9, [R1+0x8] ;  /* 0x0000080001097983 */ /* 0x000ee20000100800 */
[----:B------:R-:W0:Y:S01]  /*10170*/  LDC R3, c[0x0][0x43c] ;  /* 0x00010f00ff037b82 */ /* 0x000e220000000800 */
[----:B------:R-:W-:Y:S02]  /*10180*/  ULDC.64 UR6, c[0x0][0x428] ;  /* 0x00010a0000067ab9 */ /* 0x000fe40000000a00 */
[----:B------:R-:W4:Y:S01]  /*10190*/  LDL R7, [R1] ;  /* 0x0000000001077983 */ /* 0x000f220000100800 */
[----:B0-----:R-:W-:-:S13]  /*101a0*/  ISETP.NE.AND P0, PT, R3, 0x1, PT ;  /* 0x000000010300780c */ /* 0x001fda0003f05270 */
[----:B--2---:R-:W0:Y:S02]  /*101b0*/  @P0 LDC.64 R4, c[0x0][0x440] ;  /* 0x00011000ff040b82 */ /* 0x004e240000000a00 */
[----:B0-----:R-:W-:-:S04]  /*101c0*/  @P0 IMAD.HI.U32 R6, R2, R4, RZ ;  /* 0x0000000402060227 */ /* 0x001fc800078e00ff */
[----:B------:R-:W-:Y:S01]  /*101d0*/  IMAD.MOV.U32 R4, RZ, RZ, R2 ;  /* 0x000000ffff047224 */ /* 0x000fe200078e0002 */
[----:B------:R-:W-:-:S05]  /*101e0*/  @P0 SHF.R.U32.HI R4, RZ, R5, R6 ;  /* 0x00000005ff040219 */ /* 0x000fca0000011606 */
[----:B------:R-:W-:-:S04]  /*101f0*/  IMAD.MOV R5, RZ, RZ, -R4 ;  /* 0x000000ffff057224 */ /* 0x000fc800078e0a04 */
[----:B------:R-:W-:Y:S01]  /*10200*/  IMAD R3, R3, R5, R2 ;  /* 0x0000000503037224 */ /* 0x000fe200078e0202 */
[----:B------:R-:W-:Y:S01]  /*10210*/  SHF.R.S32.HI R5, RZ, 0x1f, R4 ;  /* 0x0000001fff057819 */ /* 0x000fe20000011404 */
[----:B---3--:R-:W-:-:S04]  /*10220*/  IMAD R6, R9, UR6, RZ ;  /* 0x0000000609067c24 */ /* 0x008fc8000f8e02ff */
[C---:B----4-:R-:W-:Y:S02]  /*10230*/  IMAD R6, R7.reuse, UR7, R6 ;  /* 0x0000000707067c24 */ /* 0x050fe4000f8e0206 */
[----:B------:R-:W-:-:S04]  /*10240*/  IMAD.WIDE.U32 R4, R7, UR6, R4 ;  /* 0x0000000607047c25 */ /* 0x000fc8000f8e0004 */
[----:B------:R-:W-:Y:S01]  /*10250*/  IMAD.IADD R5, R6, 0x1, R5 ;  /* 0x0000000106057824 */ /* 0x000fe200078e0205 */
[----:B------:R-:W-:-:S04]  /*10260*/  LEA R6, P0, R4, UR4, 0x2 ;  /* 0x0000000404067c11 */ /* 0x000fc8000f8010ff */
[----:B------:R-:W-:-:S05]  /*10270*/  LEA.HI.X R7, R4, UR5, R5, 0x2, P0 ;  /* 0x0000000504077c11 */ /* 0x000fca00080f1405 */
[----:B------:R0:W5:Y:S04]  /*10280*/  LDG.E R16, desc[UR48][R6.64] ;  /* 0x0000003006107981 */ /* 0x000168000c1e1900 */
.L_x_374:
[----:B------:R-:W2:Y:S01]  /*10290*/  S2R R4, SR_TID.X ;  /* 0x0000000000047919 */ /* 0x000ea20000002100 */
[----:B0-----:R-:W-:Y:S01]  /*102a0*/  IMAD R6, R18, 0x8, R17 ;  /* 0x0000000812067824 */ /* 0x001fe200078e0211 */
[----:B------:R-:W-:Y:S01]  /*102b0*/  BSSY B1, `(.L_x_375) ;  /* 0x0000006000017945 */ /* 0x000fe20003800000 */
[----:B--2---:R-:W-:Y:S02]  /*102c0*/  LOP3.LUT R5, R4, 0x7f, RZ, 0xc0, !PT ;  /* 0x0000007f04057812 */ /* 0x004fe400078ec0ff */
[----:B------:R-:W-:Y:S02]  /*102d0*/  SHF.L.U32 R4, R19, 0x1f, RZ ;  /* 0x0000001f13047819 */ /* 0x000fe400000006ff */
[----:B------:R-:W-:Y:S02]  /*102e0*/  ISETP.NE.AND P1, PT, R5, RZ, PT ;  /* 0x000000ff0500720c */ /* 0x000fe40003f25270 */
[----:B------:R-:W0:Y:S02]  /*102f0*/  SYNCS.PHASECHK.TRANS64.TRYWAIT P0, [R6+URZ+0x33480], R4 ;  /* 0x03348004060075a7 */ /* 0x000e24000800017f */
[----:B0-----:R-:W-:Y:S09]  /*10300*/  @!P0 BRA `(.L_x_376) ;  /* 0x0000003000588947 */ /* 0x001ff20003800000 */
.L_x_448:
[----:B------:R-:W-:Y:S05]  /*10310*/  BSYNC B1 ;  /* 0x0000000000017941 */ /* 0x000fea0003800000 */
.L_x_375:
[----:B------:R-:W-:Y:S04]  /*10320*/  BSSY B1, `(.L_x_377) ;  /* 0x0000009000017945 */ /* 0x000fe80003800000 */
        /* <DEDUP_REMOVED lines=8> */
.L_x_378:
[----:B------:R-:W-:Y:S05]  /*103b0*/  BSYNC B1 ;  /* 0x0000000000017941 */ /* 0x000fea0003800000 */
.L_x_377:
[----:B------:R-:W-:Y:S01]  /*103c0*/  IMAD.MOV.U32 R10, RZ, RZ, RZ ;  /* 0x000000ffff0a7224 */ /* 0x000fe200078e00ff */
[----:B------:R-:W-:Y:S01]  /*103d0*/  UIADD3 UR4, UP0, UR52, 0x470, URZ ;  /* 0x0000047034047890 */ /* 0x000fe2000ff1e03f */
[----:B------:R-:W-:Y:S01]  /*103e0*/  IMAD.MOV.U32 R7, RZ, RZ, 0xa0 ;  /* 0x000000a0ff077424 */ /* 0x000fe200078e00ff */
[----:B------:R-:W-:Y:S01]  /*103f0*/  PLOP3.LUT P0, PT, PT, PT, PT, 0x80, 0x0 ;  /* 0x000000000000781c */ /* 0x000fe20003f0f070 */
[----:B------:R-:W-:Y:S01]  /*10400*/  VIADD R5, R6, 0x33470 ;  /* 0x0003347006057836 */ /* 0x000fe20000000000 */
[----:B------:R-:W-:Y:S01]  /*10410*/  R2UR UR10, R10 ;  /* 0x000000000a0a72ca */ /* 0x000fe200000e0000 */
[----:B------:R-:W-:Y:S01]  /*10420*/  IMAD R7, R3, R7, UR42 ;  /* 0x0000002a03077e24 */ /* 0x000fe2000f8e0207 */
[----:B------:R-:W-:Y:S01]  /*10430*/  UIADD3.X UR5, URZ, UR53, URZ, UP0, !UPT ;  /* 0x000000353f057290 */ /* 0x000fe200087fe43f */
[----:B------:R-:W-:Y:S01]  /*10440*/  IMAD R3, R18, 0x7800, R17 ;  /* 0x0000780012037824 */ /* 0x000fe200078e0211 */
[----:B------:R-:W-:Y:S01]  /*10450*/  UMOV UR6, 0x0 ;  /* 0x0000000000067882 */ /* 0x000fe20000000000 */
[----:B------:R-:W-:-:S02]  /*10460*/  UMOV UR7, 0x14f00000 ;  /* 0x14f0000000077882 */ /* 0x000fc40000000000 */
[----:B------:R-:W-:-:S08]  /*10470*/  VIADD R9, R3, 0xf200 ;  /* 0x0000f20003097836 */ /* 0x000fd00000000000 */
.L_x_379:
        /* <DEDUP_REMOVED lines=10> */
[----:B------:R-:W-:Y:S01]  /*10520*/  IMAD.MOV.U32 R12, RZ, RZ, 0x40 ;  /* 0x00000040ff0c7424 */ /* 0x000fe200078e00ff */
[----:B------:R-:W-:Y:S01]  /*10530*/  PLOP3.LUT P0, PT, PT, PT, PT, 0x80, 0x0 ;  /* 0x000000000000781c */ /* 0x000fe20003f0f070 */
[----:B------:R-:W-:Y:S01]  /*10540*/  VIADD R9, R3, 0x11a00 ;  /* 0x00011a0003097836 */ /* 0x000fe20000000000 */
[----:B------:R-:W-:Y:S01]  /*10550*/  UMOV UR6, 0x0 ;  /* 0x0000000000067882 */ /* 0x000fe20000000000 */
[----:B------:R-:W-:Y:S01]  /*10560*/  UMOV UR7, 0x14f00000 ;  /* 0x14f0000000077882 */ /* 0x000fe20000000000 */
[----:B------:R-:W-:-:S15]  /*10570*/  R2UR UR10, R12 ;  /* 0x000000000c0a72ca */ /* 0x000fde00000e0000 */
.L_x_380:
        /* <DEDUP_REMOVED lines=16> */
.L_x_381:
        /* <DEDUP_REMOVED lines=10> */
[----:B------:R-:W1:Y:S01]  /*10720*/  SYNCS.PHASECHK.TRANS64.TRYWAIT P0, [R6+URZ+0x33440], R4 ;  /* 0x03344004060075a7 */ /* 0x000e62000800017f */
[----:B------:R-:W-:Y:S04]  /*10730*/  BSSY B1, `(.L_x_382) ;  /* 0x0000002000017945 */ /* 0x000fe80003800000 */
[----:B-1----:R-:W-:Y:S05]  /*10740*/  @!P0 BRA `(.L_x_383) ;  /* 0x0000002c005c8947 */ /* 0x002fea0003800000 */
.L_x_449:
[----:B------:R-:W-:Y:S05]  /*10750*/  BSYNC B1 ;  /* 0x0000000000017941 */ /* 0x000fea0003800000 */
.L_x_382:
[----:B------:R-:W-:Y:S01]  /*10760*/  BSSY B1, `(.L_x_384) ;  /* 0x000000b000017945 */ /* 0x000fe20003800000 */
[----:B01----:R-:W-:Y:S02]  /*10770*/  IMAD.MOV.U32 R4, RZ, RZ, 0x0 ;  /* 0x00000000ff047424 */ /* 0x003fe400078e00ff */
[----:B------:R-:W-:Y:S01]  /*10780*/  IMAD.MOV.U32 R5, RZ, RZ, 0x14f00000 ;  /* 0x14f00000ff057424 */ /* 0x000fe200078e00ff */
[----:B------:R-:W-:Y:S06]  /*10790*/  @P1 BRA `(.L_x_385) ;  /* 0x00000000001c1947 */ /* 0x000fec0003800000 */
[----:B------:R-:W0:Y:S02]  /*107a0*/  S2R R9, SR_TID.X ;  /* 0x0000000000097919 */ /* 0x000e240000002100 */
[----:B0-----:R-:W-:Y:S01]  /*107b0*/  LOP3.LUT R13, R9, 0x1f, RZ, 0xc0, !PT ;  /* 0x0000001f090d7812 */ /* 0x001fe200078ec0ff */
[----:B------:R-:W-:-:S03]  /*107c0*/  IMAD.MOV.U32 R9, RZ, RZ, 0x7800 ;  /* 0x00007800ff097424 */ /* 0x000fc600078e00ff */
[----:B------:R-:W-:Y:S01]  /*107d0*/  ISETP.NE.AND P0, PT, R13, RZ, PT ;  /* 0x000000ff0d00720c */ /* 0x000fe20003f05270 */
[----:B------:R0:W-:-:S12]  /*107e0*/  SYNCS.ARRIVE.TRANS64 RZ, [R6+URZ+0x33430], R9 ;  /* 0x0334300906ff79a7 */ /* 0x0001d8000800003f */
[----:B0-----:R-:W-:Y:S05]  /*107f0*/  @!P0 BRA `(.L_x_385) ;  /* 0x0000000000048947 */ /* 0x001fea0003800000 */
[----:B------:R-:W-:Y:S01]  /*10800*/  BPT.TRAP 0x1 ;  /* 0x000000040000795c */ /* 0x000fe20000300000 */
.L_x_385:
[----:B------:R-:W-:Y:S05]  /*10810*/  BSYNC B1 ;  /* 0x0000000000017941 */ /* 0x000fea0003800000 */
.L_x_384:
        /* <DEDUP_REMOVED lines=8> */
.L_x_386:
        /* <DEDUP_REMOVED lines=9> */
[----:B0-----:R-:W-:Y:S05]  /*10930*/  @P0 BRA.U.ANY `(.L_x_386) ;  /* 0xfffffffd00d80947 */ /* 0x001fea000393ffff */
[----:B------:R-:W-:Y:S01]  /*10940*/  R2UR UR10, R12 ;  /* 0x000000000c0a72ca */ /* 0x000fe200000e0000 */
[----:B------:R-:W-:Y:S01]  /*10950*/  VIADD R9, R3, 0x26a00 ;  /* 0x00026a0003097836 */ /* 0x000fe20000000000 */
[----:B------:R-:W-:Y:S02]  /*10960*/  R2UR UR6, R4 ;  /* 0x00000000040672ca */ /* 0x000fe400000e0000 */
[----:B------:R-:W-:Y:S02]  /*10970*/  R2UR UR7, R5 ;  /* 0x00000000050772ca */ /* 0x000fe400000e0000 */
[----:B------:R-:W-:-:S13]  /*10980*/  PLOP3.LUT P0, PT, PT, PT, PT, 0x80, 0x0 ;  /* 0x000000000000781c */ /* 0x000fda0003f0f070 */
.L_x_387:
        /* <DEDUP_REMOVED lines=15> */
.L_x_388:
        /* <DEDUP_REMOVED lines=10> */
.L_x_373:
[----:B------:R-:W-:Y:S05]  /*10b20*/  BSYNC B0 ;  /* 0x0000000000007941 */ /* 0x000fea0003800000 */
.L_x_372:
[----:B------:R-:W-:-:S06]  /*10b30*/  UISETP.NE.AND UP0, UPT, UR39, 0x3, UPT ;  /* 0x000000032700788c */ /* 0x000fcc000bf05270 */
[----:B------:R-:W-:-:S13]  /*10b40*/  PLOP3.LUT P0, PT, PT, PT, UP0, 0x80, 0x0 ;  /* 0x000000000000781c */ /* 0x000fda0003f0f008 */
[----:B------:R-:W-:Y:S05]  /*10b50*/  @!P0 BRA `(.L_x_389) ;  /* 0x0000000000048947 */ /* 0x000fea0003800000 */
[----:B------:R-:W-:Y:S01]  /*10b60*/  BPT.TRAP 0x1 ;  /* 0x000000040000795c */ /* 0x000fe20000300000 */
.L_x_389:
[----:B------:R-:W-:Y:S01]  /*10b70*/  IMAD.U32 R3, RZ, RZ, UR44 ;  /* 0x0000002cff037e24 */ /* 0x000fe2000f8e00ff */
[----:B------:R-:W-:Y:S01]  /*10b80*/  LOP3.LUT R4, R0, 0x1, RZ, 0x3c, !PT ;  /* 0x0000000100047812 */ /* 0x000fe200078e3cff */
[----:B------:R-:W-:Y:S03]  /*10b90*/  BSSY B0, `(.L_x_390) ;  /* 0x0000006000007945 */ /* 0x000fe60003800000 */
[----:B------:R-:W-:Y:S01]  /*10ba0*/  ISETP.NE.AND P1, PT, R3, 0x3, PT ;  /* 0x000000030300780c */ /* 0x000fe20003f25270 */
[----:B------:R-:W-:Y:S01]  /*10bb0*/  IMAD R3, R8, 0x8, R17 ;  /* 0x0000000808037824 */ /* 0x000fe200078e0211 */
[----:B------:R-:W-:-:S04]  /*10bc0*/  SHF.L.U32 R4, R4, 0x1f, RZ ;  /* 0x0000001f04047819 */ /* 0x000fc800000006ff */
[----:B------:R-:W0:Y:S02]  /*10bd0*/  SYNCS.PHASECHK.TRANS64.TRYWAIT P0, [R3+URZ+0x33470], R4 ;  /* 0x03347004030075a7 */ /* 0x000e24000800017f */
[----:B0-----:R-:W-:Y:S05]  /*10be0*/  @!P0 BRA `(.L_x_391) ;  /* 0x0000002800488947 */ /* 0x001fea0003800000 */
.L_x_450:
[----:B------:R-:W-:Y:S05]  /*10bf0*/  BSYNC B0 ;  /* 0x0000000000007941 */ /* 0x000fea0003800000 */
.L_x_390:
[----:B------:R-:W-:Y:S05]  /*10c00*/  @!P1 BRA `(.L_x_392) ;  /* 0x0000000000049947 */ /* 0x000fea0003800000 */
[----:B------:R-:W-:Y:S01]  /*10c10*/  BPT.TRAP 0x1 ;  /* 0x000000040000795c */ /* 0x000fe20000300000 */
.L_x_392:
[----:B------:R-:W-:Y:S01]  /*10c20*/  SHF.L.U32 R0, R0, 0x1f, RZ ;  /* 0x0000001f00007819 */ /* 0x000fe200000006ff */
[----:B------:R-:W-:-:S03]  /*10c30*/  IMAD R10, R8, 0x7800, RZ ;  /* 0x00007800080a7824 */ /* 0x000fc600078e02ff */
[----:B------:R-:W1:Y:S02]  /*10c40*/  SYNCS.PHASECHK.TRANS64.TRYWAIT P0, [R3+URZ+0x33460], R0 ;  /* 0x03346000030075a7 */ /* 0x000e64000800017f */
[----:B-1----:R-:W-:Y:S05]  /*10c50*/  @!P0 BRA `(.L_x_393) ;  /* 0x0000002800408947 */ /* 0x002fea0003800000 */
.L_x_451:
[----:B0-----:R-:W1:Y:S04]  /*10c60*/  LDL R4, [R1+0x1c] ;  /* 0x00001c0001047983 */ /* 0x001e680000100800 */
[----:B------:R-:W3:Y:S01]  /*10c70*/  LDL R11, [R1+0xc] ;  /* 0x00000c00010b7983 */ /* 0x000ee20000100800 */
[----:B------:R-:W-:Y:S05]  /*10c80*/  WARPSYNC.ALL ;  /* 0x0000000000007948 */ /* 0x000fea0003800000 */
[----:B-1----:R-:W-:-:S02]  /*10c90*/  LOP3.LUT R0, R10, R4, RZ, 0xfc, !PT ;  /* 0x000000040a007212 */ /* 0x002fc400078efcff */
[----:B---3--:R-:W-:-:S03]  /*10ca0*/  LOP3.LUT R12, R10, R11, RZ, 0xfc, !PT ;  /* 0x0000000b0a0c7212 */ /* 0x008fc600078efcff */
[C---:B------:R-:W-:Y:S02]  /*10cb0*/  IMAD.IADD R0, R17.reuse, 0x1, R0 ;  /* 0x0000000111007824 */ /* 0x040fe400078e0200 */
[----:B------:R-:W-:-:S03]  /*10cc0*/  IMAD.IADD R12, R17, 0x1, R12 ;  /* 0x00000001110c7824 */ /* 0x000fc600078e020c */
[----:B--2---:R-:W0:Y:S02]  /*10cd0*/  LDSM.16.MT88.4 R4, [R0+0xf200] ;  /* 0x00f200000004783b */ /* 0x004e240000004200 */
[C-C-:B0-----:R-:W-:Y:S02]  /*10ce0*/  PRMT R8, R4.reuse, 0x6420, R5.reuse ;  /* 0x0000642004087816 */ /* 0x141fe40000000005 */
[----:B------:R-:W-:Y:S02]  /*10cf0*/  PRMT R9, R4, 0x7531, R5 ;  /* 0x0000753104097816 */ /* 0x000fe40000000005 */
[C-C-:B------:R-:W-:Y:S02]  /*10d00*/  PRMT R10, R6.reuse, 0x6420, R7.reuse ;  /* 0x00006420060a7816 */ /* 0x140fe40000000007 */
[----:B------:R-:W-:-:S05]  /*10d10*/  PRMT R11, R6, 0x7531, R7 ;  /* 0x00007531060b7816 */ /* 0x000fca0000000007 */
[----:B------:R-:W-:Y:S04]  /*10d20*/  STSM.16.M88.4 [R12+0x200], R8 ;  /* 0x000200080c007844 */ /* 0x000fe80000000200 */
[----:B------:R-:W0:Y:S02]  /*10d30*/  LDSM.16.MT88.4 R4, [R0+0x11a00] ;  /* 0x011a00000004783b */ /* 0x000e240000004200 */
[C-C-:B0-----:R-:W-:Y:S02]  /*10d40*/  PRMT R8, R4.reuse, 0x6420, R5.reuse ;  /* 0x0000642004087816 */ /* 0x141fe40000000005 */
[----:B------:R-:W-:Y:S02]  /*10d50*/  PRMT R9, R4, 0x7531, R5 ;  /* 0x0000753104097816 */ /* 0x000fe40000000005 */
[----:B------:R-:W-:-:S02]  /*10d60*/  PRMT R10, R6, 0x6420, R7 ;  /* 0x00006420060a7816 */ /* 0x000fc40000000007 */
        /* <DEDUP_REMOVED lines=88> */
.L_x_394:
        /* <DEDUP_REMOVED lines=12> */
[----:B-1----:R-:W-:Y:S05]  /*113b0*/  @P0 BRA `(.L_x_395) ;  /* 0xffffffec002c0947 */ /* 0x002fea000383ffff */
.L_x_371:
[----:B------:R-:W1:Y:S01]  /*113c0*/  S2R R3, SR_TID.X ;  /* 0x0000000000037919 */ /* 0x000e620000002100 */
[----:B------:R-:W-:Y:S01]  /*113d0*/  BSSY B0, `(.L_x_396) ;  /* 0x0000011000007945 */ /* 0x000fe20003800000 */
[----:B-1----:R-:W-:-:S04]  /*113e0*/  LOP3.LUT R3, R3, 0x7f, RZ, 0xc0, !PT ;  /* 0x0000007f03037812 */ /* 0x002fc800078ec0ff */
[----:B------:R-:W-:-:S13]  /*113f0*/  ISETP.NE.AND P0, PT, R3, RZ, PT ;  /* 0x000000ff0300720c */ /* 0x000fda0003f05270 */
[----:B------:R-:W-:Y:S05]  /*11400*/  @P0 BRA `(.L_x_397) ;  /* 0x0000000000340947 */ /* 0x000fea0003800000 */
[----:B------:R-:W1:Y:S01]  /*11410*/  S2R R3, SR_LANEID ;  /* 0x0000000000037919 */ /* 0x000e620000000000 */
[----:B------:R-:W-:Y:S02]  /*11420*/  VOTEU.ANY UR4, UPT, PT ;  /* 0x0000000000047886 */ /* 0x000fe400038e0100 */
[----:B0-----:R-:W1:Y:S08]  /*11430*/  FLO.U32 R0, UR4 ;  /* 0x0000000400007d00 */ /* 0x001e7000080e0000 */
[----:B--2---:R-:W0:Y:S01]  /*11440*/  POPC R5, UR4 ;  /* 0x0000000400057d09 */ /* 0x004e220008000000 */
[----:B-1----:R-:W-:-:S02]  /*11450*/  ISETP.EQ.U32.AND P1, PT, R0, R3, PT ;  /* 0x000000030000720c */ /* 0x002fc40003f22070 */
[----:B------:R-:W0:Y:S11]  /*11460*/  LDC.64 R2, c[0x0][0xc60] ;  /* 0x00031800ff027b82 */ /* 0x000e360000000a00 */
[----:B0-----:R-:W2:Y:S01]  /*11470*/  @P1 ATOMG.E.ADD.STRONG.GPU PT, R3, desc[UR48][R2.64], R5 ;  /* 0x00000005020319a8 */ /* 0x001ea200081ee1f0 */
[----:B------:R-:W0:Y:S02]  /*11480*/  S2R R4, SR_LTMASK ;  /* 0x0000000000047919 */ /* 0x000e240000003900 */
[----:B0-----:R-:W-:-:S04]  /*11490*/  LOP3.LUT R4, R4, UR4, RZ, 0xc0, !PT ;  /* 0x0000000404047c12 */ /* 0x001fc8000f8ec0ff */
[----:B------:R-:W0:Y:S01]  /*114a0*/  POPC R7, R4 ;  /* 0x0000000400077309 */ /* 0x000e220000000000 */
[----:B--2---:R-:W0:Y:S02]  /*114b0*/  SHFL.IDX PT, R0, R3, R0, 0x1f ;  /* 0x00001f0003007589 */ /* 0x004e2400000e0000 */
[----:B0-----:R-:W-:-:S05]  /*114c0*/  IADD3 R0, R0, UR43, R7 ;  /* 0x0000002b00007c10 */ /* 0x001fca000fffe007 */
[----:B------:R1:W-:Y:S02]  /*114d0*/  STL [R1+0x10], R0 ;  /* 0x0000100001007387 */ /* 0x0003e40000100800 */
.L_x_397:
[----:B------:R-:W-:Y:S05]  /*114e0*/  BSYNC B0 ;  /* 0x0000000000007941 */ /* 0x000fea0003800000 */
.L_x_396:
[----:B------:R-:W-:-:S06]  /*114f0*/  UISETP.NE.AND UP0, UPT, UR39, 0x3, UPT ;  /* 0x000000032700788c */ /* 0x000fcc000bf05270 */
[----:B------:R-:W-:-:S13]  /*11500*/  PLOP3.LUT P1, PT, PT, PT, UP0, 0x80, 0x0 ;  /* 0x000000000000781c */ /* 0x000fda0003f2f008 */
[----:B------:R-:W-:Y:S05]  /*11510*/  @!P1 BRA `(.L_x_398) ;  /* 0x0000000000049947 */ /* 0x000fea0003800000 */
[----:B------:R-:W-:Y:S01]  /*11520*/  BPT.TRAP 0x1 ;  /* 0x000000040000795c */ /* 0x000fe20000300000 */
.L_x_398:
[----:B01----:R-:W-:Y:S01]  /*11530*/  IMAD.U32 R0, RZ, RZ, UR44 ;  /* 0x0000002cff007e24 */ /* 0x003fe2000f8e00ff */
[----:B------:R-:W-:Y:S01]  /*11540*/  BSSY B0, `(.L_x_399) ;  /* 0x0000007000007945 */ /* 0x000fe20003800000 */
[----:B------:R-:W-:-:S03]  /*11550*/  IMAD R3, R18, 0x8, R17 ;  /* 0x0000000812037824 */ /* 0x000fc600078e0211 */
[----:B------:R-:W-:Y:S02]  /*11560*/  ISETP.NE.AND P2, PT, R0, 0x3, PT ;  /* 0x000000030000780c */ /* 0x000fe40003f45270 */
[----:B------:R-:W-:-:S04]  /*11570*/  LOP3.LUT R0, R19, 0x1, RZ, 0x3c, !PT ;  /* 0x0000000113007812 */ /* 0x000fc800078e3cff */
[----:B------:R-:W-:-:S04]  /*11580*/  SHF.L.U32 R0, R0, 0x1f, RZ ;  /* 0x0000001f00007819 */ /* 0x000fc800000006ff */
[----:B------:R-:W0:Y:S02]  /*11590*/  SYNCS.PHASECHK.TRANS64.TRYWAIT P1, [R3+URZ+0x33470], R0 ;  /* 0x03347000030075a7 */ /* 0x000e24000802017f */
[----:B0-----:R-:W-:Y:S05]  /*115a0*/  @!P1 BRA `(.L_x_400) ;  /* 0x0000002000009947 */ /* 0x001fea0003800000 */
.L_x_452:
[----:B------:R-:W-:Y:S05]  /*115b0*/  BSYNC B0 ;  /* 0x0000000000007941 */ /* 0x000fea0003800000 */
.L_x_399:
[----:B------:R-:W-:Y:S05]  /*115c0*/  @!P2 BRA `(.L_x_401) ;  /* 0x000000000004a947 */ /* 0x000fea0003800000 */
[----:B------:R-:W-:Y:S01]  /*115d0*/  BPT.TRAP 0x1 ;  /* 0x000000040000795c */ /* 0x000fe20000300000 */
.L_x_401:
[----:B0-----:R-:W-:-:S04]  /*115e0*/  SHF.L.U32 R0, R19, 0x1f, RZ ;  /* 0x0000001f13007819 */ /* 0x001fc800000006ff */
[----:B------:R-:W0:Y:S02]  /*115f0*/  SYNCS.PHASECHK.TRANS64.TRYWAIT P1, [R3+URZ+0x33460], R0 ;  /* 0x03346000030075a7 */ /* 0x000e24000802017f */
[----:B0-----:R-:W-:Y:S05]  /*11600*/  @!P1 BRA `(.L_x_402) ;  /* 0x0000001c00fc9947 */ /* 0x001fea0003800000 */
.L_x_453:
[----:B------:R-:W0:Y:S04]  /*11610*/  LDL R4, [R1+0x1c] ;  /* 0x00001c0001047983 */ /* 0x000e280000100800 */
[----:B------:R-:W3:Y:S01]  /*11620*/  LDL R10, [R1+0xc] ;  /* 0x00000c00010a7983 */ /* 0x000ee20000100800 */
[----:B------:R-:W-:Y:S01]  /*11630*/  IMAD R2, R18, 0x7800, RZ ;  /* 0x0000780012027824 */ /* 0x000fe200078e02ff */
[----:B------:R-:W-:Y:S05]  /*11640*/  WARPSYNC.ALL ;  /* 0x0000000000007948 */ /* 0x000fea0003800000 */
[----:B0-----:R-:W-:-:S02]  /*11650*/  LOP3.LUT R0, R2, R4, RZ, 0xfc, !PT ;  /* 0x0000000402007212 */ /* 0x001fc400078efcff */
        /* <DEDUP_REMOVED lines=101> */
.L_x_403:
[----:B-1----:R-:W-:Y:S01]  /*11cb0*/  SYNCS.ARRIVE.TRANS64.A1T0 RZ, [R3+URZ+0x33450], RZ ;  /* 0x033450ff03ff79a7 */ /* 0x002fe2000810003f */
[----:B------:R-:W-:Y:S02]  /*11cc0*/  @!P0 VIADD R0, R3, 0x33480 ;  /* 0x0003348003008836 */ /* 0x000fe40000000000 */
[----:B------:R-:W-:-:S03]  /*11cd0*/  VIADD R18, R18, 0x1 ;  /* 0x0000000112127836 */ /* 0x000fc60000000000 */
[----:B------:R-:W-:Y:S01]  /*11ce0*/  @!P0 PRMT R0, RZ, 0x654, R0 ;  /* 0x00000654ff008816 */ /* 0x000fe20000000000 */
[----:B------:R-:W-:Y:S06]  /*11cf0*/  BAR.SYNC.DEFER_BLOCKING 0x2, 0x80 ;  /* 0x0082000000007b1d */ /* 0x000fec0000010000 */
[----:B------:R1:W-:Y:S01]  /*11d00*/  @!P0 SYNCS.ARRIVE.TRANS64.RED.A1T0 RZ, [R0+URZ], RZ ;  /* 0x000000ff00ff89a7 */ /* 0x0003e2000810043f */
[----:B------:R-:W-:-:S04]  /*11d10*/  ISETP.NE.AND P0, PT, R18, 0x2, PT ;  /* 0x000000021200780c */ /* 0x000fc80003f05270 */
[----:B------:R-:W-:Y:S02]  /*11d20*/  SEL R18, R18, RZ, P0 ;  /* 0x000000ff12127207 */ /* 0x000fe40000000000 */
[----:B-1----:R-:W-:-:S04]  /*11d30*/  SEL R0, RZ, 0x1, P0 ;  /* 0x00000001ff007807 */ /* 0x002fc80000000000 */
[----:B------:R-:W-:-:S07]  /*11d40*/  LOP3.LUT R19, R19, R0, RZ, 0x3c, !PT ;  /* 0x0000000013137212 */ /* 0x000fce00078e3cff */
.L_x_346:
[----:B------:R-:W-:Y:S05]  /*11d50*/  BSYNC B7 ;  /* 0x0000000000077941 */ /* 0x000fea0003800000 */
.L_x_344:
[----:B--2---:R-:W2:Y:S02]  /*11d60*/  LDL R0, [R1+0x4] ;  /* 0x0000040001007983 */ /* 0x004ea40000100800 */
[----:B--2---:R-:W-:-:S13]  /*11d70*/  LOP3.LUT P0, RZ, R0, 0x2, RZ, 0xc0, !PT ;  /* 0x0000000200ff7812 */ /* 0x004fda000780c0ff */
[----:B------:R-:W-:Y:S05]  /*11d80*/  @!P0 BRA `(.L_x_404) ;  /* 0x0000000000348947 */ /* 0x000fea0003800000 */
[----:B------:R-:W2:Y:S08]  /*11d90*/  S2UR UR5, SR_CgaCtaId ;  /* 0x00000000000579c3 */ /* 0x000eb00000008800 */
[----:B------:R-:W-:Y:S06]  /*11da0*/  BAR.SYNC.DEFER_BLOCKING 0x5, 0x180 ;  /* 0x0146000000007b1d */ /* 0x000fec0000010000 */
[----:B------:R-:W-:-:S02]  /*11db0*/  UMOV UR4, 0x400 ;  /* 0x0000040000047882 */ /* 0x000fc40000000000 */
[----:B--2---:R-:W-:-:S06]  /*11dc0*/  ULEA UR4, UR5, UR4, 0x18 ;  /* 0x0000000405047291 */ /* 0x004fcc000f8ec03f */
[----:B------:R-:W-:-:S05]  /*11dd0*/  IMAD.U32 R17, RZ, RZ, UR4 ;  /* 0x00000004ff117e24 */ /* 0x000fca000f8e00ff */
[----:B0-----:R-:W0:Y:S04]  /*11de0*/  LDS.128 R4, [R17+0x334d0] ;  /* 0x0334d00011047984 */ /* 0x001e280000000c00 */
[----:B0-----:R0:W-:Y:S01]  /*11df0*/  STL.64 [R1+0x10], R4 ;  /* 0x0000100401007387 */ /* 0x0011e20000100a00 */
[----:B-1----:R-:W-:Y:S02]  /*11e00*/  IMAD.MOV.U32 R2, RZ, RZ, R7 ;  /* 0x000000ffff027224 */ /* 0x002fe400078e0007 */
[----:B------:R-:W-:-:S03]  /*11e10*/  IMAD.MOV.U32 R0, RZ, RZ, R6 ;  /* 0x000000ffff007224 */ /* 0x000fc600078e0006 */
[----:B------:R-:W-:Y:S02]  /*11e20*/  R2UR UR45, R2 ;  /* 0x00000000022d72ca */ /* 0x000fe400000e0000 */
[----:B------:R-:W-:Y:S01]  /*11e30*/  R2UR UR36, R0 ;  /* 0x00000000002472ca */ /* 0x000fe200000e0000 */
[----:B------:R-:W-:Y:S06]  /*11e40*/  BAR.ARV 0x4, 0x180 ;  /* 0x0106000000007b1d */ /* 0x000fec0000002000 */
[----:B------:R-:W-:Y:S08]  /*11e50*/  BRA `(.L_x_405) ;  /* 0x0000000800387947 */ /* 0x000ff00003800000 */
.L_x_404:
[----:B01----:R-:W0:Y:S01]  /*11e60*/  S2R R2, SR_TID.X ;  /* 0x0000000000027919 */ /* 0x003e220000002100 */
[----:B------:R-:W-:Y:S01]  /*11e70*/  ULDC UR4, c[0x0][0xc3c] ;  /* 0x00030f0000047ab9 */ /* 0x000fe20000000800 */
[----:B------:R-:W2:Y:S01]  /*11e80*/  LDL.LU R0, [R1+0x10] ;  /* 0x0000100001007983 */ /* 0x000ea20000300800 */
[----:B0-----:R-:W-:-:S04]  /*11e90*/  LOP3.LUT R6, R2, 0x1f, RZ, 0xc0, !PT ;  /* 0x0000001f02067812 */ /* 0x001fc800078ec0ff */
[C---:B------:R-:W-:Y:S01]  /*11ea0*/  ISETP.NE.AND P0, PT, R6.reuse, 0x1f, PT ;  /* 0x0000001f0600780c */ /* 0x040fe20003f05270 */
[----:B------:R-:W-:-:S05]  /*11eb0*/  VIADD R5, R6, UR45 ;  /* 0x0000002d06057c36 */ /* 0x000fca0008000000 */
[----:B------:R-:W-:Y:S01]  /*11ec0*/  ISETP.GE.OR P1, PT, R5, UR4, !P0 ;  /* 0x0000000405007c0c */ /* 0x000fe2000c726670 */
[----:B------:R-:W-:-:S12]  /*11ed0*/  ULDC UR4, c[0x0][0xc3c] ;  /* 0x00030f0000047ab9 */ /* 0x000fd80000000800 */
[----:B------:R-:W0:Y:S02]  /*11ee0*/  @!P1 LDC.64 R2, c[0x0][0xc80] ;  /* 0x00032000ff029b82 */ /* 0x000e240000000a00 */
[----:B0-----:R-:W-:-:S04]  /*11ef0*/  @!P1 IMAD.WIDE R2, R5, 0x4, R2 ;  /* 0x0000000405029825 */ /* 0x001fc800078e0202 */
[----:B------:R-:W-:-:S06]  /*11f00*/  IMAD.MOV.U32 R5, RZ, RZ, RZ ;  /* 0x000000ffff057224 */ /* 0x000fcc00078e00ff */
[----:B------:R-:W3:Y:S01]  /*11f10*/  @!P1 LDG.E R5, desc[UR48][R2.64] ;  /* 0x0000003002059981 */ /* 0x000ee2000c1e1900 */
[C---:B------:R-:W-:Y:S02]  /*11f20*/  ISETP.NE.AND P1, PT, R6.reuse, RZ, PT ;  /* 0x000000ff0600720c */ /* 0x040fe40003f25270 */
[C---:B------:R-:W-:Y:S02]  /*11f30*/  ISETP.GE.U32.AND P2, PT, R6.reuse, 0x2, PT ;  /* 0x000000020600780c */ /* 0x040fe40003f46070 */
[C---:B------:R-:W-:Y:S02]  /*11f40*/  ISETP.GE.U32.AND P3, PT, R6.reuse, 0x4, PT ;  /* 0x000000040600780c */ /* 0x040fe40003f66070 */
[C---:B------:R-:W-:Y:S02]  /*11f50*/  ISETP.GE.U32.AND P4, PT, R6.reuse, 0x8, PT ;  /* 0x000000080600780c */ /* 0x040fe40003f86070 */
[----:B------:R-:W-:Y:S01]  /*11f60*/  ISETP.GE.U32.AND P5, PT, R6, 0x10, PT ;  /* 0x000000100600780c */ /* 0x000fe20003fa6070 */
[----:B--2---:R-:W-:-:S02]  /*11f70*/  IMAD.MOV.U32 R10, RZ, RZ, R0 ;  /* 0x000000ffff0a7224 */ /* 0x004fc400078e0000 */
[----:B---3--:R-:W0:Y:S02]  /*11f80*/  SHFL.UP PT, R0, R5, 0x1, RZ ;  /* 0x0420000005007989 */ /* 0x008e2400000e00ff */
        /* <DEDUP_REMOVED lines=12> */
[----:B------:R-:W1:Y:S04]  /*12050*/  SHFL.UP PT, R0, R9, 0x10, RZ ;  /* 0x0600000009007989 */ /* 0x000e6800000e00ff */
[----:B------:R-:W-:Y:S01]  /*12060*/  SHFL.IDX PT, R4, R10, 0x1, 0x1f ;  /* 0x00201f000a047f89 */ /* 0x000fe200000e0000 */
[----:B-1----:R-:W-:-:S05]  /*12070*/  SEL R0, R0, RZ, P5 ;  /* 0x000000ff00007207 */ /* 0x002fca0002800000 */
[----:B------:R-:W-:-:S05]  /*12080*/  IMAD.IADD R2, R9, 0x1, R0 ;  /* 0x0000000109027824 */ /* 0x000fca00078e0200 */
[----:B------:R-:W0:Y:S04]  /*12090*/  SHFL.IDX PT, R6, R2, 0x1f, 0x1f ;  /* 0x03e01f0002067f89 */ /* 0x000e2800000e0000 */
[----:B------:R-:W1:Y:S01]  /*120a0*/  SHFL.IDX PT, R0, R10, RZ, 0x1f ;  /* 0x00001fff0a007589 */ /* 0x000e6200000e0000 */
[----:B0-----:R-:W-:-:S04]  /*120b0*/  IMAD R6, R6, R3, RZ ;  /* 0x0000000306067224 */ /* 0x001fc800078e02ff */
[----:B------:R-:W-:-:S05]  /*120c0*/  IMAD.IADD R4, R4, 0x1, R6 ;  /* 0x0000000104047824 */ /* 0x000fca00078e0206 */
[----:B-1----:R-:W-:-:S13]  /*120d0*/  ISETP.GT.AND P6, PT, R4, R0, PT ;  /* 0x000000000400720c */ /* 0x002fda0003fc4270 */
[----:B------:R-:W-:Y:S05]  /*120e0*/  @P6 BRA `(.L_x_406) ;  /* 0x0000000000906947 */ /* 0x000fea0003800000 */
.L_x_410:
[----:B------:R-:W-:-:S04]  /*120f0*/  UIADD3 UR45, UR45, 0x1f, URZ ;  /* 0x0000001f2d2d7890 */ /* 0x000fc8000fffe03f */
[----:B------:R-:W-:-:S06]  /*12100*/  UISETP.GE.AND UP0, UPT, UR45, UR4, UPT ;  /* 0x000000042d00728c */ /* 0x000fcc000bf06270 */
[----:B------:R-:W-:-:S13]  /*12110*/  PLOP3.LUT P6, PT, PT, PT, UP0, 0x40, 0x0 ;  /* 0x000000000000781c */ /* 0x000fda0003fce808 */
[----:B------:R-:W-:Y:S05]  /*12120*/  @!P6 BRA `(.L_x_407) ;  /* 0x000000040038e947 */ /* 0x000fea0003800000 */
[----:B------:R-:W0:Y:S01]  /*12130*/  S2R R2, SR_TID.X ;  /* 0x0000000000027919 */ /* 0x000e220000002100 */
[----:B------:R-:W-:Y:S01]  /*12140*/  BSSY B0, `(.L_x_408) ;  /* 0x0000009000007945 */ /* 0x000fe20003800000 */
[----:B------:R-:W-:Y:S01]  /*12150*/  IMAD.MOV.U32 R5, RZ, RZ, RZ ;  /* 0x000000ffff057224 */ /* 0x000fe200078e00ff */
[----:B0-----:R-:W-:-:S05]  /*12160*/  LOP3.LUT R2, R2, 0x1f, RZ, 0xc0, !PT ;  /* 0x0000001f02027812 */ /* 0x001fca00078ec0ff */
[----:B------:R-:W-:-:S05]  /*12170*/  VIADD R6, R2, UR45 ;  /* 0x0000002d02067c36 */ /* 0x000fca0008000000 */
[----:B------:R-:W-:-:S13]  /*12180*/  ISETP.GE.OR P6, PT, R6, UR4, !P0 ;  /* 0x0000000406007c0c */ /* 0x000fda000c7c6670 */
[----:B------:R-:W-:Y:S05]  /*12190*/  @P6 BRA `(.L_x_409) ;  /* 0x00000000000c6947 */ /* 0x000fea0003800000 */
[----:B------:R-:W0:Y:S02]  /*121a0*/  LDC.64 R2, c[0x0][0xc80] ;  /* 0x00032000ff027b82 */ /* 0x000e240000000a00 */
[----:B0-----:R-:W-:-:S05]  /*121b0*/  IMAD.WIDE R2, R6, 0x4, R2 ;  /* 0x0000000406027825 */ /* 0x001fca00078e0202 */
[----:B------:R0:W5:Y:S02]  /*121c0*/  LDG.E R5, desc[UR48][R2.64] ;  /* 0x0000003002057981 */ /* 0x000164000c1e1900 */
.L_x_409:
[----:B------:R-:W-:Y:S05]  /*121d0*/  BSYNC B0 ;  /* 0x0000000000007941 */ /* 0x000fea0003800000 */
.L_x_408:
        /* <DEDUP_REMOVED lines=13> */
[----:B0-----:R-:W-:Y:S02]  /*122b0*/  SEL R6, R3, RZ, P5 ;  /* 0x000000ff03067207 */ /* 0x001fe40002800000 */
[----:B------:R-:W0:Y:S03]  /*122c0*/  LDC R3, c[0x0][0xc38] ;  /* 0x00030e00ff037b82 */ /* 0x000e260000000800 */
[----:B------:R-:W-:-:S05]  /*122d0*/  IMAD.IADD R2, R9, 0x1, R6 ;  /* 0x0000000109027824 */ /* 0x000fca00078e0206 */
[----:B------:R-:W0:Y:S02]  /*122e0*/  SHFL.IDX PT, R6, R2, 0x1f, 0x1f ;  /* 0x03e01f0002067f89 */ /* 0x000e2400000e0000 */
[----:B0-----:R-:W-:-:S04]  /*122f0*/  IMAD R6, R6, R3, RZ ;  /* 0x0000000306067224 */ /* 0x001fc800078e02ff */
[----:B------:R-:W-:-:S05]  /*12300*/  IMAD.IADD R4, R6, 0x1, R4 ;  /* 0x0000000106047824 */ /* 0x000fca00078e0204 */
[----:B------:R-:W-:-:S13]  /*12310*/  ISETP.GT.AND P6, PT, R4, R0, PT ;  /* 0x000000000400720c */ /* 0x000fda0003fc4270 */
[----:B------:R-:W-:Y:S05]  /*12320*/  @!P6 BRA `(.L_x_410) ;  /* 0xfffffffc0070e947 */ /* 0x000fea000383ffff */
.L_x_406:
[----:B------:R-:W-:-:S04]  /*12330*/  IMAD.IADD R6, R4, 0x1, -R6 ;  /* 0x0000000104067824 */ /* 0x000fc800078e0a06 */
[----:B------:R-:W-:-:S05]  /*12340*/  IMAD R4, R2, R3, R6 ;  /* 0x0000000302047224 */ /* 0x000fca00078e0206 */
[----:B------:R-:W-:-:S13]  /*12350*/  ISETP.GT.AND P0, PT, R4, R0, PT ;  /* 0x000000000400720c */ /* 0x000fda0003f04270 */
[----:B------:R-:W-:Y:S02]  /*12360*/  VOTEU.ANY UR5, UPT, !P0 ;  /* 0x0000000000057886 */ /* 0x000fe400040e0100 */
[----:B------:R-:W-:Y:S02]  /*12370*/  UPOPC UR4, UR5 ;  /* 0x00000005000472bf */ /* 0x000fe40008000000 */
[----:B------:R-:W-:-:S04]  /*12380*/  ISETP.NE.AND P0, PT, RZ, UR5, PT ;  /* 0x00000005ff007c0c */ /* 0x000fc8000bf05270 */
[----:B------:R-:W-:-:S06]  /*12390*/  IMAD.U32 R4, RZ, RZ, UR4 ;  /* 0x00000004ff047e24 */ /* 0x000fcc000f8e00ff */
[----:B------:R0:W1:Y:S02]  /*123a0*/  SHFL.IDX PT, R4, R5, R4, 0x1f ;  /* 0x00001f0405047589 */ /* 0x00006400000e0000 */
[----:B0-----:R-:W-:Y:S01]  /*123b0*/  IMAD.MOV.U32 R5, RZ, RZ, RZ ;  /* 0x000000ffff057224 */ /* 0x001fe200078e00ff */
[----:B------:R-:W-:Y:S06]  /*123c0*/  @!P0 BRA `(.L_x_411) ;  /* 0x00000000000c8947 */ /* 0x000fec0003800000 */
[----:B------:R-:W-:-:S06]  /*123d0*/  UIADD3 UR5, UR4, -0x1, URZ ;  /* 0xffffffff04057890 */ /* 0x000fcc000fffe03f */
[----:B------:R-:W-:-:S06]  /*123e0*/  IMAD.U32 R5, RZ, RZ, UR5 ;  /* 0x00000005ff057e24 */ /* 0x000fcc000f8e00ff */
[----:B------:R0:W2:Y:S02]  /*123f0*/  SHFL.IDX PT, R5, R2, R5, 0x1f ;  /* 0x00001f0502057589 */ /* 0x0000a400000e0000 */
.L_x_411:
[----:B--2---:R-:W-:Y:S01]  /*12400*/  IMAD R9, R5, R3, R6 ;  /* 0x0000000305097224 */ /* 0x004fe200078e0206 */
[----:B-1----:R-:W-:Y:S01]  /*12410*/  IABS R5, R4 ;  /* 0x0000000400057213 */ /* 0x002fe20000000000 */
[----:B------:R-:W-:Y:S02]  /*12420*/  UIADD3 UR45, UR4, UR45, URZ ;  /* 0x0000002d042d7290 */ /* 0x000fe4000fffe03f */
[----:B------:R-:W-:Y:S01]  /*12430*/  IMAD.IADD R0, R0, 0x1, -R9 ;  /* 0x0000000100007824 */ /* 0x000fe200078e0a09 */
[----:B------:R-:W1:Y:S01]  /*12440*/  I2F.RP R7, R5 ;  /* 0x0000000500077306 */ /* 0x000e620000209400 */
[----:B------:R2:W-:Y:S07]  /*12450*/  STL [R1+0x10], R9 ;  /* 0x0000100901007387 */ /* 0x0005ee0000100800 */
[----:B-1----:R-:W1:Y:S02]  /*12460*/  MUFU.RCP R7, R7 ;  /* 0x0000000700077308 */ /* 0x002e640000001000 */
[----:B-1----:R-:W-:-:S06]  /*12470*/  VIADD R8, R7, 0xffffffe ;  /* 0x0ffffffe07087836 */ /* 0x002fcc0000000000 */
[----:B------:R-:W0:Y:S02]  /*12480*/  F2I.FTZ.U32.TRUNC.NTZ R3, R8 ;  /* 0x0000000800037305 */ /* 0x000e24000021f000 */
[----:B0-----:R-:W-:-:S04]  /*12490*/  IMAD.MOV R2, RZ, RZ, -R3 ;  /* 0x000000ffff027224 */ /* 0x001fc800078e0a03 */
[----:B------:R-:W-:Y:S02]  /*124a0*/  IMAD R6, R2, R5, RZ ;  /* 0x0000000502067224 */ /* 0x000fe400078e02ff */
[----:B------:R-:W-:-:S04]  /*124b0*/  IMAD.MOV.U32 R2, RZ, RZ, RZ ;  /* 0x000000ffff027224 */ /* 0x000fc800078e00ff */
[----:B------:R-:W-:Y:S01]  /*124c0*/  IMAD.HI.U32 R2, R3, R6, R2 ;  /* 0x0000000603027227 */ /* 0x000fe200078e0002 */
[----:B------:R-:W-:Y:S02]  /*124d0*/  IABS R6, R4 ;  /* 0x0000000400067213 */ /* 0x000fe40000000000 */
[----:B------:R-:W-:-:S03]  /*124e0*/  IABS R3, R0 ;  /* 0x0000000000037213 */ /* 0x000fc60000000000 */
[----:B------:R-:W-:Y:S02]  /*124f0*/  IMAD.MOV R6, RZ, RZ, -R6 ;  /* 0x000000ffff067224 */ /* 0x000fe400078e0a06 */
[----:B------:R-:W-:-:S04]  /*12500*/  IMAD.HI.U32 R2, R2, R3, RZ ;  /* 0x0000000302027227 */ /* 0x000fc800078e00ff */
[----:B------:R-:W-:-:S05]  /*12510*/  IMAD R3, R2, R6, R3 ;  /* 0x0000000602037224 */ /* 0x000fca00078e0203 */
[----:B------:R-:W-:-:S13]  /*12520*/  ISETP.GT.U32.AND P1, PT, R5, R3, PT ;  /* 0x000000030500720c */ /* 0x000fda0003f24070 */
[----:B------:R-:W-:Y:S02]  /*12530*/  @!P1 IMAD.IADD R3, R3, 0x1, -R5 ;  /* 0x0000000103039824 */ /* 0x000fe400078e0a05 */
[----:B------:R-:W-:Y:S01]  /*12540*/  @!P1 VIADD R2, R2, 0x1 ;  /* 0x0000000102029836 */ /* 0x000fe20000000000 */
[----:B------:R-:W-:Y:S02]  /*12550*/  ISETP.NE.AND P1, PT, R4, RZ, PT ;  /* 0x000000ff0400720c */ /* 0x000fe40003f25270 */
[----:B------:R-:W-:Y:S02]  /*12560*/  ISETP.GE.U32.AND P0, PT, R3, R5, PT ;  /* 0x000000050300720c */ /* 0x000fe40003f06070 */
[----:B------:R-:W-:-:S04]  /*12570*/  LOP3.LUT R3, R0, R4, RZ, 0x3c, !PT ;  /* 0x0000000400037212 */ /* 0x000fc800078e3cff */
[----:B------:R-:W-:-:S07]  /*12580*/  ISETP.GE.AND P2, PT, R3, RZ, PT ;  /* 0x000000ff0300720c */ /* 0x000fce0003f46270 */
[----:B------:R-:W-:-:S06]  /*12590*/  @P0 VIADD R2, R2, 0x1 ;  /* 0x0000000102020836 */ /* 0x000fcc0000000000 */
[----:B------:R-:W-:Y:S01]  /*125a0*/  @!P2 IMAD.MOV R2, RZ, RZ, -R2 ;  /* 0x000000ffff02a224 */ /* 0x000fe200078e0a02 */
[----:B------:R-:W-:-:S04]  /*125b0*/  @!P1 LOP3.LUT R2, RZ, R4, RZ, 0x33, !PT ;  /* 0x00000004ff029212 */ /* 0x000fc800078e33ff */
[----:B------:R-:W-:Y:S01]  /*125c0*/  R2UR UR36, R2 ;  /* 0x00000000022472ca */ /* 0x000fe200000e0000 */
[----:B------:R-:W-:-:S04]  /*125d0*/  IMAD.MOV R3, RZ, RZ, -R2 ;  /* 0x000000ffff037224 */ /* 0x000fc800078e0a02 */
[----:B------:R-:W-:-:S05]  /*125e0*/  IMAD R0, R4, R3, R0 ;  /* 0x0000000304007224 */ /* 0x000fca00078e0200 */
[----:B------:R2:W-:Y:S01]  /*125f0*/  STL [R1+0x14], R0 ;  /* 0x0000140001007387 */ /* 0x0005e20000100800 */
[----:B------:R-:W-:Y:S05]  /*12600*/  BRA `(.L_x_412) ;  /* 0x0000000000107947 */ /* 0x000fea0003800000 */
.L_x_407:
[----:B------:R0:W-:Y:S01]  /*12610*/  STL [R1+0x10], R0 ;  /* 0x0000100001007387 */ /* 0x0001e20000100800 */
[----:B------:R-:W-:Y:S01]  /*12620*/  ULDC UR45, c[0x0][0xc3c] ;  /* 0x00030f00002d7ab9 */ /* 0x000fe20000000800 */
[----:B------:R-:W-:Y:S02]  /*12630*/  UMOV UR36, URZ ;  /* 0x0000003f00247c82 */ /* 0x000fe40008000000 */
[----:B------:R0:W-:Y:S03]  /*12640*/  STL [R1+0x14], RZ ;  /* 0x000014ff01007387 */ /* 0x0001e60000100800 */
.L_x_412:
[----:B------:R-:W3:Y:S04]  /*12650*/  LDL R3, [R1+0x10] ;  /* 0x0000100001037983 */ /* 0x000ee80000100800 */
[----:B------:R-:W4:Y:S01]  /*12660*/  LDL R2, [R1+0x14] ;  /* 0x0000140001027983 */ /* 0x000f220000100800 */
[----:B------:R-:W-:Y:S02]  /*12670*/  IMAD.U32 R6, RZ, RZ, UR36 ;  /* 0x00000024ff067e24 */ /* 0x000fe4000f8e00ff */
[----:B------:R-:W-:Y:S01]  /*12680*/  IMAD.U32 R7, RZ, RZ, UR45 ;  /* 0x0000002dff077e24 */ /* 0x000fe2000f8e00ff */
[----:B0-2---:R-:W0:Y:S02]  /*12690*/  S2R R0, SR_TID.X ;  /* 0x0000000000007919 */ /* 0x005e240000002100 */
[----:B0-----:R-:W-:Y:S01]  /*126a0*/  LOP3.LUT R0, R0, 0x1f, RZ, 0xc0, !PT ;  /* 0x0000001f00007812 */ /* 0x001fe200078ec0ff */
[----:B------:R-:W-:Y:S03]  /*126b0*/  BAR.SYNC.DEFER_BLOCKING 0x4, 0x180 ;  /* 0x0106000000007b1d */ /* 0x000fe60000010000 */
[----:B------:R-:W-:-:S13]  /*126c0*/  ISETP.NE.AND P0, PT, R0, RZ, PT ;  /* 0x000000ff0000720c */ /* 0x000fda0003f05270 */
[----:B------:R-:W-:Y:S01]  /*126d0*/  @!P0 MOV R0, 0x400 ;  /* 0x0000040000008802 */ /* 0x000fe20000000f00 */
[----:B---3--:R-:W-:Y:S02]  /*126e0*/  IMAD.MOV.U32 R4, RZ, RZ, R3 ;  /* 0x000000ffff047224 */ /* 0x008fe400078e0003 */
[----:B------:R-:W0:Y:S01]  /*126f0*/  @!P0 S2R R3, SR_CgaCtaId ;  /* 0x0000000000038919 */ /* 0x000e220000008800 */
[----:B----4-:R-:W-:Y:S01]  /*12700*/  IMAD.MOV.U32 R5, RZ, RZ, R2 ;  /* 0x000000ffff057224 */ /* 0x010fe200078e0002 */
[----:B0-----:R-:W-:-:S05]  /*12710*/  @!P0 LEA R17, R3, R0, 0x18 ;  /* 0x0000000003118211 */ /* 0x001fca00078ec0ff */
[----:B------:R1:W-:Y:S01]  /*12720*/  @!P0 STS.128 [R17+0x334d0], R4 ;  /* 0x0334d00411008388 */ /* 0x0003e20000000c00 */
[----:B------:R-:W-:Y:S06]  /*12730*/  BAR.ARV 0x5, 0x180 ;  /* 0x0146000000007b1d */ /* 0x000fec0000002000 */
.L_x_405:
[----:B------:R-:W-:Y:S02]  /*12740*/  ULDC UR4, c[0x0][0xc3c] ;  /* 0x00030f0000047ab9 */ /* 0x000fe40000000800 */
[----:B------:R-:W-:-:S06]  /*12750*/  UISETP.GE.AND UP0, UPT, UR45, UR4, UPT ;  /* 0x000000042d00728c */ /* 0x000fcc000bf06270 */
[----:B------:R-:W-:-:S13]  /*12760*/  PLOP3.LUT P0, PT, PT, PT, UP0, 0x80, 0x0 ;  /* 0x000000000000781c */ /* 0x000fda0003f0f008 */
[----:B------:R-:W-:Y:S05]  /*12770*/  @!P0 BRA `(.L_x_413) ;  /* 0xffffffb800308947 */ /* 0x000fea000383ffff */
.L_x_340:
[----:B--2---:R-:W2:Y:S01]  /*12780*/  LDL.LU R0, [R1+0x24] ;  /* 0x0000240001007983 */ /* 0x004ea20000300800 */
[----:B------:R-:W-:Y:S01]  /*12790*/  BSSY B0, `(.L_x_414) ;  /* 0x000000b000007945 */ /* 0x000fe20003800000 */
[----:B01----:R-:W0:Y:S01]  /*127a0*/  S2R R4, SR_CgaCtaId ;  /* 0x0000000000047919 */ /* 0x003e220000008800 */
[----:B--2---:R-:W-:-:S05]  /*127b0*/  VIADD R0, R0, 0x1 ;  /* 0x0000000100007836 */ /* 0x004fca0000000000 */
[----:B------:R-:W-:-:S04]  /*127c0*/  LEA.HI R2, R0, R0, RZ, 0x1 ;  /* 0x0000000000027211 */ /* 0x000fc800078f08ff */
[----:B------:R-:W-:-:S05]  /*127d0*/  LOP3.LUT R3, R2, 0xfffffffe, RZ, 0xc0, !PT ;  /* 0xfffffffe02037812 */ /* 0x000fca00078ec0ff */
[----:B------:R-:W-:Y:S01]  /*127e0*/  IMAD.IADD R0, R0, 0x1, -R3 ;  /* 0x0000000100007824 */ /* 0x000fe200078e0a03 */
[----:B------:R-:W-:-:S04]  /*127f0*/  MOV R3, 0x400 ;  /* 0x0000040000037802 */ /* 0x000fc80000000f00 */
[----:B0-----:R-:W-:Y:S02]  /*12800*/  LEA R3, R4, R3, 0x18 ;  /* 0x0000000304037211 */ /* 0x001fe400078ec0ff */
[----:B------:R-:W-:-:S04]  /*12810*/  SHF.L.U32 R0, R0, 0x1f, RZ ;  /* 0x0000001f00007819 */ /* 0x000fc800000006ff */
[----:B------:R-:W0:Y:S02]  /*12820*/  SYNCS.PHASECHK.TRANS64.TRYWAIT P0, [R3+URZ+0x33420], R0 ;  /* 0x03342000030075a7 */ /* 0x000e24000800017f */
[----:B0-----:R-:W-:Y:S05]  /*12830*/  @!P0 BRA `(.L_x_415) ;  /* 0x0000000c00848947 */ /* 0x001fea0003800000 */
.L_x_454:
[----:B------:R-:W-:Y:S05]  /*12840*/  BSYNC B0 ;  /* 0x0000000000007941 */ /* 0x000fea0003800000 */
.L_x_414:
[----:B------:R-:W-:-:S03]  /*12850*/  UMOV UR4, 0xffffffff ;  /* 0xffffffff00047882 */ /* 0x000fc60000000000 */
[----:B------:R-:W-:Y:S05]  /*12860*/  BRA.DIV UR4, `(.L_x_416) ;  /* 0x0000000e048c7947 */ /* 0x000fea000b800000 */
[----:B0-----:R-:W0:Y:S02]  /*12870*/  S2R R0, SR_TID.X ;  /* 0x0000000000007919 */ /* 0x001e240000002100 */
[----:B0-----:R-:W-:-:S04]  /*12880*/  SHF.R.U32.HI R0, RZ, 0x5, R0 ;  /* 0x00000005ff007819 */ /* 0x001fc80000011600 */
[----:B------:R-:W-:-:S05]  /*12890*/  LOP3.LUT R0, R0, 0x3, RZ, 0xc0, !PT ;  /* 0x0000000300007812 */ /* 0x000fca00078ec0ff */
[----:B------:R0:W1:Y:S02]  /*128a0*/  SHFL.IDX PT, R14, R0, RZ, 0x1f ;  /* 0x00001fff000e7589 */ /* 0x00006400000e0000 */
.L_x_457:
[----:B-1----:R-:W-:Y:S01]  /*128b0*/  ISETP.NE.AND P0, PT, R14, RZ, PT ;  /* 0x000000ff0e00720c */ /* 0x002fe20003f05270 */
[----:B------:R-:W-:-:S12]  /*128c0*/  BSSY B0, `(.L_x_417) ;  /* 0x000002b000007945 */ /* 0x000fd80003800000 */
[----:B------:R-:W-:Y:S05]  /*128d0*/  @P0 BRA `(.L_x_418) ;  /* 0x0000000000a40947 */ /* 0x000fea0003800000 */
[----:B------:R-:W-:-:S03]  /*128e0*/  UMOV UR4, 0xffffffff ;  /* 0xffffffff00047882 */ /* 0x000fc60000000000 */
[----:B------:R-:W-:Y:S05]  /*128f0*/  BRA.DIV UR4, `(.L_x_419) ;  /* 0x0000000e049c7947 */ /* 0x000fea000b800000 */
[----:B------:R-:W-:-:S13]  /*12900*/  ELECT P6, URZ, PT ;  /* 0x00000000003f782f */ /* 0x000fda00038c0000 */
.L_x_460:
[----:B------:R-:W-:Y:S05]  /*12910*/  @!P6 BRA `(.L_x_418) ;  /* 0x000000000094e947 */ /* 0x000fea0003800000 */
[----:B------:R-:W-:-:S06]  /*12920*/  ULOP3.LUT UR4, UR38, 0x2, URZ, 0xfc, !UPT ;  /* 0x0000000226047892 */ /* 0x000fcc000f8efc3f */
[----:B0-----:R-:W-:-:S05]  /*12930*/  IMAD.U32 R0, RZ, RZ, UR4 ;  /* 0x00000004ff007e24 */ /* 0x001fca000f8e00ff */
[----:B------:R-:W-:-:S13]  /*12940*/  ISETP.NE.AND P0, PT, R0, 0x3, PT ;  /* 0x000000030000780c */ /* 0x000fda0003f05270 */
[----:B------:R-:W-:Y:S05]  /*12950*/  @!P0 BRA `(.L_x_420) ;  /* 0x0000000000048947 */ /* 0x000fea0003800000 */
[----:B------:R-:W-:Y:S01]  /*12960*/  BPT.TRAP 0x1 ;  /* 0x000000040000795c */ /* 0x000fe20000300000 */
.L_x_420:
        /* <DEDUP_REMOVED lines=12> */
.L_x_461:
[----:B------:R-:W1:Y:S02]  /*12a30*/  SYNCS.PHASECHK.TRANS64.TRYWAIT P1, [R5+URZ], R0 ;  /* 0x00000000050075a7 */ /* 0x000e64000802017f */
[----:B-1----:R-:W-:Y:S05]  /*12a40*/  @!P1 BRA `(.L_x_422) ;  /* 0x0000000c007c9947 */ /* 0x002fea0003800000 */
.L_x_462:
[----:B------:R-:W-:Y:S05]  /*12a50*/  @!P0 BRA `(.L_x_423) ;  /* 0x0000000000048947 */ /* 0x000fea0003800000 */
[----:B------:R-:W-:Y:S01]  /*12a60*/  BPT.TRAP 0x1 ;  /* 0x000000040000795c */ /* 0x000fe20000300000 */
.L_x_423:
[----:B-1----:R-:W-:-:S04]  /*12a70*/  IMAD R5, R18, 0x8, R3 ;  /* 0x0000000812057824 */ /* 0x002fc800078e0203 */
[----:B------:R-:W1:Y:S02]  /*12a80*/  SYNCS.PHASECHK.TRANS64.TRYWAIT P1, [R5+URZ+0x33460], R4 ;  /* 0x03346004050075a7 */ /* 0x000e64000802017f */
[----:B-1----:R-:W-:Y:S05]  /*12a90*/  @!P1 BRA `(.L_x_424) ;  /* 0x0000000c007c9947 */ /* 0x002fea0003800000 */
.L_x_463:
[----:B------:R-:W-:Y:S05]  /*12aa0*/  @!P0 BRA `(.L_x_425) ;  /* 0x0000000000048947 */ /* 0x000fea0003800000 */
[----:B------:R-:W-:Y:S01]  /*12ab0*/  BPT.TRAP 0x1 ;  /* 0x000000040000795c */ /* 0x000fe20000300000 */
.L_x_425:
[----:B------:R-:W-:-:S04]  /*12ac0*/  IMAD R3, R2, 0x8, R3 ;  /* 0x0000000802037824 */ /* 0x000fc800078e0203 */
[----:B------:R-:W2:Y:S02]  /*12ad0*/  SYNCS.PHASECHK.TRANS64.TRYWAIT P1, [R3+URZ+0x33460], R0 ;  /* 0x03346000030075a7 */ /* 0x000ea4000802017f */
[----:B--2---:R-:W-:Y:S05]  /*12ae0*/  @!P1 BRA `(.L_x_426) ;  /* 0x0000000c007c9947 */ /* 0x004fea0003800000 */
.L_x_464:
[----:B------:R-:W-:Y:S05]  /*12af0*/  @!P0 BRA `(.L_x_427) ;  /* 0x0000000000048947 */ /* 0x000fea0003800000 */
[----:B------:R-:W-:Y:S01]  /*12b00*/  BPT.TRAP 0x1 ;  /* 0x000000040000795c */ /* 0x000fe20000300000 */
.L_x_427:
[----:B------:R-:W3:Y:S02]  /*12b10*/  SYNCS.PHASECHK.TRANS64.TRYWAIT P0, [R5+URZ+0x33480], R4 ;  /* 0x03348004050075a7 */ /* 0x000ee4000800017f */
[----:B---3--:R-:W-:Y:S05]  /*12b20*/  @!P0 BRA `(.L_x_428) ;  /* 0x0000000c00808947 */ /* 0x008fea0003800000 */
.L_x_429:
[----:B----4-:R4:W0:Y:S02]  /*12b30*/  SYNCS.PHASECHK.TRANS64.TRYWAIT P0, [R3+URZ+0x33480], R0 ;  /* 0x03348000030075a7 */ /* 0x010824000800017f */
[----:B0-----:R-:W-:Y:S05]  /*12b40*/  @!P0 NANOSLEEP.SYNCS 0x989680 ;  /* 0x009896800000895d */ /* 0x001fea0003900000 */
[----:B------:R-:W0:Y:S02]  /*12b50*/  @!P0 SYNCS.PHASECHK.TRANS64 P0, [R3+URZ+0x33480], R0 ;  /* 0x03348000030085a7 */ /* 0x000e24000800007f */
[----:B0-----:R-:W-:Y:S05]  /*12b60*/  @!P0 BRA `(.L_x_429) ;  /* 0xfffffffc00f08947 */ /* 0x001fea000383ffff */
.L_x_418:
[----:B------:R-:W-:Y:S05]  /*12b70*/  BSYNC B0 ;  /* 0x0000000000007941 */ /* 0x000fea0003800000 */
.L_x_417:
[----:B------:R-:W-:Y:S05]  /*12b80*/  EXIT ;  /* 0x000000000000794d */ /* 0x000fea0003800000 */
.L_x_290:
[----:B0-----:R0:W1:Y:S02]  /*12b90*/  SYNCS.PHASECHK.TRANS64.TRYWAIT P1, [R4+URZ+0x33400], R11 ;  /* 0x0334000b040075a7 */ /* 0x001064000802017f */
[----:B-1----:R-:W-:Y:S05]  /*12ba0*/  @!P1 NANOSLEEP.SYNCS 0x989680 ;  /* 0x009896800000995d */ /* 0x002fea0003900000 */
[----:B------:R-:W1:Y:S02]  /*12bb0*/  @!P1 SYNCS.PHASECHK.TRANS64 P1, [R4+URZ+0x33400], R11 ;  /* 0x0334000b040095a7 */ /* 0x000e64000802007f */
[----:B-1----:R-:W-:Y:S05]  /*12bc0*/  @!P1 BRA `(.L_x_290) ;  /* 0xfffffffc00f09947 */ /* 0x002fea000383ffff */
[----:B------:R-:W-:Y:S05]  /*12bd0*/  BRA `(.L_x_430) ;  /* 0xfffffeec00bc7947 */ /* 0x000fea000383ffff */
.L_x_294:
[----:B--2---:R2:W3:Y:S02]  /*12be0*/  SYNCS.PHASECHK.TRANS64.TRYWAIT P1, [R5+URZ+0x33430], R6 ;  /* 0x03343006050075a7 */ /* 0x0044e4000802017f */
[----:B---3--:R-:W-:Y:S05]  /*12bf0*/  @!P1 NANOSLEEP.SYNCS 0x989680 ;  /* 0x009896800000995d */ /* 0x008fea0003900000 */
[----:B------:R-:W3:Y:S02]  /*12c00*/  @!P1 SYNCS.PHASECHK.TRANS64 P1, [R5+URZ+0x33430], R6 ;  /* 0x03343006050095a7 */ /* 0x000ee4000802007f */
[----:B---3--:R-:W-:Y:S05]  /*12c10*/  @!P1 BRA `(.L_x_294) ;  /* 0xfffffffc00f09947 */ /* 0x008fea000383ffff */
[----:B------:R-:W-:Y:S05]  /*12c20*/  BRA `(.L_x_293) ;  /* 0xfffffeec00e47947 */ /* 0x000fea000383ffff */
.L_x_299:
[----:B-1----:R-:W-:-:S04]  /*12c30*/  IMAD.U32 R4, RZ, RZ, UR6 ;  /* 0x00000006ff047e24 */ /* 0x002fc8000f8e00ff */
[----:B------:R1:W2:Y:S03]  /*12c40*/  SYNCS.PHASECHK.TRANS64.TRYWAIT P1, [R4+URZ+0x33430], R3 ;  /* 0x03343003040075a7 */ /* 0x0002a6000802017f */
[----:B--2---:R-:W-:Y:S05]  /*12c50*/  @!P1 NANOSLEEP.SYNCS 0x989680 ;  /* 0x009896800000995d */ /* 0x004fea0003900000 */
[----:B------:R-:W2:Y:S02]  /*12c60*/  @!P1 SYNCS.PHASECHK.TRANS64 P1, [R4+URZ+0x33430], R3 ;  /* 0x03343003040095a7 */ /* 0x000ea4000802007f */
[----:B--2---:R-:W-:Y:S05]  /*12c70*/  @!P1 BRA `(.L_x_299) ;  /* 0xfffffffc00ec9947 */ /* 0x004fea000383ffff */
[----:B------:R-:W-:Y:S05]  /*12c80*/  BRA `(.L_x_296) ;  /* 0xffffff2c00e47947 */ /* 0x000fea000383ffff */
.L_x_303:
[----:B-1----:R-:W-:-:S04]  /*12c90*/  IMAD.U32 R4, RZ, RZ, UR6 ;  /* 0x00000006ff047e24 */ /* 0x002fc8000f8e00ff */
[----:B------:R1:W2:Y:S03]  /*12ca0*/  SYNCS.PHASECHK.TRANS64.TRYWAIT P1, [R4+URZ+0x33450], R3 ;  /* 0x03345003040075a7 */ /* 0x0002a6000802017f */
[----:B--2---:R-:W-:Y:S05]  /*12cb0*/  @!P1 NANOSLEEP.SYNCS 0x989680 ;  /* 0x009896800000995d */ /* 0x004fea0003900000 */
[----:B------:R-:W2:Y:S02]  /*12cc0*/  @!P1 SYNCS.PHASECHK.TRANS64 P1, [R4+URZ+0x33450], R3 ;  /* 0x03345003040095a7 */ /* 0x000ea4000802007f */
[----:B--2---:R-:W-:Y:S05]  /*12cd0*/  @!P1 BRA `(.L_x_303) ;  /* 0xfffffffc00ec9947 */ /* 0x004fea000383ffff */
[----:B------:R-:W-:Y:S05]  /*12ce0*/  BRA `(.L_x_300) ;  /* 0xffffff3800f07947 */ /* 0x000fea000383ffff */
.L_x_309:
[----:B-1----:R1:W2:Y:S02]  /*12cf0*/  SYNCS.PHASECHK.TRANS64.TRYWAIT P1, [R15+URZ+0x33450], R0 ;  /* 0x033450000f0075a7 */ /* 0x0022a4000802017f */
[----:B--2---:R-:W-:Y:S05]  /*12d00*/  @!P1 NANOSLEEP.SYNCS 0x989680 ;  /* 0x009896800000995d */ /* 0x004fea0003900000 */
[----:B------:R-:W2:Y:S02]  /*12d10*/  @!P1 SYNCS.PHASECHK.TRANS64 P1, [R15+URZ+0x33450], R0 ;  /* 0x033450000f0095a7 */ /* 0x000ea4000802007f */
[----:B--2---:R-:W-:Y:S05]  /*12d20*/  @!P1 BRA `(.L_x_309) ;  /* 0xfffffffc00f09947 */ /* 0x004fea000383ffff */
[----:B------:R-:W-:Y:S05]  /*12d30*/  BRA `(.L_x_308) ;  /* 0xffffff6400fc7947 */ /* 0x000fea000383ffff */
.L_x_355:
[----:B------:R-:W-:Y:S02]  /*12d40*/  IMAD.MOV.U32 R13, RZ, RZ, R0 ;  /* 0x000000ffff0d7224 */ /* 0x000fe400078e0000 */
[----:B------:R-:W-:Y:S02]  /*12d50*/  IMAD.MOV.U32 R12, RZ, RZ, RZ ;  /* 0x000000ffff0c7224 */ /* 0x000fe400078e00ff */
[----:B------:R-:W-:Y:S02]  /*12d60*/  IMAD.MOV.U32 R11, RZ, RZ, 0x1f ;  /* 0x0000001fff0b7424 */ /* 0x000fe400078e00ff */
[----:B------:R-:W-:-:S07]  /*12d70*/  IMAD.MOV.U32 R15, RZ, RZ, -0x1 ;  /* 0xffffffffff0f7424 */ /* 0x000fce00078e00ff */
[----:B-1----:R-:W-:Y:S05]  /*12d80*/  WARPSYNC.COLLECTIVE R15, `(.L_x_431) ;  /* 0x000000000f087348 */ /* 0x002fea0003c00000 */
[----:B------:R0:W2:Y:S02]  /*12d90*/  SHFL.IDX P6, R14, R13, R12, R11 ;  /* 0x0000000c0d0e7389 */ /* 0x0000a400000c000b */
[----:B012---:R-:W-:Y:S01]  /*12da0*/  ENDCOLLECTIVE ;  /* 0x000000000000791b */ /* 0x007fe20003800000 */
.L_x_431:
[----:B------:R-:W-:Y:S05]  /*12db0*/  BRA `(.L_x_432) ;  /* 0xffffffc000187947 */ /* 0x000fea000383ffff */
.L_x_357:
[----:B------:R-:W-:Y:S01]  /*12dc0*/  BSSY B0, `(.L_x_433) ;  /* 0x0000006000007945 */ /* 0x000fe20003800000 */
[----:B------:R-:W-:-:S07]  /*12dd0*/  IMAD.MOV.U32 R15, RZ, RZ, -0x1 ;  /* 0xffffffffff0f7424 */ /* 0x000fce00078e00ff */
[----:B-1----:R-:W-:Y:S05]  /*12de0*/  WARPSYNC.COLLECTIVE R15, `(.L_x_434) ;  /* 0x000000000f0c7348 */ /* 0x002fea0003c00000 */
[----:B------:R-:W-:Y:S02]  /*12df0*/  ELECT P6, UR62, PT ;  /* 0x00000000003e782f */ /* 0x000fe400038c0000 */
[----:B------:R-:W-:Y:S01]  /*12e00*/  MOV R14, UR62 ;  /* 0x0000003e000e7c02 */ /* 0x000fe20008000f00 */
[----:B-1----:R-:W-:Y:S10]  /*12e10*/  ENDCOLLECTIVE ;  /* 0x000000000000791b */ /* 0x002ff40003800000 */
.L_x_434:
[----:B------:R-:W-:Y:S05]  /*12e20*/  BSYNC B0 ;  /* 0x0000000000007941 */ /* 0x000fea0003800000 */
.L_x_433:
[----:B------:R-:W-:Y:S05]  /*12e30*/  BRA `(.L_x_435) ;  /* 0xffffffc000287947 */ /* 0x000fea000383ffff */
.L_x_359:
[----:B0-----:R0:W1:Y:S02]  /*12e40*/  SYNCS.PHASECHK.TRANS64.TRYWAIT P0, [R3+URZ+0x33480], R2 ;  /* 0x03348002030075a7 */ /* 0x001064000800017f */
[----:B-1----:R-:W-:Y:S05]  /*12e50*/  @!P0 NANOSLEEP.SYNCS 0x989680 ;  /* 0x009896800000895d */ /* 0x002fea0003900000 */
[----:B------:R-:W1:Y:S02]  /*12e60*/  @!P0 SYNCS.PHASECHK.TRANS64 P0, [R3+URZ+0x33480], R2 ;  /* 0x03348002030085a7 */ /* 0x000e64000800007f */
[----:B-1----:R-:W-:Y:S05]  /*12e70*/  @!P0 BRA `(.L_x_359) ;  /* 0xfffffffc00f08947 */ /* 0x002fea000383ffff */
[----:B------:R-:W-:Y:S05]  /*12e80*/  BRA `(.L_x_436) ;  /* 0xffffffc000847947 */ /* 0x000fea000383ffff */
.L_x_361:
[----:B-1----:R1:W2:Y:S02]  /*12e90*/  SYNCS.PHASECHK.TRANS64.TRYWAIT P0, [R3+URZ+0x33440], R2 ;  /* 0x03344002030075a7 */ /* 0x0022a4000800017f */
[----:B--2---:R-:W-:Y:S05]  /*12ea0*/  @!P0 NANOSLEEP.SYNCS 0x989680 ;  /* 0x009896800000895d */ /* 0x004fea0003900000 */
[----:B------:R-:W2:Y:S02]  /*12eb0*/  @!P0 SYNCS.PHASECHK.TRANS64 P0, [R3+URZ+0x33440], R2 ;  /* 0x03344002030085a7 */ /* 0x000ea4000800007f */
[----:B--2---:R-:W-:Y:S05]  /*12ec0*/  @!P0 BRA `(.L_x_361) ;  /* 0xfffffffc00f08947 */ /* 0x004fea000383ffff */
[----:B------:R-:W-:Y:S05]  /*12ed0*/  BRA `(.L_x_437) ;  /* 0xffffffc4000c7947 */ /* 0x000fea000383ffff */
.L_x_365:
[----:B------:R-:W2:Y:S01]  /*12ee0*/  LDL.LU R11, [R1+0x18] ;  /* 0x00001800010b7983 */ /* 0x000ea20000300800 */
[----:B------:R-:W-:Y:S01]  /*12ef0*/  IMAD.MOV.U32 R13, RZ, RZ, R2 ;  /* 0x000000ffff0d7224 */ /* 0x000fe200078e0002 */
[----:B------:R-:W-:Y:S01]  /*12f00*/  LOP3.LUT R7, R7, 0x7f, RZ, 0xc0, !PT ;  /* 0x0000007f07077812 */ /* 0x000fe200078ec0ff */
[----:B------:R-:W-:Y:S02]  /*12f10*/  IMAD.MOV.U32 R12, RZ, RZ, RZ ;  /* 0x000000ffff0c7224 */ /* 0x000fe400078e00ff */
[----:B------:R-:W-:Y:S01]  /*12f20*/  IMAD.MOV.U32 R15, RZ, RZ, -0x1 ;  /* 0xffffffffff0f7424 */ /* 0x000fe200078e00ff */
[----:B------:R-:W-:-:S05]  /*12f30*/  SHF.R.U32.HI R7, RZ, 0x2, R7 ;  /* 0x00000002ff077819 */ /* 0x000fca0000011607 */
[----:B------:R-:W-:Y:S02]  /*12f40*/  IMAD.IADD R0, R7, 0x1, R0 ;  /* 0x0000000107007824 */ /* 0x000fe400078e0200 */
[----:B--2---:R-:W-:Y:S02]  /*12f50*/  IMAD R4, R11, R8, RZ ;  /* 0x000000080b047224 */ /* 0x004fe400078e02ff */
[----:B------:R-:W-:-:S03]  /*12f60*/  IMAD.MOV.U32 R11, RZ, RZ, 0x1c1f ;  /* 0x00001c1fff0b7424 */ /* 0x000fc600078e00ff */
[----:B------:R-:W-:-:S13]  /*12f70*/  ISETP.GE.AND P4, PT, R0, R4, PT ;  /* 0x000000040000720c */ /* 0x000fda0003f86270 */
[----:B-----5:R-:W-:Y:S05]  /*12f80*/  WARPSYNC.COLLECTIVE R15, `(.L_x_438) ;  /* 0x000000000f087348 */ /* 0x020fea0003c00000 */
[----:B------:R0:W1:Y:S02]  /*12f90*/  SHFL.IDX P6, R14, R13, R12, R11 ;  /* 0x0000000c0d0e7389 */ /* 0x00006400000c000b */
[----:B01---5:R-:W-:Y:S01]  /*12fa0*/  ENDCOLLECTIVE ;  /* 0x000000000000791b */ /* 0x023fe20003800000 */
.L_x_438:
[----:B------:R-:W-:Y:S02]  /*12fb0*/  IMAD.MOV.U32 R13, RZ, RZ, R3 ;  /* 0x000000ffff0d7224 */ /* 0x000fe400078e0003 */
[----:B------:R-:W-:-:S07]  /*12fc0*/  IMAD.MOV.U32 R5, RZ, RZ, R14 ;  /* 0x000000ffff057224 */ /* 0x000fce00078e000e */
[----:B------:R-:W-:Y:S05]  /*12fd0*/  WARPSYNC.COLLECTIVE R15, `(.L_x_439) ;  /* 0x000000000f087348 */ /* 0x000fea0003c00000 */
[----:B------:R0:W1:Y:S02]  /*12fe0*/  SHFL.IDX P6, R14, R13, R12, R11 ;  /* 0x0000000c0d0e7389 */ /* 0x00006400000c000b */
[----:B01----:R-:W-:Y:S01]  /*12ff0*/  ENDCOLLECTIVE ;  /* 0x000000000000791b */ /* 0x003fe20003800000 */
.L_x_439:
[----:B------:R-:W-:Y:S02]  /*13000*/  IMAD.MOV.U32 R13, RZ, RZ, R2 ;  /* 0x000000ffff0d7224 */ /* 0x000fe400078e0002 */
[----:B------:R-:W-:Y:S02]  /*13010*/  IMAD.MOV.U32 R12, RZ, RZ, 0x1 ;  /* 0x00000001ff0c7424 */ /* 0x000fe400078e00ff */
[----:B------:R-:W-:-:S07]  /*13020*/  IMAD.MOV.U32 R6, RZ, RZ, R14 ;  /* 0x000000ffff067224 */ /* 0x000fce00078e000e */
[----:B------:R-:W-:Y:S05]  /*13030*/  WARPSYNC.COLLECTIVE R15, `(.L_x_440) ;  /* 0x000000000f087348 */ /* 0x000fea0003c00000 */
[----:B------:R0:W1:Y:S02]  /*13040*/  SHFL.IDX P6, R14, R13, R12, R11 ;  /* 0x0000000c0d0e7389 */ /* 0x00006400000c000b */
[----:B01----:R-:W-:Y:S01]  /*13050*/  ENDCOLLECTIVE ;  /* 0x000000000000791b */ /* 0x003fe20003800000 */
.L_x_440:
        /* <DEDUP_REMOVED lines=8> */
[----:B------:R0:W-:Y:S02]  /*130e0*/  @!P4 LDGSTS.E.BYPASS.LTC128B.128 [R9+0x1e200], desc[UR48][R6.64], !P0 ;  /* 0x1e2000000609cfae */ /* 0x0001e4000c101d70 */
[----:B------:R-:W-:Y:S02]  /*130f0*/  ISETP.GE.AND P3, PT, R5, R4, PT ;  /* 0x000000040500720c */ /* 0x000fe40003f66270 */
[----:B------:R0:W-:Y:S01]  /*13100*/  @!P4 LDGSTS.E.BYPASS.LTC128B.128 [R9+0x20200], desc[UR48][R6.64+0x40], !P1 ;  /* 0x202000400609cfae */ /* 0x0001e2000c901d70 */
[----:B------:R-:W-:-:S03]  /*13110*/  IMAD.MOV.U32 R5, RZ, RZ, R14 ;  /* 0x000000ffff057224 */ /* 0x000fc600078e000e */
[----:B------:R0:W-:Y:S07]  /*13120*/  @!P4 LDGSTS.E.BYPASS.LTC128B.128 [R9+0x22200], desc[UR48][R6.64+0x80], !P2 ;  /* 0x222000800609cfae */ /* 0x0001ee000d101d70 */
[----:B0-----:R-:W-:Y:S05]  /*13130*/  WARPSYNC.COLLECTIVE R15, `(.L_x_441) ;  /* 0x000000000f087348 */ /* 0x001fea0003c00000 */
[----:B------:R1:W2:Y:S02]  /*13140*/  SHFL.IDX P6, R14, R13, R12, R11 ;  /* 0x0000000c0d0e7389 */ /* 0x0002a400000c000b */
[----:B012---:R-:W-:Y:S01]  /*13150*/  ENDCOLLECTIVE ;  /* 0x000000000000791b */ /* 0x007fe20003800000 */
.L_x_441:
[----:B------:R-:W-:Y:S02]  /*13160*/  IMAD.MOV.U32 R13, RZ, RZ, R2 ;  /* 0x000000ffff0d7224 */ /* 0x000fe400078e0002 */
[----:B------:R-:W-:Y:S02]  /*13170*/  IMAD.MOV.U32 R12, RZ, RZ, 0x2 ;  /* 0x00000002ff0c7424 */ /* 0x000fe400078e00ff */
[----:B------:R-:W-:-:S07]  /*13180*/  IMAD.MOV.U32 R6, RZ, RZ, R14 ;  /* 0x000000ffff067224 */ /* 0x000fce00078e000e */
[----:B------:R-:W-:Y:S05]  /*13190*/  WARPSYNC.COLLECTIVE R15, `(.L_x_442) ;  /* 0x000000000f087348 */ /* 0x000fea0003c00000 */
[----:B------:R0:W1:Y:S02]  /*131a0*/  SHFL.IDX P6, R14, R13, R12, R11 ;  /* 0x0000000c0d0e7389 */ /* 0x00006400000c000b */
[----:B01----:R-:W-:Y:S01]  /*131b0*/  ENDCOLLECTIVE ;  /* 0x000000000000791b */ /* 0x003fe20003800000 */
.L_x_442:
        /* <DEDUP_REMOVED lines=16> */
.L_x_443:
[----:B------:R-:W-:Y:S02]  /*132c0*/  IMAD.MOV.U32 R13, RZ, RZ, R2 ;  /* 0x000000ffff0d7224 */ /* 0x000fe400078e0002 */
[----:B------:R-:W-:Y:S02]  /*132d0*/  IMAD.MOV.U32 R12, RZ, RZ, 0x3 ;  /* 0x00000003ff0c7424 */ /* 0x000fe400078e00ff */
[----:B------:R-:W-:-:S07]  /*132e0*/  IMAD.MOV.U32 R6, RZ, RZ, R14 ;  /* 0x000000ffff067224 */ /* 0x000fce00078e000e */
[----:B------:R-:W-:Y:S05]  /*132f0*/  WARPSYNC.COLLECTIVE R15, `(.L_x_444) ;  /* 0x000000000f087348 */ /* 0x000fea0003c00000 */
[----:B------:R0:W1:Y:S02]  /*13300*/  SHFL.IDX P6, R14, R13, R12, R11 ;  /* 0x0000000c0d0e7389 */ /* 0x00006400000c000b */
[----:B01----:R-:W-:Y:S01]  /*13310*/  ENDCOLLECTIVE ;  /* 0x000000000000791b */ /* 0x003fe20003800000 */
.L_x_444:
        /* <DEDUP_REMOVED lines=14> */
.L_x_445:
[----:B------:R-:W-:Y:S01]  /*13400*/  IMAD.MOV.U32 R3, RZ, RZ, R14 ;  /* 0x000000ffff037224 */ /* 0x000fe200078e000e */
[----:B------:R-:W-:Y:S06]  /*13410*/  BRA `(.L_x_446) ;  /* 0xffffffc800707947 */ /* 0x000fec000383ffff */
.L_x_370:
[----:B0-----:R0:W1:Y:S02]  /*13420*/  SYNCS.PHASECHK.TRANS64.TRYWAIT P0, [R17+URZ+0x33420], R0 ;  /* 0x03342000110075a7 */ /* 0x001064000800017f */
[----:B-1----:R-:W-:Y:S05]  /*13430*/  @!P0 NANOSLEEP.SYNCS 0x989680 ;  /* 0x009896800000895d */ /* 0x002fea0003900000 */
[----:B------:R-:W1:Y:S02]  /*13440*/  @!P0 SYNCS.PHASECHK.TRANS64 P0, [R17+URZ+0x33420], R0 ;  /* 0x03342000110085a7 */ /* 0x000e64000800007f */
[----:B-1----:R-:W-:Y:S05]  /*13450*/  @!P0 BRA `(.L_x_370) ;  /* 0xfffffffc00f08947 */ /* 0x002fea000383ffff */
[----:B------:R-:W-:Y:S05]  /*13460*/  BRA `(.L_x_447) ;  /* 0xffffffc800e07947 */ /* 0x000fea000383ffff */
.L_x_376:
[----:B0-----:R0:W1:Y:S02]  /*13470*/  SYNCS.PHASECHK.TRANS64.TRYWAIT P0, [R6+URZ+0x33480], R4 ;  /* 0x03348004060075a7 */ /* 0x001064000800017f */
[----:B-1----:R-:W-:Y:S05]  /*13480*/  @!P0 NANOSLEEP.SYNCS 0x989680 ;  /* 0x009896800000895d */ /* 0x002fea0003900000 */
[----:B------:R-:W1:Y:S02]  /*13490*/  @!P0 SYNCS.PHASECHK.TRANS64 P0, [R6+URZ+0x33480], R4 ;  /* 0x03348004060085a7 */ /* 0x000e64000800007f */
[----:B-1----:R-:W-:Y:S05]  /*134a0*/  @!P0 BRA `(.L_x_376) ;  /* 0xfffffffc00f08947 */ /* 0x002fea000383ffff */
[----:B------:R-:W-:Y:S05]  /*134b0*/  BRA `(.L_x_448) ;  /* 0xffffffcc00947947 */ /* 0x000fea000383ffff */
.L_x_383:
[----:B-1----:R1:W2:Y:S02]  /*134c0*/  SYNCS.PHASECHK.TRANS64.TRYWAIT P0, [R6+URZ+0x33440], R4 ;  /* 0x03344004060075a7 */ /* 0x0022a4000800017f */
[----:B--2---:R-:W-:Y:S05]  /*134d0*/  @!P0 NANOSLEEP.SYNCS 0x989680 ;  /* 0x009896800000895d */ /* 0x004fea0003900000 */
[----:B------:R-:W2:Y:S02]  /*134e0*/  @!P0 SYNCS.PHASECHK.TRANS64 P0, [R6+URZ+0x33440], R4 ;  /* 0x03344004060085a7 */ /* 0x000ea4000800007f */
[----:B--2---:R-:W-:Y:S05]  /*134f0*/  @!P0 BRA `(.L_x_383) ;  /* 0xfffffffc00f08947 */ /* 0x004fea000383ffff */
[----:B------:R-:W-:Y:S05]  /*13500*/  BRA `(.L_x_449) ;  /* 0xffffffd000907947 */ /* 0x000fea000383ffff */
.L_x_391:
[----:B0-----:R0:W1:Y:S02]  /*13510*/  SYNCS.PHASECHK.TRANS64.TRYWAIT P0, [R3+URZ+0x33470], R4 ;  /* 0x03347004030075a7 */ /* 0x001064000800017f */
[----:B-1----:R-:W-:Y:S05]  /*13520*/  @!P0 NANOSLEEP.SYNCS 0x989680 ;  /* 0x009896800000895d */ /* 0x002fea0003900000 */
[----:B------:R-:W1:Y:S02]  /*13530*/  @!P0 SYNCS.PHASECHK.TRANS64 P0, [R3+URZ+0x33470], R4 ;  /* 0x03347004030085a7 */ /* 0x000e64000800007f */
[----:B-1----:R-:W-:Y:S05]  /*13540*/  @!P0 BRA `(.L_x_391) ;  /* 0xfffffffc00f08947 */ /* 0x002fea000383ffff */
[----:B------:R-:W-:Y:S05]  /*13550*/  BRA `(.L_x_450) ;  /* 0xffffffd400a47947 */ /* 0x000fea000383ffff */
.L_x_393:
[----:B-1----:R1:W3:Y:S02]  /*13560*/  SYNCS.PHASECHK.TRANS64.TRYWAIT P0, [R3+URZ+0x33460], R0 ;  /* 0x03346000030075a7 */ /* 0x0022e4000800017f */
[----:B---3--:R-:W-:Y:S05]  /*13570*/  @!P0 NANOSLEEP.SYNCS 0x989680 ;  /* 0x009896800000895d */ /* 0x008fea0003900000 */
[----:B------:R-:W3:Y:S02]  /*13580*/  @!P0 SYNCS.PHASECHK.TRANS64 P0, [R3+URZ+0x33460], R0 ;  /* 0x03346000030085a7 */ /* 0x000ee4000800007f */
[----:B---3--:R-:W-:Y:S05]  /*13590*/  @!P0 BRA `(.L_x_393) ;  /* 0xfffffffc00f08947 */ /* 0x008fea000383ffff */
[----:B------:R-:W-:Y:S05]  /*135a0*/  BRA `(.L_x_451) ;  /* 0xffffffd400ac7947 */ /* 0x000fea000383ffff */
.L_x_400:
[----:B0-----:R0:W1:Y:S02]  /*135b0*/  SYNCS.PHASECHK.TRANS64.TRYWAIT P1, [R3+URZ+0x33470], R0 ;  /* 0x03347000030075a7 */ /* 0x001064000802017f */
[----:B-1----:R-:W-:Y:S05]  /*135c0*/  @!P1 NANOSLEEP.SYNCS 0x989680 ;  /* 0x009896800000995d */ /* 0x002fea0003900000 */
[----:B------:R-:W1:Y:S02]  /*135d0*/  @!P1 SYNCS.PHASECHK.TRANS64 P1, [R3+URZ+0x33470], R0 ;  /* 0x03347000030095a7 */ /* 0x000e64000802007f */
[----:B-1----:R-:W-:Y:S05]  /*135e0*/  @!P1 BRA `(.L_x_400) ;  /* 0xfffffffc00f09947 */ /* 0x002fea000383ffff */
[----:B------:R-:W-:Y:S05]  /*135f0*/  BRA `(.L_x_452) ;  /* 0xffffffdc00ec7947 */ /* 0x000fea000383ffff */
.L_x_402:
[----:B0-----:R0:W1:Y:S02]  /*13600*/  SYNCS.PHASECHK.TRANS64.TRYWAIT P1, [R3+URZ+0x33460], R0 ;  /* 0x03346000030075a7 */ /* 0x001064000802017f */
[----:B-1----:R-:W-:Y:S05]  /*13610*/  @!P1 NANOSLEEP.SYNCS 0x989680 ;  /* 0x009896800000995d */ /* 0x002fea0003900000 */
[----:B------:R-:W1:Y:S02]  /*13620*/  @!P1 SYNCS.PHASECHK.TRANS64 P1, [R3+URZ+0x33460], R0 ;  /* 0x03346000030095a7 */ /* 0x000e64000802007f */
[----:B-1----:R-:W-:Y:S05]  /*13630*/  @!P1 BRA `(.L_x_402) ;  /* 0xfffffffc00f09947 */ /* 0x002fea000383ffff */
[----:B------:R-:W-:Y:S05]  /*13640*/  BRA `(.L_x_453) ;  /* 0xffffffdc00f07947 */ /* 0x000fea000383ffff */
.L_x_415:
[----:B0-----:R0:W1:Y:S02]  /*13650*/  SYNCS.PHASECHK.TRANS64.TRYWAIT P0, [R3+URZ+0x33420], R0 ;  /* 0x03342000030075a7 */ /* 0x001064000800017f */
[----:B-1----:R-:W-:Y:S05]  /*13660*/  @!P0 NANOSLEEP.SYNCS 0x989680 ;  /* 0x009896800000895d */ /* 0x002fea0003900000 */
[----:B------:R-:W1:Y:S02]  /*13670*/  @!P0 SYNCS.PHASECHK.TRANS64 P0, [R3+URZ+0x33420], R0 ;  /* 0x03342000030085a7 */ /* 0x000e64000800007f */
[----:B-1----:R-:W-:Y:S05]  /*13680*/  @!P0 BRA `(.L_x_415) ;  /* 0xfffffffc00f08947 */ /* 0x002fea000383ffff */
[----:B------:R-:W-:Y:S05]  /*13690*/  BRA `(.L_x_454) ;  /* 0xfffffff000687947 */ /* 0x000fea000383ffff */
.L_x_416:
[----:B------:R-:W1:Y:S01]  /*136a0*/  S2R R2, SR_TID.X ;  /* 0x0000000000027919 */ /* 0x000e620000002100 */
[----:B------:R-:W-:Y:S01]  /*136b0*/  BSSY B0, `(.L_x_455) ;  /* 0x000000a000007945 */ /* 0x000fe20003800000 */
[----:B------:R-:W-:Y:S02]  /*136c0*/  IMAD.MOV.U32 R12, RZ, RZ, RZ ;  /* 0x000000ffff0c7224 */ /* 0x000fe400078e00ff */
[----:B------:R-:W-:Y:S02]  /*136d0*/  IMAD.MOV.U32 R11, RZ, RZ, 0x1f ;  /* 0x0000001fff0b7424 */ /* 0x000fe400078e00ff */
[----:B------:R-:W-:Y:S01]  /*136e0*/  IMAD.MOV.U32 R15, RZ, RZ, -0x1 ;  /* 0xffffffffff0f7424 */ /* 0x000fe200078e00ff */
[----:B-1----:R-:W-:-:S04]  /*136f0*/  SHF.R.U32.HI R2, RZ, 0x5, R2 ;  /* 0x00000005ff027819 */ /* 0x002fc80000011602 */
[----:B------:R-:W-:-:S05]  /*13700*/  LOP3.LUT R2, R2, 0x3, RZ, 0xc0, !PT ;  /* 0x0000000302027812 */ /* 0x000fca00078ec0ff */
[----:B------:R-:W-:-:S07]  /*13710*/  IMAD.MOV.U32 R13, RZ, RZ, R2 ;  /* 0x000000ffff0d7224 */ /* 0x000fce00078e0002 */
[----:B0-----:R-:W-:Y:S05]  /*13720*/  WARPSYNC.COLLECTIVE R15, `(.L_x_456) ;  /* 0x000000000f087348 */ /* 0x001fea0003c00000 */
[----:B------:R1:W2:Y:S02]  /*13730*/  SHFL.IDX P6, R14, R13, R12, R11 ;  /* 0x0000000c0d0e7389 */ /* 0x0002a400000c000b */
[----:B012---:R-:W-:Y:S01]  /*13740*/  ENDCOLLECTIVE ;  /* 0x000000000000791b */ /* 0x007fe20003800000 */
.L_x_456:
[----:B------:R-:W-:Y:S05]  /*13750*/  BSYNC B0 ;  /* 0x0000000000007941 */ /* 0x000fea0003800000 */
.L_x_455:
[----:B------:R-:W-:Y:S05]  /*13760*/  BRA `(.L_x_457) ;  /* 0xfffffff000507947 */ /* 0x000fea000383ffff */
.L_x_419:
[----:B------:R-:W-:Y:S01]  /*13770*/  BSSY B1, `(.L_x_458) ;  /* 0x0000006000017945 */ /* 0x000fe20003800000 */
[----:B------:R-:W-:-:S07]  /*13780*/  IMAD.MOV.U32 R15, RZ, RZ, -0x1 ;  /* 0xffffffffff0f7424 */ /* 0x000fce00078e00ff */
[----:B0-----:R-:W-:Y:S05]  /*13790*/  WARPSYNC.COLLECTIVE R15, `(.L_x_459) ;  /* 0x000000000f0c7348 */ /* 0x001fea0003c00000 */
[----:B------:R-:W-:Y:S02]  /*137a0*/  ELECT P6, UR62, PT ;  /* 0x00000000003e782f */ /* 0x000fe400038c0000 */
[----:B------:R-:W-:Y:S01]  /*137b0*/  MOV R14, UR62 ;  /* 0x0000003e000e7c02 */ /* 0x000fe20008000f00 */
[----:B0-----:R-:W-:Y:S10]  /*137c0*/  ENDCOLLECTIVE ;  /* 0x000000000000791b */ /* 0x001ff40003800000 */
.L_x_459:
[----:B------:R-:W-:Y:S05]  /*137d0*/  BSYNC B1 ;  /* 0x0000000000017941 */ /* 0x000fea0003800000 */
.L_x_458:
[----:B------:R-:W-:Y:S05]  /*137e0*/  BRA `(.L_x_460) ;  /* 0xfffffff000487947 */ /* 0x000fea000383ffff */
.L_x_421:
[----:B0-----:R0:W1:Y:S02]  /*137f0*/  SYNCS.PHASECHK.TRANS64.TRYWAIT P1, [R7+URZ], R4 ;  /* 0x00000004070075a7 */ /* 0x001064000802017f */
[----:B-1----:R-:W-:Y:S05]  /*13800*/  @!P1 NANOSLEEP.SYNCS 0x989680 ;  /* 0x009896800000995d */ /* 0x002fea0003900000 */
[----:B------:R-:W1:Y:S02]  /*13810*/  @!P1 SYNCS.PHASECHK.TRANS64 P1, [R7+URZ], R4 ;  /* 0x00000004070095a7 */ /* 0x000e64000802007f */
[----:B-1----:R-:W-:Y:S05]  /*13820*/  @!P1 BRA `(.L_x_421) ;  /* 0xfffffffc00f09947 */ /* 0x002fea000383ffff */
[----:B------:R-:W-:Y:S05]  /*13830*/  BRA `(.L_x_461) ;  /* 0xfffffff0007c7947 */ /* 0x000fea000383ffff */
.L_x_422:
[----:B-1----:R1:W2:Y:S02]  /*13840*/  SYNCS.PHASECHK.TRANS64.TRYWAIT P1, [R5+URZ], R0 ;  /* 0x00000000050075a7 */ /* 0x0022a4000802017f */
[----:B--2---:R-:W-:Y:S05]  /*13850*/  @!P1 NANOSLEEP.SYNCS 0x989680 ;  /* 0x009896800000995d */ /* 0x004fea0003900000 */
[----:B------:R-:W2:Y:S02]  /*13860*/  @!P1 SYNCS.PHASECHK.TRANS64 P1, [R5+URZ], R0 ;  /* 0x00000000050095a7 */ /* 0x000ea4000802007f */
[----:B--2---:R-:W-:Y:S05]  /*13870*/  @!P1 BRA `(.L_x_422) ;  /* 0xfffffffc00f09947 */ /* 0x004fea000383ffff */
[----:B------:R-:W-:Y:S05]  /*13880*/  BRA `(.L_x_462) ;  /* 0xfffffff000707947 */ /* 0x000fea000383ffff */
.L_x_424:
[----:B-1----:R1:W2:Y:S02]  /*13890*/  SYNCS.PHASECHK.TRANS64.TRYWAIT P1, [R5+URZ+0x33460], R4 ;  /* 0x03346004050075a7 */ /* 0x0022a4000802017f */
[----:B--2---:R-:W-:Y:S05]  /*138a0*/  @!P1 NANOSLEEP.SYNCS 0x989680 ;  /* 0x009896800000995d */ /* 0x004fea0003900000 */
[----:B------:R-:W2:Y:S02]  /*138b0*/  @!P1 SYNCS.PHASECHK.TRANS64 P1, [R5+URZ+0x33460], R4 ;  /* 0x03346004050095a7 */ /* 0x000ea4000802007f */
[----:B--2---:R-:W-:Y:S05]  /*138c0*/  @!P1 BRA `(.L_x_424) ;  /* 0xfffffffc00f09947 */ /* 0x004fea000383ffff */
[----:B------:R-:W-:Y:S05]  /*138d0*/  BRA `(.L_x_463) ;  /* 0xfffffff000707947 */ /* 0x000fea000383ffff */
.L_x_426:
[----:B--2---:R2:W3:Y:S02]  /*138e0*/  SYNCS.PHASECHK.TRANS64.TRYWAIT P1, [R3+URZ+0x33460], R0 ;  /* 0x03346000030075a7 */ /* 0x0044e4000802017f */
[----:B---3--:R-:W-:Y:S05]  /*138f0*/  @!P1 NANOSLEEP.SYNCS 0x989680 ;  /* 0x009896800000995d */ /* 0x008fea0003900000 */
[----:B------:R-:W3:Y:S02]  /*13900*/  @!P1 SYNCS.PHASECHK.TRANS64 P1, [R3+URZ+0x33460], R0 ;  /* 0x03346000030095a7 */ /* 0x000ee4000802007f */
[----:B---3--:R-:W-:Y:S05]  /*13910*/  @!P1 BRA `(.L_x_426) ;  /* 0xfffffffc00f09947 */ /* 0x008fea000383ffff */
[----:B------:R-:W-:Y:S05]  /*13920*/  BRA `(.L_x_464) ;  /* 0xfffffff000707947 */ /* 0x000fea000383ffff */
.L_x_428:
[----:B---3--:R3:W4:Y:S02]  /*13930*/  SYNCS.PHASECHK.TRANS64.TRYWAIT P0, [R5+URZ+0x33480], R4 ;  /* 0x03348004050075a7 */ /* 0x008724000800017f */
[----:B----4-:R-:W-:Y:S05]  /*13940*/  @!P0 NANOSLEEP.SYNCS 0x989680 ;  /* 0x009896800000895d */ /* 0x010fea0003900000 */
[----:B------:R-:W4:Y:S02]  /*13950*/  @!P0 SYNCS.PHASECHK.TRANS64 P0, [R5+URZ+0x33480], R4 ;  /* 0x03348004050085a7 */ /* 0x000f24000800007f */
[----:B----4-:R-:W-:Y:S05]  /*13960*/  @!P0 BRA `(.L_x_428) ;  /* 0xfffffffc00f08947 */ /* 0x010fea000383ffff */
[----:B------:R-:W-:Y:S05]  /*13970*/  BRA `(.L_x_429) ;  /* 0xfffffff0006c7947 */ /* 0x000fea000383ffff */
.L_x_465:
        /* <DEDUP_REMOVED lines=16> */
.L_x_2886:


//--------------------- .text._ZN7cutlass13device_kernelIN5flash11enable_sm90INS1_16FlashAttnFwdSm90INS1_25CollectiveMainloopFwdSm90ILi2EN4cute5tupleIJNS5_1CILi1EEES8_S8_EEENS6_IJNS7_ILi128EEENS7_ILi160EEENS7_ILi192EEEEEELi192ENS_12float_e4m3_tEfNS_4arch4Sm90ELb0ELb0ELb1ELb1ELb0ELb1ELb0ELb1ELb1ELb1ELb0ELb0EEENS1_21CollectiveEpilogueFwdINS6_IJSA_SC_SB_EEES9_NS_10bfloat16_tESG_Li256ELb1ELb1ELb0ELb1EEENS1_36VarlenDynamicPersistentTileSchedulerILi128ELi160ELi256ELi128ELb0ELb1ELb1ELb0ELb1ELb1EEEEEEEEEvNT_6ParamsE --------------------------
	.section	.text._ZN7cutlass13device_kernelIN5flash11enable_sm90INS1_16FlashAttnFwdSm90INS1_25CollectiveMainloopFwdSm90ILi2EN4cute5tupleIJNS5_1CILi1EEES8_S8_EEENS6_IJNS7_ILi128EEENS7_ILi160EEENS7_ILi192EEEEEELi192ENS_12float_e4m3_tEfNS_4arch4Sm90ELb0ELb0ELb1ELb1ELb0ELb1ELb0ELb1ELb1ELb1ELb0ELb0EEENS1_21CollectiveEpilogueFwdINS6_IJSA_SC_SB_EEES9_NS_10bfloat16_tESG_Li256ELb1ELb1ELb0ELb1EEENS1_36VarlenDynamicPersistentTileSchedulerILi128ELi160ELi256ELi128ELb0ELb1ELb1ELb0ELb1ELb1EEEEEEEEEvNT_6ParamsE,"ax",@progbits
	.align	128
.text._ZN7cutlass13device_kernelIN5flash11enable_sm90INS1_16FlashAttnFwdSm90INS1_25CollectiveMainloopFwdSm90ILi2EN4cute5tupleIJNS5_1CILi1EEES8_S8_EEENS6_IJNS7_ILi128EEENS7_ILi160EEENS7_ILi192EEEEEELi192ENS_12float_e4m3_tEfNS_4arch4Sm90ELb0ELb0ELb1ELb1ELb0ELb1ELb0ELb1ELb1ELb1ELb0ELb0EEENS1_21CollectiveEpilogueFwdINS6_IJSA_SC_SB_EEES9_NS_10bfloat16_tESG_Li256ELb1ELb1ELb0ELb1EEENS1_36VarlenDynamicPersistentTileSchedulerILi128ELi160ELi256ELi128ELb0ELb1ELb1ELb0ELb1ELb1EEEEEEEEEvNT_6ParamsE:
        .type           _ZN7cutlass13device_kernelIN5flash11enable_sm90INS1_16FlashAttnFwdSm90INS1_25CollectiveMainloopFwdSm90ILi2EN4cute5tupleIJNS5_1CILi1EEES8_S8_EEENS6_IJNS7_ILi128EEENS7_ILi160EEENS7_ILi192EEEEEELi192ENS_12float_e4m3_tEfNS_4arch4Sm90ELb0ELb0ELb1ELb1ELb0ELb1ELb0ELb1ELb1ELb1ELb0ELb0EEENS1_21CollectiveEpilogueFwdINS6_IJSA_SC_SB_EEES9_NS_10bfloat16_tESG_Li256ELb1ELb1ELb0ELb1EEENS1_36VarlenDynamicPersistentTileSchedulerILi128ELi160ELi256ELi128ELb0ELb1ELb1ELb0ELb1ELb1EEEEEEEEEvNT_6ParamsE,@function
        .size           _ZN7cutlass13device_kernelIN5flash11enable_sm90INS1_16FlashAttnFwdSm90INS1_25CollectiveMainloopFwdSm90ILi2EN4cute5tupleIJNS5_1CILi1EEES8_S8_EEENS6_IJNS7_ILi128EEENS7_ILi160EEENS7_ILi192EEEEEELi192ENS_12float_e4m3_tEfNS_4arch4Sm90ELb0ELb0ELb1ELb1ELb0ELb1ELb0ELb1ELb1ELb1ELb0ELb0EEENS1_21CollectiveEpilogueFwdINS6_IJSA_SC_SB_EEES9_NS_10bfloat16_tESG_Li256ELb1ELb1ELb0ELb1EEENS1_36VarlenDynamicPersistentTileSchedulerILi128ELi160ELi256ELi128ELb0ELb1ELb1ELb0ELb1ELb1EEEEEEEEEvNT_6ParamsE,(.L_x_2887 - _ZN7cutlass13device_kernelIN5flash11enable_sm90INS1_16FlashAttnFwdSm90INS1_25CollectiveMainloopFwdSm90ILi2EN4cute5tupleIJNS5_1CILi1EEES8_S8_EEENS6_IJNS7_ILi128EEENS7_ILi160EEENS7_ILi192EEEEEELi192ENS_12float_e4m3_tEfNS_4arch4Sm90ELb0ELb0ELb1ELb1ELb0ELb1ELb0ELb1ELb1ELb1ELb0ELb0EEENS1_21CollectiveEpilogueFwdINS6_IJSA_SC_SB_EEES9_NS_10bfloat16_tESG_Li256ELb1ELb1ELb0ELb1EEENS1_36VarlenDynamicPersistentTileSchedulerILi128ELi160ELi256ELi128ELb0ELb1ELb1ELb0ELb1ELb1EEEEEEEEEvNT_6ParamsE)
        .other          _ZN7cutlass13device_kernelIN5flash11enable_sm90INS1_16FlashAttnFwdSm90INS1_25CollectiveMainloopFwdSm90ILi2EN4cute5tupleIJNS5_1CILi1EEES8_S8_EEENS6_IJNS7_ILi128EEENS7_ILi160EEENS7_ILi192EEEEEELi192ENS_12float_e4m3_tEfNS_4arch4Sm90ELb0ELb0ELb1ELb1ELb0ELb1ELb0ELb1ELb1ELb1ELb0ELb0EEENS1_21CollectiveEpilogueFwdINS6_IJSA_SC_SB_EEES9_NS_10bfloat16_tESG_Li256ELb1ELb1ELb0ELb1EEENS1_36VarlenDynamicPersistentTileSchedulerILi128ELi160ELi256ELi128ELb0ELb1ELb1ELb0ELb1ELb1EEEEEEEEEvNT_6ParamsE,@"STO_CUDA_ENTRY STV_DEFAULT"
_ZN7cutlass13device_kernelIN5flash11enable_sm90INS1_16FlashAttnFwdSm90INS1_25CollectiveMainloopFwdSm90ILi2EN4cute5tupleIJNS5_1CILi1EEES8_S8_EEENS6_IJNS7_ILi128EEENS7_ILi160EEENS7_ILi192EEEEEELi192ENS_12float_e4m3_tEfNS_4arch4Sm90ELb0ELb0ELb1ELb1ELb0ELb1ELb0ELb1ELb1ELb1ELb0ELb0EEENS1_21CollectiveEpilogueFwdINS6_IJSA_SC_SB_EEES9_NS_10bfloat16_tESG_Li256ELb1ELb1ELb0ELb1EEENS1_36VarlenDynamicPersistentTileSchedulerILi128ELi160ELi256ELi128ELb0ELb1ELb1ELb0ELb1ELb1EEEEEEEEEvNT_6ParamsE:
        /* <DEDUP_REMOVED lines=13> */
[----:B------:R-:W-:Y:S02]  /*00d0*/  UIADD3 UR10, UP2, UR4, 0x570, URZ ;  /* 0x00000570040a7890 */ /* 0x000fe4000ff5e03f */
[----:B------:R-:W-:Y:S02]  /*00e0*/  UIADD3 UR4, UP3, UR4, 0x670, URZ ;  /* 0x0000067004047890 */ /* 0x000fe4000ff7e03f */
[----:B------:R-:W-:-:S02]  /*00f0*/  UIADD3.X UR7, URZ, UR5, URZ, UP0, !UPT ;  /* 0x000000053f077290 */ /* 0x000fc400087fe43f */
[----:B------:R-:W-:Y:S02]  /*0100*/  UIADD3.X UR9, URZ, UR5, URZ, UP1, !UPT ;  /* 0x000000053f097290 */ /* 0x000fe40008ffe43f */
[----:B------:R-:W-:Y:S02]  /*0110*/  UIADD3.X UR11, URZ, UR5, URZ, UP2, !UPT ;  /* 0x000000053f0b7290 */ /* 0x000fe400097fe43f */
[----:B------:R-:W-:-:S03]  /*0120*/  UIADD3.X UR5, URZ, UR5, URZ, UP3, !UPT ;  /* 0x000000053f057290 */ /* 0x000fc60009ffe43f */
[----:B------:R0:W-:Y:S02]  /*0130*/  UTMACCTL.PF [UR6] ;  /* 0x00000000060079b9 */ /* 0x0001e40008040000 */
[----:B------:R0:W-:Y:S02]  /*0140*/  UTMACCTL.PF [UR8] ;  /* 0x00000000080079b9 */ /* 0x0001e40008040000 */
[----:B------:R0:W-:Y:S02]  /*0150*/  UTMACCTL.PF [UR10] ;  /* 0x000000000a0079b9 */ /* 0x0001e40008040000 */
[----:B------:R0:W-:Y:S02]  /*0160*/  UTMACCTL.PF [UR4] ;  /* 0x00000000040079b9 */ /* 0x0001e40008040000 */
[----:B0-----:R-:W-:Y:S01]  /*0170*/  NOP ;  /* 0x0000000000007918 */ /* 0x001fe20000000000 */
.L_x_467:
[----:B------:R-:W-:Y:S05]  /*0180*/  BSYNC B0 ;  /* 0x0000000000007941 */ /* 0x000fea0003800000 */
.L_x_466:
        /* <DEDUP_REMOVED lines=41> */
.L_x_468:
        /* <DEDUP_REMOVED lines=22> */
.L_x_469:
        /* <DEDUP_REMOVED lines=18> */
.L_x_470:
        /* <DEDUP_REMOVED lines=22> */
.L_x_471:
        /* <DEDUP_REMOVED lines=22> */
.L_x_472:
[----:B------:R-:W-:Y:S01]  /*0960*/  PLOP3.LUT P0, PT, PT, PT, UP0, 0x80, 0x0 ;  /* 0x000000000000781c */ /* 0x000fe20003f0f008 */
[----:B------:R-:W-:Y:S01]  /*0970*/  UMOV UR36, 0x1 ;  /* 0x0000000100247882 */ /* 0x000fe20000000000 */
[----:B------:R-:W-:Y:S01]  /*0980*/  NOP ;  /* 0x0000000000007918 */ /* 0x000fe20000000000 */
[----:B------:R-:W-:Y:S01]  /*0990*/  USEL UR36, UR36, 0x2, !UP0 ;  /* 0x0000000224247887 */ /* 0x000fe2000c000000 */
[----:B------:R-:W-:Y:S01]  /*09a0*/  BSSY B8, `(.L_x_473) ;  /* 0x00029da000087945 */ /* 0x000fe20003800000 */
[----:B------:R-:W-:Y:S01]  /*09b0*/  ULDC.64 UR54, c[0x0][0x208] ;  /* 0x0000820000367ab9 */ /* 0x000fe20000000a00 */
[----:B012-4-:R-:W-:Y:S07]  /*09c0*/  BAR.SYNC.DEFER_BLOCKING 0x0 ;  /* 0x0000000000007b1d */ /* 0x017fee0000010000 */
[----:B------:R-:W-:Y:S05]  /*09d0*/  @!P0 BRA `(.L_x_474) ;  /* 0x0000022c00148947 */ /* 0x000fea0003800000 */
.L_x_475:
[----:B------:R-:W-:-:S08]  /*09e0*/  NOP ;  /* 0x0000000000007918 */ /* 0x000fd00000000000 */
[----:B------:R-:W0:Y:S02]  /*09f0*/  USETMAXREG.TRY_ALLOC.CTAPOOL UP0, 0xf0 ;  /* 0x000000f0000079c8 */ /* 0x000e240008000600 */
[----:B0-----:R-:W-:-:S13]  /*0a00*/  PLOP3.LUT P0, PT, PT, PT, UP0, 0x80, 0x0 ;  /* 0x000000000000781c */ /* 0x001fda0003f0f008 */
[----:B------:R-:W-:Y:S05]  /*0a10*/  @!P0 BRA `(.L_x_475) ;  /* 0xfffffffc00f08947 */ /* 0x000fea000383ffff */
[----:B------:R-:W2:Y:S01]  /*0a20*/  LDL.LU R0, [R1+0x8] ;  /* 0x0000080001007983 */ /* 0x000ea20000300800 */
[----:B------:R-:W0:Y:S01]  /*0a30*/  S2R R2, SR_TID.X ;  /* 0x0000000000027919 */ /* 0x000e220000002100 */
[----:B------:R-:W1:Y:S01]  /*0a40*/  S2UR UR42, SR_CgaCtaId ;  /* 0x00000000002a79c3 */ /* 0x000e620000008800 */
[----:B------:R-:W-:Y:S01]  /*0a50*/  UMOV UR4, 0x400 ;  /* 0x0000040000047882 */ /* 0x000fe20000000000 */
[----:B0-----:R-:W-:-:S06]  /*0a60*/  SHF.R.U32.HI R2, RZ, 0x7, R2 ;  /* 0x00000007ff027819 */ /* 0x001fcc0000011602 */
[----:B------:R-:W-:Y:S06]  /*0a70*/  BAR.ARV 0x8, 0x180 ;  /* 0x0206000000007b1d */ /* 0x000fec0000002000 */
[----:B------:R-:W-:-:S13]  /*0a80*/  ISETP.NE.AND P0, PT, R2, 0x1, PT ;  /* 0x000000010200780c */ /* 0x000fda0003f05270 */
[----:B------:R-:W-:Y:S08]  /*0a90*/  @!P0 BAR.ARV 0x9, 0x100 ;  /* 0x0244000000008b1d */ /* 0x000ff00000002000 */
[----:B------:R-:W-:Y:S01]  /*0aa0*/  BAR.SYNC.DEFER_BLOCKING 0x5, 0x180 ;  /* 0x0146000000007b1d */ /* 0x000fe20000010000 */
[----:B-1----:R-:W-:-:S06]  /*0ab0*/  ULEA UR4, UR42, UR4, 0x18 ;  /* 0x000000042a047291 */ /* 0x002fcc000f8ec03f */
[----:B------:R-:W-:Y:S01]  /*0ac0*/  IMAD.U32 R16, RZ, RZ, UR4 ;  /* 0x00000004ff107e24 */ /* 0x000fe2000f8e00ff */
[----:B------:R-:W-:-:S04]  /*0ad0*/  ULDC UR4, c[0x0][0xc3c] ;  /* 0x00030f0000047ab9 */ /* 0x000fc80000000800 */
[----:B------:R-:W0:Y:S01]  /*0ae0*/  LDS.128 R12, [R16+0x334d0] ;  /* 0x0334d000100c7984 */ /* 0x000e220000000c00 */
[----:B------:R-:W-:Y:S06]  /*0af0*/  BAR.ARV 0x4, 0x180 ;  /* 0x0106000000007b1d */ /* 0x000fec0000002000 */
[----:B--2---:R-:W-:-:S04]  /*0b00*/  LOP3.LUT R0, R0, 0xfffffff7, RZ, 0xc0, !PT ;  /* 0xfffffff700007812 */ /* 0x004fc800078ec0ff */
[----:B------:R-:W-:-:S05]  /*0b10*/  @P0 LOP3.LUT R0, R0, 0x8, RZ, 0xfc, !PT ;  /* 0x0000000800000812 */ /* 0x000fca00078efcff */
[----:B------:R1:W-:Y:S01]  /*0b20*/  STL [R1+0x8], R0 ;  /* 0x0000080001007387 */ /* 0x0003e20000100800 */
[----:B0-----:R-:W-:-:S13]  /*0b30*/  ISETP.GE.AND P0, PT, R15, UR4, PT ;  /* 0x000000040f007c0c */ /* 0x001fda000bf06270 */
[----:B-1----:R-:W-:Y:S05]  /*0b40*/  @P0 BRA `(.L_x_476) ;  /* 0x0000029800fc0947 */ /* 0x002fea0003800000 */
[----:B------:R-:W0:Y:S01]  /*0b50*/  S2R R0, SR_TID.X ;  /* 0x0000000000007919 */ /* 0x000e220000002100 */
[----:B------:R-:W-:Y:S01]  /*0b60*/  R2UR UR52, R16 ;  /* 0x00000000103472ca */ /* 0x000fe200000e0000 */
[----:B------:R-:W-:Y:S01]  /*0b70*/  IMAD.MOV.U32 R221, RZ, RZ, RZ ;  /* 0x000000ffffdd7224 */ /* 0x000fe200078e00ff */
[----:B------:R-:W-:Y:S01]  /*0b80*/  ULOP3.LUT UR53, UR36, 0x1, URZ, 0xfc, !UPT ;  /* 0x0000000124357892 */ /* 0x000fe2000f8efc3f */
[----:B------:R-:W-:Y:S01]  /*0b90*/  IMAD.MOV.U32 R230, RZ, RZ, RZ ;  /* 0x000000ffffe67224 */ /* 0x000fe200078e00ff */
[----:B------:R-:W-:Y:S01]  /*0ba0*/  UMOV UR43, URZ ;  /* 0x0000003f002b7c82 */ /* 0x000fe20008000000 */
[----:B------:R-:W-:-:S08]  /*0bb0*/  IMAD.MOV.U32 R147, RZ, RZ, RZ ;  /* 0x000000ffff937224 */ /* 0x000fd000078e00ff */
[----:B------:R-:W-:Y:S01]  /*0bc0*/  UIADD3 UR52, UR52, 0x1e200, URZ ;  /* 0x0001e20034347890 */ /* 0x000fe2000fffe03f */
[----:B0-----:R-:W-:-:S05]  /*0bd0*/  VIADD R24, R0, 0xffffff80 ;  /* 0xffffff8000187836 */ /* 0x001fca0000000000 */
[----:B------:R-:W-:Y:S02]  /*0be0*/  SHF.R.S32.HI R0, RZ, 0x1f, R24 ;  /* 0x0000001fff007819 */ /* 0x000fe40000011418 */
[-C--:B------:R-:W-:Y:S02]  /*0bf0*/  LEA.HI R7, R24, R24.reuse, RZ, 0x1 ;  /* 0x0000001818077211 */ /* 0x080fe400078f08ff */
[CC--:B------:R-:W-:Y:S02]  /*0c00*/  LEA.HI R3, R0.reuse, R24.reuse, RZ, 0x5 ;  /* 0x0000001800037211 */ /* 0x0c0fe400078f28ff */
[----:B------:R-:W-:Y:S02]  /*0c10*/  LEA.HI R2, R0, R24, RZ, 0x4 ;  /* 0x0000001800027211 */ /* 0x000fe400078f20ff */
[----:B------:R-:W-:Y:S01]  /*0c20*/  SHF.R.S32.HI R220, RZ, 0x1, R7 ;  /* 0x00000001ffdc7819 */ /* 0x000fe20000011407 */
[----:B------:R-:W-:Y:S01]  /*0c30*/  IMAD.SHL.U32 R4, R3, 0x20, RZ ;  /* 0x0000002003047824 */ /* 0x000fe200078e00ff */
[----:B------:R-:W-:-:S02]  /*0c40*/  LOP3.LUT R3, R2, 0x3fffff0, RZ, 0xc0, !PT ;  /* 0x03fffff002037812 */ /* 0x000fc400078ec0ff */
[----:B------:R-:W-:Y:S02]  /*0c50*/  LEA.HI R6, R0, R24, RZ, 0x2 ;  /* 0x0000001800067211 */ /* 0x000fe400078f10ff */
[----:B------:R-:W-:Y:S02]  /*0c60*/  LOP3.LUT R4, R4, 0xfffffc00, RZ, 0xc0, !PT ;  /* 0xfffffc0004047812 */ /* 0x000fe400078ec0ff */
[----:B------:R-:W-:Y:S02]  /*0c70*/  IADD3 R3, R24, -R3, RZ ;  /* 0x8000000318037210 */ /* 0x000fe40007ffe0ff */
[--C-:B------:R-:W-:Y:S02]  /*0c80*/  SHF.R.S32.HI R236, RZ, 0x2, R6.reuse ;  /* 0x00000002ffec7819 */ /* 0x100fe40000011406 */
[----:B------:R-:W-:Y:S01]  /*0c90*/  SHF.R.S32.HI R9, RZ, 0x1f, R6 ;  /* 0x0000001fff097819 */ /* 0x000fe20000011406 */
[----:B------:R-:W-:Y:S01]  /*0ca0*/  IMAD R5, R3, 0x40, R4 ;  /* 0x0000004003057824 */ /* 0x000fe200078e0204 */
[----:B------:R-:W-:-:S02]  /*0cb0*/  SHF.R.S32.HI R3, RZ, 0x4, R2 ;  /* 0x00000004ff037819 */ /* 0x000fc40000011402 */
[----:B------:R-:W-:Y:S02]  /*0cc0*/  LEA.HI R4, R7, R220, RZ, 0x1 ;  /* 0x000000dc07047211 */ /* 0x000fe400078f08ff */
[----:B------:R-:W-:Y:S02]  /*0cd0*/  LEA.HI R2, R2, R3, RZ, 0x1 ;  /* 0x0000000302027211 */ /* 0x000fe400078f08ff */
[----:B------:R-:W-:Y:S02]  /*0ce0*/  LOP3.LUT R6, R6, 0xfffffffc, RZ, 0xc0, !PT ;  /* 0xfffffffc06067812 */ /* 0x000fe400078ec0ff */
[----:B------:R-:W-:Y:S02]  /*0cf0*/  LOP3.LUT R2, R2, 0x1ffffffe, RZ, 0xc0, !PT ;  /* 0x1ffffffe02027812 */ /* 0x000fe400078ec0ff */
[----:B------:R-:W-:Y:S01]  /*0d00*/  LOP3.LUT R11, R4, 0x3fffffe, RZ, 0xc0, !PT ;  /* 0x03fffffe040b7812 */ /* 0x000fe200078ec0ff */
[----:B------:R-:W-:Y:S01]  /*0d10*/  IMAD.IADD R6, R24, 0x1, -R6 ;  /* 0x0000000118067824 */ /* 0x000fe200078e0a06 */
[----:B------:R-:W-:Y:S01]  /*0d20*/  LEA.HI R9, R9, R236, RZ, 0x2 ;  /* 0x000000ec09097211 */ /* 0x000fe200078f10ff */
[----:B------:R-:W-:Y:S01]  /*0d30*/  IMAD.IADD R2, R3, 0x1, -R2 ;  /* 0x0000000103027824 */ /* 0x000fe200078e0a02 */
[----:B------:R-:W-:Y:S01]  /*0d40*/  LOP3.LUT R7, R7, 0xfffffffe, RZ, 0xc0, !PT ;  /* 0xfffffffe07077812 */ /* 0x000fe200078ec0ff */
[----:B------:R-:W-:Y:S01]  /*0d50*/  IMAD.IADD R4, R220, 0x1, -R11 ;  /* 0x00000001dc047824 */ /* 0x000fe200078e0a0b */
[----:B------:R-:W-:Y:S01]  /*0d60*/  LOP3.LUT R9, R9, 0xfffffffc, RZ, 0xc0, !PT ;  /* 0xfffffffc09097812 */ /* 0x000fe200078ec0ff */
[----:B------:R-:W-:Y:S01]  /*0d70*/  IMAD R2, R2, 0x8, R5 ;  /* 0x0000000802027824 */ /* 0x000fe200078e0205 */
[----:B------:R-:W-:-:S02]  /*0d80*/  LEA.HI R8, R6, R6, RZ, 0x1 ;  /* 0x0000000606087211 */ /* 0x000fc400078f08ff */
[----:B------:R-:W-:Y:S01]  /*0d90*/  LEA R229, R3, R4, 0x3 ;  /* 0x0000000403e57211 */ /* 0x000fe200078e18ff */
[----:B------:R-:W-:Y:S01]  /*0da0*/  IMAD.IADD R236, R236, 0x1, -R9 ;  /* 0x00000001ecec7824 */ /* 0x000fe200078e0a09 */
[----:B------:R-:W-:Y:S01]  /*0db0*/  LOP3.LUT R3, R8, 0x1ffffffe, RZ, 0xc0, !PT ;  /* 0x1ffffffe08037812 */ /* 0x000fe200078ec0ff */
[----:B------:R-:W-:Y:S01]  /*0dc0*/  VIADD R9, R220, 0x80 ;  /* 0x00000080dc097836 */ /* 0x000fe20000000000 */
[----:B------:R0:W-:Y:S01]  /*0dd0*/  STL [R1+0x78], R2 ;  /* 0x0000780201007387 */ /* 0x0001e20000100800 */
[----:B------:R-:W-:Y:S01]  /*0de0*/  IADD3 R21, R24, -R7, RZ ;  /* 0x8000000718157210 */ /* 0x000fe20007ffe0ff */
[----:B------:R-:W-:Y:S01]  /*0df0*/  IMAD.SHL.U32 R227, R236, 0x80, RZ ;  /* 0x00000080ece37824 */ /* 0x000fe200078e00ff */
[----:B------:R-:W-:Y:S01]  /*0e00*/  MOV R11, 0xfffffffe ;  /* 0xfffffffe000b7802 */ /* 0x000fe20000000f00 */
[----:B------:R-:W-:Y:S01]  /*0e10*/  IMAD.IADD R8, R6, 0x1, -R3 ;  /* 0x0000000106087824 */ /* 0x000fe200078e0a03 */
[----:B------:R-:W-:Y:S01]  /*0e20*/  SHF.R.S32.HI R4, RZ, 0x1f, R9 ;  /* 0x0000001fff047819 */ /* 0x000fe20000011409 */
[----:B------:R-:W-:Y:S01]  /*0e30*/  IMAD.SHL.U32 R22, R21, 0x8, RZ ;  /* 0x0000000815167824 */ /* 0x000fe200078e00ff */
[----:B------:R-:W-:-:S02]  /*0e40*/  LEA.HI R10, R9, R9, RZ, 0x1 ;  /* 0x00000009090a7211 */ /* 0x000fc400078f08ff */
[----:B------:R-:W-:Y:S01]  /*0e50*/  LEA.HI R5, R4, R9, RZ, 0x3 ;  /* 0x0000000904057211 */ /* 0x000fe200078f18ff */
[----:B------:R-:W-:Y:S01]  /*0e60*/  VIADD R223, R22, 0x20 ;  /* 0x0000002016df7836 */ /* 0x000fe20000000000 */
[----:B0-----:R-:W-:Y:S01]  /*0e70*/  LEA.HI R2, R0, R24, RZ, 0x7 ;  /* 0x0000001800027211 */ /* 0x001fe200078f38ff */
[----:B------:R-:W-:Y:S01]  /*0e80*/  VIADD R224, R22, 0x40 ;  /* 0x0000004016e07836 */ /* 0x000fe20000000000 */
[----:B------:R-:W-:Y:S01]  /*0e90*/  LOP3.LUT R4, R10, 0x3fffffe, RZ, 0xc0, !PT ;  /* 0x03fffffe0a047812 */ /* 0x000fe200078ec0ff */
[----:B------:R-:W-:Y:S01]  /*0ea0*/  IMAD.SHL.U32 R5, R5, 0x40, RZ ;  /* 0x0000004005057824 */ /* 0x000fe200078e00ff */
[----:B------:R-:W-:Y:S01]  /*0eb0*/  LOP3.LUT R3, R2, 0xffffff80, RZ, 0xc0, !PT ;  /* 0xffffff8002037812 */ /* 0x000fe200078ec0ff */
[C---:B------:R-:W-:Y:S01]  /*0ec0*/  IMAD.IADD R7, R22.reuse, 0x1, R223 ;  /* 0x0000000116077824 */ /* 0x040fe200078e02df */
[----:B------:R-:W-:Y:S01]  /*0ed0*/  IADD3 R232, R9, -R4, RZ ;  /* 0x8000000409e87210 */ /* 0x000fe20007ffe0ff */
[----:B------:R-:W-:Y:S01]  /*0ee0*/  IMAD.IADD R9, R22, 0x1, R224 ;  /* 0x0000000116097824 */ /* 0x000fe200078e02e0 */
[----:B------:R-:W-:Y:S01]  /*0ef0*/  LOP3.LUT R5, R5, 0xfffffe00, RZ, 0xc0, !PT ;  /* 0xfffffe0005057812 */ /* 0x000fe200078ec0ff */
[----:B------:R-:W-:Y:S01]  /*0f00*/  IMAD.IADD R25, R24, 0x1, -R3 ;  /* 0x0000000118197824 */ /* 0x000fe200078e0a03 */
[----:B------:R-:W-:Y:S01]  /*0f10*/  SHF.R.S32.HI R17, RZ, 0x7, R2 ;  /* 0x00000007ff117819 */ /* 0x000fe20000011402 */
[----:B------:R-:W-:Y:S01]  /*0f20*/  VIADD R225, R22, 0x30 ;  /* 0x0000003016e17836 */ /* 0x000fe20000000000 */
[----:B------:R-:W-:Y:S01]  /*0f30*/  SHF.R.S32.HI R12, RZ, 0x1f, R7 ;  /* 0x0000001fff0c7819 */ /* 0x000fe20000011407 */
[----:B------:R-:W-:Y:S01]  /*0f40*/  IMAD R232, R232, 0x40, R5 ;  /* 0x00000040e8e87824 */ /* 0x000fe200078e0205 */
[----:B------:R-:W-:Y:S01]  /*0f50*/  SHF.R.S32.HI R3, RZ, 0x1f, R25 ;  /* 0x0000001fff037819 */ /* 0x000fe20000011419 */
[----:B------:R-:W-:Y:S01]  /*0f60*/  VIADD R226, R22, 0x50 ;  /* 0x0000005016e27836 */ /* 0x000fe20000000000 */
[----:B------:R-:W-:Y:S01]  /*0f70*/  LEA.HI R2, R2, R17, RZ, 0x1 ;  /* 0x0000001102027211 */ /* 0x000fe200078f08ff */
[----:B------:R-:W-:Y:S01]  /*0f80*/  VIADD R222, R22, 0x10 ;  /* 0x0000001016de7836 */ /* 0x000fe20000000000 */
[----:B------:R-:W-:-:S02]  /*0f90*/  LEA.HI R4, R3, R25, RZ, 0x2 ;  /* 0x0000001903047211 */ /* 0x000fc400078f10ff */
[----:B------:R-:W-:Y:S02]  /*0fa0*/  LEA.HI R3, R3, R25, RZ, 0x5 ;  /* 0x0000001903037211 */ /* 0x000fe400078f28ff */
[--C-:B------:R-:W-:Y:S02]  /*0fb0*/  SHF.R.S32.HI R5, RZ, 0x2, R4.reuse ;  /* 0x00000002ff057819 */ /* 0x100fe40000011404 */
[----:B------:R-:W-:Y:S02]  /*0fc0*/  SHF.R.S32.HI R6, RZ, 0x1f, R4 ;  /* 0x0000001fff067819 */ /* 0x000fe40000011404 */
[----:B------:R-:W-:Y:S02]  /*0fd0*/  LOP3.LUT R4, R4, 0x7ffffffc, RZ, 0xc0, !PT ;  /* 0x7ffffffc04047812 */ /* 0x000fe400078ec0ff */
[----:B------:R-:W-:Y:S02]  /*0fe0*/  LEA.HI R6, R6, R5, RZ, 0x3 ;  /* 0x0000000506067211 */ /* 0x000fe400078f18ff */
[----:B------:R-:W-:Y:S01]  /*0ff0*/  SHF.R.S32.HI R3, RZ, 0x5, R3 ;  /* 0x00000005ff037819 */ /* 0x000fe20000011403 */
[----:B------:R-:W-:Y:S01]  /*1000*/  IMAD.IADD R4, R25, 0x1, -R4 ;  /* 0x0000000119047824 */ /* 0x000fe200078e0a04 */
[----:B------:R-:W-:-:S02]  /*1010*/  LOP3.LUT R6, R6, 0xfffffff8, RZ, 0xc0, !PT ;  /* 0xfffffff806067812 */ /* 0x000fc400078ec0ff */
[----:B------:R-:W-:Y:S01]  /*1020*/  LOP3.LUT R2, R2, 0x3fffffe, RZ, 0xc0, !PT ;  /* 0x03fffffe02027812 */ /* 0x000fe200078ec0ff */
[----:B------:R-:W-:Y:S01]  /*1030*/  IMAD R4, R4, R11, 0xa0 ;  /* 0x000000a004047424 */ /* 0x000fe200078e020b */
[----:B------:R-:W-:Y:S01]  /*1040*/  LEA.HI R0, R0, R24, RZ, 0x3 ;  /* 0x0000001800007211 */ /* 0x000fe200078f18ff */
[----:B------:R-:W-:Y:S01]  /*1050*/  IMAD.IADD R6, R5, 0x1, -R6 ;  /* 0x0000000105067824 */ /* 0x000fe200078e0a06 */
[CC--:B------:R-:W-:Y:S01]  /*1060*/  LEA.HI R20, R12.reuse, R7.reuse, RZ, 0x4 ;  /* 0x000000070c147211 */ /* 0x0c0fe200078f20ff */
[----:B------:R-:W-:Y:S01]  /*1070*/  IMAD.IADD R2, R17, 0x1, -R2 ;  /* 0x0000000111027824 */ /* 0x000fe200078e0a02 */
[----:B------:R-:W-:Y:S01]  /*1080*/  LEA.HI R7, R12, R7, RZ, 0x6 ;  /* 0x000000070c077211 */ /* 0x000fe200078f30ff */
[----:B------:R-:W-:Y:S01]  /*1090*/  IMAD R3, R3, 0x10, R6 ;  /* 0x0000001003037824 */ /* 0x000fe200078e0206 */
[----:B------:R-:W-:Y:S01]  /*10a0*/  LOP3.LUT R227, R227, 0x180, RZ, 0xc0, !PT ;  /* 0x00000180e3e37812 */ /* 0x000fe200078ec0ff */
[----:B------:R0:W-:Y:S01]  /*10b0*/  STL [R1+0x70], R4 ;  /* 0x0000700401007387 */ /* 0x0001e20000100800 */
[----:B------:R-:W-:Y:S01]  /*10c0*/  SHF.L.U32 R229, R229, 0x6, RZ ;  /* 0x00000006e5e57819 */ /* 0x000fe200000006ff */
[----:B------:R-:W-:Y:S01]  /*10d0*/  IMAD R11, R2, 0x40, R3 ;  /* 0x00000040020b7824 */ /* 0x000fe200078e0203 */
[----:B------:R-:W-:Y:S01]  /*10e0*/  LOP3.LUT R2, R0, 0xfffffff8, RZ, 0xc0, !PT ;  /* 0xfffffff800027812 */ /* 0x000fe200078ec0ff */
[----:B------:R-:W-:Y:S01]  /*10f0*/  IMAD.SHL.U32 R7, R7, 0x80, RZ ;  /* 0x0000008007077824 */ /* 0x000fe200078e00ff */
[----:B------:R-:W-:Y:S01]  /*1100*/  LOP3.LUT R5, R227, 0x30, R20, 0xf8, !PT ;  /* 0x00000030e3057812 */ /* 0x000fe200078ef814 */
[----:B------:R-:W-:Y:S01]  /*1110*/  STL [R1+0x14], R13 ;  /* 0x0000140d01007387 */ /* 0x000fe20000100800 */
[----:B------:R-:W-:Y:S01]  /*1120*/  SHF.R.U32.HI R228, RZ, 0x3, R227 ;  /* 0x00000003ffe47819 */ /* 0x000fe200000116e3 */
[----:B------:R-:W-:Y:S01]  /*1130*/  IMAD.IADD R2, R24, 0x1, -R2 ;  /* 0x0000000118027824 */ /* 0x000fe200078e0a02 */
[----:B------:R-:W-:Y:S01]  /*1140*/  SHF.R.S32.HI R18, RZ, 0x1f, R9 ;  /* 0x0000001fff127819 */ /* 0x000fe20000011409 */
[----:B------:R-:W-:Y:S01]  /*1150*/  STL [R1+0x18], R14 ;  /* 0x0000180e01007387 */ /* 0x000fe20000100800 */
[----:B0-----:R-:W-:Y:S01]  /*1160*/  LOP3.LUT R4, R7, 0xffffe000, RZ, 0xc0, !PT ;  /* 0xffffe00007047812 */ /* 0x001fe200078ec0ff */
[----:B------:R-:W-:Y:S01]  /*1170*/  IMAD.SHL.U32 R234, R2, 0x8, RZ ;  /* 0x0000000802ea7824 */ /* 0x000fe200078e00ff */
[----:B------:R-:W-:Y:S01]  /*1180*/  LOP3.LUT R5, R5, R228, RZ, 0x3c, !PT ;  /* 0x000000e405057212 */ /* 0x000fe200078e3cff */
[----:B------:R-:W-:Y:S01]  /*1190*/  STL [R1+0x1c], R15 ;  /* 0x00001c0f01007387 */ /* 0x000fe20000100800 */
[----:B------:R-:W-:Y:S01]  /*11a0*/  SHF.R.S32.HI R3, RZ, 0x3, R0 ;  /* 0x00000003ff037819 */ /* 0x000fe20000011400 */
[----:B------:R-:W-:Y:S01]  /*11b0*/  VIADD R237, R234, 0x40 ;  /* 0x00000040eaed7836 */ /* 0x000fe20000000000 */
[----:B------:R-:W-:Y:S01]  /*11c0*/  IADD3 R7, R5, R229, R4 ;  /* 0x000000e505077210 */ /* 0x000fe20007ffe004 */
[----:B------:R-:W-:Y:S01]  /*11d0*/  STL [R1+0x6c], R11 ;  /* 0x00006c0b01007387 */ /* 0x000fe20000100800 */
[----:B------:R-:W-:-:S02]  /*11e0*/  SHF.R.S32.HI R2, RZ, 0x1f, R234 ;  /* 0x0000001fff027819 */ /* 0x000fc400000114ea */
[----:B------:R-:W-:Y:S02]  /*11f0*/  SHF.R.S32.HI R4, RZ, 0x1f, R223 ;  /* 0x0000001fff047819 */ /* 0x000fe400000114df */
[----:B------:R-:W-:Y:S02]  /*1200*/  SHF.R.S32.HI R2, RZ, 0x1f, R225 ;  /* 0x0000001fff027819 */ /* 0x000fe400000114e1 */
[CC--:B------:R-:W-:Y:S01]  /*1210*/  LEA.HI R12, R18.reuse, R9.reuse, RZ, 0x4 ;  /* 0x00000009120c7211 */ /* 0x0c0fe200078f20ff */
[----:B------:R-:W-:Y:S01]  /*1220*/  STL [R1+0x5c], R4 ;  /* 0x00005c0401007387 */ /* 0x000fe20000100800 */
[----:B------:R-:W-:Y:S02]  /*1230*/  SHF.R.S32.HI R3, RZ, 0x1f, R224 ;  /* 0x0000001fff037819 */ /* 0x000fe400000114e0 */
[----:B------:R-:W-:Y:S01]  /*1240*/  LEA.HI R9, R18, R9, RZ, 0x6 ;  /* 0x0000000912097211 */ /* 0x000fe200078f30ff */
[----:B------:R0:W-:Y:S01]  /*1250*/  STL [R1+0x58], R2 ;  /* 0x0000580201007387 */ /* 0x0001e20000100800 */
[----:B------:R-:W-:-:S02]  /*1260*/  SHF.L.U32 R18, R21, 0x4, RZ ;  /* 0x0000000415127819 */ /* 0x000fc400000006ff */
[----:B------:R-:W-:Y:S01]  /*1270*/  SHF.R.S32.HI R0, RZ, 0x1f, R220 ;  /* 0x0000001fff007819 */ /* 0x000fe200000114dc */
[----:B------:R-:W-:Y:S01]  /*1280*/  VIADD R0, R234, 0x80 ;  /* 0x00000080ea007836 */ /* 0x000fe20000000000 */
[----:B------:R1:W-:Y:S01]  /*1290*/  STL [R1+0x54], R3 ;  /* 0x0000540301007387 */ /* 0x0003e20000100800 */
[----:B------:R-:W-:Y:S01]  /*12a0*/  IMAD.SHL.U32 R6, R9, 0x80, RZ ;  /* 0x0000008009067824 */ /* 0x000fe200078e00ff */
[C---:B------:R-:W-:Y:S02]  /*12b0*/  LOP3.LUT R5, R227.reuse, 0x30, R18, 0xf8, !PT ;  /* 0x00000030e3057812 */ /* 0x040fe400078ef812 */
[----:B------:R-:W-:Y:S02]  /*12c0*/  LOP3.LUT R9, R227, 0x30, R12, 0xf8, !PT ;  /* 0x00000030e3097812 */ /* 0x000fe400078ef80c */
[----:B0-----:R-:W-:Y:S02]  /*12d0*/  SHF.R.S32.HI R2, RZ, 0x1f, R226 ;  /* 0x0000001fff027819 */ /* 0x001fe400000114e2 */
[----:B------:R-:W-:-:S02]  /*12e0*/  LOP3.LUT R5, R5, R228, RZ, 0x3c, !PT ;  /* 0x000000e405057212 */ /* 0x000fc400078e3cff */
[----:B-1----:R-:W-:Y:S01]  /*12f0*/  LOP3.LUT R3, R227, 0x10, R18, 0xf8, !PT ;  /* 0x00000010e3037812 */ /* 0x002fe200078ef812 */
[----:B------:R0:W-:Y:S01]  /*1300*/  STL [R1+0x50], R2 ;  /* 0x0000500201007387 */ /* 0x0001e20000100800 */
[----:B------:R-:W-:Y:S02]  /*1310*/  LOP3.LUT R6, R6, 0xffffe000, RZ, 0xc0, !PT ;  /* 0xffffe00006067812 */ /* 0x000fe400078ec0ff */
[----:B------:R-:W-:Y:S02]  /*1320*/  LOP3.LUT R9, R9, R228, RZ, 0x3c, !PT ;  /* 0x000000e409097212 */ /* 0x000fe400078e3cff */
[----:B------:R-:W-:Y:S02]  /*1330*/  SHF.R.S32.HI R10, RZ, 0x1, R10 ;  /* 0x00000001ff0a7819 */ /* 0x000fe4000001140a */
[----:B------:R-:W-:Y:S02]  /*1340*/  IADD3 R9, R9, R229, R6 ;  /* 0x000000e509097210 */ /* 0x000fe40007ffe006 */
[----:B------:R-:W-:-:S02]  /*1350*/  SHF.L.U32 R10, R10, 0x7, RZ ;  /* 0x000000070a0a7819 */ /* 0x000fc400000006ff */
[----:B0-----:R-:W-:Y:S02]  /*1360*/  SHF.R.S32.HI R2, RZ, 0x1f, R0 ;  /* 0x0000001fff027819 */ /* 0x001fe40000011400 */
[----:B------:R-:W-:Y:S02]  /*1370*/  LOP3.LUT R0, R3, R228, RZ, 0x3c, !PT ;  /* 0x000000e403007212 */ /* 0x000fe400078e3cff */
[----:B------:R-:W-:Y:S02]  /*1380*/  SHF.R.S32.HI R3, RZ, 0x4, R20 ;  /* 0x00000004ff037819 */ /* 0x000fe40000011414 */
[----:B------:R-:W-:Y:S01]  /*1390*/  SHF.R.S32.HI R2, RZ, 0x4, R12 ;  /* 0x00000004ff027819 */ /* 0x000fe2000001140c */
[----:B------:R-:W-:Y:S01]  /*13a0*/  IMAD.IADD R235, R229, 0x1, R0 ;  /* 0x00000001e5eb7824 */ /* 0x000fe200078e0200 */
[----:B------:R-:W-:Y:S01]  /*13b0*/  IADD3 R0, R16, R229, R5 ;  /* 0x000000e510007210 */ /* 0x000fe20007ffe005 */
[----:B------:R0:W-:Y:S01]  /*13c0*/  STL [R1+0x40], R3 ;  /* 0x0000400301007387 */ /* 0x0001e20000100800 */
[----:B------:R-:W-:-:S02]  /*13d0*/  MOV R17, RZ ;  /* 0x000000ff00117202 */ /* 0x000fc40000000f00 */
[----:B------:R-:W-:Y:S01]  /*13e0*/  LOP3.LUT R231, R10, 0x180, RZ, 0xc0, !PT ;  /* 0x000001800ae77812 */ /* 0x000fe200078ec0ff */
[----:B------:R1:W-:Y:S01]  /*13f0*/  STL [R1+0x48], R2 ;  /* 0x0000480201007387 */ /* 0x0003e20000100800 */
[----:B------:R-:W-:-:S03]  /*1400*/  SHF.R.S32.HI R4, RZ, 0x1f, R237 ;  /* 0x0000001fff047819 */ /* 0x000fc600000114ed */
[----:B------:R2:W-:Y:S01]  /*1410*/  STL [R1+0x68], R0 ;  /* 0x0000680001007387 */ /* 0x0005e20000100800 */
[C---:B0-----:R-:W-:Y:S01]  /*1420*/  IMAD.IADD R3, R16.reuse, 0x1, R7 ;  /* 0x0000000110037824 */ /* 0x041fe200078e0207 */
[----:B-1----:R-:W-:-:S04]  /*1430*/  IADD3 R2, R16, R9, RZ ;  /* 0x0000000910027210 */ /* 0x002fc80007ffe0ff */
[----:B------:R0:W-:Y:S01]  /*1440*/  STL [R1+0x64], R3 ;  /* 0x0000640301007387 */ /* 0x0001e20000100800 */
[----:B--2---:R-:W-:-:S03]  /*1450*/  IMAD R0, R8, 0x8, R11 ;  /* 0x0000000808007824 */ /* 0x004fc600078e020b */
[----:B------:R0:W-:Y:S04]  /*1460*/  STL [R1+0x60], R2 ;  /* 0x0000600201007387 */ /* 0x0001e80000100800 */
[----:B------:R0:W-:Y:S02]  /*1470*/  STL [R1+0x74], R0 ;  /* 0x0000740001007387 */ /* 0x0001e40000100800 */
.L_x_667:
[----:B0-2---:R-:W2:Y:S01]  /*1480*/  LDL.LU R0, [R1+0x1c] ;  /* 0x00001c0001007983 */ /* 0x005ea20000300800 */
[----:B----4-:R-:W2:Y:S01]  /*1490*/  LDC.64 R2, c[0x0][0xc88] ;  /* 0x00032200ff027b82 */ /* 0x010ea20000000a00 */
[----:B------:R-:W-:Y:S05]  /*14a0*/  YIELD ;  /* 0x0000000000007946 */ /* 0x000fea0003800000 */
[----:B------:R-:W-:Y:S01]  /*14b0*/  ULDC.64 UR4, c[0x0][0xa28] ;  /* 0x00028a0000047ab9 */ /* 0x000fe20000000a00 */
[----:B------:R-:W-:Y:S01]  /*14c0*/  ULDC.64 UR8, c[0x0][0xa18] ;  /* 0x0002860000087ab9 */ /* 0x000fe20000000a00 */
[----:B------:R-:W-:Y:S01]  /*14d0*/  ISETP.NE.U32.AND P1, PT, RZ, UR4, PT ;  /* 0x00000004ff007c0c */ /* 0x000fe2000bf25070 */
[----:B------:R-:W-:Y:S01]  /*14e0*/  ULDC.64 UR6, c[0x0][0xa08] ;  /* 0x0002820000067ab9 */ /* 0x000fe20000000a00 */
[----:B--2---:R-:W-:-:S05]  /*14f0*/  IMAD.WIDE R2, R0, 0x4, R2 ;  /* 0x0000000400027825 */ /* 0x004fca00078e0202 */
[----:B------:R0:W2:Y:S01]  /*1500*/  LDG.E R0, desc[UR54][R2.64] ;  /* 0x0000003602007981 */ /* 0x0000a2000c1e1900 */
[----:B------:R-:W-:Y:S01]  /*1510*/  ISETP.NE.AND.EX P1, PT, RZ, UR5, PT, P1 ;  /* 0x00000005ff007c0c */ /* 0x000fe2000bf25310 */
[----:B------:R-:W-:Y:S01]  /*1520*/  IMAD.MOV.U32 R27, RZ, RZ, RZ ;  /* 0x000000ffff1b7224 */ /* 0x000fe200078e00ff */
[----:B------:R-:W-:-:S04]  /*1530*/  ISETP.NE.U32.AND P0, PT, RZ, UR6, PT ;  /* 0x00000006ff007c0c */ /* 0x000fc8000bf05070 */
[----:B------:R-:W-:Y:S01]  /*1540*/  ISETP.NE.AND.EX P0, PT, RZ, UR7, PT, P0 ;  /* 0x00000007ff007c0c */ /* 0x000fe2000bf05300 */
[----:B0-----:R-:W-:Y:S01]  /*1550*/  IMAD.MOV.U32 R3, RZ, RZ, RZ ;  /* 0x000000ffff037224 */ /* 0x001fe200078e00ff */
[----:B--23--:R-:W-:Y:S01]  /*1560*/  SHF.R.S32.HI R6, RZ, 0x1f, R0 ;  /* 0x0000001fff067819 */ /* 0x00cfe20000011400 */
[----:B------:R-:W-:-:S04]  /*1570*/  IMAD.SHL.U32 R30, R0, 0x4, RZ ;  /* 0x00000004001e7824 */ /* 0x000fc800078e00ff */
[C---:B------:R-:W-:Y:S01]  /*1580*/  @P1 LEA R4, P2, R0.reuse, UR4, 0x2 ;  /* 0x0000000400041c11 */ /* 0x040fe2000f8410ff */
[----:B------:R-:W-:Y:S01]  /*1590*/  STL [R1], R0 ;  /* 0x0000000001007387 */ /* 0x000fe20000100800 */
[C-C-:B------:R-:W-:Y:S02]  /*15a0*/  SHF.L.U64.HI R29, R0.reuse, 0x2, R6.reuse ;  /* 0x00000002001d7819 */ /* 0x140fe40000010206 */
[----:B------:R-:W-:Y:S01]  /*15b0*/  @P1 LEA.HI.X R5, R0, UR5, R6, 0x2, P2 ;  /* 0x0000000500051c11 */ /* 0x000fe200090f1406 */
[----:B------:R0:W-:Y:S01]  /*15c0*/  STL [R1+0x2c], R6 ;  /* 0x00002c0601007387 */ /* 0x0001e20000100800 */
[----:B------:R-:W-:Y:S01]  /*15d0*/  ISETP.NE.U32.AND P2, PT, RZ, UR8, PT ;  /* 0x00000008ff007c0c */ /* 0x000fe2000bf45070 */
[----:B------:R-:W-:Y:S01]  /*15e0*/  ULDC UR4, c[0x0][0x288] ;  /* 0x0000a20000047ab9 */ /* 0x000fe20000000800 */
[----:B------:R-:W-:Y:S01]  /*15f0*/  IADD3 R8, P3, R30, UR6, RZ ;  /* 0x000000061e087c10 */ /* 0x000fe2000ff7e0ff */
[----:B-1----:R1:W5:Y:S01]  /*1600*/  @P1 LDG.E R3, desc[UR54][R4.64] ;  /* 0x0000003604031981 */ /* 0x002362000c1e1900 */
[----:B------:R-:W-:-:S02]  /*1610*/  ISETP.NE.AND.EX P2, PT, RZ, UR9, PT, P2 ;  /* 0x00000009ff007c0c */ /* 0x000fc4000bf45320 */
[----:B------:R-:W-:Y:S01]  /*1620*/  MOV R153, UR4 ;  /* 0x0000000400997c02 */ /* 0x000fe20008000f00 */
[----:B------:R-:W-:Y:S01]  /*1630*/  ULDC.64 UR4, c[0x0][0x418] ;  /* 0x0001060000047ab9 */ /* 0x000fe20000000a00 */
[C---:B------:R-:W-:Y:S01]  /*1640*/  IADD3.X R9, R29.reuse, UR7, RZ, P3, !PT ;  /* 0x000000071d097c10 */ /* 0x040fe20009ffe4ff */
[----:B------:R1:W-:Y:S04]  /*1650*/  STL [R1+0x24], R30 ;  /* 0x0000241e01007387 */ /* 0x0003e80000100800 */
[----:B------:R1:W5:Y:S04]  /*1660*/  @P0 LDG.E R27, desc[UR54][R8.64] ;  /* 0x00000036081b0981 */ /* 0x000368000c1e1900 */
[----:B0-----:R-:W-:Y:S01]  /*1670*/  @P2 IADD3 R6, P1, R30, UR8, RZ ;  /* 0x000000081e062c10 */ /* 0x001fe2000ff3e0ff */
[----:B------:R-:W-:Y:S01]  /*1680*/  UISETP.NE.U32.AND UP0, UPT, UR4, URZ, UPT ;  /* 0x0000003f0400728c */ /* 0x000fe2000bf05070 */
[----:B------:R1:W-:Y:S02]  /*1690*/  STL [R1+0x28], R29 ;  /* 0x0000281d01007387 */ /* 0x0003e40000100800 */
[----:B------:R-:W-:Y:S01]  /*16a0*/  @P2 IADD3.X R7, R29, UR9, RZ, P1, !PT ;  /* 0x000000091d072c10 */ /* 0x000fe20008ffe4ff */
[----:B------:R-:W-:-:S04]  /*16b0*/  ULDC UR4, c[0x0][0x424] ;  /* 0x0001090000047ab9 */ /* 0x000fc80000000800 */
[----:B------:R1:W5:Y:S01]  /*16c0*/  @P2 LDG.E R153, desc[UR54][R6.64] ;  /* 0x0000003606992981 */ /* 0x000362000c1e1900 */
[----:B------:R-:W-:-:S03]  /*16d0*/  UISETP.NE.AND.EX UP0, UPT, UR5, URZ, UPT, UP0 ;  /* 0x0000003f0500728c */ /* 0x000fc6000bf05300 */
[----:B------:R-:W-:Y:S01]  /*16e0*/  ULDC UR5, c[0x0][0x2f0] ;  /* 0x0000bc0000057ab9 */ /* 0x000fe20000000800 */
[----:B------:R-:W-:-:S04]  /*16f0*/  USEL UR4, UR4, 0x1, UP0 ;  /* 0x0000000104047887 */ /* 0x000fc80008000000 */
[----:B------:R-:W-:-:S03]  /*1700*/  UIMAD UR4, UR4, UR5, URZ ;  /* 0x00000005040472a4 */ /* 0x000fc6000f8e023f */
[----:B------:R-:W-:Y:S02]  /*1710*/  ULDC UR5, c[0x0][0x348] ;  /* 0x0000d20000057ab9 */ /* 0x000fe40000000800 */
[----:B------:R-:W-:Y:S02]  /*1720*/  IMAD.U32 R2, RZ, RZ, UR5 ;  /* 0x00000005ff027e24 */ /* 0x000fe4000f8e00ff */
[----:B------:R-:W-:Y:S02]  /*1730*/  IMAD.U32 R26, RZ, RZ, UR4 ;  /* 0x00000004ff1a7e24 */ /* 0x000fe4000f8e00ff */
[----:B------:R-:W-:Y:S01]  /*1740*/  IMAD.MOV.U32 R25, RZ, RZ, R0 ;  /* 0x000000ffff197224 */ /* 0x000fe200078e0000 */
[----:B-1----:R-:W-:Y:S06]  /*1750*/  @P2 BRA `(.L_x_477) ;  /* 0x0000000000242947 */ /* 0x002fec0003800000 */
[----:B------:R-:W-:Y:S02]  /*1760*/  ULDC.64 UR4, c[0x0][0xa00] ;  /* 0x0002800000047ab9 */ /* 0x000fe40000000a00 */
[----:B------:R-:W-:-:S04]  /*1770*/  ISETP.NE.U32.AND P1, PT, RZ, UR4, PT ;  /* 0x00000004ff007c0c */ /* 0x000fc8000bf25070 */
[----:B------:R-:W-:-:S13]  /*1780*/  ISETP.NE.AND.EX P1, PT, RZ, UR5, PT, P1 ;  /* 0x00000005ff007c0c */ /* 0x000fda000bf25310 */
[----:B------:R-:W-:Y:S05]  /*1790*/  @!P1 BRA `(.L_x_477) ;  /* 0x0000000000149947 */ /* 0x000fea0003800000 */
[----:B------:R-:W0:Y:S02]  /*17a0*/  LDC.64 R4, c[0x0][0xa00] ;  /* 0x00028000ff047b82 */ /* 0x000e240000000a00 */
[----:B0-----:R-:W-:-:S05]  /*17b0*/  IMAD.WIDE R4, R25, 0x4, R4 ;  /* 0x0000000419047825 */ /* 0x001fca00078e0204 */
[----:B-----5:R-:W2:Y:S04]  /*17c0*/  LDG.E R153, desc[UR54][R4.64] ;  /* 0x0000003604997981 */ /* 0x020ea8000c1e1900 */
[----:B------:R-:W2:Y:S02]  /*17d0*/  LDG.E R0, desc[UR54][R4.64+0x4] ;  /* 0x0000043604007981 */ /* 0x000ea4000c1e1900 */
[----:B--2---:R-:W-:-:S07]  /*17e0*/  IMAD.IADD R153, R0, 0x1, -R153 ;  /* 0x0000000100997824 */ /* 0x004fce00078e0a99 */
.L_x_477:
[----:B------:R-:W2:Y:S01]  /*17f0*/  LDL R28, [R1+0x18] ;  /* 0x00001800011c7983 */ /* 0x000ea20000100800 */
[----:B------:R-:W-:Y:S02]  /*1800*/  ULDC.64 UR4, c[0x0][0xa20] ;  /* 0x0002880000047ab9 */ /* 0x000fe40000000a00 */
[----:B------:R-:W-:Y:S01]  /*1810*/  ISETP.NE.U32.AND P1, PT, RZ, UR4, PT ;  /* 0x00000004ff007c0c */ /* 0x000fe2000bf25070 */
[----:B------:R-:W3:Y:S03]  /*1820*/  LDL R0, [R1+0x14] ;  /* 0x0000140001007983 */ /* 0x000ee60000100800 */
[----:B------:R-:W-:Y:S01]  /*1830*/  ISETP.NE.AND.EX P1, PT, RZ, UR5, PT, P1 ;  /* 0x00000005ff007c0c */ /* 0x000fe2000bf25310 */
[----:B--2---:R0:W-:Y:S04]  /*1840*/  STL [R1+0x20], R28 ;  /* 0x0000201c01007387 */ /* 0x0041e80000100800 */
[----:B---3--:R0:W-:Y:S08]  /*1850*/  STL [R1+0x30], R0 ;  /* 0x0000300001007387 */ /* 0x0081f00000100800 */
[----:B------:R-:W-:Y:S05]  /*1860*/  @!P1 BRA `(.L_x_478) ;  /* 0x0000000000109947 */ /* 0x000fea0003800000 */
[----:B------:R-:W-:-:S04]  /*1870*/  IADD3 R4, P0, R30, UR4, RZ ;  /* 0x000000041e047c10 */ /* 0x000fc8000ff1e0ff */
[----:B------:R-:W-:-:S05]  /*1880*/  IADD3.X R5, R29, UR5, RZ, P0, !PT ;  /* 0x000000051d057c10 */ /* 0x000fca00087fe4ff */
[----:B------:R1:W5:Y:S01]  /*1890*/  LDG.E R26, desc[UR54][R4.64] ;  /* 0x00000036041a7981 */ /* 0x000362000c1e1900 */
[----:B------:R-:W-:Y:S05]  /*18a0*/  BRA `(.L_x_479) ;  /* 0x0000000000107947 */ /* 0x000fea0003800000 */
.L_x_478:
[----:B------:R-:W-:Y:S05]  /*18b0*/  @!P0 BRA `(.L_x_479) ;  /* 0x00000000000c8947 */ /* 0x000fea0003800000 */
[----:B------:R-:W2:Y:S04]  /*18c0*/  LDG.E R5, desc[UR54][R8.64] ;  /* 0x0000003608057981 */ /* 0x000ea8000c1e1900 */
[----:B------:R-:W2:Y:S02]  /*18d0*/  LDG.E R26, desc[UR54][R8.64+0x4] ;  /* 0x00000436081a7981 */ /* 0x000ea4000c1e1900 */
[----:B--2---:R-:W-:-:S07]  /*18e0*/  IADD3 R26, -R5, R26, RZ ;  /* 0x0000001a051a7210 */ /* 0x004fce0007ffe1ff */
.L_x_479:
[----:B------:R-:W-:Y:S02]  /*18f0*/  ULDC.64 UR4, c[0x0][0xa10] ;  /* 0x0002840000047ab9 */ /* 0x000fe40000000a00 */
[----:B------:R-:W-:-:S04]  /*1900*/  ISETP.NE.U32.AND P0, PT, RZ, UR4, PT ;  /* 0x00000004ff007c0c */ /* 0x000fc8000bf05070 */
[----:B------:R-:W-:Y:S01]  /*1910*/  ISETP.NE.AND.EX P0, PT, RZ, UR5, PT, P0 ;  /* 0x00000005ff007c0c */ /* 0x000fe2000bf05300 */
[----:B-----5:R-:W-:Y:S01]  /*1920*/  IMAD.IADD R3, R26, 0x1, -R3 ;  /* 0x000000011a037824 */ /* 0x020fe200078e0a03 */
[----:B------:R-:W-:-:S11]  /*1930*/  ULDC.64 UR4, c[0x0][0xa30] ;  /* 0x00028c0000047ab9 */ /* 0x000fd60000000a00 */
[----:B-1----:R-:W1:Y:S02]  /*1940*/  @P0 LDC.64 R4, c[0x0][0xa10] ;  /* 0x00028400ff040b82 */ /* 0x002e640000000a00 */
[----:B-1----:R-:W-:-:S05]  /*1950*/  @P0 IMAD.WIDE R4, R25, 0x4, R4 ;  /* 0x0000000419040825 */ /* 0x002fca00078e0204 */
[----:B0-----:R-:W2:Y:S04]  /*1960*/  @P0 LDG.E R0, desc[UR54][R4.64] ;  /* 0x0000003604000981 */ /* 0x001ea8000c1e1900 */
[----:B------:R-:W2:Y:S01]  /*1970*/  @P0 LDG.E R9, desc[UR54][R4.64+0x4] ;  /* 0x0000043604090981 */ /* 0x000ea2000c1e1900 */
[----:B------:R-:W-:Y:S01]  /*1980*/  IMAD.MOV R126, RZ, RZ, -R3 ;  /* 0x000000ffff7e7224 */ /* 0x000fe200078e0a03 */
[----:B------:R-:W-:Y:S01]  /*1990*/  ISETP.NE.U32.AND P1, PT, RZ, UR4, PT ;  /* 0x00000004ff007c0c */ /* 0x000fe2000bf25070 */
[----:B------:R-:W-:-:S03]  /*19a0*/  IMAD.MOV.U32 R145, RZ, RZ, R26 ;  /* 0x000000ffff917224 */ /* 0x000fc600078e001a */
[----:B------:R-:W-:Y:S02]  /*19b0*/  VIMNMX R126, RZ, R126, !PT ;  /* 0x0000007eff7e7248 */ /* 0x000fe40007fe0100 */
[----:B------:R-:W-:-:S13]  /*19c0*/  ISETP.NE.AND.EX P1, PT, RZ, UR5, PT, P1 ;  /* 0x00000005ff007c0c */ /* 0x000fda000bf25310 */
[----:B------:R-:W-:-:S04]  /*19d0*/  @P1 IADD3 R6, P2, R30, UR4, RZ ;  /* 0x000000041e061c10 */ /* 0x000fc8000ff5e0ff */
[----:B------:R-:W-:-:S05]  /*19e0*/  @P1 IADD3.X R7, R29, UR5, RZ, P2, !PT ;  /* 0x000000051d071c10 */ /* 0x000fca00097fe4ff */
[----:B------:R0:W5:Y:S01]  /*19f0*/  @P1 LDG.E R145, desc[UR54][R6.64] ;  /* 0x0000003606911981 */ /* 0x000162000c1e1900 */
[----:B--2---:R-:W-:-:S04]  /*1a00*/  @P0 IMAD.IADD R2, R9, 0x1, -R0 ;  /* 0x0000000109020824 */ /* 0x004fc800078e0a00 */
[----:B------:R-:W-:-:S05]  /*1a10*/  IMAD.IADD R159, R3, 0x1, R2 ;  /* 0x00000001039f7824 */ /* 0x000fca00078e0202 */
[----:B------:R-:W-:-:S05]  /*1a20*/  IADD3 R0, R159, 0x9f, RZ ;  /* 0x0000009f9f007810 */ /* 0x000fca0007ffe0ff */
[----:B------:R-:W-:-:S05]  /*1a30*/  IMAD.HI R0, R0, 0x66666667, RZ ;  /* 0x6666666700007827 */ /* 0x000fca00078e02ff */
[----:B------:R-:W-:-:S04]  /*1a40*/  SHF.R.U32.HI R161, RZ, 0x1f, R0 ;  /* 0x0000001fffa17819 */ /* 0x000fc80000011600 */
[----:B------:R-:W-:-:S05]  /*1a50*/  LEA.HI.SX32 R161, R0, R161, 0x1a ;  /* 0x000000a100a17211 */ /* 0x000fca00078fd2ff */
[----:B------:R-:W-:-:S05]  /*1a60*/  IMAD R3, R161, 0xa0, -R3 ;  /* 0x000000a0a1037824 */ /* 0x000fca00078e0a03 */
[----:B------:R-:W-:-:S04]  /*1a70*/  VIMNMX R3, R3, R2, PT ;  /* 0x0000000203037248 */ /* 0x000fc80003fe0100 */
[----:B------:R-:W-:Y:S01]  /*1a80*/  ISETP.GT.AND P0, PT, R3, R126, PT ;  /* 0x0000007e0300720c */ /* 0x000fe20003f04270 */
[----:B------:R-:W-:-:S05]  /*1a90*/  IMAD.WIDE.U32 R126, R126, -0x33333333, RZ ;  /* 0xcccccccd7e7e7825 */ /* 0x000fca00078e00ff */
[----:B------:R-:W-:-:S05]  /*1aa0*/  SHF.R.U32.HI R126, RZ, 0x7, R127 ;  /* 0x00000007ff7e7819 */ /* 0x000fca000001167f */
[----:B------:R-:W-:Y:S02]  /*1ab0*/  IMAD.MOV.U32 R24, RZ, RZ, R126 ;  /* 0x000000ffff187224 */ /* 0x000fe400078e007e */
[----:B------:R-:W-:-:S04]  /*1ac0*/  @P0 VIADD R0, R3, 0x9f ;  /* 0x0000009f03000836 */ /* 0x000fc80000000000 */
[----:B------:R-:W-:-:S05]  /*1ad0*/  @P0 IMAD.HI R0, R0, 0x66666667, RZ ;  /* 0x6666666700000827 */ /* 0x000fca00078e02ff */
[----:B------:R-:W-:-:S04]  /*1ae0*/  @P0 SHF.R.U32.HI R3, RZ, 0x1f, R0 ;  /* 0x0000001fff030819 */ /* 0x000fc80000011600 */
[----:B------:R-:W-:Y:S02]  /*1af0*/  @P0 LEA.HI.SX32 R24, R0, R3, 0x1a ;  /* 0x0000000300180211 */ /* 0x000fe400078fd2ff */
[----:B------:R-:W-:Y:S02]  /*1b00*/  PLOP3.LUT P0, PT, PT, PT, PT, 0x80, 0x0 ;  /* 0x000000000000781c */ /* 0x000fe40003f0f070 */
[----:B------:R-:W-:-:S13]  /*1b10*/  ISETP.GT.AND P1, PT, R24, R126, PT ;  /* 0x0000007e1800720c */ /* 0x000fda0003f24270 */
[----:B0-----:R-:W-:Y:S05]  /*1b20*/  @!P1 BRA `(.L_x_480) ;  /* 0x000000e000389947 */ /* 0x001fea0003800000 */
[----:B------:R-:W-:Y:S01]  /*1b30*/  VIADD R0, R16, 0x24200 ;  /* 0x0002420010007836 */ /* 0x000fe20000000000 */
[----:B------:R-:W-:Y:S04]  /*1b40*/  BSSY B6, `(.L_x_481) ;  /* 0x0000013000067945 */ /* 0x000fe80003800000 */
[----:B------:R-:W-:-:S13]  /*1b50*/  LOP3.LUT P0, RZ, R0, 0x1bf, RZ, 0xc0, !PT ;  /* 0x000001bf00ff7812 */ /* 0x000fda000780c0ff */
[----:B------:R-:W-:Y:S05]  /*1b60*/  @!P0 BRA `(.L_x_482) ;  /* 0x0000000000408947 */ /* 0x000fea0003800000 */
[----:B------:R-:W-:Y:S01]  /*1b70*/  MOV R0, 0x0 ;  /* 0x0000000000007802 */ /* 0x000fe20000000f00 */
[----:B------:R-:W-:Y:S01]  /*1b80*/  ULDC.64 UR4, c[0x4][0xc0] ;  /* 0x0100300000047ab9 */ /* 0x000fe20000000a00 */
[----:B------:R-:W-:Y:S01]  /*1b90*/  ULDC.64 UR6, c[0x4][0x20] ;  /* 0x0100080000067ab9 */ /* 0x000fe20000000a00 */
[----:B------:R-:W-:Y:S01]  /*1ba0*/  MOV R4, UR4 ;  /* 0x0000000400047c02 */ /* 0x000fe20008000f00 */
[----:B------:R0:W1:Y:S01]  /*1bb0*/  LDC.64 R14, c[0x4][R0] ;  /* 0x01000000000e7b82 */ /* 0x0000620000000a00 */
[----:B------:R-:W-:Y:S01]  /*1bc0*/  IMAD.U32 R5, RZ, RZ, UR5 ;  /* 0x00000005ff057e24 */ /* 0x000fe2000f8e00ff */
[----:B------:R-:W-:Y:S01]  /*1bd0*/  ULDC.64 UR4, c[0x4][0xc8] ;  /* 0x0100320000047ab9 */ /* 0x000fe20000000a00 */
[----:B------:R-:W-:Y:S01]  /*1be0*/  IMAD.U32 R10, RZ, RZ, UR6 ;  /* 0x00000006ff0a7e24 */ /* 0x000fe2000f8e00ff */
[----:B------:R-:W-:Y:S01]  /*1bf0*/  MOV R11, UR7 ;  /* 0x00000007000b7c02 */ /* 0x000fe20008000f00 */
[----:B------:R-:W-:Y:S02]  /*1c00*/  IMAD.U32 R6, RZ, RZ, UR4 ;  /* 0x00000004ff067e24 */ /* 0x000fe4000f8e00ff */
[----:B------:R-:W-:-:S02]  /*1c10*/  IMAD.U32 R7, RZ, RZ, UR5 ;  /* 0x00000005ff077e24 */ /* 0x000fc4000f8e00ff */
[----:B------:R-:W-:Y:S02]  /*1c20*/  IMAD.MOV.U32 R8, RZ, RZ, 0x70 ;  /* 0x00000070ff087424 */ /* 0x000fe400078e00ff */
[----:B------:R-:W-:Y:S02]  /*1c30*/  IMAD.MOV.U32 R12, RZ, RZ, 0x1 ;  /* 0x00000001ff0c7424 */ /* 0x000fe400078e00ff */
[----:B0-----:R-:W-:-:S07]  /*1c40*/  IMAD.MOV.U32 R13, RZ, RZ, RZ ;  /* 0x000000ffff0d7224 */ /* 0x001fce00078e00ff */
[----:B------:R-:W-:-:S07]  /*1c50*/  LEPC R20, `(.L_x_482) ;  /* 0x000000001014794e */ /* 0x000fce0000000000 */
[----:B-1---5:R-:W-:Y:S05]  /*1c60*/  CALL.ABS.NOINC R14 ;  /* 0x000000000e007343 */ /* 0x022fea0003c00000 */
.L_x_482:
[----:B------:R-:W-:Y:S05]  /*1c70*/  BSYNC B6 ;  /* 0x0000000000067941 */ /* 0x000fea0003800000 */
.L_x_481:
        /* <DEDUP_REMOVED lines=20> */
.L_x_484:
[----:B------:R-:W-:Y:S05]  /*1dc0*/  BSYNC B6 ;  /* 0x0000000000067941 */ /* 0x000fea0003800000 */
.L_x_483:
[----:B------:R-:W-:Y:S01]  /*1dd0*/  ULDC.64 UR4, c[0x0][0x9f8] ;  /* 0x00027e0000047ab9 */ /* 0x000fe20000000a00 */
[----:B------:R-:W2:Y:S01]  /*1de0*/  LDL.LU R36, [R1+0x8] ;  /* 0x0000080001247983 */ /* 0x000ea20000300800 */
[----:B------:R-:W-:Y:S01]  /*1df0*/  ISETP.NE.U32.AND P0, PT, RZ, UR4, PT ;  /* 0x00000004ff007c0c */ /* 0x000fe2000bf05070 */
[----:B------:R-:W0:Y:S01]  /*1e00*/  LDC.64 R114, c[0x0][0x300] ;  /* 0x0000c000ff727b82 */ /* 0x000e220000000a00 */
[----:B------:R-:W-:Y:S01]  /*1e10*/  IMAD.IADD R27, R27, 0x1, R26 ;  /* 0x000000011b1b7824 */ /* 0x000fe200078e021a */
[----:B------:R-:W-:Y:S01]  /*1e20*/  SHF.R.S32.HI R8, RZ, 0x1f, R28 ;  /* 0x0000001fff087819 */ /* 0x000fe2000001141c */
[----:B------:R-:W-:Y:S01]  /*1e30*/  ULDC.64 UR6, c[0x0][0xa08] ;  /* 0x0002820000067ab9 */ /* 0x000fe20000000a00 */
[----:B------:R-:W-:Y:S01]  /*1e40*/  ISETP.NE.AND.EX P0, PT, RZ, UR5, PT, P0 ;  /* 0x00000005ff007c0c */ /* 0x000fe2000bf05300 */
[----:B------:R-:W1:Y:S03]  /*1e50*/  S2R R20, SR_TID.X ;  /* 0x0000000000147919 */ /* 0x000e660000002100 */
[----:B------:R-:W3:Y:S01]  /*1e60*/  LDC.64 R108, c[0x0][0x3f8] ;  /* 0x0000fe00ff6c7b82 */ /* 0x000ee20000000a00 */
[----:B------:R-:W-:-:S02]  /*1e70*/  SHF.R.S32.HI R19, RZ, 0x1f, R18 ;  /* 0x0000001fff137819 */ /* 0x000fc40000011412 */
[----:B------:R-:W-:-:S05]  /*1e80*/  SHF.R.S32.HI R31, RZ, 0x1f, R220 ;  /* 0x0000001fff1f7819 */ /* 0x000fca00000114dc */
[----:B------:R-:W4:Y:S01]  /*1e90*/  LDC.64 R102, c[0x0][0x408] ;  /* 0x00010200ff667b82 */ /* 0x000f220000000a00 */
[----:B------:R-:W-:-:S04]  /*1ea0*/  @P0 IADD3 R4, P1, R30, UR4, RZ ;  /* 0x000000041e040c10 */ /* 0x000fc8000ff3e0ff */
[----:B------:R-:W-:Y:S01]  /*1eb0*/  @P0 IADD3.X R5, R29, UR5, RZ, P1, !PT ;  /* 0x000000051d050c10 */ /* 0x000fe20008ffe4ff */
[----:B------:R-:W-:Y:S02]  /*1ec0*/  ULDC.64 UR4, c[0x0][0x308] ;  /* 0x0000c20000047ab9 */ /* 0x000fe40000000a00 */
[----:B------:R-:W2:Y:S02]  /*1ed0*/  LDC R121, c[0x0][0x3f4] ;  /* 0x0000fd00ff797b82 */ /* 0x000ea40000000800 */
[----:B------:R1:W2:Y:S01]  /*1ee0*/  @P0 LDG.E R25, desc[UR54][R4.64] ;  /* 0x0000003604190981 */ /* 0x0002a2000c1e1900 */
[----:B------:R-:W-:Y:S01]  /*1ef0*/  SHF.R.S32.HI R29, RZ, 0x1f, R27 ;  /* 0x0000001fff1d7819 */ /* 0x000fe2000001141b */
[----:B0-----:R-:W-:Y:S01]  /*1f00*/  IMAD.WIDE.U32 R6, R27, R114, RZ ;  /* 0x000000721b067225 */ /* 0x001fe200078e00ff */
[----:B------:R-:W-:-:S03]  /*1f10*/  ISETP.NE.U32.AND P0, PT, RZ, UR6, PT ;  /* 0x00000006ff007c0c */ /* 0x000fc6000bf05070 */
[----:B------:R-:W-:Y:S01]  /*1f20*/  IMAD R0, R29, R114, RZ ;  /* 0x000000721d007224 */ /* 0x000fe200078e02ff */
[----:B------:R-:W-:-:S03]  /*1f30*/  ISETP.NE.AND.EX P0, PT, RZ, UR7, PT, P0 ;  /* 0x00000007ff007c0c */ /* 0x000fc6000bf05300 */
[----:B------:R-:W-:Y:S01]  /*1f40*/  IMAD R3, R27, R115, R0 ;  /* 0x000000731b037224 */ /* 0x000fe200078e0200 */
[----:B-1----:R-:W-:Y:S01]  /*1f50*/  SHF.R.U32.HI R32, RZ, 0x7, R20 ;  /* 0x00000007ff207819 */ /* 0x002fe20000011614 */
[----:B------:R-:W-:-:S03]  /*1f60*/  IMAD R0, R8, UR4, RZ ;  /* 0x0000000408007c24 */ /* 0x000fc6000f8e02ff */
[----:B------:R-:W-:Y:S01]  /*1f70*/  IADD3 R7, R7, R3, RZ ;  /* 0x0000000307077210 */ /* 0x000fe20007ffe0ff */
[----:B------:R-:W-:Y:S01]  /*1f80*/  IMAD R3, R28, UR5, R0 ;  /* 0x000000051c037c24 */ /* 0x000fe2000f8e0200 */
[----:B------:R-:W-:Y:S01]  /*1f90*/  ISETP.NE.AND P6, PT, R32, 0x1, PT ;  /* 0x000000012000780c */ /* 0x000fe20003fc5270 */
[----:B------:R-:W-:Y:S01]  /*1fa0*/  IMAD.WIDE.U32 R4, R28, UR4, R6 ;  /* 0x000000041c047c25 */ /* 0x000fe2000f8e0006 */
[----:B------:R-:W-:-:S03]  /*1fb0*/  ULDC.64 UR4, c[0x0][0x310] ;  /* 0x0000c40000047ab9 */ /* 0x000fc60000000a00 */
[----:B------:R-:W-:Y:S02]  /*1fc0*/  IMAD.IADD R5, R5, 0x1, R3 ;  /* 0x0000000105057824 */ /* 0x000fe400078e0203 */
[----:B------:R-:W-:-:S04]  /*1fd0*/  IMAD R3, R31, R114, RZ ;  /* 0x000000721f037224 */ /* 0x000fc800078e02ff */
[----:B------:R-:W-:Y:S02]  /*1fe0*/  IMAD R11, R220, R115, R3 ;  /* 0x00000073dc0b7224 */ /* 0x000fe400078e0203 */
[----:B---3--:R-:W-:-:S04]  /*1ff0*/  IMAD R10, R31, R108, RZ ;  /* 0x0000006c1f0a7224 */ /* 0x008fc800078e02ff */
[C---:B------:R-:W-:Y:S01]  /*2000*/  IMAD R13, R220.reuse, R109, R10 ;  /* 0x0000006ddc0d7224 */ /* 0x040fe200078e020a */
[----:B------:R-:W-:Y:S01]  /*2010*/  SHF.R.S32.HI R23, RZ, 0x1f, R22 ;  /* 0x0000001fff177819 */ /* 0x000fe20000011416 */
[----:B------:R-:W-:-:S04]  /*2020*/  IMAD.WIDE.U32 R110, R220, R108, R18 ;  /* 0x0000006cdc6e7225 */ /* 0x000fc800078e0012 */
[----:B------:R-:W-:-:S04]  /*2030*/  IMAD.WIDE.U32 R112, R220, R108, R22 ;  /* 0x0000006cdc707225 */ /* 0x000fc800078e0016 */
[----:B------:R-:W-:Y:S01]  /*2040*/  IMAD.IADD R111, R13, 0x1, R111 ;  /* 0x000000010d6f7824 */ /* 0x000fe200078e026f */
[----:B------:R-:W-:Y:S01]  /*2050*/  IADD3 R113, R113, R13, RZ ;  /* 0x0000000d71717210 */ /* 0x000fe20007ffe0ff */
[----:B----4-:R-:W-:-:S04]  /*2060*/  IMAD.WIDE.U32 R106, R220, R102, R22 ;  /* 0x00000066dc6a7225 */ /* 0x010fc800078e0016 */
[----:B------:R-:W-:-:S04]  /*2070*/  IMAD.WIDE.U32 R104, R220, R102, R18 ;  /* 0x00000066dc687225 */ /* 0x000fc800078e0012 */
[----:B------:R-:W-:Y:S02]  /*2080*/  VIADD R160, R32, 0x8 ;  /* 0x0000000820a07836 */ /* 0x000fe40000000000 */
[----:B-----5:R-:W-:Y:S01]  /*2090*/  IMAD.WIDE.U32 R112, R145, R108, R112 ;  /* 0x0000006c91707225 */ /* 0x020fe200078e0070 */
[----:B------:R-:W-:-:S03]  /*20a0*/  SHF.L.U64.HI R130, R114, 0x7, R115 ;  /* 0x0000000772827819 */ /* 0x000fc60000010273 */
[----:B------:R-:W-:-:S04]  /*20b0*/  IMAD.WIDE.U32 R110, R145, R108, R110 ;  /* 0x0000006c916e7225 */ /* 0x000fc800078e006e */
[----:B------:R-:W-:Y:S02]  /*20c0*/  VIADD R34, R220, 0x80 ;  /* 0x00000080dc227836 */ /* 0x000fe40000000000 */
[----:B------:R-:W-:Y:S02]  /*20d0*/  IMAD R127, R115, 0xa0, RZ ;  /* 0x000000a0737f7824 */ /* 0x000fe400078e02ff */
[----:B------:R-:W-:Y:S02]  /*20e0*/  IMAD.SHL.U32 R131, R114, 0x80, RZ ;  /* 0x0000008072837824 */ /* 0x000fe400078e00ff */
[----:B------:R-:W-:Y:S01]  /*20f0*/  IMAD R129, R103, 0xa0, RZ ;  /* 0x000000a067817824 */ /* 0x000fe200078e02ff */
[----:B------:R-:W-:Y:S02]  /*2100*/  SHF.R.S32.HI R146, RZ, 0x1f, R34 ;  /* 0x0000001fff927819 */ /* 0x000fe40000011422 */
[----:B--2---:R-:W-:Y:S02]  /*2110*/  SHF.R.S32.HI R0, RZ, 0x1f, R25 ;  /* 0x0000001fff007819 */ /* 0x004fe40000011419 */
[----:B------:R-:W-:-:S02]  /*2120*/  SEL R15, R25, RZ, !P0 ;  /* 0x000000ff190f7207 */ /* 0x000fc40004000000 */
[----:B------:R-:W-:-:S03]  /*2130*/  SEL R12, R0, RZ, !P0 ;  /* 0x000000ff000c7207 */ /* 0x000fc60004000000 */
[----:B------:R-:W-:-:S04]  /*2140*/  IMAD.WIDE.U32 R118, R15, UR4, R4 ;  /* 0x000000040f767c25 */ /* 0x000fc8000f8e0004 */
[----:B------:R-:W-:Y:S02]  /*2150*/  IMAD R0, R12, UR4, RZ ;  /* 0x000000040c007c24 */ /* 0x000fe4000f8e02ff */
[----:B------:R-:W-:-:S04]  /*2160*/  IMAD.WIDE.U32 R4, R220, R114, R18 ;  /* 0x00000072dc047225 */ /* 0x000fc800078e0012 */
[----:B------:R-:W-:Y:S01]  /*2170*/  IMAD R9, R15, UR5, R0 ;  /* 0x000000050f097c24 */ /* 0x000fe2000f8e0200 */
[----:B------:R-:W-:Y:S05]  /*2180*/  @!P6 WARPSYNC.ALL ;  /* 0x000000000000e948 */ /* 0x000fea0003800000 */
[----:B------:R-:W-:Y:S01]  /*2190*/  VIADD R0, R18, 0x20 ;  /* 0x0000002012007836 */ /* 0x000fe20000000000 */
[----:B------:R-:W-:Y:S01]  /*21a0*/  ULDC.64 UR6, c[0x0][0x330] ;  /* 0x0000cc0000067ab9 */ /* 0x000fe20000000a00 */
[----:B------:R-:W-:Y:S01]  /*21b0*/  ULDC UR4, c[0x0][0x2f4] ;  /* 0x0000bd0000047ab9 */ /* 0x000fe20000000800 */
[----:B------:R-:W-:Y:S01]  /*21c0*/  IMAD R8, R8, UR6, RZ ;  /* 0x0000000608087c24 */ /* 0x000fe2000f8e02ff */
[----:B------:R-:W-:Y:S01]  /*21d0*/  @!P6 BAR.SYNC.DEFER_BLOCKING 0x9, 0x100 ;  /* 0x024400000000eb1d */ /* 0x000fe20000010000 */
[----:B------:R-:W-:Y:S01]  /*21e0*/  ISETP.GE.AND P1, PT, R0, UR4, PT ;  /* 0x0000000400007c0c */ /* 0x000fe2000bf26270 */
[----:B------:R-:W-:Y:S01]  /*21f0*/  IMAD.WIDE.U32 R6, R28, UR6, R18 ;  /* 0x000000061c067c25 */ /* 0x000fe2000f8e0012 */
[----:B------:R-:W-:-:S03]  /*2200*/  ISETP.GE.AND P0, PT, R18, UR4, PT ;  /* 0x0000000412007c0c */ /* 0x000fc6000bf06270 */
[----:B------:R-:W-:Y:S01]  /*2210*/  IMAD R117, R28, UR7, R8 ;  /* 0x000000071c757c24 */ /* 0x000fe2000f8e0208 */
[----:B------:R-:W-:Y:S02]  /*2220*/  SEL R8, RZ, 0xffffffff, P1 ;  /* 0xffffffffff087807 */ /* 0x000fe40000800000 */
[----:B------:R-:W-:Y:S01]  /*2230*/  IADD3 R3, P2, R118, R4, RZ ;  /* 0x0000000476037210 */ /* 0x000fe20007f5e0ff */
[----:B------:R-:W-:Y:S01]  /*2240*/  IMAD.IADD R117, R7, 0x1, R117 ;  /* 0x0000000107757824 */ /* 0x000fe200078e0275 */
[----:B------:R-:W-:Y:S01]  /*2250*/  SEL R7, RZ, 0x1, P0 ;  /* 0x00000001ff077807 */ /* 0x000fe20000000000 */
[----:B------:R-:W-:Y:S01]  /*2260*/  IMAD.MOV.U32 R116, RZ, RZ, R6 ;  /* 0x000000ffff747224 */ /* 0x000fe200078e0006 */
[----:B------:R-:W-:Y:S01]  /*2270*/  SHF.L.U32 R8, R8, 0x1, RZ ;  /* 0x0000000108087819 */ /* 0x000fe200000006ff */
[----:B------:R-:W-:Y:S01]  /*2280*/  IMAD.IADD R4, R119, 0x1, R9 ;  /* 0x0000000177047824 */ /* 0x000fe200078e0209 */
[----:B------:R-:W-:Y:S01]  /*2290*/  ULDC.64 UR6, c[0x0][0x338] ;  /* 0x0000ce0000067ab9 */ /* 0x000fe20000000a00 */
[----:B------:R-:W-:Y:S01]  /*22a0*/  VIADD R6, R18, 0x40 ;  /* 0x0000004012067836 */ /* 0x000fe20000000000 */
[----:B------:R-:W-:Y:S01]  /*22b0*/  LOP3.LUT R9, R8, 0x2, R7, 0xe2, !PT ;  /* 0x0000000208097812 */ /* 0x000fe200078ee207 */
[----:B------:R-:W-:-:S02]  /*22c0*/  VIADD R7, R18, 0x60 ;  /* 0x0000006012077836 */ /* 0x000fc40000000000 */
[----:B------:R-:W-:Y:S01]  /*22d0*/  VIADD R8, R18, 0x80 ;  /* 0x0000008012087836 */ /* 0x000fe20000000000 */
[----:B------:R-:W-:Y:S02]  /*22e0*/  ISETP.GE.AND P0, PT, R6, UR4, PT ;  /* 0x0000000406007c0c */ /* 0x000fe4000bf06270 */
[----:B------:R-:W-:Y:S02]  /*22f0*/  ISETP.GE.AND P1, PT, R7, UR4, PT ;  /* 0x0000000407007c0c */ /* 0x000fe4000bf26270 */
[----:B------:R-:W-:Y:S02]  /*2300*/  IADD3.X R5, R4, R5, R11, P2, !PT ;  /* 0x0000000504057210 */ /* 0x000fe400017fe40b */
[----:B------:R-:W-:Y:S02]  /*2310*/  SEL R10, RZ, 0x4, P0 ;  /* 0x00000004ff0a7807 */ /* 0x000fe40000000000 */
[----:B------:R-:W-:Y:S02]  /*2320*/  SEL R11, RZ, 0x8, P1 ;  /* 0x00000008ff0b7807 */ /* 0x000fe40000800000 */
[----:B------:R-:W-:-:S02]  /*2330*/  ISETP.GE.AND P0, PT, R8, UR4, PT ;  /* 0x0000000408007c0c */ /* 0x000fc4000bf06270 */
[----:B------:R-:W-:Y:S02]  /*2340*/  LOP3.LUT R9, R11, R9, R10, 0xfe, !PT ;  /* 0x000000090b097212 */ /* 0x000fe400078efe0a */
[----:B------:R-:W-:Y:S02]  /*2350*/  SEL R10, RZ, 0x10, P0 ;  /* 0x00000010ff0a7807 */ /* 0x000fe40000000000 */
[-C--:B------:R-:W-:Y:S02]  /*2360*/  ISETP.GE.AND P0, PT, R18, R121.reuse, PT ;  /* 0x000000791200720c */ /* 0x080fe40003f06270 */
[----:B------:R-:W-:Y:S01]  /*2370*/  LOP3.LUT R35, R9, R10, RZ, 0xfc, !PT ;  /* 0x0000000a09237212 */ /* 0x000fe200078efcff */
[----:B------:R-:W-:Y:S01]  /*2380*/  IMAD R9, R31, R102, RZ ;  /* 0x000000661f097224 */ /* 0x000fe200078e02ff */
[----:B------:R-:W-:Y:S01]  /*2390*/  ISETP.GE.AND P1, PT, R0, R121, PT ;  /* 0x000000790000720c */ /* 0x000fe20003f26270 */
[----:B------:R-:W-:Y:S02]  /*23a0*/  IMAD R11, R12, UR6, RZ ;  /* 0x000000060c0b7c24 */ /* 0x000fe4000f8e02ff */
[----:B------:R-:W-:Y:S01]  /*23b0*/  IMAD R13, R220, R103, R9 ;  /* 0x00000067dc0d7224 */ /* 0x000fe200078e0209 */
[----:B------:R-:W-:Y:S01]  /*23c0*/  SEL R9, R121, RZ, P0 ;  /* 0x000000ff79097207 */ /* 0x000fe20000000000 */
[----:B------:R-:W-:Y:S01]  /*23d0*/  IMAD R33, R15, UR7, R11 ;  /* 0x000000070f217c24 */ /* 0x000fe2000f8e020b */
[----:B------:R-:W-:-:S03]  /*23e0*/  SEL R11, R121, RZ, P1 ;  /* 0x000000ff790b7207 */ /* 0x000fc60000800000 */
[----:B------:R-:W-:Y:S01]  /*23f0*/  IMAD.IADD R9, R18, 0x1, R9 ;  /* 0x0000000112097824 */ /* 0x000fe200078e0209 */
[----:B------:R-:W-:Y:S02]  /*2400*/  IADD3 R11, R0, R11, RZ ;  /* 0x0000000b000b7210 */ /* 0x000fe40007ffe0ff */
[----:B------:R-:W-:Y:S02]  /*2410*/  ISETP.GE.AND P3, PT, R6, R121, PT ;  /* 0x000000790600720c */ /* 0x000fe40003f66270 */
[----:B------:R-:W-:Y:S02]  /*2420*/  SHF.R.S32.HI R10, RZ, 0x1f, R9 ;  /* 0x0000001fff0a7819 */ /* 0x000fe40000011409 */
[----:B------:R-:W-:Y:S01]  /*2430*/  SHF.R.S32.HI R12, RZ, 0x1f, R11 ;  /* 0x0000001fff0c7819 */ /* 0x000fe2000001140b */
[----:B------:R-:W-:Y:S01]  /*2440*/  IMAD.IADD R107, R107, 0x1, R13 ;  /* 0x000000016b6b7824 */ /* 0x000fe200078e020d */
[----:B------:R-:W-:Y:S01]  /*2450*/  LEA.HI R26, R10, R9, RZ, 0x4 ;  /* 0x000000090a1a7211 */ /* 0x000fe200078f20ff */
[----:B------:R-:W-:Y:S01]  /*2460*/  IMAD.IADD R105, R13, 0x1, R105 ;  /* 0x000000010d697824 */ /* 0x000fe200078e0269 */
[----:B------:R-:W-:-:S02]  /*2470*/  SEL R13, R121, RZ, P3 ;  /* 0x000000ff790d7207 */ /* 0x000fc40001800000 */
[----:B------:R-:W-:Y:S02]  /*2480*/  LEA.HI R10, R10, R9, RZ, 0x6 ;  /* 0x000000090a0a7211 */ /* 0x000fe400078f30ff */
[CC--:B------:R-:W-:Y:S02]  /*2490*/  LEA.HI R28, R12.reuse, R11.reuse, RZ, 0x4 ;  /* 0x0000000b0c1c7211 */ /* 0x0c0fe400078f20ff */
[----:B------:R-:W-:Y:S01]  /*24a0*/  LEA.HI R11, R12, R11, RZ, 0x6 ;  /* 0x0000000b0c0b7211 */ /* 0x000fe200078f30ff */
[----:B------:R-:W-:Y:S01]  /*24b0*/  IMAD.WIDE.U32 R116, R15, UR6, R116 ;  /* 0x000000060f747c25 */ /* 0x000fe2000f8e0074 */
[----:B------:R-:W-:Y:S02]  /*24c0*/  SHF.R.S32.HI R10, RZ, 0x6, R10 ;  /* 0x00000006ff0a7819 */ /* 0x000fe4000001140a */
[----:B------:R-:W-:Y:S01]  /*24d0*/  SHF.R.S32.HI R12, RZ, 0x6, R11 ;  /* 0x00000006ff0c7819 */ /* 0x000fe2000001140b */
[----:B------:R-:W-:Y:S01]  /*24e0*/  IMAD.IADD R15, R6, 0x1, R13 ;  /* 0x00000001060f7824 */ /* 0x000fe200078e020d */
[C---:B------:R-:W-:Y:S01]  /*24f0*/  LOP3.LUT R13, R227.reuse, 0x30, R28, 0xf8, !PT ;  /* 0x00000030e30d7812 */ /* 0x040fe200078ef81c */
[C---:B------:R-:W-:Y:S01]  /*2500*/  IMAD R144, R10.reuse, 0x2800, R229 ;  /* 0x000028000a907824 */ /* 0x040fe200078e02e5 */
[----:B------:R-:W-:Y:S01]  /*2510*/  LOP3.LUT R11, R227, 0x30, R26, 0xf8, !PT ;  /* 0x00000030e30b7812 */ /* 0x000fe200078ef81a */
[----:B------:R-:W-:Y:S01]  /*2520*/  IMAD R142, R10, 0x2800, R232 ;  /* 0x000028000a8e7824 */ /* 0x000fe200078e02e8 */
[----:B------:R-:W-:Y:S01]  /*2530*/  SHF.R.U32.HI R9, RZ, 0x3, R231 ;  /* 0x00000003ff097819 */ /* 0x000fe200000116e7 */
[----:B------:R-:W-:Y:S01]  /*2540*/  IMAD R143, R12, 0x2800, R229 ;  /* 0x000028000c8f7824 */ /* 0x000fe200078e02e5 */
[----:B------:R-:W-:-:S02]  /*2550*/  LOP3.LUT R14, R231, 0x30, R26, 0xf8, !PT ;  /* 0x00000030e70e7812 */ /* 0x000fc400078ef81a */
[-C--:B------:R-:W-:Y:S02]  /*2560*/  LOP3.LUT R10, R13, R228.reuse, RZ, 0x3c, !PT ;  /* 0x000000e40d0a7212 */ /* 0x080fe400078e3cff */
[----:B------:R-:W-:Y:S02]  /*2570*/  SHF.R.S32.HI R20, RZ, 0x1f, R15 ;  /* 0x0000001fff147819 */ /* 0x000fe4000001140f */
[----:B------:R-:W-:Y:S01]  /*2580*/  LOP3.LUT R11, R11, R228, RZ, 0x3c, !PT ;  /* 0x000000e40b0b7212 */ /* 0x000fe200078e3cff */
[----:B------:R-:W-:Y:S01]  /*2590*/  IMAD.IADD R143, R143, 0x1, R10 ;  /* 0x000000018f8f7824 */ /* 0x000fe200078e020a */
[----:B------:R-:W-:Y:S02]  /*25a0*/  LOP3.LUT R13, R14, R9, RZ, 0x3c, !PT ;  /* 0x000000090e0d7212 */ /* 0x000fe400078e3cff */
[CC--:B------:R-:W-:Y:S02]  /*25b0*/  LEA.HI R30, R20.reuse, R15.reuse, RZ, 0x4 ;  /* 0x0000000f141e7211 */ /* 0x0c0fe400078f20ff */
[----:B------:R-:W-:-:S02]  /*25c0*/  LEA.HI R15, R20, R15, RZ, 0x6 ;  /* 0x0000000f140f7211 */ /* 0x000fc400078f30ff */
[----:B------:R-:W-:Y:S01]  /*25d0*/  LOP3.LUT R10, R231, 0x30, R28, 0xf8, !PT ;  /* 0x00000030e70a7812 */ /* 0x000fe200078ef81c */
[----:B------:R-:W-:Y:S01]  /*25e0*/  IMAD.IADD R144, R144, 0x1, R11 ;  /* 0x0000000190907824 */ /* 0x000fe200078e020b */
[----:B------:R-:W-:Y:S01]  /*25f0*/  LOP3.LUT R36, R36, 0xfffffffe, RZ, 0xc0, !PT ;  /* 0xfffffffe24247812 */ /* 0x000fe200078ec0ff */
[----:B------:R-:W-:Y:S01]  /*2600*/  IMAD.IADD R142, R142, 0x1, R13 ;  /* 0x000000018e8e7824 */ /* 0x000fe200078e020d */
[----:B------:R-:W-:Y:S01]  /*2610*/  LOP3.LUT R11, R227, 0x30, R30, 0xf8, !PT ;  /* 0x00000030e30b7812 */ /* 0x000fe200078ef81e */
[----:B------:R-:W-:Y:S01]  /*2620*/  IMAD R134, R12, 0x2800, R232 ;  /* 0x000028000c867824 */ /* 0x000fe200078e02e8 */
[----:B------:R-:W-:Y:S02]  /*2630*/  SHF.R.S32.HI R15, RZ, 0x6, R15 ;  /* 0x00000006ff0f7819 */ /* 0x000fe4000001140f */
[----:B------:R-:W-:Y:S02]  /*2640*/  LOP3.LUT R14, R231, 0x30, R30, 0xf8, !PT ;  /* 0x00000030e70e7812 */ /* 0x000fe400078ef81e */
[----:B------:R-:W-:-:S02]  /*2650*/  LOP3.LUT R13, R10, R9, RZ, 0x3c, !PT ;  /* 0x000000090a0d7212 */ /* 0x000fc400078e3cff */
[----:B------:R-:W-:Y:S02]  /*2660*/  @P3 LOP3.LUT R36, R36, 0x1, RZ, 0xfc, !PT ;  /* 0x0000000124243812 */ /* 0x000fe400078efcff */
[----:B------:R-:W-:Y:S02]  /*2670*/  LOP3.LUT R10, R11, R228, RZ, 0x3c, !PT ;  /* 0x000000e40b0a7212 */ /* 0x000fe400078e3cff */
[----:B------:R-:W-:Y:S01]  /*2680*/  LOP3.LUT P3, RZ, R236, 0x2, RZ, 0xc0, !PT ;  /* 0x00000002ecff7812 */ /* 0x000fe2000786c0ff */
[----:B------:R-:W-:Y:S01]  /*2690*/  IMAD R135, R15, 0x2800, R229 ;  /* 0x000028000f877824 */ /* 0x000fe200078e02e5 */
[----:B------:R-:W-:Y:S01]  /*26a0*/  LOP3.LUT R11, R14, R9, RZ, 0x3c, !PT ;  /* 0x000000090e0b7212 */ /* 0x000fe200078e3cff */
[----:B------:R-:W-:Y:S01]  /*26b0*/  VIADD R14, R18, 0xa0 ;  /* 0x000000a0120e7836 */ /* 0x000fe20000000000 */
[----:B------:R-:W-:Y:S02]  /*26c0*/  IADD3 R134, R134, R13, RZ ;  /* 0x0000000d86867210 */ /* 0x000fe40007ffe0ff */
[----:B------:R-:W-:-:S02]  /*26d0*/  SHF.R.S32.HI R13, RZ, 0x1f, R145 ;  /* 0x0000001fff0d7819 */ /* 0x000fc40000011491 */
[----:B------:R-:W-:Y:S01]  /*26e0*/  IADD3 R122, P2, R220, R27, RZ ;  /* 0x0000001bdc7a7210 */ /* 0x000fe20007f5e0ff */
[----:B------:R-:W-:Y:S02]  /*26f0*/  IMAD.IADD R135, R135, 0x1, R10 ;  /* 0x0000000187877824 */ /* 0x000fe400078e020a */
[----:B------:R-:W-:Y:S01]  /*2700*/  IMAD R132, R15, 0x2800, R232 ;  /* 0x000028000f847824 */ /* 0x000fe200078e02e8 */
[----:B------:R-:W-:Y:S01]  /*2710*/  IADD3.X R123, R31, R29, RZ, P2, !PT ;  /* 0x0000001d1f7b7210 */ /* 0x000fe200017fe4ff */
[C---:B------:R-:W-:Y:S01]  /*2720*/  IMAD R10, R13.reuse, R108, RZ ;  /* 0x0000006c0d0a7224 */ /* 0x040fe200078e02ff */
[----:B------:R-:W-:Y:S01]  /*2730*/  ISETP.GE.AND P2, PT, R14, UR4, PT ;  /* 0x000000040e007c0c */ /* 0x000fe2000bf46270 */
[----:B------:R-:W-:Y:S01]  /*2740*/  IMAD R12, R13, R102, RZ ;  /* 0x000000660d0c7224 */ /* 0x000fe200078e02ff */
[----:B------:R-:W-:Y:S01]  /*2750*/  LOP3.LUT R36, R36, 0xfffffffb, RZ, 0xc0, !PT ;  /* 0xfffffffb24247812 */ /* 0x000fe200078ec0ff */
[----:B------:R-:W-:Y:S01]  /*2760*/  IMAD.IADD R132, R132, 0x1, R11 ;  /* 0x0000000184847824 */ /* 0x000fe200078e020b */
[----:B------:R-:W-:Y:S01]  /*2770*/  SEL R32, RZ, 0x20, P2 ;  /* 0x00000020ff207807 */ /* 0x000fe20001000000 */
[----:B------:R-:W-:Y:S01]  /*2780*/  IMAD R21, R145, R109, R10 ;  /* 0x0000006d91157224 */ /* 0x000fe200078e020a */
[----:B------:R-:W-:Y:S01]  /*2790*/  SHF.L.U64.HI R10, R108, 0x7, R109 ;  /* 0x000000076c0a7819 */ /* 0x000fe2000001026d */
[----:B------:R-:W-:Y:S01]  /*27a0*/  IMAD R15, R109, 0xa0, RZ ;  /* 0x000000a06d0f7824 */ /* 0x000fe200078e02ff */
[----:B------:R-:W-:Y:S01]  /*27b0*/  @P3 LOP3.LUT R36, R36, 0x4, RZ, 0xfc, !PT ;  /* 0x0000000424243812 */ /* 0x000fe200078efcff */
[----:B------:R-:W-:-:S02]  /*27c0*/  IMAD.SHL.U32 R11, R108, 0x80, RZ ;  /* 0x000000806c0b7824 */ /* 0x000fc400078e00ff */
[----:B------:R-:W-:Y:S01]  /*27d0*/  IMAD.WIDE.U32 R108, R108, 0xa0, RZ ;  /* 0x000000a06c6c7825 */ /* 0x000fe200078e00ff */
[C---:B------:R-:W-:Y:S02]  /*27e0*/  SHF.L.U32 R13, R102.reuse, 0x7, RZ ;  /* 0x00000007660d7819 */ /* 0x040fe400000006ff */
[----:B------:R-:W-:Y:S01]  /*27f0*/  SHF.R.S32.HI R120, RZ, 0x4, R26 ;  /* 0x00000004ff787819 */ /* 0x000fe2000001141a */
[C---:B------:R-:W-:Y:S01]  /*2800*/  IMAD R25, R145.reuse, R103, R12 ;  /* 0x0000006791197224 */ /* 0x040fe200078e020c */
[----:B------:R-:W-:Y:S01]  /*2810*/  SHF.L.U64.HI R12, R102, 0x7, R103 ;  /* 0x00000007660c7819 */ /* 0x000fe20000010267 */
[----:B------:R-:W-:Y:S01]  /*2820*/  IMAD.WIDE.U32 R106, R145, R102, R106 ;  /* 0x00000066916a7225 */ /* 0x000fe200078e006a */
[----:B------:R-:W-:Y:S02]  /*2830*/  LOP3.LUT R39, R35, R32, RZ, 0xfc, !PT ;  /* 0x0000002023277212 */ /* 0x000fe400078efcff */
[----:B------:R-:W-:Y:S01]  /*2840*/  LOP3.LUT R26, R26, 0xfffffff0, RZ, 0xc0, !PT ;  /* 0xfffffff01a1a7812 */ /* 0x000fe200078ec0ff */
[----:B------:R-:W-:Y:S01]  /*2850*/  IMAD.WIDE.U32 R104, R145, R102, R104 ;  /* 0x0000006691687225 */ /* 0x000fe200078e0068 */
[----:B------:R-:W-:-:S02]  /*2860*/  LOP3.LUT R27, R28, 0xfffffff0, RZ, 0xc0, !PT ;  /* 0xfffffff01c1b7812 */ /* 0x000fc400078ec0ff */
[----:B------:R-:W-:Y:S01]  /*2870*/  LOP3.LUT R29, R30, 0xfffffff0, RZ, 0xc0, !PT ;  /* 0xfffffff01e1d7812 */ /* 0x000fe200078ec0ff */
[----:B------:R-:W-:Y:S01]  /*2880*/  IMAD.WIDE.U32 R114, R114, 0xa0, RZ ;  /* 0x000000a072727825 */ /* 0x000fe200078e00ff */
[----:B------:R0:W-:Y:S01]  /*2890*/  STL [R1+0x8], R36 ;  /* 0x0000082401007387 */ /* 0x0001e20000100800 */
[----:B------:R-:W-:Y:S02]  /*28a0*/  IADD3 R20, R21, R111, RZ ;  /* 0x0000006f15147210 */ /* 0x000fe40007ffe0ff */
[----:B------:R-:W-:Y:S01]  /*28b0*/  IMAD.WIDE.U32 R102, R102, 0xa0, RZ ;  /* 0x000000a066667825 */ /* 0x000fe200078e00ff */
[----:B------:R-:W-:Y:S02]  /*28c0*/  SHF.R.S32.HI R101, RZ, 0x4, R28 ;  /* 0x00000004ff657819 */ /* 0x000fe4000001141c */
[----:B------:R-:W-:Y:S01]  /*28d0*/  LOP3.LUT R34, R35, 0x1, RZ, 0xc0, !PT ;  /* 0x0000000123227812 */ /* 0x000fe200078ec0ff */
[----:B------:R-:W-:Y:S01]  /*28e0*/  IMAD.IADD R128, R109, 0x1, R15 ;  /* 0x000000016d807824 */ /* 0x000fe200078e020f */
[----:B------:R-:W-:Y:S01]  /*28f0*/  SHF.R.S32.HI R28, RZ, 0x4, R30 ;  /* 0x00000004ff1c7819 */ /* 0x000fe2000001141e */
[----:B------:R-:W-:Y:S01]  /*2900*/  IMAD.IADD R15, R113, 0x1, R21 ;  /* 0x00000001710f7824 */ /* 0x000fe200078e0215 */
[----:B------:R-:W-:Y:S01]  /*2910*/  LOP3.LUT R35, R39, 0x2, RZ, 0xc0, !PT ;  /* 0x0000000227237812 */ /* 0x000fe200078ec0ff */
[----:B------:R-:W-:Y:S01]  /*2920*/  IMAD.IADD R21, R107, 0x1, R25 ;  /* 0x000000016b157824 */ /* 0x000fe200078e0219 */
[----:B0-----:R-:W-:Y:S01]  /*2930*/  LOP3.LUT R36, R39, 0x4, RZ, 0xc0, !PT ;  /* 0x0000000427247812 */ /* 0x001fe200078ec0ff */
[----:B------:R-:W-:Y:S01]  /*2940*/  IMAD.SHL.U32 R121, R121, 0x2, RZ ;  /* 0x0000000279797824 */ /* 0x000fe200078e00ff */
[----:B------:R-:W-:Y:S01]  /*2950*/  LOP3.LUT R37, R39, 0x8, RZ, 0xc0, !PT ;  /* 0x0000000827257812 */ /* 0x000fe200078ec0ff */
[----:B------:R-:W-:Y:S01]  /*2960*/  IMAD.IADD R127, R115, 0x1, R127 ;  /* 0x00000001737f7824 */ /* 0x000fe200078e027f */
[----:B------:R-:W-:Y:S01]  /*2970*/  LOP3.LUT R38, R39, 0x10, RZ, 0xc0, !PT ;  /* 0x0000001027267812 */ /* 0x000fe200078ec0ff */
[----:B------:R-:W-:Y:S01]  /*2980*/  IMAD.IADD R129, R103, 0x1, R129 ;  /* 0x0000000167817824 */ /* 0x000fe200078e0281 */
[----:B------:R-:W-:Y:S01]  /*2990*/  SHF.R.S32.HI R30, RZ, 0x1f, R26 ;  /* 0x0000001fff1e7819 */ /* 0x000fe2000001141a */
[----:B------:R-:W-:Y:S01]  /*29a0*/  IMAD.IADD R25, R25, 0x1, R105 ;  /* 0x0000000119197824 */ /* 0x000fe200078e0269 */
[----:B------:R-:W-:Y:S01]  /*29b0*/  SHF.R.S32.HI R31, RZ, 0x1f, R27 ;  /* 0x0000001fff1f7819 */ /* 0x000fe2000001141b */
[----:B------:R-:W-:Y:S01]  /*29c0*/  IMAD.IADD R33, R117, 0x1, R33 ;  /* 0x0000000175217824 */ /* 0x000fe200078e0221 */
[----:B------:R-:W-:-:S02]  /*29d0*/  SHF.R.S32.HI R32, RZ, 0x1f, R29 ;  /* 0x0000001fff207819 */ /* 0x000fc4000001141d */
[----:B------:R-:W-:-:S07]  /*29e0*/  LOP3.LUT R39, R39, 0x20, RZ, 0xc0, !PT ;  /* 0x0000002027277812 */ /* 0x000fce00078ec0ff */
.L_x_584:
[----:B------:R-:W2:Y:S01]  /*29f0*/  LDL.LU R40, [R1+0x8] ;  /* 0x0000080001287983 */ /* 0x000ea20000300800 */
[----:B0-----:R-:W0:Y:S01]  /*2a00*/  LDC.64 R124, c[0x0][0x2e8] ;  /* 0x0000ba00ff7c7b82 */ /* 0x001e220000000a00 */
[----:B------:R-:W-:Y:S01]  /*2a10*/  VIADD R47, R24, 0xffffffff ;  /* 0xffffffff182f7836 */ /* 0x000fe20000000000 */
[----:B------:R-:W-:Y:S01]  /*2a20*/  LOP3.LUT P4, RZ, R236, 0x2, RZ, 0xc0, !PT ;  /* 0x00000002ecff7812 */ /* 0x000fe2000788c0ff */
[----:B------:R-:W-:Y:S05]  /*2a30*/  YIELD ;  /* 0x0000000000007946 */ /* 0x000fea0003800000 */
[----:B------:R-:W-:Y:S01]  /*2a40*/  SHF.R.S32.HI R42, RZ, 0x1f, R47 ;  /* 0x0000001fff2a7819 */ /* 0x000fe2000001142f */
[-C--:B------:R-:W-:Y:S01]  /*2a50*/  IMAD R41, R127, R47.reuse, RZ ;  /* 0x0000002f7f297224 */ /* 0x080fe200078e02ff */
[----:B------:R-:W1:Y:S01]  /*2a60*/  LDC R133, c[0x0][0x3f4] ;  /* 0x0000fd00ff857b82 */ /* 0x000e620000000800 */
[----:B------:R-:W-:Y:S01]  /*2a70*/  IMAD.WIDE.U32 R138, R114, R47, RZ ;  /* 0x0000002f728a7225 */ /* 0x000fe200078e00ff */
[----:B------:R-:W-:Y:S03]  /*2a80*/  BSSY B0, `(.L_x_485) ;  /* 0x0000caa000007945 */ /* 0x000fe60003800000 */
[----:B------:R-:W-:Y:S01]  /*2a90*/  IMAD R41, R42, R114, R41 ;  /* 0x000000722a297224 */ /* 0x000fe200078e0229 */
[----:B------:R-:W-:-:S04]  /*2aa0*/  IADD3 R49, P2, P3, R3, R138, R131 ;  /* 0x0000008a03317210 */ /* 0x000fc80007b5e083 */
[----:B------:R-:W-:Y:S01]  /*2ab0*/  IADD3 R140, R139, R41, RZ ;  /* 0x000000298b8c7210 */ /* 0x000fe20007ffe0ff */
[----:B------:R-:W-:-:S03]  /*2ac0*/  IMAD R41, R17, 0x7800, R235 ;  /* 0x0000780011297824 */ /* 0x000fc600078e02eb */
[----:B------:R-:W-:Y:S01]  /*2ad0*/  IADD3.X R24, R5, R140, R130, P2, P3 ;  /* 0x0000008c05187210 */ /* 0x000fe200017e6482 */
[C---:B------:R-:W-:Y:S01]  /*2ae0*/  VIADD R43, R41.reuse, 0x20 ;  /* 0x00000020292b7836 */ /* 0x040fe20000000000 */
[----:B0-----:R-:W-:Y:S01]  /*2af0*/  IADD3 R50, P2, P3, R138, R124, R3 ;  /* 0x0000007c8a327210 */ /* 0x001fe20007b5e003 */
[----:B------:R-:W-:-:S03]  /*2b00*/  @P4 VIADD R43, R41, 0xffffffe0 ;  /* 0xffffffe0292b4836 */ /* 0x000fc60000000000 */
[----:B------:R-:W-:Y:S02]  /*2b10*/  IADD3.X R51, R140, R125, R5, P2, P3 ;  /* 0x0000007d8c337210 */ /* 0x000fe400017e6405 */
[----:B------:R-:W-:Y:S02]  /*2b20*/  IADD3 R48, P2, R49, R124, RZ ;  /* 0x0000007c31307210 */ /* 0x000fe40007f5e0ff */
[----:B------:R-:W-:-:S03]  /*2b30*/  ISETP.GT.AND P3, PT, R47, R126, PT ;  /* 0x0000007e2f00720c */ /* 0x000fc60003f64270 */
[----:B------:R-:W-:Y:S01]  /*2b40*/  IMAD.X R49, R24, 0x1, R125, P2 ;  /* 0x0000000118317824 */ /* 0x000fe200010e067d */
[----:B-1----:R-:W-:Y:S02]  /*2b50*/  ISETP.GE.AND P2, PT, R133, 0x1, PT ;  /* 0x000000018500780c */ /* 0x002fe40003f46270 */
[----:B------:R-:W-:Y:S02]  /*2b60*/  MOV R24, R47 ;  /* 0x0000002f00187202 */ /* 0x000fe40000000f00 */
[----:B--2---:R-:W-:-:S05]  /*2b70*/  LOP3.LUT R40, R40, 0xfffffffd, RZ, 0xc0, !PT ;  /* 0xfffffffd28287812 */ /* 0x004fca00078ec0ff */
[----:B------:R-:W-:-:S05]  /*2b80*/  @P3 LOP3.LUT R40, R40, 0x2, RZ, 0xfc, !PT ;  /* 0x0000000228283812 */ /* 0x000fca00078efcff */
[----:B------:R0:W-:Y:S02]  /*2b90*/  STL [R1+0x8], R40 ;  /* 0x0000082801007387 */ /* 0x0001e40000100800 */
[C---:B0-----:R-:W-:Y:S02]  /*2ba0*/  IMAD.IADD R40, R16.reuse, 0x1, R41 ;  /* 0x0000000110287824 */ /* 0x041fe400078e0229 */
[----:B------:R-:W-:Y:S01]  /*2bb0*/  IMAD.IADD R41, R16, 0x1, R43 ;  /* 0x0000000110297824 */ /* 0x000fe200078e022b */
[----:B------:R-:W-:Y:S06]  /*2bc0*/  @!P2 BRA `(.L_x_486) ;  /* 0x000000c40078a947 */ /* 0x000fec0003800000 */
[----:B------:R-:W-:Y:S01]  /*2bd0*/  ULDC.U8 UR4, c[0x0][0x410] ;  /* 0x0001040000047ab9 */ /* 0x000fe20000000000 */
[-C--:B------:R-:W-:Y:S01]  /*2be0*/  IMAD R43, R128, R47.reuse, RZ ;  /* 0x0000002f802b7224 */ /* 0x080fe200078e02ff */
[----:B------:R-:W-:Y:S01]  /*2bf0*/  ISETP.NE.AND P2, PT, RZ, UR4, PT ;  /* 0x00000004ff007c0c */ /* 0x000fe2000bf45270 */
[-C--:B------:R-:W-:Y:S02]  /*2c00*/  IMAD R45, R129, R47.reuse, RZ ;  /* 0x0000002f812d7224 */ /* 0x080fe400078e02ff */
[C---:B------:R-:W-:Y:S02]  /*2c10*/  IMAD R43, R42.reuse, R108, R43 ;  /* 0x0000006c2a2b7224 */ /* 0x040fe400078e022b */
[----:B------:R-:W-:Y:S02]  /*2c20*/  IMAD R45, R42, R102, R45 ;  /* 0x000000662a2d7224 */ /* 0x000fe400078e022d */
[----:B------:R-:W-:Y:S02]  /*2c30*/  IMAD R42, R24, -0xa0, R2 ;  /* 0xffffff60182a7824 */ /* 0x000fe400078e0202 */
[----:B------:R-:W-:-:S03]  /*2c40*/  IMAD.WIDE.U32 R94, R108, R47, RZ ;  /* 0x0000002f6c5e7225 */ /* 0x000fc600078e00ff */
[----:B------:R-:W-:Y:S01]  /*2c50*/  VIMNMX R42, R42, 0xa0, PT ;  /* 0x000000a02a2a7848 */ /* 0x000fe20003fe0100 */
[----:B------:R-:W-:-:S04]  /*2c60*/  IMAD.WIDE.U32 R92, R102, R47, RZ ;  /* 0x0000002f665c7225 */ /* 0x000fc800078e00ff */
[----:B------:R-:W-:Y:S02]  /*2c70*/  IMAD.IADD R43, R95, 0x1, R43 ;  /* 0x000000015f2b7824 */ /* 0x000fe400078e022b */
[----:B------:R-:W-:Y:S01]  /*2c80*/  IMAD.IADD R100, R93, 0x1, R45 ;  /* 0x000000015d647824 */ /* 0x000fe200078e022d */
[----:B------:R-:W-:Y:S06]  /*2c90*/  @!P2 BRA `(.L_x_487) ;  /* 0x0000005c00a8a947 */ /* 0x000fec0003800000 */
[----:B------:R-:W-:Y:S01]  /*2ca0*/  ISETP.GE.AND P3, PT, R220, R42, PT ;  /* 0x0000002adc00720c */ /* 0x000fe20003f66270 */
[----:B------:R-:W-:Y:S01]  /*2cb0*/  BSSY B1, `(.L_x_488) ;  /* 0x000003e000017945 */ /* 0x000fe20003800000 */
        /* <DEDUP_REMOVED lines=23> */
[----:B------:R-:W-:Y:S01]  /*2e30*/  CS2R R136, SRZ ;  /* 0x0000000000887805 */ /* 0x000fe2000001ff00 */
[----:B------:R-:W-:Y:S06]  /*2e40*/  @P3 BRA `(.L_x_489) ;  /* 0x0000000000903947 */ /* 0x000fec0003800000 */
[----:B------:R-:W-:Y:S01]  /*2e50*/  ULDC.64 UR4, c[0x0][0x3e8] ;  /* 0x0000fa0000047ab9 */ /* 0x000fe20000000a00 */
[----:B------:R-:W-:Y:S02]  /*2e60*/  CS2R R124, SRZ ;  /* 0x00000000007c7805 */ /* 0x000fe4000001ff00 */
[----:B------:R-:W-:Y:S02]  /*2e70*/  IADD3 R44, P2, P4, R112, UR4, R94 ;  /* 0x00000004702c7c10 */ /* 0x000fe4000fc5e05e */
[----:B------:R-:W-:Y:S02]  /*2e80*/  CS2R R136, SRZ ;  /* 0x0000000000887805 */ /* 0x000fe4000001ff00 */
[----:B------:R-:W-:Y:S01]  /*2e90*/  IADD3.X R45, R15, UR5, R43, P2, P4 ;  /* 0x000000050f2d7c10 */ /* 0x000fe200097e842b */
[----:B------:R-:W-:Y:S02]  /*2ea0*/  ULDC.64 UR4, c[0x0][0x400] ;  /* 0x0001000000047ab9 */ /* 0x000fe40000000a00 */
[----:B------:R-:W-:-:S04]  /*2eb0*/  IADD3 R46, P2, P4, R106, UR4, R92 ;  /* 0x000000046a2e7c10 */ /* 0x000fc8000fc5e05c */
[----:B------:R-:W-:Y:S02]  /*2ec0*/  IADD3.X R47, R21, UR5, R100, P2, P4 ;  /* 0x00000005152f7c10 */ /* 0x000fe400097e8464 */
[----:B------:R-:W-:Y:S02]  /*2ed0*/  ISETP.GE.AND P2, PT, R22, R133, PT ;  /* 0x000000851600720c */ /* 0x000fe40003f46270 */
[----:B------:R-:W-:Y:S02]  /*2ee0*/  CS2R R96, SRZ ;  /* 0x0000000000607805 */ /* 0x000fe4000001ff00 */
[----:B------:R-:W-:-:S09]  /*2ef0*/  CS2R R98, SRZ ;  /* 0x0000000000627805 */ /* 0x000fd2000001ff00 */
[----:B------:R0:W5:Y:S04]  /*2f00*/  @!P2 LDG.E.64 R124, desc[UR54][R44.64] ;  /* 0x000000362c7ca981 */ /* 0x000168000c1e1b00 */
[----:B------:R0:W5:Y:S01]  /*2f10*/  @!P2 LDG.E.64 R136, desc[UR54][R46.64] ;  /* 0x000000362e88a981 */ /* 0x000162000c1e1b00 */
        /* <DEDUP_REMOVED lines=20> */
[----:B------:R-:W-:-:S13]  /*3060*/  ISETP.GE.AND P2, PT, R226, R133, PT ;  /* 0x00000085e200720c */ /* 0x000fda0003f46270 */
[----:B------:R0:W5:Y:S04]  /*3070*/  @!P2 LDG.E.64 R76, desc[UR54][R44.64+0x50] ;  /* 0x000050362c4ca981 */ /* 0x000168000c1e1b00 */
[----:B------:R0:W5:Y:S02]  /*3080*/  @!P2 LDG.E.64 R78, desc[UR54][R46.64+0x50] ;  /* 0x000050362e4ea981 */ /* 0x000164000c1e1b00 */
.L_x_489:
[----:B------:R-:W-:Y:S05]  /*3090*/  BSYNC B1 ;  /* 0x0000000000017941 */ /* 0x000fea0003800000 */
.L_x_488:
[----:B0-----:R-:W-:Y:S01]  /*30a0*/  VIADD R44, R220, 0x80 ;  /* 0x00000080dc2c7836 */ /* 0x001fe20000000000 */
[----:B------:R-:W-:Y:S01]  /*30b0*/  BSSY B1, `(.L_x_490) ;  /* 0x000002d000017945 */ /* 0x000fe20003800000 */
[----:B-----5:R-:W-:Y:S01]  /*30c0*/  MOV R148, R76 ;  /* 0x0000004c00947202 */ /* 0x020fe20000000f00 */
[----:B------:R-:W-:Y:S02]  /*30d0*/  IMAD.MOV.U32 R151, RZ, RZ, R80 ;  /* 0x000000ffff977224 */ /* 0x000fe400078e0050 */
[----:B------:R-:W-:-:S13]  /*30e0*/  ISETP.GE.AND P4, PT, R44, R42, PT ;  /* 0x0000002a2c00720c */ /* 0x000fda0003f86270 */
[----:B------:R-:W-:Y:S05]  /*30f0*/  @P4 BRA `(.L_x_491) ;  /* 0x0000000000a04947 */ /* 0x000fea0003800000 */
[----:B------:R-:W-:Y:S01]  /*3100*/  IADD3 R44, P2, P5, R112, R94, R11 ;  /* 0x0000005e702c7210 */ /* 0x000fe20007d5e00b */
[----:B------:R-:W-:Y:S01]  /*3110*/  ULDC.64 UR4, c[0x0][0x3e8] ;  /* 0x0000fa0000047ab9 */ /* 0x000fe20000000a00 */
[----:B------:R-:W-:Y:S02]  /*3120*/  CS2R R72, SRZ ;  /* 0x0000000000487805 */ /* 0x000fe4000001ff00 */
[----:B------:R-:W-:Y:S02]  /*3130*/  CS2R R74, SRZ ;  /* 0x00000000004a7805 */ /* 0x000fe4000001ff00 */
[----:B------:R-:W-:Y:S02]  /*3140*/  IADD3.X R43, R15, R43, R10, P2, P5 ;  /* 0x0000002b0f2b7210 */ /* 0x000fe400017ea40a */
[----:B------:R-:W-:-:S04]  /*3150*/  IADD3 R46, P2, P5, R106, R92, R13 ;  /* 0x0000005c6a2e7210 */ /* 0x000fc80007d5e00d */
[----:B------:R-:W-:Y:S02]  /*3160*/  IADD3.X R100, R21, R100, R12, P2, P5 ;  /* 0x0000006415647210 */ /* 0x000fe400017ea40c */
[----:B------:R-:W-:-:S04]  /*3170*/  IADD3 R44, P2, R44, UR4, RZ ;  /* 0x000000042c2c7c10 */ /* 0x000fc8000ff5e0ff */
[----:B------:R-:W-:Y:S01]  /*3180*/  IADD3.X R45, R43, UR5, RZ, P2, !PT ;  /* 0x000000052b2d7c10 */ /* 0x000fe200097fe4ff */
[----:B------:R-:W-:Y:S02]  /*3190*/  ULDC.64 UR4, c[0x0][0x400] ;  /* 0x0001000000047ab9 */ /* 0x000fe40000000a00 */
[----:B------:R-:W-:-:S04]  /*31a0*/  IADD3 R46, P2, R46, UR4, RZ ;  /* 0x000000042e2e7c10 */ /* 0x000fc8000ff5e0ff */
[----:B------:R-:W-:Y:S02]  /*31b0*/  IADD3.X R47, R100, UR5, RZ, P2, !PT ;  /* 0x00000005642f7c10 */ /* 0x000fe400097fe4ff */
        /* <DEDUP_REMOVED lines=28> */
.L_x_491:
[----:B------:R-:W-:Y:S05]  /*3380*/  BSYNC B1 ;  /* 0x0000000000017941 */ /* 0x000fea0003800000 */
.L_x_490:
[----:B------:R-:W-:Y:S01]  /*3390*/  UISETP.NE.AND UP0, UPT, UR53, 0x3, UPT ;  /* 0x000000033500788c */ /* 0x000fe2000bf05270 */
[----:B------:R-:W-:Y:S01]  /*33a0*/  IMAD.MOV.U32 R157, RZ, RZ, R84 ;  /* 0x000000ffff9d7224 */ /* 0x000fe200078e0054 */
[----:B------:R-:W-:Y:S01]  /*33b0*/  MOV R166, R124 ;  /* 0x0000007c00a67202 */ /* 0x000fe20000000f00 */
[----:B------:R-:W-:Y:S01]  /*33c0*/  IMAD.MOV.U32 R162, RZ, RZ, R88 ;  /* 0x000000ffffa27224 */ /* 0x000fe200078e0058 */
[----:B------:R-:W-:Y:S01]  /*33d0*/  MOV R165, R98 ;  /* 0x0000006200a57202 */ /* 0x000fe20000000f00 */
[----:B------:R-:W-:Y:S01]  /*33e0*/  IMAD.MOV.U32 R164, RZ, RZ, R96 ;  /* 0x000000ffffa47224 */ /* 0x000fe200078e0060 */
[----:B------:R-:W-:Y:S01]  /*33f0*/  PLOP3.LUT P2, PT, PT, PT, UP0, 0x80, 0x0 ;  /* 0x000000000000781c */ /* 0x000fe20003f4f008 */
[----:B------:R-:W-:Y:S01]  /*3400*/  IMAD.MOV.U32 R155, RZ, RZ, R78 ;  /* 0x000000ffff9b7224 */ /* 0x000fe200078e004e */
[----:B-----5:R-:W-:Y:S01]  /*3410*/  MOV R140, R64 ;  /* 0x00000040008c7202 */ /* 0x020fe20000000f00 */
[----:B------:R-:W-:Y:S01]  /*3420*/  IMAD.MOV.U32 R156, RZ, RZ, R82 ;  /* 0x000000ffff9c7224 */ /* 0x000fe200078e0052 */
[----:B------:R-:W-:Y:S01]  /*3430*/  MOV R139, R62 ;  /* 0x0000003e008b7202 */ /* 0x000fe20000000f00 */
[----:B------:R-:W-:-:S02]  /*3440*/  IMAD.MOV.U32 R158, RZ, RZ, R86 ;  /* 0x000000ffff9e7224 */ /* 0x000fc400078e0056 */
[----:B------:R-:W-:Y:S02]  /*3450*/  IMAD.MOV.U32 R163, RZ, RZ, R90 ;  /* 0x000000ffffa37224 */ /* 0x000fe400078e005a */
[----:B------:R-:W-:Y:S02]  /*3460*/  IMAD.MOV.U32 R168, RZ, RZ, R136 ;  /* 0x000000ffffa87224 */ /* 0x000fe400078e0088 */
[----:B------:R-:W-:Y:S02]  /*3470*/  IMAD.MOV.U32 R92, RZ, RZ, R52 ;  /* 0x000000ffff5c7224 */ /* 0x000fe400078e0034 */
[----:B------:R-:W-:Y:S02]  /*3480*/  IMAD.MOV.U32 R94, RZ, RZ, R56 ;  /* 0x000000ffff5e7224 */ /* 0x000fe400078e0038 */
[----:B------:R-:W-:Y:S02]  /*3490*/  IMAD.MOV.U32 R138, RZ, RZ, R60 ;  /* 0x000000ffff8a7224 */ /* 0x000fe400078e003c */
[----:B------:R-:W-:-:S02]  /*34a0*/  IMAD.MOV.U32 R149, RZ, RZ, R68 ;  /* 0x000000ffff957224 */ /* 0x000fc400078e0044 */
[----:B------:R-:W-:Y:S02]  /*34b0*/  IMAD.MOV.U32 R152, RZ, RZ, R72 ;  /* 0x000000ffff987224 */ /* 0x000fe400078e0048 */
[----:B------:R-:W-:Y:S02]  /*34c0*/  IMAD.MOV.U32 R93, RZ, RZ, R54 ;  /* 0x000000ffff5d7224 */ /* 0x000fe400078e0036 */
[----:B------:R-:W-:Y:S02]  /*34d0*/  IMAD.MOV.U32 R95, RZ, RZ, R58 ;  /* 0x000000ffff5f7224 */ /* 0x000fe400078e003a */
[----:B------:R-:W-:Y:S02]  /*34e0*/  IMAD.MOV.U32 R141, RZ, RZ, R66 ;  /* 0x000000ffff8d7224 */ /* 0x000fe400078e0042 */
[----:B------:R-:W-:Y:S02]  /*34f0*/  IMAD.MOV.U32 R150, RZ, RZ, R70 ;  /* 0x000000ffff967224 */ /* 0x000fe400078e0046 */
[----:B------:R-:W-:Y:S01]  /*3500*/  IMAD.MOV.U32 R154, RZ, RZ, R74 ;  /* 0x000000ffff9a7224 */ /* 0x000fe200078e004a */
[----:B------:R-:W-:Y:S06]  /*3510*/  @!P2 BRA `(.L_x_492) ;  /* 0x000000000004a947 */ /* 0x000fec0003800000 */
[----:B------:R-:W-:Y:S01]  /*3520*/  BPT.TRAP 0x1 ;  /* 0x000000040000795c */ /* 0x000fe20000300000 */
.L_x_492:
[----:B------:R-:W-:Y:S01]  /*3530*/  IMAD R43, R17, 0x8, R16 ;  /* 0x00000008112b7824 */ /* 0x000fe200078e0210 */
[----:B------:R-:W-:Y:S01]  /*3540*/  SHF.L.U32 R100, R221, 0x1f, RZ ;  /* 0x0000001fdd647819 */ /* 0x000fe200000006ff */
[----:B------:R-:W-:Y:S03]  /*3550*/  BSSY B1, `(.L_x_493) ;  /* 0x0000003000017945 */ /* 0x000fe60003800000 */
[----:B------:R-:W1:Y:S02]  /*3560*/  SYNCS.PHASECHK.TRANS64.TRYWAIT P5, [R43+URZ+0x33490], R100 ;  /* 0x033490642b0075a7 */ /* 0x000e6400080a017f */
[----:B-1----:R-:W-:Y:S05]  /*3570*/  @!P5 BRA `(.L_x_494) ;  /* 0x000002700078d947 */ /* 0x002fea0003800000 */
.L_x_808:
[----:B------:R-:W-:Y:S05]  /*3580*/  BSYNC B1 ;  /* 0x0000000000017941 */ /* 0x000fea0003800000 */
.L_x_493:
[----:B------:R-:W-:Y:S04]  /*3590*/  BSSY B1, `(.L_x_495) ;  /* 0x00002b0000017945 */ /* 0x000fe80003800000 */
[----:B------:R-:W-:Y:S05]  /*35a0*/  @P3 BRA `(.L_x_496) ;  /* 0x0000002800b83947 */ /* 0x000fea0003800000 */
[----:B------:R-:W-:Y:S01]  /*35b0*/  ISETP.NE.AND P3, PT, R34, RZ, PT ;  /* 0x000000ff2200720c */ /* 0x000fe20003f65270 */
[----:B------:R-:W-:-:S12]  /*35c0*/  BSSY B2, `(.L_x_497) ;  /* 0x0000073000027945 */ /* 0x000fd80003800000 */
[----:B------:R-:W-:Y:S05]  /*35d0*/  @!P3 BRA `(.L_x_498) ;  /* 0x0000000400c4b947 */ /* 0x000fea0003800000 */
[----:B0-----:R0:W2:Y:S01]  /*35e0*/  LDS.128 R44, [R40+0x24200] ;  /* 0x02420000282c7984 */ /* 0x0010a20000000c00 */
[----:B------:R-:W-:Y:S01]  /*35f0*/  ISETP.GE.AND P3, PT, R22, R133, PT ;  /* 0x000000851600720c */ /* 0x000fe20003f66270 */
[----:B------:R-:W-:-:S12]  /*3600*/  BSSY B3, `(.L_x_499) ;  /* 0x000006d000037945 */ /* 0x000fd80003800000 */
[----:B0-----:R-:W-:Y:S05]  /*3610*/  @P3 BRA `(.L_x_500) ;  /* 0x0000000400ac3947 */ /* 0x001fea0003800000 */
[----:B--2---:R-:W-:Y:S02]  /*3620*/  MOV R136, R45 ;  /* 0x0000002d00887202 */ /* 0x004fe40000000f00 */
[----:B------:R-:W-:Y:S02]  /*3630*/  F2FP.F16.E4M3.UNPACK_B R171, R168.H1 ;  /* 0x000000a8ffab723e */ /* 0x000fe400030006ff */
[----:B------:R-:W-:Y:S02]  /*3640*/  F2FP.F16.E4M3.UNPACK_B R124, R136 ;  /* 0x00000088ff7c723e */ /* 0x000fe400020006ff */
[-C--:B------:R-:W-:Y:S01]  /*3650*/  F2FP.F16.E4M3.UNPACK_B R45, R166.reuse.H1 ;  /* 0x000000a6ff2d723e */ /* 0x080fe200030006ff */
[----:B------:R-:W-:Y:S01]  /*3660*/  HADD2.F32 R167, -RZ, R171.H0_H0 ;  /* 0x200000abffa77230 */ /* 0x000fe20000004100 */
[----:B------:R-:W-:Y:S01]  /*3670*/  F2FP.F16.E4M3.UNPACK_B R166, R166 ;  /* 0x000000a6ffa6723e */ /* 0x000fe200020006ff */
[--C-:B------:R-:W-:Y:S02]  /*3680*/  HADD2.F32 R169, -RZ, R124.reuse.H1_H1 ;  /* 0x3000007cffa97230 */ /* 0x100fe40000004100 */
[----:B------:R-:W-:-:S02]  /*3690*/  HADD2.F32 R124, -RZ, R124.H0_H0 ;  /* 0x2000007cff7c7230 */ /* 0x000fc40000004100 */
[----:B------:R-:W-:Y:S02]  /*36a0*/  HADD2.F32 R170, -RZ, R45.H0_H0 ;  /* 0x2000002dffaa7230 */ /* 0x000fe40000004100 */
[CC--:B------:R-:W-:Y:S01]  /*36b0*/  FMUL.FTZ R173, R169.reuse, R167.reuse ;  /* 0x000000a7a9ad7220 */ /* 0x0c0fe20000410000 */
[----:B------:R-:W-:Y:S02]  /*36c0*/  HADD2.F32 R171, -RZ, R171.H1_H1 ;  /* 0x300000abffab7230 */ /* 0x000fe40000004100 */
[C---:B------:R-:W-:Y:S01]  /*36d0*/  FMUL.FTZ R172, R124.reuse, R167 ;  /* 0x000000a77cac7220 */ /* 0x040fe20000410000 */
[----:B------:R-:W-:Y:S02]  /*36e0*/  HADD2.F32 R45, -RZ, R45.H1_H1 ;  /* 0x3000002dff2d7230 */ /* 0x000fe40000004100 */
[-C--:B------:R-:W-:Y:S01]  /*36f0*/  FFMA.FTZ R167, R124, R170.reuse, -R173 ;  /* 0x000000aa7ca77223 */ /* 0x080fe200000108ad */
[----:B------:R-:W-:Y:S01]  /*3700*/  FFMA.FTZ R124, R169, R170, R172 ;  /* 0x000000aaa97c7223 */ /* 0x000fe200000100ac */
[----:B------:R-:W-:Y:S01]  /*3710*/  F2FP.F16.E4M3.UNPACK_B R169, R136.H1 ;  /* 0x00000088ffa9723e */ /* 0x000fe200030006ff */
[----:B------:R-:W-:-:S04]  /*3720*/  IMAD.MOV.U32 R136, RZ, RZ, R44 ;  /* 0x000000ffff887224 */ /* 0x000fc800078e002c */
[--C-:B------:R-:W-:Y:S02]  /*3730*/  HADD2.F32 R44, -RZ, R169.reuse.H1_H1 ;  /* 0x300000a9ff2c7230 */ /* 0x100fe40000004100 */
[----:B------:R-:W-:-:S03]  /*3740*/  HADD2.F32 R169, -RZ, R169.H0_H0 ;  /* 0x200000a9ffa97230 */ /* 0x000fc60000004100 */
[CC--:B------:R-:W-:Y:S02]  /*3750*/  FMUL.FTZ R170, R44.reuse, R171.reuse ;  /* 0x000000ab2caa7220 */ /* 0x0c0fe40000410000 */
[C---:B------:R-:W-:Y:S02]  /*3760*/  FMUL.FTZ R171, R169.reuse, R171 ;  /* 0x000000aba9ab7220 */ /* 0x040fe40000410000 */
[-C--:B------:R-:W-:Y:S01]  /*3770*/  FFMA.FTZ R169, R169, R45.reuse, -R170 ;  /* 0x0000002da9a97223 */ /* 0x080fe200000108aa */
[----:B------:R-:W-:Y:S01]  /*3780*/  F2FP.F16.E4M3.UNPACK_B R170, R168 ;  /* 0x000000a8ffaa723e */ /* 0x000fe200020006ff */
[----:B------:R-:W-:Y:S01]  /*3790*/  FFMA.FTZ R174, R44, R45, R171 ;  /* 0x0000002d2cae7223 */ /* 0x000fe200000100ab */
[-C--:B------:R-:W-:Y:S01]  /*37a0*/  F2FP.F16.E4M3.UNPACK_B R44, R136.reuse.H1 ;  /* 0x00000088ff2c723e */ /* 0x080fe200030006ff */
[----:B------:R-:W-:Y:S01]  /*37b0*/  HADD2.F32 R168, -RZ, R166.H1_H1 ;  /* 0x300000a6ffa87230 */ /* 0x000fe20000004100 */
[----:B------:R-:W-:Y:S01]  /*37c0*/  F2FP.F16.E4M3.UNPACK_B R136, R136 ;  /* 0x00000088ff88723e */ /* 0x000fe200020006ff */
[----:B------:R-:W-:Y:S01]  /*37d0*/  HADD2.F32 R171, -RZ, R170.H1_H1 ;  /* 0x300000aaffab7230 */ /* 0x000fe20000004100 */
[----:B------:R-:W-:Y:S01]  /*37e0*/  F2FP.SATFINITE.E4M3.F32.PACK_AB_MERGE_C R174, R174, R169, RZ ;  /* 0x000000a9aeae723e */ /* 0x000fe200048070ff */
[----:B------:R-:W-:-:S02]  /*37f0*/  HADD2.F32 R45, -RZ, R44.H1_H1 ;  /* 0x3000002cff2d7230 */ /* 0x000fc40000004100 */
[----:B------:R-:W-:Y:S01]  /*3800*/  HADD2.F32 R44, -RZ, R44.H0_H0 ;  /* 0x2000002cff2c7230 */ /* 0x000fe20000004100 */
[----:B------:R-:W-:Y:S01]  /*3810*/  F2FP.SATFINITE.E4M3.F32.PACK_AB_MERGE_C R124, R124, R167, R174 ;  /* 0x000000a77c7c723e */ /* 0x000fe200048070ae */
[----:B------:R-:W-:Y:S02]  /*3820*/  HADD2.F32 R170, -RZ, R170.H0_H0 ;  /* 0x200000aaffaa7230 */ /* 0x000fe40000004100 */
[-C--:B------:R-:W-:Y:S01]  /*3830*/  FMUL.FTZ R173, R45, R171.reuse ;  /* 0x000000ab2dad7220 */ /* 0x080fe20000410000 */
[--C-:B------:R-:W-:Y:S02]  /*3840*/  HADD2.F32 R169, -RZ, R136.reuse.H1_H1 ;  /* 0x30000088ffa97230 */ /* 0x100fe40000004100 */
[C---:B------:R-:W-:Y:S01]  /*3850*/  FMUL.FTZ R172, R44.reuse, R171 ;  /* 0x000000ab2cac7220 */ /* 0x040fe20000410000 */
[----:B------:R-:W-:Y:S02]  /*3860*/  HADD2.F32 R136, -RZ, R136.H0_H0 ;  /* 0x20000088ff887230 */ /* 0x000fe40000004100 */
[----:B------:R-:W-:Y:S01]  /*3870*/  FFMA.FTZ R44, R44, R168, -R173 ;  /* 0x000000a82c2c7223 */ /* 0x000fe200000108ad */
[----:B------:R-:W-:-:S02]  /*3880*/  HADD2.F32 R166, -RZ, R166.H0_H0 ;  /* 0x200000a6ffa67230 */ /* 0x000fc40000004100 */
[----:B------:R-:W-:Y:S01]  /*3890*/  FMUL.FTZ R171, R169, R170 ;  /* 0x000000aaa9ab7220 */ /* 0x000fe20000410000 */
[----:B------:R-:W-:Y:S01]  /*38a0*/  FFMA.FTZ R45, R45, R168, R172 ;  /* 0x000000a82d2d7223 */ /* 0x000fe200000100ac */
[C---:B------:R-:W-:Y:S01]  /*38b0*/  FMUL.FTZ R170, R136.reuse, R170 ;  /* 0x000000aa88aa7220 */ /* 0x040fe20000410000 */
[----:B------:R-:W-:Y:S01]  /*38c0*/  SHF.R.U32.HI R167, RZ, 0x10, R137 ;  /* 0x00000010ffa77819 */ /* 0x000fe20000011689 */
[-C--:B------:R-:W-:Y:S01]  /*38d0*/  FFMA.FTZ R136, R136, R166.reuse, -R171 ;  /* 0x000000a688887223 */ /* 0x080fe200000108ab */
[----:B------:R-:W-:Y:S01]  /*38e0*/  LOP3.LUT R168, R137, 0xff0000ff, RZ, 0xc0, !PT ;  /* 0xff0000ff89a87812 */ /* 0x000fe200078ec0ff */
[----:B------:R-:W-:Y:S01]  /*38f0*/  FFMA.FTZ R169, R169, R166, R170 ;  /* 0x000000a6a9a97223 */ /* 0x000fe200000100aa */
[----:B------:R-:W-:Y:S02]  /*3900*/  SHF.R.U32.HI R166, RZ, 0x8, R137 ;  /* 0x00000008ffa67819 */ /* 0x000fe40000011689 */
[--C-:B------:R-:W-:Y:S02]  /*3910*/  SHF.R.U32.HI R170, RZ, 0x8, R125.reuse ;  /* 0x00000008ffaa7819 */ /* 0x100fe4000001167d */
[----:B------:R-:W-:Y:S01]  /*3920*/  SHF.R.U32.HI R171, RZ, 0x10, R125 ;  /* 0x00000010ffab7819 */ /* 0x000fe2000001167d */
[----:B------:R-:W-:Y:S01]  /*3930*/  IMAD.SHL.U32 R137, R166, 0x100, RZ ;  /* 0x00000100a6897824 */ /* 0x000fe200078e00ff */
[----:B------:R-:W-:Y:S01]  /*3940*/  LOP3.LUT R166, R125, 0xff0000ff, RZ, 0xc0, !PT ;  /* 0xff0000ff7da67812 */ /* 0x000fe200078ec0ff */
[----:B------:R-:W-:Y:S01]  /*3950*/  IMAD.SHL.U32 R125, R170, 0x100, RZ ;  /* 0x00000100aa7d7824 */ /* 0x000fe200078e00ff */
[----:B------:R-:W-:Y:S01]  /*3960*/  F2FP.SATFINITE.E4M3.F32.PACK_AB_MERGE_C R44, R45, R44, RZ ;  /* 0x0000002c2d2c723e */ /* 0x000fe200048070ff */
[----:B------:R-:W-:Y:S01]  /*3970*/  IMAD.MOV.U32 R45, RZ, RZ, R124 ;  /* 0x000000ffff2d7224 */ /* 0x000fe200078e007c */
[----:B------:R-:W-:Y:S01]  /*3980*/  LOP3.LUT R168, R168, 0xff00, R137, 0xf8, !PT ;  /* 0x0000ff00a8a87812 */ /* 0x000fe200078ef889 */
[----:B------:R-:W-:Y:S01]  /*3990*/  IMAD.U32 R137, R167, 0x10000, RZ ;  /* 0x00010000a7897824 */ /* 0x000fe200078e00ff */
[----:B------:R-:W-:Y:S01]  /*39a0*/  LOP3.LUT R166, R166, 0xff00, R125, 0xf8, !PT ;  /* 0x0000ff00a6a67812 */ /* 0x000fe200078ef87d */
[----:B------:R-:W-:Y:S01]  /*39b0*/  IMAD.MOV.U32 R167, RZ, RZ, R47 ;  /* 0x000000ffffa77224 */ /* 0x000fe200078e002f */
[----:B------:R-:W-:-:S02]  /*39c0*/  SHF.L.U32 R125, R171, 0x10, RZ ;  /* 0x00000010ab7d7819 */ /* 0x000fc400000006ff */
[----:B------:R-:W-:Y:S02]  /*39d0*/  LOP3.LUT R137, R168, 0xff0000, R137, 0xf8, !PT ;  /* 0x00ff0000a8897812 */ /* 0x000fe400078ef889 */
[----:B------:R-:W-:Y:S02]  /*39e0*/  F2FP.F16.E4M3.UNPACK_B R47, R167 ;  /* 0x000000a7ff2f723e */ /* 0x000fe400020006ff */
[----:B------:R-:W-:Y:S02]  /*39f0*/  LOP3.LUT R125, R166, 0xff0000, R125, 0xf8, !PT ;  /* 0x00ff0000a67d7812 */ /* 0x000fe400078ef87d */
[----:B------:R-:W-:Y:S01]  /*3a00*/  F2FP.F16.E4M3.UNPACK_B R171, R137.H1 ;  /* 0x00000089ffab723e */ /* 0x000fe200030006ff */
[--C-:B------:R-:W-:Y:S01]  /*3a10*/  HADD2.F32 R166, -RZ, R47.reuse.H1_H1 ;  /* 0x3000002fffa67230 */ /* 0x100fe20000004100 */
[----:B------:R-:W-:Y:S01]  /*3a20*/  F2FP.F16.E4M3.UNPACK_B R170, R125.H1 ;  /* 0x0000007dffaa723e */ /* 0x000fe200030006ff */
[----:B------:R-:W-:Y:S01]  /*3a30*/  HADD2.F32 R47, -RZ, R47.H0_H0 ;  /* 0x2000002fff2f7230 */ /* 0x000fe20000004100 */
[----:B------:R-:W-:Y:S01]  /*3a40*/  F2FP.SATFINITE.E4M3.F32.PACK_AB_MERGE_C R44, R169, R136, R44 ;  /* 0x00000088a92c723e */ /* 0x000fe2000480702c */
[----:B------:R-:W-:-:S02]  /*3a50*/  HADD2.F32 R172, -RZ, R171.H0_H0 ;  /* 0x200000abffac7230 */ /* 0x000fc40000004100 */
[--C-:B------:R-:W-:Y:S02]  /*3a60*/  HADD2.F32 R168, -RZ, R170.reuse.H0_H0 ;  /* 0x200000aaffa87230 */ /* 0x100fe40000004100 */
[----:B------:R-:W-:Y:S02]  /*3a70*/  HADD2.F32 R170, -RZ, R170.H1_H1 ;  /* 0x300000aaffaa7230 */ /* 0x000fe40000004100 */
[-C--:B------:R-:W-:Y:S01]  /*3a80*/  FMUL.FTZ R174, R166, R172.reuse ;  /* 0x000000aca6ae7220 */ /* 0x080fe20000410000 */
[----:B------:R-:W-:-:S03]  /*3a90*/  FMUL.FTZ R173, R47, R172 ;  /* 0x000000ac2fad7220 */ /* 0x000fc60000410000 */
[-C--:B------:R-:W-:Y:S01]  /*3aa0*/  FFMA.FTZ R47, R47, R168.reuse, -R174 ;  /* 0x000000a82f2f7223 */ /* 0x080fe200000108ae */
[----:B------:R-:W-:Y:S01]  /*3ab0*/  FFMA.FTZ R166, R166, R168, R173 ;  /* 0x000000a8a6a67223 */ /* 0x000fe200000100ad */
[----:B------:R-:W-:Y:S01]  /*3ac0*/  F2FP.F16.E4M3.UNPACK_B R168, R167.H1 ;  /* 0x000000a7ffa8723e */ /* 0x000fe200030006ff */
[----:B------:R-:W-:Y:S02]  /*3ad0*/  IMAD.MOV.U32 R167, RZ, RZ, R46 ;  /* 0x000000ffffa77224 */ /* 0x000fe400078e002e */
[----:B------:R-:W-:Y:S02]  /*3ae0*/  HADD2.F32 R46, -RZ, R171.H1_H1 ;  /* 0x300000abff2e7230 */ /* 0x000fe40000004100 */
[--C-:B------:R-:W-:Y:S02]  /*3af0*/  HADD2.F32 R171, -RZ, R168.reuse.H1_H1 ;  /* 0x300000a8ffab7230 */ /* 0x100fe40000004100 */
[----:B------:R-:W-:-:S03]  /*3b00*/  HADD2.F32 R168, -RZ, R168.H0_H0 ;  /* 0x200000a8ffa87230 */ /* 0x000fc60000004100 */
[CC--:B------:R-:W-:Y:S02]  /*3b10*/  FMUL.FTZ R173, R171.reuse, R46.reuse ;  /* 0x0000002eabad7220 */ /* 0x0c0fe40000410000 */
[C---:B------:R-:W-:Y:S02]  /*3b20*/  FMUL.FTZ R172, R168.reuse, R46 ;  /* 0x0000002ea8ac7220 */ /* 0x040fe40000410000 */
[-C--:B------:R-:W-:Y:S01]  /*3b30*/  FFMA.FTZ R46, R168, R170.reuse, -R173 ;  /* 0x000000aaa82e7223 */ /* 0x080fe200000108ad */
[----:B------:R-:W-:Y:S01]  /*3b40*/  F2FP.F16.E4M3.UNPACK_B R173, R137 ;  /* 0x00000089ffad723e */ /* 0x000fe200020006ff */
[----:B------:R-:W-:Y:S01]  /*3b50*/  FFMA.FTZ R171, R171, R170, R172 ;  /* 0x000000aaabab7223 */ /* 0x000fe200000100ac */
[----:B------:R-:W-:Y:S02]  /*3b60*/  F2FP.F16.E4M3.UNPACK_B R137, R167.H1 ;  /* 0x000000a7ff89723e */ /* 0x000fe400030006ff */
[----:B------:R-:W-:Y:S01]  /*3b70*/  F2FP.F16.E4M3.UNPACK_B R170, R125 ;  /* 0x0000007dffaa723e */ /* 0x000fe200020006ff */
[----:B------:R-:W-:Y:S01]  /*3b80*/  HADD2.F32 R125, -RZ, R173.H1_H1 ;  /* 0x300000adff7d7230 */ /* 0x000fe20000004100 */
[----:B------:R-:W-:Y:S01]  /*3b90*/  F2FP.F16.E4M3.UNPACK_B R167, R167 ;  /* 0x000000a7ffa7723e */ /* 0x000fe200020006ff */
[--C-:B------:R-:W-:Y:S01]  /*3ba0*/  HADD2.F32 R168, -RZ, R137.reuse.H1_H1 ;  /* 0x30000089ffa87230 */ /* 0x100fe20000004100 */
[----:B------:R-:W-:Y:S01]  /*3bb0*/  F2FP.SATFINITE.E4M3.F32.PACK_AB_MERGE_C R171, R171, R46, RZ ;  /* 0x0000002eabab723e */ /* 0x000fe200048070ff */
[----:B------:R-:W-:-:S02]  /*3bc0*/  HADD2.F32 R137, -RZ, R137.H0_H0 ;  /* 0x20000089ff897230 */ /* 0x000fc40000004100 */
[--C-:B------:R-:W-:Y:S02]  /*3bd0*/  HADD2.F32 R172, -RZ, R170.reuse.H1_H1 ;  /* 0x300000aaffac7230 */ /* 0x100fe40000004100 */
[-C--:B------:R-:W-:Y:S01]  /*3be0*/  FMUL.FTZ R174, R168, R125.reuse ;  /* 0x0000007da8ae7220 */ /* 0x080fe20000410000 */
[----:B------:R-:W-:Y:S02]  /*3bf0*/  HADD2.F32 R170, -RZ, R170.H0_H0 ;  /* 0x200000aaffaa7230 */ /* 0x000fe40000004100 */
[C---:B------:R-:W-:Y:S01]  /*3c00*/  FMUL.FTZ R175, R137.reuse, R125 ;  /* 0x0000007d89af7220 */ /* 0x040fe20000410000 */
[----:B------:R-:W-:Y:S01]  /*3c10*/  F2FP.SATFINITE.E4M3.F32.PACK_AB_MERGE_C R47, R166, R47, R171 ;  /* 0x0000002fa62f723e */ /* 0x000fe200048070ab */
[-C--:B------:R-:W-:Y:S01]  /*3c20*/  FFMA.FTZ R125, R137, R172.reuse, -R174 ;  /* 0x000000ac897d7223 */ /* 0x080fe200000108ae */
[----:B------:R-:W-:Y:S02]  /*3c30*/  HADD2.F32 R137, -RZ, R167.H1_H1 ;  /* 0x300000a7ff897230 */ /* 0x000fe40000004100 */
[----:B------:R-:W-:Y:S01]  /*3c40*/  FFMA.FTZ R174, R168, R172, R175 ;  /* 0x000000aca8ae7223 */ /* 0x000fe200000100af */
[----:B------:R-:W-:-:S02]  /*3c50*/  HADD2.F32 R168, -RZ, R173.H0_H0 ;  /* 0x200000adffa87230 */ /* 0x000fc40000004100 */
[----:B------:R-:W-:Y:S02]  /*3c60*/  HADD2.F32 R167, -RZ, R167.H0_H0 ;  /* 0x200000a7ffa77230 */ /* 0x000fe40000004100 */
[----:B------:R-:W-:Y:S01]  /*3c70*/  F2FP.SATFINITE.E4M3.F32.PACK_AB_MERGE_C R125, R174, R125, RZ ;  /* 0x0000007dae7d723e */ /* 0x000fe200048070ff */
[-C--:B------:R-:W-:Y:S02]  /*3c80*/  FMUL.FTZ R172, R137, R168.reuse ;  /* 0x000000a889ac7220 */ /* 0x080fe40000410000 */
[C---:B------:R-:W-:Y:S02]  /*3c90*/  FMUL.FTZ R168, R167.reuse, R168 ;  /* 0x000000a8a7a87220 */ /* 0x040fe40000410000 */
[-C--:B------:R-:W-:Y:S02]  /*3ca0*/  FFMA.FTZ R172, R167, R170.reuse, -R172 ;  /* 0x000000aaa7ac7223 */ /* 0x080fe400000108ac */
[----:B------:R-:W-:-:S05]  /*3cb0*/  FFMA.FTZ R137, R137, R170, R168 ;  /* 0x000000aa89897223 */ /* 0x000fca00000100a8 */
[----:B------:R-:W-:-:S07]  /*3cc0*/  F2FP.SATFINITE.E4M3.F32.PACK_AB_MERGE_C R46, R137, R172, R125 ;  /* 0x000000ac892e723e */ /* 0x000fce000480707d */
.L_x_500:
[----:B------:R-:W-:Y:S05]  /*3cd0*/  BSYNC B3 ;  /* 0x0000000000037941 */ /* 0x000fea0003800000 */
.L_x_499:
[----:B--2---:R2:W-:Y:S02]  /*3ce0*/  STG.E.128 desc[UR54][R50.64], R44 ;  /* 0x0000002c32007986 */ /* 0x0045e4000c101d36 */
.L_x_498:
[----:B------:R-:W-:Y:S05]  /*3cf0*/  BSYNC B2 ;  /* 0x0000000000027941 */ /* 0x000fea0003800000 */
.L_x_497:
[----:B------:R-:W-:Y:S01]  /*3d00*/  ISETP.NE.AND P3, PT, R35, RZ, PT ;  /* 0x000000ff2300720c */ /* 0x000fe20003f65270 */
[----:B------:R-:W-:-:S12]  /*3d10*/  BSSY B2, `(.L_x_501) ;  /* 0x0000074000027945 */ /* 0x000fd80003800000 */
[----:B------:R-:W-:Y:S05]  /*3d20*/  @!P3 BRA `(.L_x_502) ;  /* 0x0000000400c8b947 */ /* 0x000fea0003800000 */
[----:B0-2---:R0:W2:Y:S01]  /*3d30*/  LDS.128 R44, [R41+0x24200] ;  /* 0x02420000292c7984 */ /* 0x0050a20000000c00 */
[----:B------:R-:W-:Y:S01]  /*3d40*/  ISETP.GE.AND P3, PT, R222, R133, PT ;  /* 0x00000085de00720c */ /* 0x000fe20003f66270 */
[----:B------:R-:W-:-:S12]  /*3d50*/  BSSY B3, `(.L_x_503) ;  /* 0x000006e000037945 */ /* 0x000fd80003800000 */
[----:B0-----:R-:W-:Y:S05]  /*3d60*/  @P3 BRA `(.L_x_504) ;  /* 0x0000000400b03947 */ /* 0x001fea0003800000 */
[----:B--2---:R-:W-:Y:S01]  /*3d70*/  IMAD.MOV.U32 R124, RZ, RZ, R45 ;  /* 0x000000ffff7c7224 */ /* 0x004fe200078e002d */
[----:B------:R-:W-:Y:S02]  /*3d80*/  F2FP.F16.E4M3.UNPACK_B R167, R165.H1 ;  /* 0x000000a5ffa7723e */ /* 0x000fe400030006ff */
[----:B------:R-:W-:Y:S02]  /*3d90*/  F2FP.F16.E4M3.UNPACK_B R137, R164.H1 ;  /* 0x000000a4ff89723e */ /* 0x000fe400030006ff */
[----:B------:R-:W-:Y:S01]  /*3da0*/  F2FP.F16.E4M3.UNPACK_B R45, R124 ;  /* 0x0000007cff2d723e */ /* 0x000fe200020006ff */
[----:B------:R-:W-:Y:S01]  /*3db0*/  HADD2.F32 R170, -RZ, R167.H1_H1 ;  /* 0x300000a7ffaa7230 */ /* 0x000fe20000004100 */
[--C-:B------:R-:W-:Y:S02]  /*3dc0*/  SHF.R.U32.HI R168, RZ, 0x8, R97.reuse ;  /* 0x00000008ffa87819 */ /* 0x100fe40000011661 */
[----:B------:R-:W-:Y:S01]  /*3dd0*/  LOP3.LUT R136, R97, 0xff0000ff, RZ, 0xc0, !PT ;  /* 0xff0000ff61887812 */ /* 0x000fe200078ec0ff */
[--C-:B------:R-:W-:Y:S01]  /*3de0*/  HADD2.F32 R96, -RZ, R45.reuse.H0_H0 ;  /* 0x2000002dff607230 */ /* 0x100fe20000004100 */
[----:B------:R-:W-:Y:S01]  /*3df0*/  SHF.R.U32.HI R98, RZ, 0x10, R97 ;  /* 0x00000010ff627819 */ /* 0x000fe20000011661 */
[----:B------:R-:W-:Y:S01]  /*3e00*/  HADD2.F32 R125, -RZ, R45.H1_H1 ;  /* 0x3000002dff7d7230 */ /* 0x000fe20000004100 */
[----:B------:R-:W-:Y:S01]  /*3e10*/  F2FP.F16.E4M3.UNPACK_B R164, R164 ;  /* 0x000000a4ffa4723e */ /* 0x000fe200020006ff */
[----:B------:R-:W-:-:S02]  /*3e20*/  HADD2.F32 R45, -RZ, R167.H0_H0 ;  /* 0x200000a7ff2d7230 */ /* 0x000fc40000004100 */
[----:B------:R-:W-:-:S03]  /*3e30*/  HADD2.F32 R97, -RZ, R137.H0_H0 ;  /* 0x20000089ff617230 */ /* 0x000fc60000004100 */
[-C--:B------:R-:W-:Y:S01]  /*3e40*/  FMUL.FTZ R169, R125, R45.reuse ;  /* 0x0000002d7da97220 */ /* 0x080fe20000410000 */
[----:B------:R-:W-:-:S03]  /*3e50*/  FMUL.FTZ R166, R96, R45 ;  /* 0x0000002d60a67220 */ /* 0x000fc60000410000 */
[-C--:B------:R-:W-:Y:S01]  /*3e60*/  FFMA.FTZ R45, R96, R97.reuse, -R169 ;  /* 0x00000061602d7223 */ /* 0x080fe200000108a9 */
[----:B------:R-:W-:Y:S01]  /*3e70*/  FFMA.FTZ R96, R125, R97, R166 ;  /* 0x000000617d607223 */ /* 0x000fe200000100a6 */
[----:B------:R-:W-:Y:S01]  /*3e80*/  F2FP.F16.E4M3.UNPACK_B R97, R124.H1 ;  /* 0x0000007cff61723e */ /* 0x000fe200030006ff */
[----:B------:R-:W-:Y:S01]  /*3e90*/  IMAD.SHL.U32 R169, R168, 0x100, RZ ;  /* 0x00000100a8a97824 */ /* 0x000fe200078e00ff */
[--C-:B------:R-:W-:Y:S01]  /*3ea0*/  SHF.R.U32.HI R166, RZ, 0x8, R99.reuse ;  /* 0x00000008ffa67819 */ /* 0x100fe20000011663 */
[----:B------:R-:W-:Y:S01]  /*3eb0*/  HADD2.F32 R168, -RZ, R137.H1_H1 ;  /* 0x30000089ffa87230 */ /* 0x000fe20000004100 */
[----:B------:R-:W-:Y:S01]  /*3ec0*/  LOP3.LUT R124, R99, 0xff0000ff, RZ, 0xc0, !PT ;  /* 0xff0000ff637c7812 */ /* 0x000fe200078ec0ff */
[--C-:B------:R-:W-:Y:S01]  /*3ed0*/  HADD2.F32 R167, -RZ, R97.reuse.H1_H1 ;  /* 0x30000061ffa77230 */ /* 0x100fe20000004100 */
[----:B------:R-:W-:Y:S01]  /*3ee0*/  SHF.R.U32.HI R125, RZ, 0x10, R99 ;  /* 0x00000010ff7d7819 */ /* 0x000fe20000011663 */
[----:B------:R-:W-:Y:S01]  /*3ef0*/  HADD2.F32 R97, -RZ, R97.H0_H0 ;  /* 0x20000061ff617230 */ /* 0x000fe20000004100 */
[----:B------:R-:W-:-:S02]  /*3f00*/  MOV R99, R44 ;  /* 0x0000002c00637202 */ /* 0x000fc40000000f00 */
[-C--:B------:R-:W-:Y:S01]  /*3f10*/  FMUL.FTZ R44, R167, R170.reuse ;  /* 0x000000aaa72c7220 */ /* 0x080fe20000410000 */
[----:B------:R-:W-:Y:S01]  /*3f20*/  LOP3.LUT R136, R136, 0xff00, R169, 0xf8, !PT ;  /* 0x0000ff0088887812 */ /* 0x000fe200078ef8a9 */
[C---:B------:R-:W-:Y:S01]  /*3f30*/  FMUL.FTZ R172, R97.reuse, R170 ;  /* 0x000000aa61ac7220 */ /* 0x040fe20000410000 */
[----:B------:R-:W-:Y:S01]  /*3f40*/  F2FP.F16.E4M3.UNPACK_B R170, R165 ;  /* 0x000000a5ffaa723e */ /* 0x000fe200020006ff */
[-C--:B------:R-:W-:Y:S01]  /*3f50*/  FFMA.FTZ R44, R97, R168.reuse, -R44 ;  /* 0x000000a8612c7223 */ /* 0x080fe2000001082c */
[-C--:B------:R-:W-:Y:S01]  /*3f60*/  F2FP.F16.E4M3.UNPACK_B R137, R99.reuse.H1 ;  /* 0x00000063ff89723e */ /* 0x080fe200030006ff */
[----:B------:R-:W-:Y:S01]  /*3f70*/  FFMA.FTZ R97, R167, R168, R172 ;  /* 0x000000a8a7617223 */ /* 0x000fe200000100ac */
[----:B------:R-:W-:Y:S02]  /*3f80*/  IMAD.SHL.U32 R167, R166, 0x100, RZ ;  /* 0x00000100a6a77824 */ /* 0x000fe400078e00ff */
[----:B------:R-:W-:Y:S02]  /*3f90*/  HADD2.F32 R168, -RZ, R170.H1_H1 ;  /* 0x300000aaffa87230 */ /* 0x000fe40000004100 */
[--C-:B------:R-:W-:Y:S01]  /*3fa0*/  HADD2.F32 R166, -RZ, R137.reuse.H1_H1 ;  /* 0x30000089ffa67230 */ /* 0x100fe20000004100 */
[----:B------:R-:W-:Y:S01]  /*3fb0*/  LOP3.LUT R171, R124, 0xff00, R167, 0xf8, !PT ;  /* 0x0000ff007cab7812 */ /* 0x000fe200078ef8a7 */
[----:B------:R-:W-:Y:S01]  /*3fc0*/  HADD2.F32 R165, -RZ, R137.H0_H0 ;  /* 0x20000089ffa57230 */ /* 0x000fe20000004100 */
[----:B------:R-:W-:Y:S01]  /*3fd0*/  F2FP.F16.E4M3.UNPACK_B R137, R99 ;  /* 0x00000063ff89723e */ /* 0x000fe200020006ff */
[----:B------:R-:W-:-:S02]  /*3fe0*/  IMAD.U32 R169, R98, 0x10000, RZ ;  /* 0x0001000062a97824 */ /* 0x000fc400078e00ff */
[-C--:B------:R-:W-:Y:S01]  /*3ff0*/  FMUL.FTZ R98, R166, R168.reuse ;  /* 0x000000a8a6627220 */ /* 0x080fe20000410000 */
[----:B------:R-:W-:Y:S02]  /*4000*/  HADD2.F32 R167, -RZ, R164.H1_H1 ;  /* 0x300000a4ffa77230 */ /* 0x000fe40000004100 */
[----:B------:R-:W-:Y:S01]  /*4010*/  FMUL.FTZ R173, R165, R168 ;  /* 0x000000a8a5ad7220 */ /* 0x000fe20000410000 */
[----:B------:R-:W-:Y:S01]  /*4020*/  IMAD.U32 R168, R125, 0x10000, RZ ;  /* 0x000100007da87824 */ /* 0x000fe200078e00ff */
[----:B------:R-:W-:Y:S01]  /*4030*/  LOP3.LUT R124, R136, 0xff0000, R169, 0xf8, !PT ;  /* 0x00ff0000887c7812 */ /* 0x000fe200078ef8a9 */
[----:B------:R-:W-:Y:S02]  /*4040*/  HADD2.F32 R170, -RZ, R170.H0_H0 ;  /* 0x200000aaffaa7230 */ /* 0x000fe40000004100 */
[-C--:B------:R-:W-:Y:S01]  /*4050*/  FFMA.FTZ R98, R165, R167.reuse, -R98 ;  /* 0x000000a7a5627223 */ /* 0x080fe20000010862 */
[--C-:B------:R-:W-:Y:S02]  /*4060*/  HADD2.F32 R165, -RZ, R137.reuse.H1_H1 ;  /* 0x30000089ffa57230 */ /* 0x100fe40000004100 */
[----:B------:R-:W-:Y:S01]  /*4070*/  FFMA.FTZ R99, R166, R167, R173 ;  /* 0x000000a7a6637223 */ /* 0x000fe200000100ad */
[----:B------:R-:W-:Y:S01]  /*4080*/  HADD2.F32 R136, -RZ, R137.H0_H0 ;  /* 0x20000089ff887230 */ /* 0x000fe20000004100 */
[----:B------:R-:W-:Y:S01]  /*4090*/  MOV R166, R47 ;  /* 0x0000002f00a67202 */ /* 0x000fe20000000f00 */
[----:B------:R-:W-:Y:S01]  /*40a0*/  HADD2.F32 R164, -RZ, R164.H0_H0 ;  /* 0x200000a4ffa47230 */ /* 0x000fe20000004100 */
[----:B------:R-:W-:Y:S01]  /*40b0*/  LOP3.LUT R137, R171, 0xff0000, R168, 0xf8, !PT ;  /* 0x00ff0000ab897812 */ /* 0x000fe200078ef8a8 */
[C---:B------:R-:W-:Y:S01]  /*40c0*/  FMUL.FTZ R47, R165.reuse, R170 ;  /* 0x000000aaa52f7220 */ /* 0x040fe20000410000 */
[----:B------:R-:W-:Y:S01]  /*40d0*/  F2FP.F16.E4M3.UNPACK_B R125, R166 ;  /* 0x000000a6ff7d723e */ /* 0x000fe200020006ff */
[C---:B------:R-:W-:Y:S01]  /*40e0*/  FMUL.FTZ R170, R136.reuse, R170 ;  /* 0x000000aa88aa7220 */ /* 0x040fe20000410000 */
[----:B------:R-:W-:Y:S01]  /*40f0*/  F2FP.F16.E4M3.UNPACK_B R167, R137.H1 ;  /* 0x00000089ffa7723e */ /* 0x000fe200030006ff */
[----:B------:R-:W-:Y:S01]  /*4100*/  FFMA.FTZ R47, R136, R164, -R47 ;  /* 0x000000a4882f7223 */ /* 0x000fe2000001082f */
[----:B------:R-:W-:Y:S01]  /*4110*/  F2FP.F16.E4M3.UNPACK_B R168, R124.H1 ;  /* 0x0000007cffa8723e */ /* 0x000fe200030006ff */
[----:B------:R-:W-:Y:S01]  /*4120*/  FFMA.FTZ R136, R165, R164, R170 ;  /* 0x000000a4a5887223 */ /* 0x000fe200000100aa */
[----:B------:R-:W-:Y:S01]  /*4130*/  HADD2.F32 R164, -RZ, R125.H1_H1 ;  /* 0x3000007dffa47230 */ /* 0x000fe20000004100 */
[----:B------:R-:W-:Y:S01]  /*4140*/  F2FP.F16.E4M3.UNPACK_B R166, R166.H1 ;  /* 0x000000a6ffa6723e */ /* 0x000fe200030006ff */
[----:B------:R-:W-:Y:S01]  /*4150*/  HADD2.F32 R169, -RZ, R167.H0_H0 ;  /* 0x200000a7ffa97230 */ /* 0x000fe20000004100 */
[----:B------:R-:W-:Y:S01]  /*4160*/  F2FP.SATFINITE.E4M3.F32.PACK_AB_MERGE_C R97, R97, R44, RZ ;  /* 0x0000002c6161723e */ /* 0x000fe200048070ff */
[----:B------:R-:W-:Y:S01]  /*4170*/  HADD2.F32 R125, -RZ, R125.H0_H0 ;  /* 0x2000007dff7d7230 */ /* 0x000fe20000004100 */
[----:B------:R-:W-:Y:S01]  /*4180*/  F2FP.SATFINITE.E4M3.F32.PACK_AB_MERGE_C R98, R99, R98, RZ ;  /* 0x000000626362723e */ /* 0x000fe200048070ff */
[----:B------:R-:W-:-:S02]  /*4190*/  HADD2.F32 R165, -RZ, R168.H0_H0 ;  /* 0x200000a8ffa57230 */ /* 0x000fc40000004100 */
[-C--:B------:R-:W-:Y:S01]  /*41a0*/  FMUL.FTZ R170, R164, R169.reuse ;  /* 0x000000a9a4aa7220 */ /* 0x080fe20000410000 */
[----:B------:R-:W-:Y:S02]  /*41b0*/  HADD2.F32 R168, -RZ, R168.H1_H1 ;  /* 0x300000a8ffa87230 */ /* 0x000fe40000004100 */
[C---:B------:R-:W-:Y:S01]  /*41c0*/  FMUL.FTZ R169, R125.reuse, R169 ;  /* 0x000000a97da97220 */ /* 0x040fe20000410000 */
[----:B------:R-:W-:Y:S01]  /*41d0*/  F2FP.SATFINITE.E4M3.F32.PACK_AB_MERGE_C R47, R136, R47, R98 ;  /* 0x0000002f882f723e */ /* 0x000fe20004807062 */
[----:B------:R-:W-:Y:S01]  /*41e0*/  FFMA.FTZ R125, R125, R165, -R170 ;  /* 0x000000a57d7d7223 */ /* 0x000fe200000108aa */
[----:B------:R-:W-:Y:S01]  /*41f0*/  F2FP.SATFINITE.E4M3.F32.PACK_AB_MERGE_C R45, R96, R45, R97 ;  /* 0x0000002d602d723e */ /* 0x000fe20004807061 */
[----:B------:R-:W-:Y:S01]  /*4200*/  FFMA.FTZ R164, R164, R165, R169 ;  /* 0x000000a5a4a47223 */ /* 0x000fe200000100a9 */
[----:B------:R-:W-:Y:S02]  /*4210*/  HADD2.F32 R169, -RZ, R167.H1_H1 ;  /* 0x300000a7ffa97230 */ /* 0x000fe40000004100 */
[----:B------:R-:W-:-:S02]  /*4220*/  HADD2.F32 R167, -RZ, R166.H1_H1 ;  /* 0x300000a6ffa77230 */ /* 0x000fc40000004100 */
[----:B------:R-:W-:Y:S02]  /*4230*/  HADD2.F32 R166, -RZ, R166.H0_H0 ;  /* 0x200000a6ffa67230 */ /* 0x000fe40000004100 */
[----:B------:R-:W-:Y:S02]  /*4240*/  IMAD.MOV.U32 R165, RZ, RZ, R46 ;  /* 0x000000ffffa57224 */ /* 0x000fe400078e002e */
[CC--:B------:R-:W-:Y:S01]  /*4250*/  FMUL.FTZ R171, R167.reuse, R169.reuse ;  /* 0x000000a9a7ab7220 */ /* 0x0c0fe20000410000 */
[C---:B------:R-:W-:Y:S01]  /*4260*/  FMUL.FTZ R170, R166.reuse, R169 ;  /* 0x000000a9a6aa7220 */ /* 0x040fe20000410000 */
[----:B------:R-:W-:Y:S02]  /*4270*/  F2FP.F16.E4M3.UNPACK_B R169, R137 ;  /* 0x00000089ffa9723e */ /* 0x000fe400020006ff */
[-C--:B------:R-:W-:Y:S01]  /*4280*/  FFMA.FTZ R46, R166, R168.reuse, -R171 ;  /* 0x000000a8a62e7223 */ /* 0x080fe200000108ab */
[-C--:B------:R-:W-:Y:S01]  /*4290*/  F2FP.F16.E4M3.UNPACK_B R166, R165.reuse.H1 ;  /* 0x000000a5ffa6723e */ /* 0x080fe200030006ff */
[----:B------:R-:W-:Y:S01]  /*42a0*/  FFMA.FTZ R137, R167, R168, R170 ;  /* 0x000000a8a7897223 */ /* 0x000fe200000100aa */
[----:B------:R-:W-:Y:S01]  /*42b0*/  F2FP.F16.E4M3.UNPACK_B R168, R124 ;  /* 0x0000007cffa8723e */ /* 0x000fe200020006ff */
[----:B------:R-:W-:Y:S01]  /*42c0*/  HADD2.F32 R170, -RZ, R169.H1_H1 ;  /* 0x300000a9ffaa7230 */ /* 0x000fe20000004100 */
[----:B------:R-:W-:Y:S01]  /*42d0*/  F2FP.F16.E4M3.UNPACK_B R165, R165 ;  /* 0x000000a5ffa5723e */ /* 0x000fe200020006ff */
[--C-:B------:R-:W-:Y:S01]  /*42e0*/  HADD2.F32 R167, -RZ, R166.reuse.H1_H1 ;  /* 0x300000a6ffa77230 */ /* 0x100fe20000004100 */
[----:B------:R-:W-:Y:S01]  /*42f0*/  F2FP.SATFINITE.E4M3.F32.PACK_AB_MERGE_C R137, R137, R46, RZ ;  /* 0x0000002e8989723e */ /* 0x000fe200048070ff */
[----:B------:R-:W-:-:S02]  /*4300*/  HADD2.F32 R166, -RZ, R166.H0_H0 ;  /* 0x200000a6ffa67230 */ /* 0x000fc40000004100 */
[--C-:B------:R-:W-:Y:S02]  /*4310*/  HADD2.F32 R124, -RZ, R168.reuse.H1_H1 ;  /* 0x300000a8ff7c7230 */ /* 0x100fe40000004100 */
[CC--:B------:R-:W-:Y:S01]  /*4320*/  FMUL.FTZ R171, R167.reuse, R170.reuse ;  /* 0x000000aaa7ab7220 */ /* 0x0c0fe20000410000 */
[----:B------:R-:W-:Y:S02]  /*4330*/  HADD2.F32 R169, -RZ, R169.H0_H0 ;  /* 0x200000a9ffa97230 */ /* 0x000fe40000004100 */
[C---:B------:R-:W-:Y:S01]  /*4340*/  FMUL.FTZ R170, R166.reuse, R170 ;  /* 0x000000aaa6aa7220 */ /* 0x040fe20000410000 */
[----:B------:R-:W-:Y:S02]  /*4350*/  HADD2.F32 R168, -RZ, R168.H0_H0 ;  /* 0x200000a8ffa87230 */ /* 0x000fe40000004100 */
[-C--:B------:R-:W-:Y:S01]  /*4360*/  FFMA.FTZ R171, R166, R124.reuse, -R171 ;  /* 0x0000007ca6ab7223 */ /* 0x080fe200000108ab */
[----:B------:R-:W-:Y:S01]  /*4370*/  F2FP.SATFINITE.E4M3.F32.PACK_AB_MERGE_C R125, R164, R125, R137 ;  /* 0x0000007da47d723e */ /* 0x000fe20004807089 */
[----:B------:R-:W-:Y:S01]  /*4380*/  FFMA.FTZ R170, R167, R124, R170 ;  /* 0x0000007ca7aa7223 */ /* 0x000fe200000100aa */
[----:B------:R-:W-:-:S02]  /*4390*/  HADD2.F32 R124, -RZ, R165.H1_H1 ;  /* 0x300000a5ff7c7230 */ /* 0x000fc40000004100 */
[----:B------:R-:W-:Y:S02]  /*43a0*/  HADD2.F32 R165, -RZ, R165.H0_H0 ;  /* 0x200000a5ffa57230 */ /* 0x000fe40000004100 */
[----:B------:R-:W-:Y:S01]  /*43b0*/  F2FP.SATFINITE.E4M3.F32.PACK_AB_MERGE_C R170, R170, R171, RZ ;  /* 0x000000abaaaa723e */ /* 0x000fe200048070ff */
[CC--:B------:R-:W-:Y:S02]  /*43c0*/  FMUL.FTZ R44, R124.reuse, R169.reuse ;  /* 0x000000a97c2c7220 */ /* 0x0c0fe40000410000 */
[C---:B------:R-:W-:Y:S02]  /*43d0*/  FMUL.FTZ R169, R165.reuse, R169 ;  /* 0x000000a9a5a97220 */ /* 0x040fe40000410000 */
[-C--:B------:R-:W-:Y:S02]  /*43e0*/  FFMA.FTZ R44, R165, R168.reuse, -R44 ;  /* 0x000000a8a52c7223 */ /* 0x080fe4000001082c */
[----:B------:R-:W-:-:S05]  /*43f0*/  FFMA.FTZ R169, R124, R168, R169 ;  /* 0x000000a87ca97223 */ /* 0x000fca00000100a9 */
[----:B------:R-:W-:Y:S01]  /*4400*/  F2FP.SATFINITE.E4M3.F32.PACK_AB_MERGE_C R46, R169, R44, R170 ;  /* 0x0000002ca92e723e */ /* 0x000fe200048070aa */
[----:B------:R-:W-:Y:S02]  /*4410*/  IMAD.MOV.U32 R44, RZ, RZ, R47 ;  /* 0x000000ffff2c7224 */ /* 0x000fe400078e002f */
[----:B------:R-:W-:-:S07]  /*4420*/  IMAD.MOV.U32 R47, RZ, RZ, R125 ;  /* 0x000000ffff2f7224 */ /* 0x000fce00078e007d */
.L_x_504:
[----:B------:R-:W-:Y:S05]  /*4430*/  BSYNC B3 ;  /* 0x0000000000037941 */ /* 0x000fea0003800000 */
.L_x_503:
[----:B--2---:R3:W-:Y:S02]  /*4440*/  STG.E.128 desc[UR54][R50.64+0x20], R44 ;  /* 0x0000202c32007986 */ /* 0x0047e4000c101d36 */
.L_x_502:
[----:B------:R-:W-:Y:S05]  /*4450*/  BSYNC B2 ;  /* 0x0000000000027941 */ /* 0x000fea0003800000 */
.L_x_501:
[----:B------:R-:W-:Y:S01]  /*4460*/  ISETP.NE.AND P3, PT, R36, RZ, PT ;  /* 0x000000ff2400720c */ /* 0x000fe20003f65270 */
[----:B------:R-:W-:-:S12]  /*4470*/  BSSY B2, `(.L_x_505) ;  /* 0x000006f000027945 */ /* 0x000fd80003800000 */
[----:B------:R-:W-:Y:S05]  /*4480*/  @!P3 BRA `(.L_x_506) ;  /* 0x0000000400b4b947 */ /* 0x000fea0003800000 */
[----:B0-23--:R0:W2:Y:S01]  /*4490*/  LDS.128 R44, [R40+0x26a00] ;  /* 0x026a0000282c7984 */ /* 0x00d0a20000000c00 */
[----:B------:R-:W-:Y:S01]  /*44a0*/  ISETP.GE.AND P3, PT, R223, R133, PT ;  /* 0x00000085df00720c */ /* 0x000fe20003f66270 */
[----:B------:R-:W-:-:S12]  /*44b0*/  BSSY B3, `(.L_x_507) ;  /* 0x0000069000037945 */ /* 0x000fd80003800000 */
[----:B0-----:R-:W-:Y:S05]  /*44c0*/  @P3 BRA `(.L_x_508) ;  /* 0x00000004009c3947 */ /* 0x001fea0003800000 */
[----:B------:R-:W-:Y:S02]  /*44d0*/  SHF.R.U32.HI R88, RZ, 0x8, R89 ;  /* 0x00000008ff587819 */ /* 0x000fe40000011659 */
[----:B------:R-:W-:Y:S02]  /*44e0*/  SHF.R.U32.HI R90, RZ, 0x8, R91 ;  /* 0x00000008ff5a7819 */ /* 0x000fe4000001165b */
[----:B------:R-:W-:Y:S01]  /*44f0*/  SHF.R.U32.HI R99, RZ, 0x10, R89 ;  /* 0x00000010ff637819 */ /* 0x000fe20000011659 */
[----:B------:R-:W-:Y:S01]  /*4500*/  IMAD.SHL.U32 R88, R88, 0x100, RZ ;  /* 0x0000010058587824 */ /* 0x000fe200078e00ff */
[----:B------:R-:W-:Y:S02]  /*4510*/  LOP3.LUT R89, R89, 0xff0000ff, RZ, 0xc0, !PT ;  /* 0xff0000ff59597812 */ /* 0x000fe400078ec0ff */
[----:B------:R-:W-:Y:S02]  /*4520*/  SHF.R.U32.HI R97, RZ, 0x10, R91 ;  /* 0x00000010ff617819 */ /* 0x000fe4000001165b */
[----:B------:R-:W-:-:S02]  /*4530*/  LOP3.LUT R96, R91, 0xff0000ff, RZ, 0xc0, !PT ;  /* 0xff0000ff5b607812 */ /* 0x000fc400078ec0ff */
[----:B------:R-:W-:Y:S01]  /*4540*/  SHF.L.U32 R91, R90, 0x8, RZ ;  /* 0x000000085a5b7819 */ /* 0x000fe200000006ff */
[----:B--2---:R-:W-:Y:S01]  /*4550*/  IMAD.MOV.U32 R90, RZ, RZ, R44 ;  /* 0x000000ffff5a7224 */ /* 0x004fe200078e002c */
[----:B------:R-:W-:Y:S01]  /*4560*/  LOP3.LUT R89, R89, 0xff00, R88, 0xf8, !PT ;  /* 0x0000ff0059597812 */ /* 0x000fe200078ef858 */
[----:B------:R-:W-:Y:S01]  /*4570*/  IMAD.U32 R88, R99, 0x10000, RZ ;  /* 0x0001000063587824 */ /* 0x000fe200078e00ff */
[----:B------:R-:W-:Y:S01]  /*4580*/  LOP3.LUT R98, R96, 0xff00, R91, 0xf8, !PT ;  /* 0x0000ff0060627812 */ /* 0x000fe200078ef85b */
[----:B------:R-:W-:Y:S01]  /*4590*/  IMAD.U32 R91, R97, 0x10000, RZ ;  /* 0x00010000615b7824 */ /* 0x000fe200078e00ff */
[----:B------:R-:W-:Y:S02]  /*45a0*/  F2FP.F16.E4M3.UNPACK_B R96, R163.H1 ;  /* 0x000000a3ff60723e */ /* 0x000fe400030006ff */
[-C--:B------:R-:W-:Y:S02]  /*45b0*/  F2FP.F16.E4M3.UNPACK_B R44, R45.reuse ;  /* 0x0000002dff2c723e */ /* 0x080fe400020006ff */
[----:B------:R-:W-:Y:S01]  /*45c0*/  LOP3.LUT R88, R89, 0xff0000, R88, 0xf8, !PT ;  /* 0x00ff000059587812 */ /* 0x000fe200078ef858 */
[----:B------:R-:W-:Y:S01]  /*45d0*/  HADD2.F32 R124, -RZ, R96.H0_H0 ;  /* 0x20000060ff7c7230 */ /* 0x000fe20000004100 */
[----:B------:R-:W-:Y:S01]  /*45e0*/  LOP3.LUT R89, R98, 0xff0000, R91, 0xf8, !PT ;  /* 0x00ff000062597812 */ /* 0x000fe200078ef85b */
[--C-:B------:R-:W-:Y:S01]  /*45f0*/  HADD2.F32 R91, -RZ, R44.reuse.H1_H1 ;  /* 0x3000002cff5b7230 */ /* 0x100fe20000004100 */
[----:B------:R-:W-:Y:S01]  /*4600*/  F2FP.F16.E4M3.UNPACK_B R98, R162.H1 ;  /* 0x000000a2ff62723e */ /* 0x000fe200030006ff */
[----:B------:R-:W-:Y:S01]  /*4610*/  HADD2.F32 R44, -RZ, R44.H0_H0 ;  /* 0x2000002cff2c7230 */ /* 0x000fe20000004100 */
[----:B------:R-:W-:Y:S01]  /*4620*/  F2FP.F16.E4M3.UNPACK_B R45, R45.H1 ;  /* 0x0000002dff2d723e */ /* 0x000fe200030006ff */
[----:B------:R-:W-:-:S02]  /*4630*/  HADD2.F32 R125, -RZ, R96.H1_H1 ;  /* 0x30000060ff7d7230 */ /* 0x000fc40000004100 */
[CC--:B------:R-:W-:Y:S01]  /*4640*/  FMUL.FTZ R137, R91.reuse, R124.reuse ;  /* 0x0000007c5b897220 */ /* 0x0c0fe20000410000 */
[--C-:B------:R-:W-:Y:S02]  /*4650*/  HADD2.F32 R99, -RZ, R98.reuse.H0_H0 ;  /* 0x20000062ff637230 */ /* 0x100fe40000004100 */
[C---:B------:R-:W-:Y:S01]  /*4660*/  FMUL.FTZ R124, R44.reuse, R124 ;  /* 0x0000007c2c7c7220 */ /* 0x040fe20000410000 */
[--C-:B------:R-:W-:Y:S01]  /*4670*/  HADD2.F32 R97, -RZ, R45.reuse.H1_H1 ;  /* 0x3000002dff617230 */ /* 0x100fe20000004100 */
[----:B------:R-:W-:Y:S01]  /*4680*/  F2FP.F16.E4M3.UNPACK_B R163, R163 ;  /* 0x000000a3ffa3723e */ /* 0x000fe200020006ff */
[----:B------:R-:W-:Y:S02]  /*4690*/  HADD2.F32 R96, -RZ, R45.H0_H0 ;  /* 0x2000002dff607230 */ /* 0x000fe40000004100 */
[-C--:B------:R-:W-:Y:S01]  /*46a0*/  FFMA.FTZ R44, R44, R99.reuse, -R137 ;  /* 0x000000632c2c7223 */ /* 0x080fe20000010889 */
[----:B------:R-:W-:Y:S02]  /*46b0*/  HADD2.F32 R98, -RZ, R98.H1_H1 ;  /* 0x30000062ff627230 */ /* 0x000fe40000004100 */
[----:B------:R-:W-:Y:S01]  /*46c0*/  FFMA.FTZ R45, R91, R99, R124 ;  /* 0x000000635b2d7223 */ /* 0x000fe2000001007c */
[CC--:B------:R-:W-:Y:S01]  /*46d0*/  FMUL.FTZ R137, R97.reuse, R125.reuse ;  /* 0x0000007d61897220 */ /* 0x0c0fe20000410000 */
[C---:B------:R-:W-:Y:S01]  /*46e0*/  FMUL.FTZ R136, R96.reuse, R125 ;  /* 0x0000007d60887220 */ /* 0x040fe20000410000 */
[-C--:B------:R-:W-:Y:S01]  /*46f0*/  F2FP.F16.E4M3.UNPACK_B R91, R90.reuse.H1 ;  /* 0x0000005aff5b723e */ /* 0x080fe200030006ff */
[----:B------:R-:W-:Y:S01]  /*4700*/  HADD2.F32 R99, -RZ, R163.H1_H1 ;  /* 0x300000a3ff637230 */ /* 0x000fe20000004100 */
[----:B------:R-:W-:Y:S01]  /*4710*/  F2FP.F16.E4M3.UNPACK_B R90, R90 ;  /* 0x0000005aff5a723e */ /* 0x000fe200020006ff */
[-C--:B------:R-:W-:Y:S01]  /*4720*/  FFMA.FTZ R137, R96, R98.reuse, -R137 ;  /* 0x0000006260897223 */ /* 0x080fe20000010889 */
[----:B------:R-:W-:Y:S01]  /*4730*/  FFMA.FTZ R164, R97, R98, R136 ;  /* 0x0000006261a47223 */ /* 0x000fe20000010088 */
[----:B------:R-:W-:Y:S01]  /*4740*/  F2FP.F16.E4M3.UNPACK_B R162, R162 ;  /* 0x000000a2ffa2723e */ /* 0x000fe200020006ff */
[----:B------:R-:W-:-:S02]  /*4750*/  HADD2.F32 R98, -RZ, R91.H1_H1 ;  /* 0x3000005bff627230 */ /* 0x000fc40000004100 */
[----:B------:R-:W-:Y:S02]  /*4760*/  HADD2.F32 R97, -RZ, R91.H0_H0 ;  /* 0x2000005bff617230 */ /* 0x000fe40000004100 */
[----:B------:R-:W-:Y:S02]  /*4770*/  HADD2.F32 R163, -RZ, R163.H0_H0 ;  /* 0x200000a3ffa37230 */ /* 0x000fe40000004100 */
[-C--:B------:R-:W-:Y:S01]  /*4780*/  FMUL.FTZ R136, R98, R99.reuse ;  /* 0x0000006362887220 */ /* 0x080fe20000410000 */
[--C-:B------:R-:W-:Y:S02]  /*4790*/  HADD2.F32 R96, -RZ, R90.reuse.H1_H1 ;  /* 0x3000005aff607230 */ /* 0x100fe40000004100 */
[----:B------:R-:W-:Y:S01]  /*47a0*/  FMUL.FTZ R99, R97, R99 ;  /* 0x0000006361637220 */ /* 0x000fe20000410000 */
[----:B------:R-:W-:Y:S02]  /*47b0*/  HADD2.F32 R91, -RZ, R90.H0_H0 ;  /* 0x2000005aff5b7230 */ /* 0x000fe40000004100 */
[----:B------:R-:W-:-:S02]  /*47c0*/  HADD2.F32 R90, -RZ, R162.H1_H1 ;  /* 0x300000a2ff5a7230 */ /* 0x000fc40000004100 */
[-C--:B------:R-:W-:Y:S01]  /*47d0*/  FMUL.FTZ R124, R96, R163.reuse ;  /* 0x000000a3607c7220 */ /* 0x080fe20000410000 */
[----:B------:R-:W-:Y:S02]  /*47e0*/  HADD2.F32 R162, -RZ, R162.H0_H0 ;  /* 0x200000a2ffa27230 */ /* 0x000fe40000004100 */
[----:B------:R-:W-:Y:S01]  /*47f0*/  FMUL.FTZ R163, R91, R163 ;  /* 0x000000a35ba37220 */ /* 0x000fe20000410000 */
[-C--:B------:R-:W-:Y:S01]  /*4800*/  FFMA.FTZ R97, R97, R90.reuse, -R136 ;  /* 0x0000005a61617223 */ /* 0x080fe20000010888 */
[----:B------:R-:W-:Y:S01]  /*4810*/  FFMA.FTZ R136, R98, R90, R99 ;  /* 0x0000005a62887223 */ /* 0x000fe20000010063 */
[-C--:B------:R-:W-:Y:S01]  /*4820*/  FFMA.FTZ R90, R91, R162.reuse, -R124 ;  /* 0x000000a25b5a7223 */ /* 0x080fe2000001087c */
[----:B------:R-:W-:Y:S01]  /*4830*/  FFMA.FTZ R91, R96, R162, R163 ;  /* 0x000000a2605b7223 */ /* 0x000fe200000100a3 */
[----:B------:R-:W-:Y:S02]  /*4840*/  F2FP.F16.E4M3.UNPACK_B R98, R47.H1 ;  /* 0x0000002fff62723e */ /* 0x000fe400030006ff */
[----:B------:R-:W-:-:S02]  /*4850*/  F2FP.SATFINITE.E4M3.F32.PACK_AB_MERGE_C R96, R164, R137, RZ ;  /* 0x00000089a460723e */ /* 0x000fc400048070ff */
[-C--:B------:R-:W-:Y:S01]  /*4860*/  F2FP.F16.E4M3.UNPACK_B R164, R89.reuse.H1 ;  /* 0x00000059ffa4723e */ /* 0x080fe200030006ff */
[--C-:B------:R-:W-:Y:S01]  /*4870*/  HADD2.F32 R124, -RZ, R98.reuse.H0_H0 ;  /* 0x20000062ff7c7230 */ /* 0x100fe20000004100 */
[----:B------:R-:W-:Y:S01]  /*4880*/  F2FP.F16.E4M3.UNPACK_B R99, R46.H1 ;  /* 0x0000002eff63723e */ /* 0x000fe200030006ff */
[----:B------:R-:W-:Y:S01]  /*4890*/  HADD2.F32 R125, -RZ, R98.H1_H1 ;  /* 0x30000062ff7d7230 */ /* 0x000fe20000004100 */
[----:B------:R-:W-:Y:S01]  /*48a0*/  F2FP.F16.E4M3.UNPACK_B R163, R89 ;  /* 0x00000059ffa3723e */ /* 0x000fe200020006ff */
[----:B------:R-:W-:Y:S01]  /*48b0*/  HADD2.F32 R162, -RZ, R164.H1_H1 ;  /* 0x300000a4ffa27230 */ /* 0x000fe20000004100 */
[-C--:B------:R-:W-:Y:S01]  /*48c0*/  F2FP.F16.E4M3.UNPACK_B R98, R88.reuse.H1 ;  /* 0x00000058ff62723e */ /* 0x080fe200030006ff */
[----:B------:R-:W-:Y:S01]  /*48d0*/  HADD2.F32 R89, -RZ, R99.H1_H1 ;  /* 0x30000063ff597230 */ /* 0x000fe20000004100 */
[----:B------:R-:W-:Y:S01]  /*48e0*/  F2FP.SATFINITE.E4M3.F32.PACK_AB_MERGE_C R97, R136, R97, RZ ;  /* 0x000000618861723e */ /* 0x000fe200048070ff */
[----:B------:R-:W-:Y:S01]  /*48f0*/  HADD2.F32 R166, -RZ, R163.H1_H1 ;  /* 0x300000a3ffa67230 */ /* 0x000fe20000004100 */
[----:B------:R-:W-:Y:S01]  /*4900*/  F2FP.F16.E4M3.UNPACK_B R136, R88 ;  /* 0x00000058ff88723e */ /* 0x000fe200020006ff */
[----:B------:R-:W-:-:S02]  /*4910*/  HADD2.F32 R137, -RZ, R98.H1_H1 ;  /* 0x30000062ff897230 */ /* 0x000fc40000004100 */
[-C--:B------:R-:W-:Y:S01]  /*4920*/  FMUL.FTZ R165, R125, R162.reuse ;  /* 0x000000a27da57220 */ /* 0x080fe20000410000 */
[----:B------:R-:W-:Y:S02]  /*4930*/  HADD2.F32 R99, -RZ, R99.H0_H0 ;  /* 0x20000063ff637230 */ /* 0x000fe40000004100 */
[C---:B------:R-:W-:Y:S01]  /*4940*/  FMUL.FTZ R170, R124.reuse, R162 ;  /* 0x000000a27caa7220 */ /* 0x040fe20000410000 */
[----:B------:R-:W-:Y:S02]  /*4950*/  HADD2.F32 R162, -RZ, R136.H1_H1 ;  /* 0x30000088ffa27230 */ /* 0x000fe40000004100 */
[-C--:B------:R-:W-:Y:S01]  /*4960*/  FMUL.FTZ R168, R89, R166.reuse ;  /* 0x000000a659a87220 */ /* 0x080fe20000410000 */
[----:B------:R-:W-:Y:S01]  /*4970*/  FFMA.FTZ R88, R124, R137, -R165 ;  /* 0x000000897c587223 */ /* 0x000fe200000108a5 */
[C---:B------:R-:W-:Y:S01]  /*4980*/  FMUL.FTZ R166, R99.reuse, R166 ;  /* 0x000000a663a67220 */ /* 0x040fe20000410000 */
[----:B------:R-:W-:Y:S01]  /*4990*/  F2FP.F16.E4M3.UNPACK_B R46, R46 ;  /* 0x0000002eff2e723e */ /* 0x000fe200020006ff */
[-C--:B------:R-:W-:Y:S01]  /*49a0*/  FFMA.FTZ R168, R99, R162.reuse, -R168 ;  /* 0x000000a263a87223 */ /* 0x080fe200000108a8 */
[----:B------:R-:W-:Y:S01]  /*49b0*/  F2FP.F16.E4M3.UNPACK_B R124, R47 ;  /* 0x0000002fff7c723e */ /* 0x000fe200020006ff */
[----:B------:R-:W-:Y:S01]  /*49c0*/  FFMA.FTZ R47, R125, R137, R170 ;  /* 0x000000897d2f7223 */ /* 0x000fe200000100aa */
[----:B------:R-:W-:Y:S01]  /*49d0*/  FFMA.FTZ R125, R89, R162, R166 ;  /* 0x000000a2597d7223 */ /* 0x000fe200000100a6 */
[----:B------:R-:W-:Y:S01]  /*49e0*/  HADD2.F32 R89, -RZ, R46.H0_H0 ;  /* 0x2000002eff597230 */ /* 0x000fe20000004100 */
[----:B------:R-:W-:Y:S01]  /*49f0*/  F2FP.SATFINITE.E4M3.F32.PACK_AB_MERGE_C R45, R45, R44, R96 ;  /* 0x0000002c2d2d723e */ /* 0x000fe20004807060 */
[----:B------:R-:W-:Y:S01]  /*4a00*/  HADD2.F32 R99, -RZ, R124.H0_H0 ;  /* 0x2000007cff637230 */ /* 0x000fe20000004100 */
[----:B------:R-:W-:Y:S01]  /*4a10*/  F2FP.SATFINITE.E4M3.F32.PACK_AB_MERGE_C R47, R47, R88, RZ ;  /* 0x000000582f2f723e */ /* 0x000fe200048070ff */
[----:B------:R-:W-:Y:S01]  /*4a20*/  HADD2.F32 R46, -RZ, R46.H1_H1 ;  /* 0x3000002eff2e7230 */ /* 0x000fe20000004100 */
[----:B------:R-:W-:Y:S01]  /*4a30*/  F2FP.SATFINITE.E4M3.F32.PACK_AB_MERGE_C R125, R125, R168, RZ ;  /* 0x000000a87d7d723e */ /* 0x000fe200048070ff */
[----:B------:R-:W-:Y:S01]  /*4a40*/  HADD2.F32 R163, -RZ, R163.H0_H0 ;  /* 0x200000a3ffa37230 */ /* 0x000fe20000004100 */
[----:B------:R-:W-:Y:S01]  /*4a50*/  F2FP.SATFINITE.E4M3.F32.PACK_AB_MERGE_C R44, R91, R90, R97 ;  /* 0x0000005a5b2c723e */ /* 0x000fe20004807061 */
[----:B------:R-:W-:-:S02]  /*4a60*/  HADD2.F32 R124, -RZ, R124.H1_H1 ;  /* 0x3000007cff7c7230 */ /* 0x000fc40000004100 */
[----:B------:R-:W-:Y:S02]  /*4a70*/  HADD2.F32 R164, -RZ, R164.H0_H0 ;  /* 0x200000a4ffa47230 */ /* 0x000fe40000004100 */
[-C--:B------:R-:W-:Y:S01]  /*4a80*/  FMUL.FTZ R162, R46, R163.reuse ;  /* 0x000000a32ea27220 */ /* 0x080fe20000410000 */
[----:B------:R-:W-:Y:S02]  /*4a90*/  HADD2.F32 R98, -RZ, R98.H0_H0 ;  /* 0x20000062ff627230 */ /* 0x000fe40000004100 */
[----:B------:R-:W-:Y:S01]  /*4aa0*/  FMUL.FTZ R163, R89, R163 ;  /* 0x000000a359a37220 */ /* 0x000fe20000410000 */
[----:B------:R-:W-:Y:S02]  /*4ab0*/  HADD2.F32 R136, -RZ, R136.H0_H0 ;  /* 0x20000088ff887230 */ /* 0x000fe40000004100 */
[-C--:B------:R-:W-:Y:S01]  /*4ac0*/  FMUL.FTZ R166, R124, R164.reuse ;  /* 0x000000a47ca67220 */ /* 0x080fe20000410000 */
[----:B------:R-:W-:-:S03]  /*4ad0*/  FMUL.FTZ R137, R99, R164 ;  /* 0x000000a463897220 */ /* 0x000fc60000410000 */
[-C--:B------:R-:W-:Y:S01]  /*4ae0*/  FFMA.FTZ R166, R99, R98.reuse, -R166 ;  /* 0x0000006263a67223 */ /* 0x080fe200000108a6 */
[----:B------:R-:W-:Y:S01]  /*4af0*/  FFMA.FTZ R137, R124, R98, R137 ;  /* 0x000000627c897223 */ /* 0x000fe20000010089 */
[-C--:B------:R-:W-:Y:S01]  /*4b00*/  FFMA.FTZ R162, R89, R136.reuse, -R162 ;  /* 0x0000008859a27223 */ /* 0x080fe200000108a2 */
[----:B------:R-:W-:-:S03]  /*4b10*/  FFMA.FTZ R163, R46, R136, R163 ;  /* 0x000000882ea37223 */ /* 0x000fc600000100a3 */
[----:B------:R-:W-:Y:S02]  /*4b20*/  F2FP.SATFINITE.E4M3.F32.PACK_AB_MERGE_C R47, R137, R166, R47 ;  /* 0x000000a6892f723e */ /* 0x000fe4000480702f */
[----:B------:R-:W-:-:S07]  /*4b30*/  F2FP.SATFINITE.E4M3.F32.PACK_AB_MERGE_C R46, R163, R162, R125 ;  /* 0x000000a2a32e723e */ /* 0x000fce000480707d */
.L_x_508:
[----:B------:R-:W-:Y:S05]  /*4b40*/  BSYNC B3 ;  /* 0x0000000000037941 */ /* 0x000fea0003800000 */
.L_x_507:
[----:B--2---:R4:W-:Y:S02]  /*4b50*/  STG.E.128 desc[UR54][R50.64+0x40], R44 ;  /* 0x0000402c32007986 */ /* 0x0049e4000c101d36 */
.L_x_506:
[----:B------:R-:W-:Y:S05]  /*4b60*/  BSYNC B2 ;  /* 0x0000000000027941 */ /* 0x000fea0003800000 */
.L_x_505:
[----:B------:R-:W-:Y:S01]  /*4b70*/  ISETP.NE.AND P3, PT, R37, RZ, PT ;  /* 0x000000ff2500720c */ /* 0x000fe20003f65270 */
[----:B------:R-:W-:-:S12]  /*4b80*/  BSSY B2, `(.L_x_509) ;  /* 0x000006f000027945 */ /* 0x000fd80003800000 */
[----:B------:R-:W-:Y:S05]  /*4b90*/  @!P3 BRA `(.L_x_510) ;  /* 0x0000000400b4b947 */ /* 0x000fea0003800000 */
[----:B0-234-:R0:W2:Y:S01]  /*4ba0*/  LDS.128 R44, [R41+0x26a00] ;  /* 0x026a0000292c7984 */ /* 0x01d0a20000000c00 */
[----:B------:R-:W-:Y:S01]  /*4bb0*/  ISETP.GE.AND P3, PT, R225, R133, PT ;  /* 0x00000085e100720c */ /* 0x000fe20003f66270 */
[----:B------:R-:W-:-:S12]  /*4bc0*/  BSSY B3, `(.L_x_511) ;  /* 0x0000069000037945 */ /* 0x000fd80003800000 */
[----:B0-----:R-:W-:Y:S05]  /*4bd0*/  @P3 BRA `(.L_x_512) ;  /* 0x00000004009c3947 */ /* 0x001fea0003800000 */
[--C-:B------:R-:W-:Y:S02]  /*4be0*/  SHF.R.U32.HI R91, RZ, 0x8, R85.reuse ;  /* 0x00000008ff5b7819 */ /* 0x100fe40000011655 */
[----:B------:R-:W-:Y:S02]  /*4bf0*/  LOP3.LUT R84, R85, 0xff0000ff, RZ, 0xc0, !PT ;  /* 0xff0000ff55547812 */ /* 0x000fe400078ec0ff */
[----:B------:R-:W-:Y:S01]  /*4c00*/  SHF.R.U32.HI R89, RZ, 0x10, R85 ;  /* 0x00000010ff597819 */ /* 0x000fe20000011655 */
[----:B------:R-:W-:Y:S01]  /*4c10*/  IMAD.SHL.U32 R85, R91, 0x100, RZ ;  /* 0x000001005b557824 */ /* 0x000fe200078e00ff */
[--C-:B------:R-:W-:Y:S02]  /*4c20*/  SHF.R.U32.HI R86, RZ, 0x8, R87.reuse ;  /* 0x00000008ff567819 */ /* 0x100fe40000011657 */
[----:B------:R-:W-:Y:S02]  /*4c30*/  LOP3.LUT R88, R87, 0xff0000ff, RZ, 0xc0, !PT ;  /* 0xff0000ff57587812 */ /* 0x000fe400078ec0ff */
[----:B------:R-:W-:-:S02]  /*4c40*/  SHF.R.U32.HI R90, RZ, 0x10, R87 ;  /* 0x00000010ff5a7819 */ /* 0x000fc40000011657 */
[----:B------:R-:W-:Y:S01]  /*4c50*/  SHF.L.U32 R87, R86, 0x8, RZ ;  /* 0x0000000856577819 */ /* 0x000fe200000006ff */
[----:B--2---:R-:W-:Y:S01]  /*4c60*/  IMAD.MOV.U32 R86, RZ, RZ, R44 ;  /* 0x000000ffff567224 */ /* 0x004fe200078e002c */
[----:B------:R-:W-:Y:S01]  /*4c70*/  LOP3.LUT R84, R84, 0xff00, R85, 0xf8, !PT ;  /* 0x0000ff0054547812 */ /* 0x000fe200078ef855 */
[----:B------:R-:W-:Y:S01]  /*4c80*/  IMAD.U32 R85, R89, 0x10000, RZ ;  /* 0x0001000059557824 */ /* 0x000fe200078e00ff */
[----:B------:R-:W-:Y:S01]  /*4c90*/  LOP3.LUT R87, R88, 0xff00, R87, 0xf8, !PT ;  /* 0x0000ff0058577812 */ /* 0x000fe200078ef857 */
[----:B------:R-:W-:Y:S01]  /*4ca0*/  IMAD.U32 R90, R90, 0x10000, RZ ;  /* 0x000100005a5a7824 */ /* 0x000fe200078e00ff */
[----:B------:R-:W-:Y:S02]  /*4cb0*/  F2FP.F16.E4M3.UNPACK_B R88, R158.H1 ;  /* 0x0000009eff58723e */ /* 0x000fe400030006ff */
[----:B------:R-:W-:Y:S02]  /*4cc0*/  F2FP.F16.E4M3.UNPACK_B R44, R45 ;  /* 0x0000002dff2c723e */ /* 0x000fe400020006ff */
        /* <DEDUP_REMOVED lines=25> */
[--C-:B------:R-:W-:Y:S01]  /*4e60*/  HADD2.F32 R89, -RZ, R87.reuse.H0_H0 ;  /* 0x20000057ff597230 */ /* 0x100fe20000004100 */
[----:B------:R-:W-:Y:S01]  /*4e70*/  F2FP.F16.E4M3.UNPACK_B R125, R85.H1 ;  /* 0x00000055ff7d723e */ /* 0x000fe200030006ff */
[----:B------:R-:W-:-:S02]  /*4e80*/  HADD2.F32 R90, -RZ, R87.H1_H1 ;  /* 0x30000057ff5a7230 */ /* 0x000fc40000004100 */
[----:B------:R-:W-:Y:S02]  /*4e90*/  HADD2.F32 R158, -RZ, R158.H0_H0 ;  /* 0x2000009eff9e7230 */ /* 0x000fe40000004100 */
[-C--:B------:R-:W-:Y:S01]  /*4ea0*/  FMUL.FTZ R97, R89, R91.reuse ;  /* 0x0000005b59617220 */ /* 0x080fe20000410000 */
[--C-:B------:R-:W-:Y:S02]  /*4eb0*/  HADD2.F32 R88, -RZ, R86.reuse.H1_H1 ;  /* 0x30000056ff587230 */ /* 0x100fe40000004100 */
[----:B------:R-:W-:Y:S01]  /*4ec0*/  FMUL.FTZ R98, R90, R91 ;  /* 0x0000005b5a627220 */ /* 0x000fe20000410000 */
[----:B------:R-:W-:Y:S02]  /*4ed0*/  HADD2.F32 R87, -RZ, R86.H0_H0 ;  /* 0x20000056ff577230 */ /* 0x000fe40000004100 */
[--C-:B------:R-:W-:Y:S02]  /*4ee0*/  HADD2.F32 R86, -RZ, R157.reuse.H1_H1 ;  /* 0x3000009dff567230 */ /* 0x100fe40000004100 */
[----:B------:R-:W-:Y:S01]  /*4ef0*/  FMUL.FTZ R96, R88, R158 ;  /* 0x0000009e58607220 */ /* 0x000fe20000410000 */
[----:B------:R-:W-:-:S02]  /*4f00*/  HADD2.F32 R157, -RZ, R157.H0_H0 ;  /* 0x2000009dff9d7230 */ /* 0x000fc40000004100 */
[----:B------:R-:W-:Y:S01]  /*4f10*/  FMUL.FTZ R91, R87, R158 ;  /* 0x0000009e575b7220 */ /* 0x000fe20000410000 */
[--C-:B------:R-:W-:Y:S02]  /*4f20*/  HADD2.F32 R137, -RZ, R125.reuse.H1_H1 ;  /* 0x3000007dff897230 */ /* 0x100fe40000004100 */
[-C--:B------:R-:W-:Y:S01]  /*4f30*/  FFMA.FTZ R89, R89, R86.reuse, -R98 ;  /* 0x0000005659597223 */ /* 0x080fe20000010862 */
[----:B------:R-:W-:Y:S01]  /*4f40*/  FFMA.FTZ R90, R90, R86, R97 ;  /* 0x000000565a5a7223 */ /* 0x000fe20000010061 */
[-C--:B------:R-:W-:Y:S01]  /*4f50*/  FFMA.FTZ R86, R87, R157.reuse, -R96 ;  /* 0x0000009d57567223 */ /* 0x080fe20000010860 */
[----:B------:R-:W-:Y:S01]  /*4f60*/  FFMA.FTZ R87, R88, R157, R91 ;  /* 0x0000009d58577223 */ /* 0x000fe2000001005b */
[----:B------:R-:W-:Y:S01]  /*4f70*/  F2FP.F16.E4M3.UNPACK_B R91, R47.H1 ;  /* 0x0000002fff5b723e */ /* 0x000fe200030006ff */
[----:B------:R-:W-:Y:S01]  /*4f80*/  HADD2.F32 R125, -RZ, R125.H0_H0 ;  /* 0x2000007dff7d7230 */ /* 0x000fe20000004100 */
[----:B------:R-:W-:Y:S02]  /*4f90*/  F2FP.SATFINITE.E4M3.F32.PACK_AB_MERGE_C R88, R124, R99, RZ ;  /* 0x000000637c58723e */ /* 0x000fe400048070ff */
[----:B------:R-:W-:Y:S01]  /*4fa0*/  F2FP.SATFINITE.E4M3.F32.PACK_AB_MERGE_C R89, R90, R89, RZ ;  /* 0x000000595a59723e */ /* 0x000fe200048070ff */
[--C-:B------:R-:W-:Y:S01]  /*4fb0*/  HADD2.F32 R96, -RZ, R91.reuse.H0_H0 ;  /* 0x2000005bff607230 */ /* 0x100fe20000004100 */
[----:B------:R-:W-:Y:S01]  /*4fc0*/  F2FP.F16.E4M3.UNPACK_B R90, R46.H1 ;  /* 0x0000002eff5a723e */ /* 0x000fe200030006ff */
[----:B------:R-:W-:Y:S01]  /*4fd0*/  HADD2.F32 R91, -RZ, R91.H1_H1 ;  /* 0x3000005bff5b7230 */ /* 0x000fe20000004100 */
[----:B------:R-:W-:-:S02]  /*4fe0*/  F2FP.F16.E4M3.UNPACK_B R124, R85 ;  /* 0x00000055ff7c723e */ /* 0x000fc400020006ff */
[-C--:B------:R-:W-:Y:S01]  /*4ff0*/  F2FP.F16.E4M3.UNPACK_B R97, R84.reuse ;  /* 0x00000054ff61723e */ /* 0x080fe200020006ff */
[----:B------:R-:W-:Y:S01]  /*5000*/  HADD2.F32 R85, -RZ, R90.H1_H1 ;  /* 0x3000005aff557230 */ /* 0x000fe20000004100 */
[----:B------:R-:W-:Y:S01]  /*5010*/  F2FP.F16.E4M3.UNPACK_B R98, R84.H1 ;  /* 0x00000054ff62723e */ /* 0x000fe200030006ff */
[----:B------:R-:W-:Y:S02]  /*5020*/  HADD2.F32 R136, -RZ, R124.H1_H1 ;  /* 0x3000007cff887230 */ /* 0x000fe40000004100 */
[-C--:B------:R-:W-:Y:S01]  /*5030*/  FMUL.FTZ R157, R91, R137.reuse ;  /* 0x000000895b9d7220 */ /* 0x080fe20000410000 */
[----:B------:R-:W-:Y:S02]  /*5040*/  HADD2.F32 R90, -RZ, R90.H0_H0 ;  /* 0x2000005aff5a7230 */ /* 0x000fe40000004100 */
[----:B------:R-:W-:Y:S01]  /*5050*/  FMUL.FTZ R158, R96, R137 ;  /* 0x00000089609e7220 */ /* 0x000fe20000410000 */
[----:B------:R-:W-:Y:S02]  /*5060*/  HADD2.F32 R84, -RZ, R97.H1_H1 ;  /* 0x30000061ff547230 */ /* 0x000fe40000004100 */
[-C--:B------:R-:W-:Y:S01]  /*5070*/  FMUL.FTZ R137, R85, R136.reuse ;  /* 0x0000008855897220 */ /* 0x080fe20000410000 */
[----:B------:R-:W-:Y:S01]  /*5080*/  F2FP.F16.E4M3.UNPACK_B R47, R47 ;  /* 0x0000002fff2f723e */ /* 0x000fe200020006ff */
[C---:B------:R-:W-:Y:S01]  /*5090*/  FMUL.FTZ R136, R90.reuse, R136 ;  /* 0x000000885a887220 */ /* 0x040fe20000410000 */
[----:B------:R-:W-:Y:S01]  /*50a0*/  F2FP.F16.E4M3.UNPACK_B R46, R46 ;  /* 0x0000002eff2e723e */ /* 0x000fe200020006ff */
[----:B------:R-:W-:Y:S01]  /*50b0*/  FFMA.FTZ R137, R90, R84, -R137 ;  /* 0x000000545a897223 */ /* 0x000fe20000010889 */
[----:B------:R-:W-:-:S02]  /*50c0*/  HADD2.F32 R99, -RZ, R98.H1_H1 ;  /* 0x30000062ff637230 */ /* 0x000fc40000004100 */
[----:B------:R-:W-:Y:S01]  /*50d0*/  FFMA.FTZ R136, R85, R84, R136 ;  /* 0x0000005455887223 */ /* 0x000fe20000010088 */
[--C-:B------:R-:W-:Y:S01]  /*50e0*/  HADD2.F32 R84, -RZ, R47.reuse.H0_H0 ;  /* 0x2000002fff547230 */ /* 0x100fe20000004100 */
[----:B------:R-:W-:Y:S01]  /*50f0*/  F2FP.SATFINITE.E4M3.F32.PACK_AB_MERGE_C R45, R45, R44, R88 ;  /* 0x0000002c2d2d723e */ /* 0x000fe20004807058 */
[----:B------:R-:W-:Y:S02]  /*5100*/  HADD2.F32 R85, -RZ, R47.H1_H1 ;  /* 0x3000002fff557230 */ /* 0x000fe40000004100 */
[-C--:B------:R-:W-:Y:S01]  /*5110*/  FFMA.FTZ R157, R96, R99.reuse, -R157 ;  /* 0x00000063609d7223 */ /* 0x080fe2000001089d */
[--C-:B------:R-:W-:Y:S02]  /*5120*/  HADD2.F32 R47, -RZ, R46.reuse.H0_H0 ;  /* 0x2000002eff2f7230 */ /* 0x100fe40000004100 */
[----:B------:R-:W-:Y:S01]  /*5130*/  FFMA.FTZ R158, R91, R99, R158 ;  /* 0x000000635b9e7223 */ /* 0x000fe2000001009e */
[----:B------:R-:W-:Y:S02]  /*5140*/  HADD2.F32 R46, -RZ, R46.H1_H1 ;  /* 0x3000002eff2e7230 */ /* 0x000fe40000004100 */
[----:B------:R-:W-:Y:S01]  /*5150*/  FMUL.FTZ R99, R85, R125 ;  /* 0x0000007d55637220 */ /* 0x000fe20000410000 */
[----:B------:R-:W-:-:S02]  /*5160*/  HADD2.F32 R124, -RZ, R124.H0_H0 ;  /* 0x2000007cff7c7230 */ /* 0x000fc40000004100 */
[----:B------:R-:W-:Y:S01]  /*5170*/  FMUL.FTZ R96, R84, R125 ;  /* 0x0000007d54607220 */ /* 0x000fe20000410000 */
[----:B------:R-:W-:Y:S01]  /*5180*/  HADD2.F32 R98, -RZ, R98.H0_H0 ;  /* 0x20000062ff627230 */ /* 0x000fe20000004100 */
[----:B------:R-:W-:Y:S01]  /*5190*/  F2FP.SATFINITE.E4M3.F32.PACK_AB_MERGE_C R136, R136, R137, RZ ;  /* 0x000000898888723e */ /* 0x000fe200048070ff */
[----:B------:R-:W-:Y:S02]  /*51a0*/  HADD2.F32 R97, -RZ, R97.H0_H0 ;  /* 0x20000061ff617230 */ /* 0x000fe40000004100 */
[-C--:B------:R-:W-:Y:S01]  /*51b0*/  FMUL.FTZ R90, R46, R124.reuse ;  /* 0x0000007c2e5a7220 */ /* 0x080fe20000410000 */
[----:B------:R-:W-:Y:S01]  /*51c0*/  FMUL.FTZ R91, R47, R124 ;  /* 0x0000007c2f5b7220 */ /* 0x000fe20000410000 */
[-C--:B------:R-:W-:Y:S01]  /*51d0*/  FFMA.FTZ R99, R84, R98.reuse, -R99 ;  /* 0x0000006254637223 */ /* 0x080fe20000010863 */
[----:B------:R-:W-:Y:S01]  /*51e0*/  FFMA.FTZ R96, R85, R98, R96 ;  /* 0x0000006255607223 */ /* 0x000fe20000010060 */
[-C--:B------:R-:W-:Y:S01]  /*51f0*/  FFMA.FTZ R90, R47, R97.reuse, -R90 ;  /* 0x000000612f5a7223 */ /* 0x080fe2000001085a */
[----:B------:R-:W-:Y:S01]  /*5200*/  FFMA.FTZ R91, R46, R97, R91 ;  /* 0x000000612e5b7223 */ /* 0x000fe2000001005b */
[----:B------:R-:W-:-:S02]  /*5210*/  F2FP.SATFINITE.E4M3.F32.PACK_AB_MERGE_C R157, R158, R157, RZ ;  /* 0x0000009d9e9d723e */ /* 0x000fc400048070ff */
[----:B------:R-:W-:Y:S02]  /*5220*/  F2FP.SATFINITE.E4M3.F32.PACK_AB_MERGE_C R44, R87, R86, R89 ;  /* 0x00000056572c723e */ /* 0x000fe40004807059 */
[----:B------:R-:W-:Y:S02]  /*5230*/  F2FP.SATFINITE.E4M3.F32.PACK_AB_MERGE_C R46, R91, R90, R136 ;  /* 0x0000005a5b2e723e */ /* 0x000fe40004807088 */
[----:B------:R-:W-:-:S07]  /*5240*/  F2FP.SATFINITE.E4M3.F32.PACK_AB_MERGE_C R47, R96, R99, R157 ;  /* 0x00000063602f723e */ /* 0x000fce000480709d */
.L_x_512:
[----:B------:R-:W-:Y:S05]  /*5250*/  BSYNC B3 ;  /* 0x0000000000037941 */ /* 0x000fea0003800000 */
.L_x_511:
[----:B--2---:R0:W-:Y:S02]  /*5260*/  STG.E.128 desc[UR54][R50.64+0x60], R44 ;  /* 0x0000602c32007986 */ /* 0x0041e4000c101d36 */
.L_x_510:
[----:B------:R-:W-:Y:S05]  /*5270*/  BSYNC B2 ;  /* 0x0000000000027941 */ /* 0x000fea0003800000 */
.L_x_509:
[----:B------:R-:W-:Y:S01]  /*5280*/  ISETP.NE.AND P3, PT, R38, RZ, PT ;  /* 0x000000ff2600720c */ /* 0x000fe20003f65270 */
[----:B------:R-:W-:-:S12]  /*5290*/  BSSY B2, `(.L_x_513) ;  /* 0x000006f000027945 */ /* 0x000fd80003800000 */
[----:B------:R-:W-:Y:S05]  /*52a0*/  @!P3 BRA `(.L_x_514) ;  /* 0x0000000400b4b947 */ /* 0x000fea0003800000 */
[----:B0-234-:R0:W2:Y:S01]  /*52b0*/  LDS.128 R44, [R40+0x29200] ;  /* 0x02920000282c7984 */ /* 0x01d0a20000000c00 */
        /* <DEDUP_REMOVED lines=106> */
.L_x_516:
[----:B------:R-:W-:Y:S05]  /*5960*/  BSYNC B3 ;  /* 0x0000000000037941 */ /* 0x000fea0003800000 */
.L_x_515:
[----:B--2---:R0:W-:Y:S02]  /*5970*/  STG.E.128 desc[UR54][R50.64+0x80], R44 ;  /* 0x0000802c32007986 */ /* 0x0041e4000c101d36 */
.L_x_514:
[----:B------:R-:W-:Y:S05]  /*5980*/  BSYNC B2 ;  /* 0x0000000000027941 */ /* 0x000fea0003800000 */
.L_x_513:
[----:B------:R-:W-:-:S13]  /*5990*/  ISETP.NE.AND P3, PT, R39, RZ, PT ;  /* 0x000000ff2700720c */ /* 0x000fda0003f65270 */
[----:B------:R-:W-:Y:S05]  /*59a0*/  @!P3 BRA `(.L_x_496) ;  /* 0x0000000400b8b947 */ /* 0x000fea0003800000 */
[----:B0-234-:R0:W2:Y:S01]  /*59b0*/  LDS.128 R44, [R41+0x29200] ;  /* 0x02920000292c7984 */ /* 0x01d0a20000000c00 */
[----:B------:R-:W-:Y:S01]  /*59c0*/  ISETP.GE.AND P3, PT, R226, R133, PT ;  /* 0x00000085e200720c */ /* 0x000fe20003f66270 */
[----:B------:R-:W-:-:S12]  /*59d0*/  BSSY B2, `(.L_x_517) ;  /* 0x000006a000027945 */ /* 0x000fd80003800000 */
[----:B0-----:R-:W-:Y:S05]  /*59e0*/  @P3 BRA `(.L_x_518) ;  /* 0x0000000400a03947 */ /* 0x001fea0003800000 */
[----:B------:R-:W-:Y:S02]  /*59f0*/  SHF.R.U32.HI R78, RZ, 0x8, R77 ;  /* 0x00000008ff4e7819 */ /* 0x000fe4000001164d */
[--C-:B------:R-:W-:Y:S02]  /*5a00*/  SHF.R.U32.HI R81, RZ, 0x8, R79.reuse ;  /* 0x00000008ff517819 */ /* 0x100fe4000001164f */
[----:B------:R-:W-:Y:S02]  /*5a10*/  LOP3.LUT R80, R79, 0xff0000ff, RZ, 0xc0, !PT ;  /* 0xff0000ff4f507812 */ /* 0x000fe400078ec0ff */
[----:B------:R-:W-:Y:S01]  /*5a20*/  SHF.R.U32.HI R82, RZ, 0x10, R79 ;  /* 0x00000010ff527819 */ /* 0x000fe2000001164f */
[----:B------:R-:W-:Y:S01]  /*5a30*/  IMAD.SHL.U32 R79, R78, 0x100, RZ ;  /* 0x000001004e4f7824 */ /* 0x000fe200078e00ff */
[----:B------:R-:W-:Y:S01]  /*5a40*/  LOP3.LUT R76, R77, 0xff0000ff, RZ, 0xc0, !PT ;  /* 0xff0000ff4d4c7812 */ /* 0x000fe200078ec0ff */
[----:B--2---:R-:W-:Y:S01]  /*5a50*/  IMAD.MOV.U32 R78, RZ, RZ, R44 ;  /* 0x000000ffff4e7224 */ /* 0x004fe200078e002c */
[----:B------:R-:W-:Y:S01]  /*5a60*/  SHF.R.U32.HI R83, RZ, 0x10, R77 ;  /* 0x00000010ff537819 */ /* 0x000fe2000001164d */
[----:B------:R-:W-:Y:S01]  /*5a70*/  IMAD.MOV.U32 R77, RZ, RZ, R45 ;  /* 0x000000ffff4d7224 */ /* 0x000fe200078e002d */
[----:B------:R-:W-:Y:S01]  /*5a80*/  SHF.L.U32 R81, R81, 0x8, RZ ;  /* 0x0000000851517819 */ /* 0x000fe200000006ff */
[----:B------:R-:W-:Y:S01]  /*5a90*/  IMAD.U32 R82, R82, 0x10000, RZ ;  /* 0x0001000052527824 */ /* 0x000fe200078e00ff */
[----:B------:R-:W-:Y:S01]  /*5aa0*/  LOP3.LUT R45, R76, 0xff00, R79, 0xf8, !PT ;  /* 0x0000ff004c2d7812 */ /* 0x000fe200078ef84f */
[----:B------:R-:W-:Y:S01]  /*5ab0*/  IMAD.U32 R76, R83, 0x10000, RZ ;  /* 0x00010000534c7824 */ /* 0x000fe200078e00ff */
[----:B------:R-:W-:-:S02]  /*5ac0*/  LOP3.LUT R81, R80, 0xff00, R81, 0xf8, !PT ;  /* 0x0000ff0050517812 */ /* 0x000fc400078ef851 */
        /* <DEDUP_REMOVED lines=28> */
[----:B------:R-:W-:Y:S01]  /*5c90*/  HADD2.F32 R81, -RZ, R79.H0_H0 ;  /* 0x2000004fff517230 */ /* 0x000fe20000004100 */
[----:B------:R-:W-:Y:S01]  /*5ca0*/  F2FP.SATFINITE.E4M3.F32.PACK_AB_MERGE_C R98, R88, R87, RZ ;  /* 0x000000575862723e */ /* 0x000fe200048070ff */
[--C-:B------:R-:W-:Y:S02]  /*5cb0*/  HADD2.F32 R79, -RZ, R78.reuse.H0_H0 ;  /* 0x2000004eff4f7230 */ /* 0x100fe40000004100 */
[-C--:B------:R-:W-:Y:S01]  /*5cc0*/  FMUL.FTZ R86, R82, R83.reuse ;  /* 0x0000005352567220 */ /* 0x080fe20000410000 */
[----:B------:R-:W-:Y:S02]  /*5cd0*/  HADD2.F32 R80, -RZ, R78.H1_H1 ;  /* 0x3000004eff507230 */ /* 0x000fe40000004100 */
[----:B------:R-:W-:Y:S01]  /*5ce0*/  FMUL.FTZ R83, R81, R83 ;  /* 0x0000005351537220 */ /* 0x000fe20000410000 */
[----:B------:R-:W-:Y:S01]  /*5cf0*/  HADD2.F32 R78, -RZ, R148.H1_H1 ;  /* 0x30000094ff4e7230 */ /* 0x000fe20000004100 */
[----:B------:R-:W-:Y:S01]  /*5d00*/  F2FP.F16.E4M3.UNPACK_B R87, R76.H1 ;  /* 0x0000004cff57723e */ /* 0x000fe200030006ff */
[----:B------:R-:W-:-:S02]  /*5d10*/  HADD2.F32 R155, -RZ, R155.H0_H0 ;  /* 0x2000009bff9b7230 */ /* 0x000fc40000004100 */
[----:B------:R-:W-:Y:S02]  /*5d20*/  HADD2.F32 R148, -RZ, R148.H0_H0 ;  /* 0x20000094ff947230 */ /* 0x000fe40000004100 */
[-C--:B------:R-:W-:Y:S01]  /*5d30*/  FFMA.FTZ R86, R81, R78.reuse, -R86 ;  /* 0x0000004e51567223 */ /* 0x080fe20000010856 */
[----:B------:R-:W-:Y:S01]  /*5d40*/  FFMA.FTZ R83, R82, R78, R83 ;  /* 0x0000004e52537223 */ /* 0x000fe20000010053 */
[C---:B------:R-:W-:Y:S01]  /*5d50*/  FMUL.FTZ R84, R80.reuse, R155 ;  /* 0x0000009b50547220 */ /* 0x040fe20000410000 */
[----:B------:R-:W-:Y:S01]  /*5d60*/  F2FP.F16.E4M3.UNPACK_B R81, R47.H1 ;  /* 0x0000002fff51723e */ /* 0x000fe200030006ff */
[C---:B------:R-:W-:Y:S01]  /*5d70*/  FMUL.FTZ R155, R79.reuse, R155 ;  /* 0x0000009b4f9b7220 */ /* 0x040fe20000410000 */
[----:B------:R-:W-:Y:S02]  /*5d80*/  HADD2.F32 R88, -RZ, R87.H1_H1 ;  /* 0x30000057ff587230 */ /* 0x000fe40000004100 */
[----:B------:R-:W-:Y:S01]  /*5d90*/  FFMA.FTZ R78, R79, R148, -R84 ;  /* 0x000000944f4e7223 */ /* 0x000fe20000010854 */
[----:B------:R-:W-:Y:S01]  /*5da0*/  F2FP.SATFINITE.E4M3.F32.PACK_AB_MERGE_C R96, R83, R86, RZ ;  /* 0x000000565360723e */ /* 0x000fe200048070ff */
[----:B------:R-:W-:Y:S01]  /*5db0*/  FFMA.FTZ R79, R80, R148, R155 ;  /* 0x00000094504f7223 */ /* 0x000fe2000001009b */
[--C-:B------:R-:W-:Y:S01]  /*5dc0*/  HADD2.F32 R82, -RZ, R81.reuse.H0_H0 ;  /* 0x20000051ff527230 */ /* 0x100fe20000004100 */
[-C--:B------:R-:W-:Y:S01]  /*5dd0*/  F2FP.F16.E4M3.UNPACK_B R84, R45.reuse.H1 ;  /* 0x0000002dff54723e */ /* 0x080fe200030006ff */
[----:B------:R-:W-:Y:S01]  /*5de0*/  HADD2.F32 R81, -RZ, R81.H1_H1 ;  /* 0x30000051ff517230 */ /* 0x000fe20000004100 */
[----:B------:R-:W-:Y:S01]  /*5df0*/  F2FP.F16.E4M3.UNPACK_B R80, R46.H1 ;  /* 0x0000002eff50723e */ /* 0x000fe200030006ff */
[----:B------:R-:W-:Y:S01]  /*5e00*/  HADD2.F32 R87, -RZ, R87.H0_H0 ;  /* 0x20000057ff577230 */ /* 0x000fe20000004100 */
[----:B------:R-:W-:Y:S01]  /*5e10*/  F2FP.F16.E4M3.UNPACK_B R86, R76 ;  /* 0x0000004cff56723e */ /* 0x000fe200020006ff */
[----:B------:R-:W-:Y:S01]  /*5e20*/  HADD2.F32 R85, -RZ, R84.H1_H1 ;  /* 0x30000054ff557230 */ /* 0x000fe20000004100 */
[----:B------:R-:W-:Y:S01]  /*5e30*/  F2FP.F16.E4M3.UNPACK_B R83, R45 ;  /* 0x0000002dff53723e */ /* 0x000fe200020006ff */
[----:B------:R-:W-:-:S02]  /*5e40*/  HADD2.F32 R76, -RZ, R80.H1_H1 ;  /* 0x30000050ff4c7230 */ /* 0x000fc40000004100 */
[----:B------:R-:W-:Y:S01]  /*5e50*/  FMUL.FTZ R45, R81, R88 ;  /* 0x00000058512d7220 */ /* 0x000fe20000410000 */
[----:B------:R-:W-:Y:S01]  /*5e60*/  HADD2.F32 R89, -RZ, R86.H1_H1 ;  /* 0x30000056ff597230 */ /* 0x000fe20000004100 */
[----:B------:R-:W-:Y:S01]  /*5e70*/  F2FP.F16.E4M3.UNPACK_B R47, R47 ;  /* 0x0000002fff2f723e */ /* 0x000fe200020006ff */
[----:B------:R-:W-:Y:S02]  /*5e80*/  HADD2.F32 R80, -RZ, R80.H0_H0 ;  /* 0x20000050ff507230 */ /* 0x000fe40000004100 */
[----:B------:R-:W-:Y:S01]  /*5e90*/  FFMA.FTZ R90, R82, R85, -R45 ;  /* 0x00000055525a7223 */ /* 0x000fe2000001082d */
[----:B------:R-:W-:Y:S02]  /*5ea0*/  HADD2.F32 R45, -RZ, R83.H1_H1 ;  /* 0x30000053ff2d7230 */ /* 0x000fe40000004100 */
[-C--:B------:R-:W-:Y:S01]  /*5eb0*/  FMUL.FTZ R91, R76, R89.reuse ;  /* 0x000000594c5b7220 */ /* 0x080fe20000410000 */
[----:B------:R-:W-:Y:S01]  /*5ec0*/  F2FP.F16.E4M3.UNPACK_B R46, R46 ;  /* 0x0000002eff2e723e */ /* 0x000fe200020006ff */
[----:B------:R-:W-:Y:S01]  /*5ed0*/  FMUL.FTZ R89, R80, R89 ;  /* 0x0000005950597220 */ /* 0x000fe20000410000 */
[----:B------:R-:W-:Y:S01]  /*5ee0*/  FMUL.FTZ R88, R82, R88 ;  /* 0x0000005852587220 */ /* 0x000fe20000410000 */
[----:B------:R-:W-:Y:S01]  /*5ef0*/  FFMA.FTZ R91, R80, R45, -R91 ;  /* 0x0000002d505b7223 */ /* 0x000fe2000001085b */
[----:B------:R-:W-:-:S02]  /*5f00*/  HADD2.F32 R86, -RZ, R86.H0_H0 ;  /* 0x20000056ff567230 */ /* 0x000fc40000004100 */
[----:B------:R-:W-:Y:S01]  /*5f10*/  FFMA.FTZ R82, R76, R45, R89 ;  /* 0x0000002d4c527223 */ /* 0x000fe20000010059 */
[--C-:B------:R-:W-:Y:S02]  /*5f20*/  HADD2.F32 R76, -RZ, R47.reuse.H0_H0 ;  /* 0x2000002fff4c7230 */ /* 0x100fe40000004100 */
[----:B------:R-:W-:Y:S01]  /*5f30*/  FFMA.FTZ R97, R81, R85, R88 ;  /* 0x0000005551617223 */ /* 0x000fe20000010058 */
[--C-:B------:R-:W-:Y:S02]  /*5f40*/  HADD2.F32 R45, -RZ, R46.reuse.H0_H0 ;  /* 0x2000002eff2d7230 */ /* 0x100fe40000004100 */
[----:B------:R-:W-:Y:S02]  /*5f50*/  HADD2.F32 R47, -RZ, R47.H1_H1 ;  /* 0x3000002fff2f7230 */ /* 0x000fe40000004100 */
[----:B------:R-:W-:Y:S01]  /*5f60*/  FMUL.FTZ R88, R76, R87 ;  /* 0x000000574c587220 */ /* 0x000fe20000410000 */
[----:B------:R-:W-:Y:S02]  /*5f70*/  HADD2.F32 R46, -RZ, R46.H1_H1 ;  /* 0x3000002eff2e7230 */ /* 0x000fe40000004100 */
[----:B------:R-:W-:Y:S01]  /*5f80*/  FMUL.FTZ R81, R45, R86 ;  /* 0x000000562d517220 */ /* 0x000fe20000410000 */
[----:B------:R-:W-:-:S02]  /*5f90*/  HADD2.F32 R84, -RZ, R84.H0_H0 ;  /* 0x20000054ff547230 */ /* 0x000fc40000004100 */
[C---:B------:R-:W-:Y:S01]  /*5fa0*/  FMUL.FTZ R85, R47.reuse, R87 ;  /* 0x000000572f557220 */ /* 0x040fe20000410000 */
[----:B------:R-:W-:Y:S02]  /*5fb0*/  HADD2.F32 R83, -RZ, R83.H0_H0 ;  /* 0x20000053ff537230 */ /* 0x000fe40000004100 */
[----:B------:R-:W-:Y:S01]  /*5fc0*/  FMUL.FTZ R80, R46, R86 ;  /* 0x000000562e507220 */ /* 0x000fe20000410000 */
[----:B------:R-:W-:Y:S01]  /*5fd0*/  F2FP.SATFINITE.E4M3.F32.PACK_AB_MERGE_C R82, R82, R91, RZ ;  /* 0x0000005b5252723e */ /* 0x000fe200048070ff */
[-C--:B------:R-:W-:Y:S01]  /*5fe0*/  FFMA.FTZ R85, R76, R84.reuse, -R85 ;  /* 0x000000544c557223 */ /* 0x080fe20000010855 */
[----:B------:R-:W-:Y:S01]  /*5ff0*/  FFMA.FTZ R88, R47, R84, R88 ;  /* 0x000000542f587223 */ /* 0x000fe20000010058 */
[-C--:B------:R-:W-:Y:S01]  /*6000*/  FFMA.FTZ R80, R45, R83.reuse, -R80 ;  /* 0x000000532d507223 */ /* 0x080fe20000010850 */
[----:B------:R-:W-:Y:S01]  /*6010*/  FFMA.FTZ R81, R46, R83, R81 ;  /* 0x000000532e517223 */ /* 0x000fe20000010051 */
[----:B------:R-:W-:Y:S02]  /*6020*/  F2FP.SATFINITE.E4M3.F32.PACK_AB_MERGE_C R90, R97, R90, RZ ;  /* 0x0000005a615a723e */ /* 0x000fe400048070ff */
[----:B------:R-:W-:-:S02]  /*6030*/  F2FP.SATFINITE.E4M3.F32.PACK_AB_MERGE_C R45, R77, R44, R98 ;  /* 0x0000002c4d2d723e */ /* 0x000fc40004807062 */
[----:B------:R-:W-:Y:S02]  /*6040*/  F2FP.SATFINITE.E4M3.F32.PACK_AB_MERGE_C R44, R79, R78, R96 ;  /* 0x0000004e4f2c723e */ /* 0x000fe40004807060 */
[----:B------:R-:W-:Y:S02]  /*6050*/  F2FP.SATFINITE.E4M3.F32.PACK_AB_MERGE_C R46, R81, R80, R82 ;  /* 0x00000050512e723e */ /* 0x000fe40004807052 */
[----:B------:R-:W-:-:S07]  /*6060*/  F2FP.SATFINITE.E4M3.F32.PACK_AB_MERGE_C R47, R88, R85, R90 ;  /* 0x00000055582f723e */ /* 0x000fce000480705a */
.L_x_518:
[----:B------:R-:W-:Y:S05]  /*6070*/  BSYNC B2 ;  /* 0x0000000000027941 */ /* 0x000fea0003800000 */
.L_x_517:
[----:B--2---:R0:W-:Y:S02]  /*6080*/  STG.E.128 desc[UR54][R50.64+0xa0], R44 ;  /* 0x0000a02c32007986 */ /* 0x0041e4000c101d36 */
.L_x_496:
[----:B------:R-:W-:Y:S05]  /*6090*/  BSYNC B1 ;  /* 0x0000000000017941 */ /* 0x000fea0003800000 */
.L_x_495:
[----:B------:R-:W-:Y:S05]  /*60a0*/  @P4 BRA `(.L_x_519) ;  /* 0x00000094001c4947 */ /* 0x000fea0003800000 */
[----:B------:R-:W-:Y:S01]  /*60b0*/  ISETP.NE.AND P3, PT, R34, RZ, PT ;  /* 0x000000ff2200720c */ /* 0x000fe20003f65270 */
[----:B------:R-:W-:-:S12]  /*60c0*/  BSSY B1, `(.L_x_520) ;  /* 0x000006f000017945 */ /* 0x000fd80003800000 */
[----:B------:R-:W-:Y:S05]  /*60d0*/  @!P3 BRA `(.L_x_521) ;  /* 0x0000000400b4b947 */ /* 0x000fea0003800000 */
[----:B0-234-:R0:W2:Y:S01]  /*60e0*/  LDS.128 R44, [R40+0x26200] ;  /* 0x02620000282c7984 */ /* 0x01d0a20000000c00 */
[----:B------:R-:W-:Y:S01]  /*60f0*/  ISETP.GE.AND P3, PT, R22, R133, PT ;  /* 0x000000851600720c */ /* 0x000fe20003f66270 */
[----:B------:R-:W-:-:S12]  /*6100*/  BSSY B2, `(.L_x_522) ;  /* 0x0000069000027945 */ /* 0x000fd80003800000 */
[----:B0-----:R-:W-:Y:S05]  /*6110*/  @P3 BRA `(.L_x_523) ;  /* 0x00000004009c3947 */ /* 0x001fea0003800000 */
[----:B------:R-:W-:Y:S01]  /*6120*/  SHF.R.U32.HI R72, RZ, 0x8, R73 ;  /* 0x00000008ff487819 */ /* 0x000fe20000011649 */
[----:B--2---:R-:W-:Y:S01]  /*6130*/  IMAD.MOV.U32 R50, RZ, RZ, R44 ;  /* 0x000000ffff327224 */ /* 0x004fe200078e002c */
[----:B------:R-:W-:Y:S02]  /*6140*/  SHF.R.U32.HI R74, RZ, 0x8, R75 ;  /* 0x00000008ff4a7819 */ /* 0x000fe4000001164b */
[----:B------:R-:W-:Y:S02]  /*6150*/  LOP3.LUT R51, R73, 0xff0000ff, RZ, 0xc0, !PT ;  /* 0xff0000ff49337812 */ /* 0x000fe400078ec0ff */
[----:B------:R-:W-:Y:S01]  /*6160*/  SHF.R.U32.HI R76, RZ, 0x10, R73 ;  /* 0x00000010ff4c7819 */ /* 0x000fe20000011649 */
[----:B------:R-:W-:Y:S01]  /*6170*/  IMAD.SHL.U32 R74, R74, 0x100, RZ ;  /* 0x000001004a4a7824 */ /* 0x000fe200078e00ff */
[----:B------:R-:W-:Y:S02]  /*6180*/  LOP3.LUT R73, R75, 0xff0000ff, RZ, 0xc0, !PT ;  /* 0xff0000ff4b497812 */ /* 0x000fe400078ec0ff */
[----:B------:R-:W-:-:S02]  /*6190*/  SHF.R.U32.HI R75, RZ, 0x10, R75 ;  /* 0x00000010ff4b7819 */ /* 0x000fc4000001164b */
[----:B------:R-:W-:Y:S02]  /*61a0*/  SHF.L.U32 R72, R72, 0x8, RZ ;  /* 0x0000000848487819 */ /* 0x000fe400000006ff */
[----:B------:R-:W-:Y:S01]  /*61b0*/  LOP3.LUT R74, R73, 0xff00, R74, 0xf8, !PT ;  /* 0x0000ff00494a7812 */ /* 0x000fe200078ef84a */
[----:B------:R-:W-:Y:S01]  /*61c0*/  IMAD.U32 R75, R75, 0x10000, RZ ;  /* 0x000100004b4b7824 */ /* 0x000fe200078e00ff */
[----:B------:R-:W-:Y:S01]  /*61d0*/  LOP3.LUT R51, R51, 0xff00, R72, 0xf8, !PT ;  /* 0x0000ff0033337812 */ /* 0x000fe200078ef848 */
[----:B------:R-:W-:Y:S01]  /*61e0*/  IMAD.U32 R72, R76, 0x10000, RZ ;  /* 0x000100004c487824 */ /* 0x000fe200078e00ff */
[-C--:B------:R-:W-:Y:S02]  /*61f0*/  F2FP.F16.E4M3.UNPACK_B R44, R45.reuse ;  /* 0x0000002dff2c723e */ /* 0x080fe400020006ff */
[----:B------:R-:W-:Y:S02]  /*6200*/  F2FP.F16.E4M3.UNPACK_B R73, R154.H1 ;  /* 0x0000009aff49723e */ /* 0x000fe400030006ff */
[----:B------:R-:W-:Y:S01]  /*6210*/  LOP3.LUT R76, R51, 0xff0000, R72, 0xf8, !PT ;  /* 0x00ff0000334c7812 */ /* 0x000fe200078ef848 */
[--C-:B------:R-:W-:Y:S01]  /*6220*/  HADD2.F32 R51, -RZ, R44.reuse.H1_H1 ;  /* 0x3000002cff337230 */ /* 0x100fe20000004100 */
[----:B------:R-:W-:Y:S01]  /*6230*/  LOP3.LUT R79, R74, 0xff0000, R75, 0xf8, !PT ;  /* 0x00ff00004a4f7812 */ /* 0x000fe200078ef84b */
[--C-:B------:R-:W-:Y:S01]  /*6240*/  HADD2.F32 R77, -RZ, R73.reuse.H0_H0 ;  /* 0x20000049ff4d7230 */ /* 0x100fe20000004100 */
[----:B------:R-:W-:Y:S01]  /*6250*/  F2FP.F16.E4M3.UNPACK_B R74, R152.H1 ;  /* 0x00000098ff4a723e */ /* 0x000fe200030006ff */
[----:B------:R-:W-:Y:S01]  /*6260*/  HADD2.F32 R44, -RZ, R44.H0_H0 ;  /* 0x2000002cff2c7230 */ /* 0x000fe20000004100 */
[----:B------:R-:W-:Y:S01]  /*6270*/  F2FP.F16.E4M3.UNPACK_B R45, R45.H1 ;  /* 0x0000002dff2d723e */ /* 0x000fe200030006ff */
[----:B------:R-:W-:-:S02]  /*6280*/  HADD2.F32 R78, -RZ, R73.H1_H1 ;  /* 0x30000049ff4e7230 */ /* 0x000fc40000004100 */
[CC--:B------:R-:W-:Y:S01]  /*6290*/  FMUL.FTZ R81, R51.reuse, R77.reuse ;  /* 0x0000004d33517220 */ /* 0x0c0fe20000410000 */
[--C-:B------:R-:W-:Y:S02]  /*62a0*/  HADD2.F32 R75, -RZ, R74.reuse.H0_H0 ;  /* 0x2000004aff4b7230 */ /* 0x100fe40000004100 */
[----:B------:R-:W-:Y:S01]  /*62b0*/  FMUL.FTZ R80, R44, R77 ;  /* 0x0000004d2c507220 */ /* 0x000fe20000410000 */
[--C-:B------:R-:W-:Y:S01]  /*62c0*/  HADD2.F32 R73, -RZ, R45.reuse.H1_H1 ;  /* 0x3000002dff497230 */ /* 0x100fe20000004100 */
[----:B------:R-:W-:Y:S01]  /*62d0*/  F2FP.F16.E4M3.UNPACK_B R154, R154 ;  /* 0x0000009aff9a723e */ /* 0x000fe200020006ff */
[----:B------:R-:W-:Y:S02]  /*62e0*/  HADD2.F32 R72, -RZ, R45.H0_H0 ;  /* 0x2000002dff487230 */ /* 0x000fe40000004100 */
[-C--:B------:R-:W-:Y:S01]  /*62f0*/  FFMA.FTZ R45, R51, R75.reuse, R80 ;  /* 0x0000004b332d7223 */ /* 0x080fe20000010050 */
[----:B------:R-:W-:Y:S02]  /*6300*/  HADD2.F32 R74, -RZ, R74.H1_H1 ;  /* 0x3000004aff4a7230 */ /* 0x000fe40000004100 */
[C---:B------:R-:W-:Y:S01]  /*6310*/  FMUL.FTZ R77, R73.reuse, R78 ;  /* 0x0000004e494d7220 */ /* 0x040fe20000410000 */
[----:B------:R-:W-:Y:S01]  /*6320*/  F2FP.F16.E4M3.UNPACK_B R51, R50.H1 ;  /* 0x00000032ff33723e */ /* 0x000fe200030006ff */
[----:B------:R-:W-:Y:S01]  /*6330*/  FMUL.FTZ R78, R72, R78 ;  /* 0x0000004e484e7220 */ /* 0x000fe20000410000 */
[----:B------:R-:W-:Y:S01]  /*6340*/  FFMA.FTZ R44, R44, R75, -R81 ;  /* 0x0000004b2c2c7223 */ /* 0x000fe20000010851 */
[----:B------:R-:W-:Y:S01]  /*6350*/  FFMA.FTZ R82, R72, R74, -R77 ;  /* 0x0000004a48527223 */ /* 0x000fe2000001084d */
[----:B------:R-:W-:Y:S01]  /*6360*/  F2FP.F16.E4M3.UNPACK_B R50, R50 ;  /* 0x00000032ff32723e */ /* 0x000fe200020006ff */
[----:B------:R-:W-:Y:S01]  /*6370*/  FFMA.FTZ R83, R73, R74, R78 ;  /* 0x0000004a49537223 */ /* 0x000fe2000001004e */
[----:B------:R-:W-:Y:S01]  /*6380*/  F2FP.F16.E4M3.UNPACK_B R152, R152 ;  /* 0x00000098ff98723e */ /* 0x000fe200020006ff */
[----:B------:R-:W-:-:S02]  /*6390*/  HADD2.F32 R75, -RZ, R154.H1_H1 ;  /* 0x3000009aff4b7230 */ /* 0x000fc40000004100 */
[--C-:B------:R-:W-:Y:S01]  /*63a0*/  HADD2.F32 R72, -RZ, R51.reuse.H0_H0 ;  /* 0x20000033ff487230 */ /* 0x100fe20000004100 */
[----:B------:R-:W-:Y:S01]  /*63b0*/  F2FP.SATFINITE.E4M3.F32.PACK_AB_MERGE_C R85, R83, R82, RZ ;  /* 0x000000525355723e */ /* 0x000fe200048070ff */
[----:B------:R-:W-:Y:S02]  /*63c0*/  HADD2.F32 R73, -RZ, R51.H1_H1 ;  /* 0x30000033ff497230 */ /* 0x000fe40000004100 */
[----:B------:R-:W-:Y:S02]  /*63d0*/  HADD2.F32 R51, -RZ, R50.H0_H0 ;  /* 0x20000032ff337230 */ /* 0x000fe40000004100 */
[-C--:B------:R-:W-:Y:S01]  /*63e0*/  FMUL.FTZ R80, R72, R75.reuse ;  /* 0x0000004b48507220 */ /* 0x080fe20000410000 */
[----:B------:R-:W-:Y:S02]  /*63f0*/  HADD2.F32 R74, -RZ, R152.H1_H1 ;  /* 0x30000098ff4a7230 */ /* 0x000fe40000004100 */
[----:B------:R-:W-:Y:S01]  /*6400*/  FMUL.FTZ R77, R73, R75 ;  /* 0x0000004b494d7220 */ /* 0x000fe20000410000 */
[----:B------:R-:W-:Y:S01]  /*6410*/  HADD2.F32 R154, -RZ, R154.H0_H0 ;  /* 0x2000009aff9a7230 */ /* 0x000fe20000004100 */
[----:B------:R-:W-:Y:S01]  /*6420*/  F2FP.SATFINITE.E4M3.F32.PACK_AB_MERGE_C R45, R45, R44, R85 ;  /* 0x0000002c2d2d723e */ /* 0x000fe20004807055 */
[----:B------:R-:W-:-:S02]  /*6430*/  HADD2.F32 R50, -RZ, R50.H1_H1 ;  /* 0x30000032ff327230 */ /* 0x000fc40000004100 */
[-C--:B------:R-:W-:Y:S01]  /*6440*/  FFMA.FTZ R77, R72, R74.reuse, -R77 ;  /* 0x0000004a484d7223 */ /* 0x080fe2000001084d */
[----:B------:R-:W-:Y:S02]  /*6450*/  HADD2.F32 R152, -RZ, R152.H0_H0 ;  /* 0x20000098ff987230 */ /* 0x000fe40000004100 */
[----:B------:R-:W-:Y:S01]  /*6460*/  FFMA.FTZ R80, R73, R74, R80 ;  /* 0x0000004a49507223 */ /* 0x000fe20000010050 */
[CC--:B------:R-:W-:Y:S01]  /*6470*/  FMUL.FTZ R75, R51.reuse, R154.reuse ;  /* 0x0000009a334b7220 */ /* 0x0c0fe20000410000 */
[----:B------:R-:W-:Y:S01]  /*6480*/  FMUL.FTZ R78, R50, R154 ;  /* 0x0000009a324e7220 */ /* 0x000fe20000410000 */
[----:B------:R-:W-:Y:S02]  /*6490*/  F2FP.F16.E4M3.UNPACK_B R74, R76.H1 ;  /* 0x0000004cff4a723e */ /* 0x000fe400030006ff */
[----:B------:R-:W-:Y:S01]  /*64a0*/  F2FP.SATFINITE.E4M3.F32.PACK_AB_MERGE_C R84, R80, R77, RZ ;  /* 0x0000004d5054723e */ /* 0x000fe200048070ff */
[-C--:B------:R-:W-:Y:S01]  /*64b0*/  FFMA.FTZ R81, R51, R152.reuse, -R78 ;  /* 0x0000009833517223 */ /* 0x080fe2000001084e */
[----:B------:R-:W-:Y:S01]  /*64c0*/  F2FP.F16.E4M3.UNPACK_B R51, R47.H1 ;  /* 0x0000002fff33723e */ /* 0x000fe200030006ff */
[----:B------:R-:W-:Y:S01]  /*64d0*/  FFMA.FTZ R152, R50, R152, R75 ;  /* 0x0000009832987223 */ /* 0x000fe2000001004b */
[-C--:B------:R-:W-:Y:S01]  /*64e0*/  F2FP.F16.E4M3.UNPACK_B R77, R79.reuse.H1 ;  /* 0x0000004fff4d723e */ /* 0x080fe200030006ff */
[----:B------:R-:W-:Y:S01]  /*64f0*/  HADD2.F32 R75, -RZ, R74.H1_H1 ;  /* 0x3000004aff4b7230 */ /* 0x000fe20000004100 */
[----:B------:R-:W-:Y:S01]  /*6500*/  F2FP.F16.E4M3.UNPACK_B R50, R46.H1 ;  /* 0x0000002eff32723e */ /* 0x000fe200030006ff */
[----:B------:R-:W-:Y:S01]  /*6510*/  HADD2.F32 R73, -RZ, R51.H1_H1 ;  /* 0x30000033ff497230 */ /* 0x000fe20000004100 */
[----:B------:R-:W-:Y:S01]  /*6520*/  F2FP.F16.E4M3.UNPACK_B R79, R79 ;  /* 0x0000004fff4f723e */ /* 0x000fe200020006ff */
[----:B------:R-:W-:Y:S01]  /*6530*/  HADD2.F32 R80, -RZ, R77.H1_H1 ;  /* 0x3000004dff507230 */ /* 0x000fe20000004100 */
[----:B------:R-:W-:Y:S01]  /*6540*/  F2FP.F16.E4M3.UNPACK_B R76, R76 ;  /* 0x0000004cff4c723e */ /* 0x000fe200020006ff */
[----:B------:R-:W-:Y:S01]  /*6550*/  HADD2.F32 R72, -RZ, R51.H0_H0 ;  /* 0x20000033ff487230 */ /* 0x000fe20000004100 */
[----:B------:R-:W-:Y:S01]  /*6560*/  F2FP.F16.E4M3.UNPACK_B R47, R47 ;  /* 0x0000002fff2f723e */ /* 0x000fe200020006ff */
[----:B------:R-:W-:-:S02]  /*6570*/  HADD2.F32 R51, -RZ, R50.H1_H1 ;  /* 0x30000032ff337230 */ /* 0x000fc40000004100 */
[-C--:B------:R-:W-:Y:S01]  /*6580*/  FMUL.FTZ R83, R73, R80.reuse ;  /* 0x0000005049537220 */ /* 0x080fe20000410000 */
[--C-:B------:R-:W-:Y:S02]  /*6590*/  HADD2.F32 R78, -RZ, R79.reuse.H1_H1 ;  /* 0x3000004fff4e7230 */ /* 0x100fe40000004100 */
[C---:B------:R-:W-:Y:S01]  /*65a0*/  FMUL.FTZ R80, R72.reuse, R80 ;  /* 0x0000005048507220 */ /* 0x040fe20000410000 */
[----:B------:R-:W-:Y:S02]  /*65b0*/  HADD2.F32 R50, -RZ, R50.H0_H0 ;  /* 0x20000032ff327230 */ /* 0x000fe40000004100 */
[----:B------:R-:W-:Y:S01]  /*65c0*/  FFMA.FTZ R82, R72, R75, -R83 ;  /* 0x0000004b48527223 */ /* 0x000fe20000010853 */
[----:B------:R-:W-:Y:S02]  /*65d0*/  HADD2.F32 R72, -RZ, R76.H1_H1 ;  /* 0x3000004cff487230 */ /* 0x000fe40000004100 */
[----:B------:R-:W-:Y:S01]  /*65e0*/  FMUL.FTZ R83, R51, R78 ;  /* 0x0000004e33537220 */ /* 0x000fe20000410000 */
[----:B------:R-:W-:Y:S01]  /*65f0*/  F2FP.F16.E4M3.UNPACK_B R46, R46 ;  /* 0x0000002eff2e723e */ /* 0x000fe200020006ff */
[----:B------:R-:W-:Y:S01]  /*6600*/  FMUL.FTZ R78, R50, R78 ;  /* 0x0000004e324e7220 */ /* 0x000fe20000410000 */
[----:B------:R-:W-:-:S02]  /*6610*/  HADD2.F32 R79, -RZ, R79.H0_H0 ;  /* 0x2000004fff4f7230 */ /* 0x000fc40000004100 */
[-C--:B------:R-:W-:Y:S01]  /*6620*/  FFMA.FTZ R83, R50, R72.reuse, -R83 ;  /* 0x0000004832537223 */ /* 0x080fe20000010853 */
[--C-:B------:R-:W-:Y:S02]  /*6630*/  HADD2.F32 R50, -RZ, R47.reuse.H0_H0 ;  /* 0x2000002fff327230 */ /* 0x100fe40000004100 */
[----:B------:R-:W-:Y:S01]  /*6640*/  FFMA.FTZ R78, R51, R72, R78 ;  /* 0x00000048334e7223 */ /* 0x000fe2000001004e */
[----:B------:R-:W-:Y:S02]  /*6650*/  HADD2.F32 R51, -RZ, R47.H1_H1 ;  /* 0x3000002fff337230 */ /* 0x000fe40000004100 */
[----:B------:R-:W-:Y:S01]  /*6660*/  FFMA.FTZ R75, R73, R75, R80 ;  /* 0x0000004b494b7223 */ /* 0x000fe20000010050 */
[--C-:B------:R-:W-:Y:S01]  /*6670*/  HADD2.F32 R47, -RZ, R46.reuse.H0_H0 ;  /* 0x2000002eff2f7230 */ /* 0x100fe20000004100 */
[----:B------:R-:W-:Y:S01]  /*6680*/  F2FP.SATFINITE.E4M3.F32.PACK_AB_MERGE_C R44, R152, R81, R84 ;  /* 0x00000051982c723e */ /* 0x000fe20004807054 */
[----:B------:R-:W-:Y:S01]  /*6690*/  HADD2.F32 R46, -RZ, R46.H1_H1 ;  /* 0x3000002eff2e7230 */ /* 0x000fe20000004100 */
[----:B------:R-:W-:Y:S01]  /*66a0*/  F2FP.SATFINITE.E4M3.F32.PACK_AB_MERGE_C R78, R78, R83, RZ ;  /* 0x000000534e4e723e */ /* 0x000fe200048070ff */
[----:B------:R-:W-:Y:S01]  /*66b0*/  HADD2.F32 R77, -RZ, R77.H0_H0 ;  /* 0x2000004dff4d7230 */ /* 0x000fe20000004100 */
[----:B------:R-:W-:Y:S01]  /*66c0*/  F2FP.SATFINITE.E4M3.F32.PACK_AB_MERGE_C R75, R75, R82, RZ ;  /* 0x000000524b4b723e */ /* 0x000fe200048070ff */
[----:B------:R-:W-:-:S02]  /*66d0*/  HADD2.F32 R74, -RZ, R74.H0_H0 ;  /* 0x2000004aff4a7230 */ /* 0x000fc40000004100 */
[----:B------:R-:W-:Y:S01]  /*66e0*/  FMUL.FTZ R72, R46, R79 ;  /* 0x0000004f2e487220 */ /* 0x000fe20000410000 */
[----:B------:R-:W-:Y:S02]  /*66f0*/  HADD2.F32 R76, -RZ, R76.H0_H0 ;  /* 0x2000004cff4c7230 */ /* 0x000fe40000004100 */
[-C--:B------:R-:W-:Y:S01]  /*6700*/  FMUL.FTZ R73, R51, R77.reuse ;  /* 0x0000004d33497220 */ /* 0x080fe20000410000 */
[C---:B------:R-:W-:Y:S01]  /*6710*/  FMUL.FTZ R80, R50.reuse, R77 ;  /* 0x0000004d32507220 */ /* 0x040fe20000410000 */
[----:B------:R-:W-:Y:S02]  /*6720*/  FMUL.FTZ R79, R47, R79 ;  /* 0x0000004f2f4f7220 */ /* 0x000fe40000410000 */
[-C--:B------:R-:W-:Y:S01]  /*6730*/  FFMA.FTZ R73, R50, R74.reuse, -R73 ;  /* 0x0000004a32497223 */ /* 0x080fe20000010849 */
[----:B------:R-:W-:Y:S01]  /*6740*/  FFMA.FTZ R80, R51, R74, R80 ;  /* 0x0000004a33507223 */ /* 0x000fe20000010050 */
[-C--:B------:R-:W-:Y:S01]  /*6750*/  FFMA.FTZ R72, R47, R76.reuse, -R72 ;  /* 0x0000004c2f487223 */ /* 0x080fe20000010848 */
[----:B------:R-:W-:-:S03]  /*6760*/  FFMA.FTZ R79, R46, R76, R79 ;  /* 0x0000004c2e4f7223 */ /* 0x000fc6000001004f */
[----:B------:R-:W-:Y:S02]  /*6770*/  F2FP.SATFINITE.E4M3.F32.PACK_AB_MERGE_C R47, R80, R73, R75 ;  /* 0x00000049502f723e */ /* 0x000fe4000480704b */
[----:B------:R-:W-:-:S07]  /*6780*/  F2FP.SATFINITE.E4M3.F32.PACK_AB_MERGE_C R46, R79, R72, R78 ;  /* 0x000000484f2e723e */ /* 0x000fce000480704e */
.L_x_523:
[----:B------:R-:W-:Y:S05]  /*6790*/  BSYNC B2 ;  /* 0x0000000000027941 */ /* 0x000fea0003800000 */
.L_x_522:
[----:B--2---:R0:W-:Y:S02]  /*67a0*/  STG.E.128 desc[UR54][R48.64], R44 ;  /* 0x0000002c30007986 */ /* 0x0041e4000c101d36 */
.L_x_521:
[----:B------:R-:W-:Y:S05]  /*67b0*/  BSYNC B1 ;  /* 0x0000000000017941 */ /* 0x000fea0003800000 */
.L_x_520:
[----:B------:R-:W-:Y:S01]  /*67c0*/  ISETP.NE.AND P3, PT, R35, RZ, PT ;  /* 0x000000ff2300720c */ /* 0x000fe20003f65270 */
[----:B------:R-:W-:-:S12]  /*67d0*/  BSSY B1, `(.L_x_524) ;  /* 0x000006f000017945 */ /* 0x000fd80003800000 */
[----:B------:R-:W-:Y:S05]  /*67e0*/  @!P3 BRA `(.L_x_525) ;  /* 0x0000000400b4b947 */ /* 0x000fea0003800000 */
[----:B0-234-:R0:W2:Y:S01]  /*67f0*/  LDS.128 R44, [R41+0x26200] ;  /* 0x02620000292c7984 */ /* 0x01d0a20000000c00 */
[----:B------:R-:W-:Y:S01]  /*6800*/  ISETP.GE.AND P3, PT, R222, R133, PT ;  /* 0x00000085de00720c */ /* 0x000fe20003f66270 */
[----:B------:R-:W-:-:S12]  /*6810*/  BSSY B2, `(.L_x_526) ;  /* 0x0000069000027945 */ /* 0x000fd80003800000 */
[----:B0-----:R-:W-:Y:S05]  /*6820*/  @P3 BRA `(.L_x_527) ;  /* 0x00000004009c3947 */ /* 0x001fea0003800000 */
[--C-:B------:R-:W-:Y:S01]  /*6830*/  SHF.R.U32.HI R73, RZ, 0x10, R69.reuse ;  /* 0x00000010ff497819 */ /* 0x100fe20000011645 */
[----:B--2---:R-:W-:Y:S01]  /*6840*/  IMAD.MOV.U32 R50, RZ, RZ, R44 ;  /* 0x000000ffff327224 */ /* 0x004fe200078e002c */
[----:B------:R-:W-:Y:S02]  /*6850*/  SHF.R.U32.HI R51, RZ, 0x8, R69 ;  /* 0x00000008ff337819 */ /* 0x000fe40000011645 */
[----:B------:R-:W-:Y:S02]  /*6860*/  LOP3.LUT R68, R69, 0xff0000ff, RZ, 0xc0, !PT ;  /* 0xff0000ff45447812 */ /* 0x000fe400078ec0ff */
[--C-:B------:R-:W-:Y:S02]  /*6870*/  SHF.R.U32.HI R69, RZ, 0x8, R71.reuse ;  /* 0x00000008ff457819 */ /* 0x100fe40000011647 */
[----:B------:R-:W-:Y:S02]  /*6880*/  SHF.R.U32.HI R72, RZ, 0x10, R71 ;  /* 0x00000010ff487819 */ /* 0x000fe40000011647 */
[----:B------:R-:W-:Y:S01]  /*6890*/  LOP3.LUT R70, R71, 0xff0000ff, RZ, 0xc0, !PT ;  /* 0xff0000ff47467812 */ /* 0x000fe200078ec0ff */
[----:B------:R-:W-:Y:S01]  /*68a0*/  IMAD.SHL.U32 R69, R69, 0x100, RZ ;  /* 0x0000010045457824 */ /* 0x000fe200078e00ff */
[----:B------:R-:W-:-:S02]  /*68b0*/  SHF.L.U32 R51, R51, 0x8, RZ ;  /* 0x0000000833337819 */ /* 0x000fc400000006ff */
[----:B------:R-:W-:Y:S02]  /*68c0*/  F2FP.F16.E4M3.UNPACK_B R44, R45 ;  /* 0x0000002dff2c723e */ /* 0x000fe400020006ff */
[----:B------:R-:W-:Y:S01]  /*68d0*/  LOP3.LUT R68, R68, 0xff00, R51, 0xf8, !PT ;  /* 0x0000ff0044447812 */ /* 0x000fe200078ef833 */
[----:B------:R-:W-:Y:S01]  /*68e0*/  IMAD.U32 R51, R73, 0x10000, RZ ;  /* 0x0001000049337824 */ /* 0x000fe200078e00ff */
[----:B------:R-:W-:Y:S01]  /*68f0*/  LOP3.LUT R71, R70, 0xff00, R69, 0xf8, !PT ;  /* 0x0000ff0046477812 */ /* 0x000fe200078ef845 */
[----:B------:R-:W-:Y:S01]  /*6900*/  IMAD.U32 R70, R72, 0x10000, RZ ;  /* 0x0001000048467824 */ /* 0x000fe200078e00ff */
        /* <DEDUP_REMOVED lines=43> */
[----:B------:R-:W-:Y:S01]  /*6bc0*/  FFMA.FTZ R77, R51, R149, -R74 ;  /* 0x00000095334d7223 */ /* 0x000fe2000001084a */
        /* <DEDUP_REMOVED lines=45> */
.L_x_527:
[----:B------:R-:W-:Y:S05]  /*6ea0*/  BSYNC B2 ;  /* 0x0000000000027941 */ /* 0x000fea0003800000 */
.L_x_526:
[----:B--2---:R0:W-:Y:S02]  /*6eb0*/  STG.E.128 desc[UR54][R48.64+0x20], R44 ;  /* 0x0000202c30007986 */ /* 0x0041e4000c101d36 */
.L_x_525:
[----:B------:R-:W-:Y:S05]  /*6ec0*/  BSYNC B1 ;  /* 0x0000000000017941 */ /* 0x000fea0003800000 */
.L_x_524:
        /* <DEDUP_REMOVED lines=20> */
[----:B------:R-:W-:Y:S02]  /*7010*/  F2FP.F16.E4M3.UNPACK_B R44, R45 ;  /* 0x0000002dff2c723e */ /* 0x000fe400020006ff */
        /* <DEDUP_REMOVED lines=39> */
[-C--:B------:R-:W-:Y:S01]  /*7290*/  F2FP.F16.E4M3.UNPACK_B R66, R68.reuse.H1 ;  /* 0x00000044ff42723e */ /* 0x080fe200030006ff */
[-C--:B------:R-:W-:Y:S01]  /*72a0*/  FMUL.FTZ R70, R50, R141.reuse ;  /* 0x0000008d32467220 */ /* 0x080fe20000410000 */
[C---:B------:R-:W-:Y:S01]  /*72b0*/  FMUL.FTZ R141, R51.reuse, R141 ;  /* 0x0000008d338d7220 */ /* 0x040fe20000410000 */
[----:B------:R-:W-:Y:S02]  /*72c0*/  F2FP.F16.E4M3.UNPACK_B R68, R68 ;  /* 0x00000044ff44723e */ /* 0x000fe400020006ff */
[-C--:B------:R-:W-:Y:S01]  /*72d0*/  FFMA.FTZ R73, R51, R140.reuse, -R70 ;  /* 0x0000008c33497223 */ /* 0x080fe20000010846 */
[----:B------:R-:W-:Y:S01]  /*72e0*/  F2FP.SATFINITE.E4M3.F32.PACK_AB_MERGE_C R76, R72, R69, RZ ;  /* 0x00000045484c723e */ /* 0x000fe200048070ff */
[----:B------:R-:W-:Y:S01]  /*72f0*/  FFMA.FTZ R140, R50, R140, R141 ;  /* 0x0000008c328c7223 */ /* 0x000fe2000001008d */
[----:B------:R-:W-:Y:S01]  /*7300*/  F2FP.F16.E4M3.UNPACK_B R51, R47.H1 ;  /* 0x0000002fff33723e */ /* 0x000fe200030006ff */
[--C-:B------:R-:W-:Y:S01]  /*7310*/  HADD2.F32 R67, -RZ, R66.reuse.H1_H1 ;  /* 0x30000042ff437230 */ /* 0x100fe20000004100 */
[-C--:B------:R-:W-:Y:S01]  /*7320*/  F2FP.F16.E4M3.UNPACK_B R69, R71.reuse.H1 ;  /* 0x00000047ff45723e */ /* 0x080fe200030006ff */
[----:B------:R-:W-:Y:S01]  /*7330*/  HADD2.F32 R66, -RZ, R66.H0_H0 ;  /* 0x20000042ff427230 */ /* 0x000fe20000004100 */
[-C--:B------:R-:W-:Y:S01]  /*7340*/  F2FP.F16.E4M3.UNPACK_B R50, R46.reuse.H1 ;  /* 0x0000002eff32723e */ /* 0x080fe200030006ff */
        /* <DEDUP_REMOVED lines=14> */
[----:B------:R-:W-:-:S02]  /*7430*/  HADD2.F32 R71, -RZ, R71.H0_H0 ;  /* 0x20000047ff477230 */ /* 0x000fc40000004100 */
[C---:B------:R-:W-:Y:S01]  /*7440*/  FMUL.FTZ R70, R50.reuse, R70 ;  /* 0x0000004632467220 */ /* 0x040fe20000410000 */
[----:B------:R-:W-:Y:S02]  /*7450*/  HADD2.F32 R69, -RZ, R69.H0_H0 ;  /* 0x20000045ff457230 */ /* 0x000fe40000004100 */
[-C--:B------:R-:W-:Y:S01]  /*7460*/  FFMA.FTZ R75, R50, R64.reuse, -R75 ;  /* 0x00000040324b7223 */ /* 0x080fe2000001084b */
[--C-:B------:R-:W-:Y:S02]  /*7470*/  HADD2.F32 R50, -RZ, R47.reuse.H0_H0 ;  /* 0x2000002fff327230 */ /* 0x100fe40000004100 */
[----:B------:R-:W-:Y:S01]  /*7480*/  FFMA.FTZ R70, R51, R64, R70 ;  /* 0x0000004033467223 */ /* 0x000fe20000010046 */
[----:B------:R-:W-:Y:S02]  /*7490*/  HADD2.F32 R51, -RZ, R47.H1_H1 ;  /* 0x3000002fff337230 */ /* 0x000fe40000004100 */
[----:B------:R-:W-:Y:S01]  /*74a0*/  FFMA.FTZ R67, R65, R67, R72 ;  /* 0x0000004341437223 */ /* 0x000fe20000010048 */
[----:B------:R-:W-:-:S02]  /*74b0*/  HADD2.F32 R47, -RZ, R46.H0_H0 ;  /* 0x2000002eff2f7230 */ /* 0x000fc40000004100 */
[-C--:B------:R-:W-:Y:S01]  /*74c0*/  FMUL.FTZ R72, R50, R69.reuse ;  /* 0x0000004532487220 */ /* 0x080fe20000410000 */
[----:B------:R-:W-:Y:S02]  /*74d0*/  HADD2.F32 R46, -RZ, R46.H1_H1 ;  /* 0x3000002eff2e7230 */ /* 0x000fe40000004100 */
[C---:B------:R-:W-:Y:S01]  /*74e0*/  FMUL.FTZ R65, R51.reuse, R69 ;  /* 0x0000004533417220 */ /* 0x040fe20000410000 */
[----:B------:R-:W-:Y:S02]  /*74f0*/  HADD2.F32 R68, -RZ, R68.H0_H0 ;  /* 0x20000044ff447230 */ /* 0x000fe40000004100 */
[-C--:B------:R-:W-:Y:S01]  /*7500*/  FFMA.FTZ R72, R51, R66.reuse, R72 ;  /* 0x0000004233487223 */ /* 0x080fe20000010048 */
[----:B------:R-:W-:Y:S01]  /*7510*/  F2FP.SATFINITE.E4M3.F32.PACK_AB_MERGE_C R70, R70, R75, RZ ;  /* 0x0000004b4646723e */ /* 0x000fe200048070ff */
[-C--:B------:R-:W-:Y:S01]  /*7520*/  FMUL.FTZ R64, R46, R71.reuse ;  /* 0x000000472e407220 */ /* 0x080fe20000410000 */
[----:B------:R-:W-:Y:S01]  /*7530*/  FMUL.FTZ R71, R47, R71 ;  /* 0x000000472f477220 */ /* 0x000fe20000410000 */
[----:B------:R-:W-:Y:S01]  /*7540*/  FFMA.FTZ R65, R50, R66, -R65 ;  /* 0x0000004232417223 */ /* 0x000fe20000010841 */
[----:B------:R-:W-:Y:S01]  /*7550*/  F2FP.SATFINITE.E4M3.F32.PACK_AB_MERGE_C R67, R67, R74, RZ ;  /* 0x0000004a4343723e */ /* 0x000fe200048070ff */
[-C--:B------:R-:W-:Y:S01]  /*7560*/  FFMA.FTZ R64, R47, R68.reuse, -R64 ;  /* 0x000000442f407223 */ /* 0x080fe20000010840 */
[----:B------:R-:W-:Y:S01]  /*7570*/  FFMA.FTZ R71, R46, R68, R71 ;  /* 0x000000442e477223 */ /* 0x000fe20000010047 */
[----:B------:R-:W-:-:S02]  /*7580*/  F2FP.SATFINITE.E4M3.F32.PACK_AB_MERGE_C R44, R140, R73, R76 ;  /* 0x000000498c2c723e */ /* 0x000fc4000480704c */
[----:B------:R-:W-:Y:S02]  /*7590*/  F2FP.SATFINITE.E4M3.F32.PACK_AB_MERGE_C R47, R72, R65, R67 ;  /* 0x00000041482f723e */ /* 0x000fe40004807043 */
[----:B------:R-:W-:-:S07]  /*75a0*/  F2FP.SATFINITE.E4M3.F32.PACK_AB_MERGE_C R46, R71, R64, R70 ;  /* 0x00000040472e723e */ /* 0x000fce0004807046 */
.L_x_531:
[----:B------:R-:W-:Y:S05]  /*75b0*/  BSYNC B2 ;  /* 0x0000000000027941 */ /* 0x000fea0003800000 */
.L_x_530:
[----:B--2---:R0:W-:Y:S02]  /*75c0*/  STG.E.128 desc[UR54][R48.64+0x40], R44 ;  /* 0x0000402c30007986 */ /* 0x0041e4000c101d36 */
.L_x_529:
[----:B------:R-:W-:Y:S05]  /*75d0*/  BSYNC B1 ;  /* 0x0000000000017941 */ /* 0x000fea0003800000 */
.L_x_528:
        /* <DEDUP_REMOVED lines=22> */
[----:B------:R-:W-:Y:S02]  /*7740*/  F2FP.F16.E4M3.UNPACK_B R45, R45.H1 ;  /* 0x0000002dff2d723e */ /* 0x000fe400030006ff */
[----:B------:R-:W-:Y:S01]  /*7750*/  LOP3.LUT R66, R64, 0xff0000, R61, 0xf8, !PT ;  /* 0x00ff000040427812 */ /* 0x000fe200078ef83d */
[----:B------:R-:W-:Y:S01]  /*7760*/  HADD2.F32 R64, -RZ, R62.H0_H0 ;  /* 0x2000003eff407230 */ /* 0x000fe20000004100 */
[----:B------:R-:W-:Y:S01]  /*7770*/  LOP3.LUT R63, R60, 0xff0000, R51, 0xf8, !PT ;  /* 0x00ff00003c3f7812 */ /* 0x000fe200078ef833 */
[----:B------:R-:W-:Y:S01]  /*7780*/  HADD2.F32 R51, -RZ, R44.H1_H1 ;  /* 0x3000002cff337230 */ /* 0x000fe20000004100 */
[----:B------:R-:W-:Y:S01]  /*7790*/  F2FP.F16.E4M3.UNPACK_B R61, R138.H1 ;  /* 0x0000008aff3d723e */ /* 0x000fe200030006ff */
[----:B------:R-:W-:Y:S01]  /*77a0*/  HADD2.F32 R65, -RZ, R62.H1_H1 ;  /* 0x3000003eff417230 */ /* 0x000fe20000004100 */
[----:B------:R-:W-:Y:S01]  /*77b0*/  F2FP.F16.E4M3.UNPACK_B R139, R139 ;  /* 0x0000008bff8b723e */ /* 0x000fe200020006ff */
[----:B------:R-:W-:-:S02]  /*77c0*/  HADD2.F32 R60, -RZ, R45.H1_H1 ;  /* 0x3000002dff3c7230 */ /* 0x000fc40000004100 */
[----:B------:R-:W-:Y:S01]  /*77d0*/  FMUL.FTZ R67, R51, R64 ;  /* 0x0000004033437220 */ /* 0x000fe20000410000 */
[----:B------:R-:W-:Y:S01]  /*77e0*/  HADD2.F32 R44, -RZ, R44.H0_H0 ;  /* 0x2000002cff2c7230 */ /* 0x000fe20000004100 */
[----:B------:R-:W-:Y:S01]  /*77f0*/  F2FP.F16.E4M3.UNPACK_B R138, R138 ;  /* 0x0000008aff8a723e */ /* 0x000fe200020006ff */
[----:B------:R-:W-:Y:S02]  /*7800*/  HADD2.F32 R62, -RZ, R61.H0_H0 ;  /* 0x2000003dff3e7230 */ /* 0x000fe40000004100 */
[-C--:B------:R-:W-:Y:S01]  /*7810*/  FMUL.FTZ R68, R60, R65.reuse ;  /* 0x000000413c447220 */ /* 0x080fe20000410000 */
[----:B------:R-:W-:Y:S02]  /*7820*/  HADD2.F32 R45, -RZ, R45.H0_H0 ;  /* 0x2000002dff2d7230 */ /* 0x000fe40000004100 */
[C---:B------:R-:W-:Y:S01]  /*7830*/  FMUL.FTZ R64, R44.reuse, R64 ;  /* 0x000000402c407220 */ /* 0x040fe20000410000 */
[----:B------:R-:W-:Y:S02]  /*7840*/  HADD2.F32 R61, -RZ, R61.H1_H1 ;  /* 0x3000003dff3d7230 */ /* 0x000fe40000004100 */
[-C--:B------:R-:W-:Y:S01]  /*7850*/  FFMA.FTZ R44, R44, R62.reuse, -R67 ;  /* 0x0000003e2c2c7223 */ /* 0x080fe20000010843 */
[----:B------:R-:W-:Y:S01]  /*7860*/  FMUL.FTZ R65, R45, R65 ;  /* 0x000000412d417220 */ /* 0x000fe20000410000 */
[----:B------:R-:W-:Y:S01]  /*7870*/  FFMA.FTZ R69, R51, R62, R64 ;  /* 0x0000003e33457223 */ /* 0x000fe20000010040 */
[-C--:B------:R-:W-:Y:S01]  /*7880*/  FFMA.FTZ R67, R45, R61.reuse, -R68 ;  /* 0x0000003d2d437223 */ /* 0x080fe20000010844 */
[-C--:B------:R-:W-:Y:S01]  /*7890*/  F2FP.F16.E4M3.UNPACK_B R45, R50.reuse.H1 ;  /* 0x00000032ff2d723e */ /* 0x080fe200030006ff */
[----:B------:R-:W-:Y:S01]  /*78a0*/  FFMA.FTZ R70, R60, R61, R65 ;  /* 0x0000003d3c467223 */ /* 0x000fe20000010041 */
[----:B------:R-:W-:Y:S01]  /*78b0*/  F2FP.F16.E4M3.UNPACK_B R50, R50 ;  /* 0x00000032ff32723e */ /* 0x000fe200020006ff */
[----:B------:R-:W-:-:S02]  /*78c0*/  HADD2.F32 R62, -RZ, R139.H1_H1 ;  /* 0x3000008bff3e7230 */ /* 0x000fc40000004100 */
[--C-:B------:R-:W-:Y:S01]  /*78d0*/  HADD2.F32 R51, -RZ, R45.reuse.H0_H0 ;  /* 0x2000002dff337230 */ /* 0x100fe20000004100 */
[----:B------:R-:W-:Y:S01]  /*78e0*/  F2FP.SATFINITE.E4M3.F32.PACK_AB_MERGE_C R73, R70, R67, RZ ;  /* 0x000000434649723e */ /* 0x000fe200048070ff */
[----:B------:R-:W-:Y:S02]  /*78f0*/  HADD2.F32 R60, -RZ, R45.H1_H1 ;  /* 0x3000002dff3c7230 */ /* 0x000fe40000004100 */
[--C-:B------:R-:W-:Y:S02]  /*7900*/  HADD2.F32 R45, -RZ, R50.reuse.H0_H0 ;  /* 0x20000032ff2d7230 */ /* 0x100fe40000004100 */
[-C--:B------:R-:W-:Y:S01]  /*7910*/  FMUL.FTZ R65, R51, R62.reuse ;  /* 0x0000003e33417220 */ /* 0x080fe20000410000 */
[----:B------:R-:W-:Y:S02]  /*7920*/  HADD2.F32 R139, -RZ, R139.H0_H0 ;  /* 0x2000008bff8b7230 */ /* 0x000fe40000004100 */
[----:B------:R-:W-:Y:S01]  /*7930*/  FMUL.FTZ R64, R60, R62 ;  /* 0x0000003e3c407220 */ /* 0x000fe20000410000 */
[----:B------:R-:W-:-:S02]  /*7940*/  HADD2.F32 R50, -RZ, R50.H1_H1 ;  /* 0x30000032ff327230 */ /* 0x000fc40000004100 */
[--C-:B------:R-:W-:Y:S02]  /*7950*/  HADD2.F32 R61, -RZ, R138.reuse.H1_H1 ;  /* 0x3000008aff3d7230 */ /* 0x100fe40000004100 */
[----:B------:R-:W-:Y:S02]  /*7960*/  HADD2.F32 R138, -RZ, R138.H0_H0 ;  /* 0x2000008aff8a7230 */ /* 0x000fe40000004100 */
[-C--:B------:R-:W-:Y:S01]  /*7970*/  FMUL.FTZ R62, R50, R139.reuse ;  /* 0x0000008b323e7220 */ /* 0x080fe20000410000 */
[----:B------:R-:W-:Y:S01]  /*7980*/  FMUL.FTZ R139, R45, R139 ;  /* 0x0000008b2d8b7220 */ /* 0x000fe20000410000 */
[-C--:B------:R-:W-:Y:S01]  /*7990*/  FFMA.FTZ R64, R51, R61.reuse, -R64 ;  /* 0x0000003d33407223 */ /* 0x080fe20000010840 */
[----:B------:R-:W-:Y:S01]  /*79a0*/  FFMA.FTZ R65, R60, R61, R65 ;  /* 0x0000003d3c417223 */ /* 0x000fe20000010041 */
[-C--:B------:R-:W-:Y:S01]  /*79b0*/  FFMA.FTZ R68, R45, R138.reuse, -R62 ;  /* 0x0000008a2d447223 */ /* 0x080fe2000001083e */
[----:B------:R-:W-:Y:S01]  /*79c0*/  FFMA.FTZ R139, R50, R138, R139 ;  /* 0x0000008a328b7223 */ /* 0x000fe2000001008b */
[----:B------:R-:W-:-:S02]  /*79d0*/  F2FP.F16.E4M3.UNPACK_B R50, R47.H1 ;  /* 0x0000002fff32723e */ /* 0x000fc400030006ff */
[----:B------:R-:W-:Y:S02]  /*79e0*/  F2FP.SATFINITE.E4M3.F32.PACK_AB_MERGE_C R72, R65, R64, RZ ;  /* 0x000000404148723e */ /* 0x000fe400048070ff */
[----:B------:R-:W-:Y:S01]  /*79f0*/  F2FP.F16.E4M3.UNPACK_B R64, R66.H1 ;  /* 0x00000042ff40723e */ /* 0x000fe200030006ff */
[--C-:B------:R-:W-:Y:S01]  /*7a00*/  HADD2.F32 R60, -RZ, R50.reuse.H1_H1 ;  /* 0x30000032ff3c7230 */ /* 0x100fe20000004100 */
[-C--:B------:R-:W-:Y:S01]  /*7a10*/  F2FP.F16.E4M3.UNPACK_B R61, R63.reuse.H1 ;  /* 0x0000003fff3d723e */ /* 0x080fe200030006ff */
[----:B------:R-:W-:Y:S01]  /*7a20*/  HADD2.F32 R51, -RZ, R50.H0_H0 ;  /* 0x20000032ff337230 */ /* 0x000fe20000004100 */
[----:B------:R-:W-:Y:S01]  /*7a30*/  F2FP.F16.E4M3.UNPACK_B R45, R46.H1 ;  /* 0x0000002eff2d723e */ /* 0x000fe200030006ff */
[----:B------:R-:W-:Y:S01]  /*7a40*/  HADD2.F32 R67, -RZ, R64.H1_H1 ;  /* 0x30000040ff437230 */ /* 0x000fe20000004100 */
[----:B------:R-:W-:Y:S01]  /*7a50*/  F2FP.F16.E4M3.UNPACK_B R66, R66 ;  /* 0x00000042ff42723e */ /* 0x000fe200020006ff */
[----:B------:R-:W-:Y:S01]  /*7a60*/  HADD2.F32 R62, -RZ, R61.H1_H1 ;  /* 0x3000003dff3e7230 */ /* 0x000fe20000004100 */
[----:B------:R-:W-:Y:S01]  /*7a70*/  F2FP.F16.E4M3.UNPACK_B R63, R63 ;  /* 0x0000003fff3f723e */ /* 0x000fe200020006ff */
[----:B------:R-:W-:-:S02]  /*7a80*/  HADD2.F32 R50, -RZ, R45.H1_H1 ;  /* 0x3000002dff327230 */ /* 0x000fc40000004100 */
[-C--:B------:R-:W-:Y:S01]  /*7a90*/  FMUL.FTZ R70, R60, R67.reuse ;  /* 0x000000433c467220 */ /* 0x080fe20000410000 */
[----:B------:R-:W-:Y:S02]  /*7aa0*/  HADD2.F32 R65, -RZ, R66.H1_H1 ;  /* 0x30000042ff417230 */ /* 0x000fe40000004100 */
[C---:B------:R-:W-:Y:S01]  /*7ab0*/  FMUL.FTZ R67, R51.reuse, R67 ;  /* 0x0000004333437220 */ /* 0x040fe20000410000 */
[----:B------:R-:W-:Y:S02]  /*7ac0*/  HADD2.F32 R45, -RZ, R45.H0_H0 ;  /* 0x2000002dff2d7230 */ /* 0x000fe40000004100 */
[----:B------:R-:W-:Y:S01]  /*7ad0*/  FFMA.FTZ R71, R51, R62, -R70 ;  /* 0x0000003e33477223 */ /* 0x000fe20000010846 */
[----:B------:R-:W-:Y:S02]  /*7ae0*/  HADD2.F32 R51, -RZ, R63.H1_H1 ;  /* 0x3000003fff337230 */ /* 0x000fe40000004100 */
[----:B------:R-:W-:Y:S01]  /*7af0*/  FMUL.FTZ R70, R50, R65 ;  /* 0x0000004132467220 */ /* 0x000fe20000410000 */
[----:B------:R-:W-:Y:S01]  /*7b00*/  F2FP.F16.E4M3.UNPACK_B R47, R47 ;  /* 0x0000002fff2f723e */ /* 0x000fe200020006ff */
[C---:B------:R-:W-:Y:S01]  /*7b10*/  FMUL.FTZ R65, R45.reuse, R65 ;  /* 0x000000412d417220 */ /* 0x040fe20000410000 */
[----:B------:R-:W-:Y:S01]  /*7b20*/  F2FP.F16.E4M3.UNPACK_B R46, R46 ;  /* 0x0000002eff2e723e */ /* 0x000fe200020006ff */
[----:B------:R-:W-:Y:S01]  /*7b30*/  FFMA.FTZ R70, R45, R51, -R70 ;  /* 0x000000332d467223 */ /* 0x000fe20000010846 */
[----:B------:R-:W-:-:S02]  /*7b40*/  HADD2.F32 R64, -RZ, R64.H0_H0 ;  /* 0x20000040ff407230 */ /* 0x000fc40000004100 */
[----:B------:R-:W-:Y:S01]  /*7b50*/  FFMA.FTZ R65, R50, R51, R65 ;  /* 0x0000003332417223 */ /* 0x000fe20000010041 */
[--C-:B------:R-:W-:Y:S02]  /*7b60*/  HADD2.F32 R50, -RZ, R47.reuse.H0_H0 ;  /* 0x2000002fff327230 */ /* 0x100fe40000004100 */
[----:B------:R-:W-:Y:S01]  /*7b70*/  FFMA.FTZ R62, R60, R62, R67 ;  /* 0x0000003e3c3e7223 */ /* 0x000fe20000010043 */
[----:B------:R-:W-:Y:S02]  /*7b80*/  HADD2.F32 R47, -RZ, R47.H1_H1 ;  /* 0x3000002fff2f7230 */ /* 0x000fe40000004100 */
[--C-:B------:R-:W-:Y:S01]  /*7b90*/  HADD2.F32 R45, -RZ, R46.reuse.H0_H0 ;  /* 0x2000002eff2d7230 */ /* 0x100fe20000004100 */
[----:B------:R-:W-:Y:S01]  /*7ba0*/  F2FP.SATFINITE.E4M3.F32.PACK_AB_MERGE_C R65, R65, R70, RZ ;  /* 0x000000464141723e */ /* 0x000fe200048070ff */
        /* <DEDUP_REMOVED lines=13> */
[----:B------:R-:W-:-:S02]  /*7c80*/  F2FP.SATFINITE.E4M3.F32.PACK_AB_MERGE_C R45, R69, R44, R73 ;  /* 0x0000002c452d723e */ /* 0x000fc40004807049 */
[----:B------:R-:W-:Y:S02]  /*7c90*/  F2FP.SATFINITE.E4M3.F32.PACK_AB_MERGE_C R44, R139, R68, R72 ;  /* 0x000000448b2c723e */ /* 0x000fe40004807048 */
[----:B------:R-:W-:Y:S02]  /*7ca0*/  F2FP.SATFINITE.E4M3.F32.PACK_AB_MERGE_C R46, R51, R60, R65 ;  /* 0x0000003c332e723e */ /* 0x000fe40004807041 */
[----:B------:R-:W-:-:S07]  /*7cb0*/  F2FP.SATFINITE.E4M3.F32.PACK_AB_MERGE_C R47, R64, R67, R62 ;  /* 0x00000043402f723e */ /* 0x000fce000480703e */
.L_x_535:
[----:B------:R-:W-:Y:S05]  /*7cc0*/  BSYNC B2 ;  /* 0x0000000000027941 */ /* 0x000fea0003800000 */
.L_x_534:
[----:B--2---:R0:W-:Y:S02]  /*7cd0*/  STG.E.128 desc[UR54][R48.64+0x60], R44 ;  /* 0x0000602c30007986 */ /* 0x0041e4000c101d36 */
.L_x_533:
[----:B------:R-:W-:Y:S05]  /*7ce0*/  BSYNC B1 ;  /* 0x0000000000017941 */ /* 0x000fea0003800000 */
.L_x_532:
        /* <DEDUP_REMOVED lines=10> */
[----:B------:R-:W-:Y:S01]  /*7d90*/  MOV R56, R47 ;  /* 0x0000002f00387202 */ /* 0x000fe20000000f00 */
[----:B------:R-:W-:Y:S01]  /*7da0*/  IMAD.SHL.U32 R47, R62, 0x100, RZ ;  /* 0x000001003e2f7824 */ /* 0x000fe200078e00ff */
[----:B------:R-:W-:Y:S01]  /*7db0*/  LOP3.LUT R50, R57, 0xff0000ff, RZ, 0xc0, !PT ;  /* 0xff0000ff39327812 */ /* 0x000fe200078ec0ff */
[----:B------:R-:W-:Y:S01]  /*7dc0*/  IMAD.SHL.U32 R46, R58, 0x100, RZ ;  /* 0x000001003a2e7824 */ /* 0x000fe200078e00ff */
[----:B------:R-:W-:Y:S02]  /*7dd0*/  SHF.R.U32.HI R61, RZ, 0x10, R57 ;  /* 0x00000010ff3d7819 */ /* 0x000fe40000011639 */
[----:B------:R-:W-:-:S02]  /*7de0*/  LOP3.LUT R57, R59, 0xff0000ff, RZ, 0xc0, !PT ;  /* 0xff0000ff3b397812 */ /* 0x000fc400078ec0ff */
[----:B------:R-:W-:Y:S02]  /*7df0*/  SHF.R.U32.HI R60, RZ, 0x10, R59 ;  /* 0x00000010ff3c7819 */ /* 0x000fe4000001163b */
[----:B------:R-:W-:Y:S01]  /*7e00*/  LOP3.LUT R47, R50, 0xff00, R47, 0xf8, !PT ;  /* 0x0000ff00322f7812 */ /* 0x000fe200078ef82f */
[----:B------:R-:W-:Y:S01]  /*7e10*/  IMAD.U32 R50, R61, 0x10000, RZ ;  /* 0x000100003d327824 */ /* 0x000fe200078e00ff */
[----:B------:R-:W-:Y:S02]  /*7e20*/  LOP3.LUT R57, R57, 0xff00, R46, 0xf8, !PT ;  /* 0x0000ff0039397812 */ /* 0x000fe400078ef82e */
[----:B------:R-:W-:Y:S02]  /*7e30*/  SHF.L.U32 R60, R60, 0x10, RZ ;  /* 0x000000103c3c7819 */ /* 0x000fe400000006ff */
[----:B------:R-:W-:Y:S02]  /*7e40*/  F2FP.F16.E4M3.UNPACK_B R58, R95.H1 ;  /* 0x0000005fff3a723e */ /* 0x000fe400030006ff */
[----:B------:R-:W-:-:S02]  /*7e50*/  F2FP.F16.E4M3.UNPACK_B R46, R45 ;  /* 0x0000002dff2e723e */ /* 0x000fc400020006ff */
[----:B------:R-:W-:Y:S01]  /*7e60*/  LOP3.LUT R62, R57, 0xff0000, R60, 0xf8, !PT ;  /* 0x00ff0000393e7812 */ /* 0x000fe200078ef83c */
[----:B------:R-:W-:Y:S01]  /*7e70*/  HADD2.F32 R60, -RZ, R58.H0_H0 ;  /* 0x2000003aff3c7230 */ /* 0x000fe20000004100 */
[----:B------:R-:W-:Y:S01]  /*7e80*/  LOP3.LUT R59, R47, 0xff0000, R50, 0xf8, !PT ;  /* 0x00ff00002f3b7812 */ /* 0x000fe200078ef832 */
[----:B------:R-:W-:Y:S01]  /*7e90*/  HADD2.F32 R47, -RZ, R46.H1_H1 ;  /* 0x3000002eff2f7230 */ /* 0x000fe20000004100 */
[----:B------:R-:W-:Y:S01]  /*7ea0*/  F2FP.F16.E4M3.UNPACK_B R57, R94.H1 ;  /* 0x0000005eff39723e */ /* 0x000fe200030006ff */
[----:B------:R-:W-:Y:S01]  /*7eb0*/  HADD2.F32 R61, -RZ, R58.H1_H1 ;  /* 0x3000003aff3d7230 */ /* 0x000fe20000004100 */
[----:B------:R-:W-:Y:S01]  /*7ec0*/  F2FP.F16.E4M3.UNPACK_B R45, R45.H1 ;  /* 0x0000002dff2d723e */ /* 0x000fe200030006ff */
[----:B------:R-:W-:Y:S02]  /*7ed0*/  HADD2.F32 R46, -RZ, R46.H0_H0 ;  /* 0x2000002eff2e7230 */ /* 0x000fe40000004100 */
[----:B------:R-:W-:Y:S01]  /*7ee0*/  FMUL.FTZ R63, R47, R60 ;  /* 0x0000003c2f3f7220 */ /* 0x000fe20000410000 */
[----:B------:R-:W-:Y:S01]  /*7ef0*/  HADD2.F32 R58, -RZ, R57.H0_H0 ;  /* 0x20000039ff3a7230 */ /* 0x000fe20000004100 */
[----:B------:R-:W-:Y:S01]  /*7f00*/  F2FP.F16.E4M3.UNPACK_B R95, R95 ;  /* 0x0000005fff5f723e */ /* 0x000fe200020006ff */
[----:B------:R-:W-:-:S02]  /*7f10*/  HADD2.F32 R50, -RZ, R45.H1_H1 ;  /* 0x3000002dff327230 */ /* 0x000fc40000004100 */
[C---:B------:R-:W-:Y:S01]  /*7f20*/  FMUL.FTZ R60, R46.reuse, R60 ;  /* 0x0000003c2e3c7220 */ /* 0x040fe20000410000 */
[----:B------:R-:W-:Y:S02]  /*7f30*/  HADD2.F32 R45, -RZ, R45.H0_H0 ;  /* 0x2000002dff2d7230 */ /* 0x000fe40000004100 */
[-C--:B------:R-:W-:Y:S01]  /*7f40*/  FFMA.FTZ R64, R46, R58.reuse, -R63 ;  /* 0x0000003a2e407223 */ /* 0x080fe2000001083f */
[----:B------:R-:W-:Y:S02]  /*7f50*/  HADD2.F32 R57, -RZ, R57.H1_H1 ;  /* 0x30000039ff397230 */ /* 0x000fe40000004100 */
[CC--:B------:R-:W-:Y:S01]  /*7f60*/  FMUL.FTZ R46, R50.reuse, R61.reuse ;  /* 0x0000003d322e7220 */ /* 0x0c0fe20000410000 */
[----:B------:R-:W-:Y:S01]  /*7f70*/  FFMA.FTZ R65, R47, R58, R60 ;  /* 0x0000003a2f417223 */ /* 0x000fe2000001003c */
[C---:B------:R-:W-:Y:S01]  /*7f80*/  FMUL.FTZ R61, R45.reuse, R61 ;  /* 0x0000003d2d3d7220 */ /* 0x040fe20000410000 */
[----:B------:R-:W-:Y:S01]  /*7f90*/  F2FP.F16.E4M3.UNPACK_B R94, R94 ;  /* 0x0000005eff5e723e */ /* 0x000fe200020006ff */
        /* <DEDUP_REMOVED lines=19> */
[----:B------:R-:W-:Y:S01]  /*80d0*/  FFMA.FTZ R63, R45, R94, -R58 ;  /* 0x0000005e2d3f7223 */ /* 0x000fe2000001083a */
[----:B------:R-:W-:Y:S01]  /*80e0*/  F2FP.F16.E4M3.UNPACK_B R45, R56.H1 ;  /* 0x00000038ff2d723e */ /* 0x000fe200030006ff */
[----:B------:R-:W-:Y:S01]  /*80f0*/  FFMA.FTZ R94, R44, R94, R95 ;  /* 0x0000005e2c5e7223 */ /* 0x000fe2000001005f */
[----:B------:R-:W-:-:S02]  /*8100*/  F2FP.F16.E4M3.UNPACK_B R58, R62.H1 ;  /* 0x0000003eff3a723e */ /* 0x000fc400030006ff */
[----:B------:R-:W-:Y:S01]  /*8110*/  F2FP.SATFINITE.E4M3.F32.PACK_AB_MERGE_C R68, R60, R61, RZ ;  /* 0x0000003d3c44723e */ /* 0x000fe200048070ff */
[--C-:B------:R-:W-:Y:S01]  /*8120*/  HADD2.F32 R47, -RZ, R45.reuse.H1_H1 ;  /* 0x3000002dff2f7230 */ /* 0x100fe20000004100 */
[----:B------:R-:W-:Y:S01]  /*8130*/  F2FP.F16.E4M3.UNPACK_B R50, R59.H1 ;  /* 0x0000003bff32723e */ /* 0x000fe200030006ff */
[----:B------:R-:W-:Y:S01]  /*8140*/  HADD2.F32 R61, -RZ, R58.H1_H1 ;  /* 0x3000003aff3d7230 */ /* 0x000fe20000004100 */
[----:B------:R-:W-:Y:S01]  /*8150*/  F2FP.F16.E4M3.UNPACK_B R44, R51.H1 ;  /* 0x00000033ff2c723e */ /* 0x000fe200030006ff */
[----:B------:R-:W-:Y:S01]  /*8160*/  HADD2.F32 R46, -RZ, R45.H0_H0 ;  /* 0x2000002dff2e7230 */ /* 0x000fe20000004100 */
[----:B------:R-:W-:Y:S01]  /*8170*/  F2FP.F16.E4M3.UNPACK_B R62, R62 ;  /* 0x0000003eff3e723e */ /* 0x000fe200020006ff */
[----:B------:R-:W-:Y:S01]  /*8180*/  HADD2.F32 R57, -RZ, R50.H1_H1 ;  /* 0x30000032ff397230 */ /* 0x000fe20000004100 */
[----:B------:R-:W-:Y:S01]  /*8190*/  F2FP.F16.E4M3.UNPACK_B R59, R59 ;  /* 0x0000003bff3b723e */ /* 0x000fe200020006ff */
[----:B------:R-:W-:Y:S01]  /*81a0*/  FMUL.FTZ R67, R47, R61 ;  /* 0x0000003d2f437220 */ /* 0x000fe20000410000 */
[----:B------:R-:W-:-:S02]  /*81b0*/  HADD2.F32 R45, -RZ, R44.H1_H1 ;  /* 0x3000002cff2d7230 */ /* 0x000fc40000004100 */
[C---:B------:R-:W-:Y:S01]  /*81c0*/  FMUL.FTZ R66, R46.reuse, R61 ;  /* 0x0000003d2e427220 */ /* 0x040fe20000410000 */
[----:B------:R-:W-:Y:S02]  /*81d0*/  HADD2.F32 R60, -RZ, R62.H1_H1 ;  /* 0x3000003eff3c7230 */ /* 0x000fe40000004100 */
[----:B------:R-:W-:Y:S01]  /*81e0*/  FFMA.FTZ R67, R46, R57, -R67 ;  /* 0x000000392e437223 */ /* 0x000fe20000010843 */
[----:B------:R-:W-:Y:S01]  /*81f0*/  HADD2.F32 R44, -RZ, R44.H0_H0 ;  /* 0x2000002cff2c7230 */ /* 0x000fe20000004100 */
[----:B------:R-:W-:Y:S01]  /*8200*/  F2FP.F16.E4M3.UNPACK_B R51, R51 ;  /* 0x00000033ff33723e */ /* 0x000fe200020006ff */
        /* <DEDUP_REMOVED lines=10> */
[--C-:B------:R-:W-:Y:S02]  /*82b0*/  HADD2.F32 R45, -RZ, R56.reuse.H0_H0 ;  /* 0x20000038ff2d7230 */ /* 0x100fe40000004100 */
        /* <DEDUP_REMOVED lines=16> */
[----:B------:R-:W-:Y:S01]  /*83c0*/  F2FP.SATFINITE.E4M3.F32.PACK_AB_MERGE_C R45, R65, R64, R69 ;  /* 0x00000040412d723e */ /* 0x000fe20004807045 */
[----:B------:R-:W-:Y:S01]  /*83d0*/  IMAD.MOV.U32 R46, RZ, RZ, R60 ;  /* 0x000000ffff2e7224 */ /* 0x000fe200078e003c */
[----:B------:R-:W-:-:S07]  /*83e0*/  F2FP.SATFINITE.E4M3.F32.PACK_AB_MERGE_C R44, R94, R63, R68 ;  /* 0x0000003f5e2c723e */ /* 0x000fce0004807044 */
.L_x_539:
[----:B------:R-:W-:Y:S05]  /*83f0*/  BSYNC B2 ;  /* 0x0000000000027941 */ /* 0x000fea0003800000 */
.L_x_538:
[----:B--2---:R0:W-:Y:S02]  /*8400*/  STG.E.128 desc[UR54][R48.64+0x80], R44 ;  /* 0x0000802c30007986 */ /* 0x0041e4000c101d36 */
.L_x_537:
[----:B------:R-:W-:Y:S05]  /*8410*/  BSYNC B1 ;  /* 0x0000000000017941 */ /* 0x000fea0003800000 */
.L_x_536:
[----:B------:R-:W-:-:S13]  /*8420*/  ISETP.NE.AND P3, PT, R39, RZ, PT ;  /* 0x000000ff2700720c */ /* 0x000fda0003f65270 */
[----:B------:R-:W-:Y:S05]  /*8430*/  @!P3 BRA `(.L_x_519) ;  /* 0x000000700038b947 */ /* 0x000fea0003800000 */
[----:B0-234-:R0:W2:Y:S01]  /*8440*/  LDS.128 R44, [R41+0x2b200] ;  /* 0x02b20000292c7984 */ /* 0x01d0a20000000c00 */
[----:B------:R-:W-:Y:S01]  /*8450*/  ISETP.GE.AND P3, PT, R226, R133, PT ;  /* 0x00000085e200720c */ /* 0x000fe20003f66270 */
[----:B------:R-:W-:-:S12]  /*8460*/  BSSY B1, `(.L_x_540) ;  /* 0x000006b000017945 */ /* 0x000fd80003800000 */
[----:B0-----:R-:W-:Y:S05]  /*8470*/  @P3 BRA `(.L_x_541) ;  /* 0x0000000400a43947 */ /* 0x001fea0003800000 */
[----:B------:R-:W-:Y:S01]  /*8480*/  SHF.R.U32.HI R56, RZ, 0x8, R53 ;  /* 0x00000008ff387819 */ /* 0x000fe20000011635 */
[----:B--2---:R-:W-:Y:S01]  /*8490*/  IMAD.MOV.U32 R51, RZ, RZ, R46 ;  /* 0x000000ffff337224 */ /* 0x004fe200078e002e */
[----:B------:R-:W-:Y:S01]  /*84a0*/  SHF.R.U32.HI R50, RZ, 0x8, R55 ;  /* 0x00000008ff327819 */ /* 0x000fe20000011637 */
[----:B------:R-:W-:Y:S01]  /*84b0*/  IMAD.MOV.U32 R52, RZ, RZ, R47 ;  /* 0x000000ffff347224 */ /* 0x000fe200078e002f */
[----:B------:R-:W-:Y:S01]  /*84c0*/  SHF.R.U32.HI R58, RZ, 0x10, R53 ;  /* 0x00000010ff3a7819 */ /* 0x000fe20000011635 */
[----:B------:R-:W-:Y:S01]  /*84d0*/  IMAD.SHL.U32 R46, R56, 0x100, RZ ;  /* 0x00000100382e7824 */ /* 0x000fe200078e00ff */
[----:B------:R-:W-:Y:S02]  /*84e0*/  LOP3.LUT R53, R53, 0xff0000ff, RZ, 0xc0, !PT ;  /* 0xff0000ff35357812 */ /* 0x000fe400078ec0ff */
[----:B------:R-:W-:Y:S02]  /*84f0*/  SHF.R.U32.HI R57, RZ, 0x10, R55 ;  /* 0x00000010ff397819 */ /* 0x000fe40000011637 */
[----:B------:R-:W-:-:S02]  /*8500*/  LOP3.LUT R54, R55, 0xff0000ff, RZ, 0xc0, !PT ;  /* 0xff0000ff37367812 */ /* 0x000fc400078ec0ff */
[----:B------:R-:W-:Y:S02]  /*8510*/  SHF.L.U32 R47, R50, 0x8, RZ ;  /* 0x00000008322f7819 */ /* 0x000fe400000006ff */
        /* <DEDUP_REMOVED lines=9> */
[----:B------:R-:W-:Y:S01]  /*85b0*/  HADD2.F32 R47, -RZ, R46.H1_H1 ;  /* 0x3000002eff2f7230 */ /* 0x000fe20000004100 */
[----:B------:R-:W-:Y:S01]  /*85c0*/  F2FP.F16.E4M3.UNPACK_B R53, R92.H1 ;  /* 0x0000005cff35723e */ /* 0x000fe200030006ff */
[----:B------:R-:W-:Y:S01]  /*85d0*/  HADD2.F32 R57, -RZ, R54.H1_H1 ;  /* 0x30000036ff397230 */ /* 0x000fe20000004100 */
[----:B------:R-:W-:Y:S01]  /*85e0*/  F2FP.F16.E4M3.UNPACK_B R45, R45.H1 ;  /* 0x0000002dff2d723e */ /* 0x000fe200030006ff */
[----:B------:R-:W-:-:S02]  /*85f0*/  HADD2.F32 R46, -RZ, R46.H0_H0 ;  /* 0x2000002eff2e7230 */ /* 0x000fc40000004100 */
[CC--:B------:R-:W-:Y:S01]  /*8600*/  FMUL.FTZ R59, R47.reuse, R56.reuse ;  /* 0x000000382f3b7220 */ /* 0x0c0fe20000410000 */
[----:B------:R-:W-:Y:S01]  /*8610*/  HADD2.F32 R54, -RZ, R53.H0_H0 ;  /* 0x20000035ff367230 */ /* 0x000fe20000004100 */
[----:B------:R-:W-:Y:S01]  /*8620*/  F2FP.F16.E4M3.UNPACK_B R93, R93 ;  /* 0x0000005dff5d723e */ /* 0x000fe200020006ff */
[--C-:B------:R-:W-:Y:S02]  /*8630*/  HADD2.F32 R50, -RZ, R45.reuse.H1_H1 ;  /* 0x3000002dff327230 */ /* 0x100fe40000004100 */
        /* <DEDUP_REMOVED lines=77> */
.L_x_541:
[----:B------:R-:W-:Y:S05]  /*8b10*/  BSYNC B1 ;  /* 0x0000000000017941 */ /* 0x000fea0003800000 */
.L_x_540:
[----:B--2---:R0:W-:Y:S01]  /*8b20*/  STG.E.128 desc[UR54][R48.64+0xa0], R44 ;  /* 0x0000a02c30007986 */ /* 0x0041e2000c101d36 */
[----:B------:R-:W-:Y:S05]  /*8b30*/  BRA `(.L_x_519) ;  /* 0x0000006800787947 */ /* 0x000fea0003800000 */
.L_x_487:
        /* <DEDUP_REMOVED lines=31> */
[----:B------:R-:W-:Y:S02]  /*8d30*/  CS2R R44, SRZ ;  /* 0x00000000002c7805 */ /* 0x000fe4000001ff00 */
[----:B------:R-:W-:Y:S02]  /*8d40*/  CS2R R46, SRZ ;  /* 0x00000000002e7805 */ /* 0x000fe4000001ff00 */
[----:B------:R-:W-:Y:S01]  /*8d50*/  IADD3.X R97, R20, UR5, R43, P2, P3 ;  /* 0x0000000514617c10 */ /* 0x000fe200097e642b */
[----:B------:R-:W-:-:S02]  /*8d60*/  ULDC.64 UR4, c[0x0][0x400] ;  /* 0x0001000000047ab9 */ /* 0x000fc40000000a00 */
[----:B------:R-:W-:-:S04]  /*8d70*/  IADD3 R98, P2, P3, R104, UR4, R92 ;  /* 0x0000000468627c10 */ /* 0x000fc8000fb5e05c */
[----:B------:R-:W-:Y:S02]  /*8d80*/  IADD3.X R99, R25, UR5, R100, P2, P3 ;  /* 0x0000000519637c10 */ /* 0x000fe400097e6464 */
[----:B------:R-:W-:Y:S02]  /*8d90*/  ISETP.GE.AND P2, PT, R18, R133, PT ;  /* 0x000000851200720c */ /* 0x000fe40003f46270 */
[----:B------:R-:W-:Y:S02]  /*8da0*/  CS2R R60, SRZ ;  /* 0x00000000003c7805 */ /* 0x000fe4000001ff00 */
[----:B------:R-:W-:Y:S02]  /*8db0*/  CS2R R62, SRZ ;  /* 0x00000000003e7805 */ /* 0x000fe4000001ff00 */
[----:B------:R-:W-:Y:S02]  /*8dc0*/  CS2R R48, SRZ ;  /* 0x0000000000307805 */ /* 0x000fe4000001ff00 */
[----:B------:R-:W-:-:S05]  /*8dd0*/  CS2R R50, SRZ ;  /* 0x0000000000327805 */ /* 0x000fca000001ff00 */
[----:B------:R0:W5:Y:S04]  /*8de0*/  @!P2 LDG.E.128 R56, desc[UR54][R96.64] ;  /* 0x000000366038a981 */ /* 0x000168000c1e1d00 */
[----:B------:R0:W5:Y:S01]  /*8df0*/  @!P2 LDG.E.128 R44, desc[UR54][R98.64] ;  /* 0x00000036622ca981 */ /* 0x000162000c1e1d00 */
[----:B------:R-:W-:Y:S02]  /*8e00*/  ISETP.GE.AND P2, PT, R0, R133, PT ;  /* 0x000000850000720c */ /* 0x000fe40003f46270 */
[----:B------:R-:W-:Y:S02]  /*8e10*/  CS2R R88, SRZ ;  /* 0x0000000000587805 */ /* 0x000fe4000001ff00 */
[----:B------:R-:W-:Y:S02]  /*8e20*/  CS2R R90, SRZ ;  /* 0x00000000005a7805 */ /* 0x000fe4000001ff00 */
[----:B------:R-:W-:-:S02]  /*8e30*/  CS2R R52, SRZ ;  /* 0x0000000000347805 */ /* 0x000fc4000001ff00 */
[----:B------:R-:W-:-:S05]  /*8e40*/  CS2R R54, SRZ ;  /* 0x0000000000367805 */ /* 0x000fca000001ff00 */
[----:B------:R0:W5:Y:S04]  /*8e50*/  @!P2 LDG.E.128 R60, desc[UR54][R96.64+0x20] ;  /* 0x00002036603ca981 */ /* 0x000168000c1e1d00 */
[----:B------:R0:W5:Y:S01]  /*8e60*/  @!P2 LDG.E.128 R48, desc[UR54][R98.64+0x20] ;  /* 0x000020366230a981 */ /* 0x000162000c1e1d00 */
[----:B------:R-:W-:-:S13]  /*8e70*/  ISETP.GE.AND P2, PT, R6, R133, PT ;  /* 0x000000850600720c */ /* 0x000fda0003f46270 */
[----:B------:R0:W5:Y:S04]  /*8e80*/  @!P2 LDG.E.128 R88, desc[UR54][R96.64+0x40] ;  /* 0x000040366058a981 */ /* 0x000168000c1e1d00 */
[----:B------:R0:W5:Y:S02]  /*8e90*/  @!P2 LDG.E.128 R52, desc[UR54][R98.64+0x40] ;  /* 0x000040366234a981 */ /* 0x000164000c1e1d00 */
.L_x_543:
[----:B------:R-:W-:Y:S05]  /*8ea0*/  BSYNC B1 ;  /* 0x0000000000017941 */ /* 0x000fea0003800000 */
.L_x_542:
        /* <DEDUP_REMOVED lines=11> */
[----:B------:R-:W-:Y:S02]  /*8f60*/  CS2R R64, SRZ ;  /* 0x0000000000407805 */ /* 0x000fe4000001ff00 */
[----:B------:R-:W-:-:S02]  /*8f70*/  IADD3 R94, P2, P5, R104, R92, R13 ;  /* 0x0000005c685e7210 */ /* 0x000fc40007d5e00d */
[----:B------:R-:W-:Y:S02]  /*8f80*/  CS2R R66, SRZ ;  /* 0x0000000000427805 */ /* 0x000fe4000001ff00 */
        /* <DEDUP_REMOVED lines=23> */
.L_x_545:
[----:B------:R-:W-:Y:S05]  /*9100*/  BSYNC B1 ;  /* 0x0000000000017941 */ /* 0x000fea0003800000 */
.L_x_544:
        /* <DEDUP_REMOVED lines=26> */
.L_x_546:
[----:B------:R-:W-:Y:S01]  /*92b0*/  IMAD R43, R17, 0x8, R16 ;  /* 0x00000008112b7824 */ /* 0x000fe200078e0210 */
[----:B------:R-:W-:Y:S01]  /*92c0*/  SHF.L.U32 R100, R221, 0x1f, RZ ;  /* 0x0000001fdd647819 */ /* 0x000fe200000006ff */
[----:B------:R-:W1:Y:S01]  /*92d0*/  LDC R152, c[0x0][0x2f4] ;  /* 0x0000bd00ff987b82 */ /* 0x000e620000000800 */
[----:B------:R-:W-:Y:S02]  /*92e0*/  BSSY B1, `(.L_x_547) ;  /* 0x0000004000017945 */ /* 0x000fe40003800000 */
[----:B------:R-:W2:Y:S05]  /*92f0*/  SYNCS.PHASECHK.TRANS64.TRYWAIT P5, [R43+URZ+0x33490], R100 ;  /* 0x033490642b0075a7 */ /* 0x000eaa00080a017f */
[----:B------:R-:W3:Y:S01]  /*9300*/  LDC.64 R136, c[0x0][0x300] ;  /* 0x0000c000ff887b82 */ /* 0x000ee20000000a00 */
[----:B--2---:R-:W-:Y:S05]  /*9310*/  @!P5 BRA `(.L_x_548) ;  /* 0x000002140024d947 */ /* 0x004fea0003800000 */
.L_x_809:
[----:B------:R-:W-:Y:S05]  /*9320*/  BSYNC B1 ;  /* 0x0000000000017941 */ /* 0x000fea0003800000 */
.L_x_547:
[----:B------:R-:W-:Y:S01]  /*9330*/  BSSY B1, `(.L_x_549) ;  /* 0x00002f2000017945 */ /* 0x000fe20003800000 */
[----:B-1----:R-:W-:Y:S01]  /*9340*/  IADD3 R158, -R121, R152, RZ ;  /* 0x00000098799e7210 */ /* 0x002fe20007ffe1ff */
[----:B------:R-:W-:Y:S02]  /*9350*/  IMAD.MOV.U32 R139, RZ, RZ, R140 ;  /* 0x000000ffff8b7224 */ /* 0x000fe400078e008c */
[----:B------:R-:W-:Y:S05]  /*9360*/  @P4 BRA `(.L_x_550) ;  /* 0x0000002c00b84947 */ /* 0x000fea0003800000 */
[----:B------:R-:W-:Y:S01]  /*9370*/  ISETP.NE.AND P4, PT, R34, RZ, PT ;  /* 0x000000ff2200720c */ /* 0x000fe20003f85270 */
[-C--:B---3--:R-:W-:Y:S01]  /*9380*/  IMAD.WIDE.U32 R140, R220, R136.reuse, R138 ;  /* 0x00000088dc8c7225 */ /* 0x088fe200078e008a */
[----:B0-----:R-:W-:Y:S01]  /*9390*/  SHF.R.S32.HI R92, RZ, 0x1f, R220 ;  /* 0x0000001fff5c7819 */ /* 0x001fe200000114dc */
[----:B------:R-:W-:Y:S04]  /*93a0*/  BSSY B2, `(.L_x_551) ;  /* 0x00000f8000027945 */ /* 0x000fe80003800000 */
[----:B------:R-:W-:-:S04]  /*93b0*/  IMAD R92, R92, R136, RZ ;  /* 0x000000885c5c7224 */ /* 0x000fc800078e02ff */
[----:B------:R-:W-:-:S04]  /*93c0*/  IMAD R93, R220, R137, R92 ;  /* 0x00000089dc5d7224 */ /* 0x000fc800078e025c */
[----:B------:R-:W-:Y:S01]  /*93d0*/  IMAD.IADD R170, R93, 0x1, R141 ;  /* 0x000000015daa7824 */ /* 0x000fe200078e028d */
[----:B------:R-:W-:Y:S06]  /*93e0*/  @!P4 BRA `(.L_x_552) ;  /* 0x0000000c00ccc947 */ /* 0x000fec0003800000 */
[----:B------:R-:W-:Y:S01]  /*93f0*/  SEL R92, R121, R158, !P0 ;  /* 0x0000009e795c7207 */ /* 0x000fe20004000000 */
[----:B------:R-:W-:Y:S01]  /*9400*/  BSSY B3, `(.L_x_553) ;  /* 0x00000e5000037945 */ /* 0x000fe20003800000 */
[----:B------:R-:W-:Y:S02]  /*9410*/  ISETP.GE.AND P4, PT, R18, R133, PT ;  /* 0x000000851200720c */ /* 0x000fe40003f86270 */
[----:B------:R-:W-:-:S04]  /*9420*/  SHF.R.S32.HI R93, RZ, 0x1f, R92 ;  /* 0x0000001fff5d7819 */ /* 0x000fc8000001145c */
[----:B------:R-:W-:-:S04]  /*9430*/  LEA.HI R93, R93, R92, RZ, 0x5 ;  /* 0x0000005c5d5d7211 */ /* 0x000fc800078f28ff */
[----:B------:R-:W-:-:S04]  /*9440*/  LEA.HI.SX32 R93, R93, R120, 0x1b ;  /* 0x000000785d5d7211 */ /* 0x000fc800078fdaff */
[----:B------:R-:W-:Y:S01]  /*9450*/  SHF.R.S32.HI R92, RZ, 0x1f, R93 ;  /* 0x0000001fff5c7819 */ /* 0x000fe2000001145d */
[----:B------:R-:W-:-:S03]  /*9460*/  IMAD.SHL.U32 R179, R93, 0x10, RZ ;  /* 0x000000105db37824 */ /* 0x000fc600078e00ff */
[----:B------:R-:W-:Y:S02]  /*9470*/  LEA.HI R92, R92, R93, RZ, 0x2 ;  /* 0x0000005d5c5c7211 */ /* 0x000fe400078f10ff */
[----:B------:R-:W-:Y:S02]  /*9480*/  LOP3.LUT R93, R227, 0x30, R179, 0xf8, !PT ;  /* 0x00000030e35d7812 */ /* 0x000fe400078ef8b3 */
[----:B------:R-:W-:Y:S02]  /*9490*/  SHF.R.S32.HI R92, RZ, 0x2, R92 ;  /* 0x00000002ff5c7819 */ /* 0x000fe4000001145c */
[----:B------:R-:W-:-:S03]  /*94a0*/  LOP3.LUT R93, R93, R228, RZ, 0x3c, !PT ;  /* 0x000000e45d5d7212 */ /* 0x000fc600078e3cff */
[----:B------:R-:W-:-:S04]  /*94b0*/  IMAD R92, R92, 0x2800, R229 ;  /* 0x000028005c5c7824 */ /* 0x000fc800078e02e5 */
[----:B------:R-:W-:Y:S02]  /*94c0*/  IMAD.IADD R92, R92, 0x1, R93 ;  /* 0x000000015c5c7824 */ /* 0x000fe400078e025d */
[C---:B------:R-:W-:Y:S02]  /*94d0*/  IMAD R93, R17.reuse, 0x7800, R144 ;  /* 0x00007800115d7824 */ /* 0x040fe400078e0290 */
[----:B------:R-:W-:-:S03]  /*94e0*/  IMAD R95, R17, 0x7800, R92 ;  /* 0x00007800115f7824 */ /* 0x000fc600078e025c */
[C---:B------:R-:W-:Y:S01]  /*94f0*/  IADD3 R93, R16.reuse, R93, RZ ;  /* 0x0000005d105d7210 */ /* 0x040fe20007ffe0ff */
[----:B------:R-:W-:-:S05]  /*9500*/  IMAD.IADD R96, R16, 0x1, R95 ;  /* 0x0000000110607824 */ /* 0x000fca00078e025f */
[----:B------:R-:W0:Y:S04]  /*9510*/  LDS.128 R92, [R93+0x24200] ;  /* 0x024200005d5c7984 */ /* 0x000e280000000c00 */
[----:B------:R-:W1:Y:S01]  /*9520*/  LDS.128 R96, [R96+0x24200] ;  /* 0x0242000060607984 */ /* 0x000e620000000c00 */
[----:B------:R-:W-:Y:S05]  /*9530*/  @P4 BRA `(.L_x_554) ;  /* 0x0000000c00444947 */ /* 0x000fea0003800000 */
[--C-:B------:R-:W-:Y:S02]  /*9540*/  SHF.R.U32.HI R44, RZ, 0x10, R57.reuse ;  /* 0x00000010ff2c7819 */ /* 0x100fe40000011639 */
[----:B------:R-:W-:Y:S02]  /*9550*/  SHF.R.U32.HI R58, RZ, 0x8, R57 ;  /* 0x00000008ff3a7819 */ /* 0x000fe40000011639 */
[----:B------:R-:W-:Y:S02]  /*9560*/  LOP3.LUT R56, R57, 0xff0000ff, RZ, 0xc0, !PT ;  /* 0xff0000ff39387812 */ /* 0x000fe400078ec0ff */
[--C-:B------:R-:W-:Y:S01]  /*9570*/  SHF.R.U32.HI R46, RZ, 0x10, R59.reuse ;  /* 0x00000010ff2e7819 */ /* 0x100fe2000001163b */
[----:B------:R-:W-:Y:S01]  /*9580*/  IMAD.SHL.U32 R183, R58, 0x100, RZ ;  /* 0x000001003ab77824 */ /* 0x000fe200078e00ff */
[----:B------:R-:W-:Y:S02]  /*9590*/  SHF.R.U32.HI R57, RZ, 0x8, R59 ;  /* 0x00000008ff397819 */ /* 0x000fe4000001163b */
[----:B------:R-:W-:Y:S01]  /*95a0*/  LOP3.LUT R181, R59, 0xff0000ff, RZ, 0xc0, !PT ;  /* 0xff0000ff3bb57812 */ /* 0x000fe200078ec0ff */
[----:B------:R-:W-:Y:S01]  /*95b0*/  IMAD.U32 R46, R46, 0x10000, RZ ;  /* 0x000100002e2e7824 */ /* 0x000fe200078e00ff */
[----:B------:R-:W-:Y:S01]  /*95c0*/  SHF.R.U32.HI R59, RZ, 0x8, R45 ;  /* 0x00000008ff3b7819 */ /* 0x000fe2000001162d */
[----:B------:R-:W-:Y:S01]  /*95d0*/  IMAD.SHL.U32 R184, R57, 0x100, RZ ;  /* 0x0000010039b87824 */ /* 0x000fe200078e00ff */
[----:B------:R-:W-:-:S02]  /*95e0*/  LOP3.LUT R182, R45, 0xff0000ff, RZ, 0xc0, !PT ;  /* 0xff0000ff2db67812 */ /* 0x000fc400078ec0ff */
[----:B------:R-:W-:Y:S01]  /*95f0*/  SHF.R.U32.HI R180, RZ, 0x10, R45 ;  /* 0x00000010ffb47819 */ /* 0x000fe2000001162d */
[----:B------:R-:W-:Y:S01]  /*9600*/  IMAD.SHL.U32 R57, R59, 0x100, RZ ;  /* 0x000001003b397824 */ /* 0x000fe200078e00ff */
[----:B------:R-:W-:Y:S02]  /*9610*/  LOP3.LUT R59, R181, 0xff00, R184, 0xf8, !PT ;  /* 0x0000ff00b53b7812 */ /* 0x000fe400078ef8b8 */
[----:B------:R-:W-:Y:S02]  /*9620*/  LOP3.LUT R56, R56, 0xff00, R183, 0xf8, !PT ;  /* 0x0000ff0038387812 */ /* 0x000fe400078ef8b7 */
[----:B------:R-:W-:Y:S02]  /*9630*/  LOP3.LUT R181, R182, 0xff00, R57, 0xf8, !PT ;  /* 0x0000ff00b6b57812 */ /* 0x000fe400078ef839 */
[----:B------:R-:W-:Y:S01]  /*9640*/  SHF.L.U32 R57, R44, 0x10, RZ ;  /* 0x000000102c397819 */ /* 0x000fe200000006ff */
[----:B------:R-:W-:Y:S01]  /*9650*/  IMAD.U32 R44, R180, 0x10000, RZ ;  /* 0x00010000b42c7824 */ /* 0x000fe200078e00ff */
[----:B------:R-:W-:-:S02]  /*9660*/  SHF.R.U32.HI R58, RZ, 0x8, R47 ;  /* 0x00000008ff3a7819 */ /* 0x000fc4000001162f */
[----:B------:R-:W-:Y:S02]  /*9670*/  LOP3.LUT R180, R56, 0xff0000, R57, 0xf8, !PT ;  /* 0x00ff000038b47812 */ /* 0x000fe400078ef839 */
[----:B------:R-:W-:Y:S01]  /*9680*/  LOP3.LUT R44, R181, 0xff0000, R44, 0xf8, !PT ;  /* 0x00ff0000b52c7812 */ /* 0x000fe200078ef82c */
[----:B------:R-:W-:Y:S01]  /*9690*/  IMAD.SHL.U32 R58, R58, 0x100, RZ ;  /* 0x000001003a3a7824 */ /* 0x000fe200078e00ff */
[----:B-1----:R-:W-:Y:S02]  /*96a0*/  F2FP.F16.E4M3.UNPACK_B R181, R97 ;  /* 0x00000061ffb5723e */ /* 0x002fe400020006ff */
[----:B------:R-:W-:Y:S02]  /*96b0*/  F2FP.F16.E4M3.UNPACK_B R183, R44 ;  /* 0x0000002cffb7723e */ /* 0x000fe400020006ff */
[----:B0-----:R-:W-:Y:S01]  /*96c0*/  F2FP.F16.E4M3.UNPACK_B R56, R93 ;  /* 0x0000005dff38723e */ /* 0x001fe200020006ff */
[----:B------:R-:W-:Y:S01]  /*96d0*/  HADD2.F32 R57, -RZ, R181.H0_H0 ;  /* 0x200000b5ff397230 */ /* 0x000fe20000004100 */
[-C--:B------:R-:W-:Y:S01]  /*96e0*/  F2FP.F16.E4M3.UNPACK_B R184, R180.reuse ;  /* 0x000000b4ffb8723e */ /* 0x080fe200020006ff */
[----:B------:R-:W-:Y:S01]  /*96f0*/  HADD2.F32 R186, -RZ, R183.H0_H0 ;  /* 0x200000b7ffba7230 */ /* 0x000fe20000004100 */
[----:B------:R-:W-:Y:S01]  /*9700*/  F2FP.F16.E4M3.UNPACK_B R97, R97.H1 ;  /* 0x00000061ff61723e */ /* 0x000fe200030006ff */
[----:B------:R-:W-:Y:S01]  /*9710*/  HADD2.F32 R182, -RZ, R56.H0_H0 ;  /* 0x20000038ffb67230 */ /* 0x000fe20000004100 */
[----:B------:R-:W-:Y:S01]  /*9720*/  F2FP.F16.E4M3.UNPACK_B R180, R180.H1 ;  /* 0x000000b4ffb4723e */ /* 0x000fe200030006ff */
[----:B------:R-:W-:-:S02]  /*9730*/  HADD2.F32 R185, -RZ, R184.H0_H0 ;  /* 0x200000b8ffb97230 */ /* 0x000fc40000004100 */
[CC--:B------:R-:W-:Y:S01]  /*9740*/  FMUL.FTZ R187, R57.reuse, R186.reuse ;  /* 0x000000ba39bb7220 */ /* 0x0c0fe20000410000 */
[----:B------:R-:W-:Y:S02]  /*9750*/  HADD2.F32 R183, -RZ, R183.H1_H1 ;  /* 0x300000b7ffb77230 */ /* 0x000fe40000004100 */
[C---:B------:R-:W-:Y:S01]  /*9760*/  FMUL.FTZ R186, R182.reuse, R186 ;  /* 0x000000bab6ba7220 */ /* 0x040fe20000410000 */
[----:B------:R-:W-:Y:S02]  /*9770*/  HADD2.F32 R56, -RZ, R56.H1_H1 ;  /* 0x30000038ff387230 */ /* 0x000fe40000004100 */
[-C--:B------:R-:W-:Y:S01]  /*9780*/  FFMA.FTZ R182, R182, R185.reuse, -R187 ;  /* 0x000000b9b6b67223 */ /* 0x080fe200000108bb */
[----:B------:R-:W-:Y:S02]  /*9790*/  HADD2.F32 R184, -RZ, R184.H1_H1 ;  /* 0x300000b8ffb87230 */ /* 0x000fe40000004100 */
[----:B------:R-:W-:Y:S01]  /*97a0*/  FFMA.FTZ R57, R57, R185, R186 ;  /* 0x000000b939397223 */ /* 0x000fe200000100ba */
[----:B------:R-:W-:Y:S01]  /*97b0*/  HADD2.F32 R185, -RZ, R181.H1_H1 ;  /* 0x300000b5ffb97230 */ /* 0x000fe20000004100 */
[----:B------:R-:W-:-:S02]  /*97c0*/  SHF.R.U32.HI R45, RZ, 0x10, R47 ;  /* 0x00000010ff2d7819 */ /* 0x000fc4000001162f */
[----:B------:R-:W-:Y:S02]  /*97d0*/  LOP3.LUT R47, R47, 0xff0000ff, RZ, 0xc0, !PT ;  /* 0xff0000ff2f2f7812 */ /* 0x000fe400078ec0ff */
[-C--:B------:R-:W-:Y:S01]  /*97e0*/  FMUL.FTZ R181, R185, R183.reuse ;  /* 0x000000b7b9b57220 */ /* 0x080fe20000410000 */
[C---:B------:R-:W-:Y:S01]  /*97f0*/  FMUL.FTZ R183, R56.reuse, R183 ;  /* 0x000000b738b77220 */ /* 0x040fe20000410000 */
[----:B------:R-:W-:Y:S01]  /*9800*/  IMAD.U32 R45, R45, 0x10000, RZ ;  /* 0x000100002d2d7824 */ /* 0x000fe200078e00ff */
[----:B------:R-:W-:Y:S01]  /*9810*/  LOP3.LUT R47, R47, 0xff00, R58, 0xf8, !PT ;  /* 0x0000ff002f2f7812 */ /* 0x000fe200078ef83a */
[-C--:B------:R-:W-:Y:S01]  /*9820*/  FFMA.FTZ R181, R56, R184.reuse, -R181 ;  /* 0x000000b838b57223 */ /* 0x080fe200000108b5 */
[----:B------:R-:W-:Y:S01]  /*9830*/  FFMA.FTZ R56, R185, R184, R183 ;  /* 0x000000b8b9387223 */ /* 0x000fe200000100b7 */
[----:B------:R-:W-:Y:S01]  /*9840*/  F2FP.F16.E4M3.UNPACK_B R183, R44.H1 ;  /* 0x0000002cffb7723e */ /* 0x000fe200030006ff */
[----:B------:R-:W-:Y:S01]  /*9850*/  HADD2.F32 R44, -RZ, R97.H0_H0 ;  /* 0x20000061ff2c7230 */ /* 0x000fe20000004100 */
[----:B------:R-:W-:Y:S01]  /*9860*/  F2FP.F16.E4M3.UNPACK_B R184, R93.H1 ;  /* 0x0000005dffb8723e */ /* 0x000fe200030006ff */
[----:B------:R-:W-:Y:S01]  /*9870*/  HADD2.F32 R185, -RZ, R180.H0_H0 ;  /* 0x200000b4ffb97230 */ /* 0x000fe20000004100 */
[----:B------:R-:W-:Y:S01]  /*9880*/  LOP3.LUT R45, R47, 0xff0000, R45, 0xf8, !PT ;  /* 0x00ff00002f2d7812 */ /* 0x000fe200078ef82d */
[----:B------:R-:W-:Y:S01]  /*9890*/  HADD2.F32 R186, -RZ, R183.H0_H0 ;  /* 0x200000b7ffba7230 */ /* 0x000fe20000004100 */
[----:B------:R-:W-:Y:S01]  /*98a0*/  F2FP.F16.E4M3.UNPACK_B R58, R95 ;  /* 0x0000005fff3a723e */ /* 0x000fe200020006ff */
[----:B------:R-:W-:-:S02]  /*98b0*/  HADD2.F32 R93, -RZ, R184.H0_H0 ;  /* 0x200000b8ff5d7230 */ /* 0x000fc40000004100 */
[----:B------:R-:W-:Y:S02]  /*98c0*/  HADD2.F32 R97, -RZ, R97.H1_H1 ;  /* 0x30000061ff617230 */ /* 0x000fe40000004100 */
[CC--:B------:R-:W-:Y:S01]  /*98d0*/  FMUL.FTZ R187, R44.reuse, R186.reuse ;  /* 0x000000ba2cbb7220 */ /* 0x0c0fe20000410000 */
[----:B------:R-:W-:Y:S02]  /*98e0*/  HADD2.F32 R183, -RZ, R183.H1_H1 ;  /* 0x300000b7ffb77230 */ /* 0x000fe40000004100 */
[C---:B------:R-:W-:Y:S01]  /*98f0*/  FMUL.FTZ R186, R93.reuse, R186 ;  /* 0x000000ba5dba7220 */ /* 0x040fe20000410000 */
[----:B------:R-:W-:Y:S02]  /*9900*/  HADD2.F32 R184, -RZ, R184.H1_H1 ;  /* 0x300000b8ffb87230 */ /* 0x000fe40000004100 */
[-C--:B------:R-:W-:Y:S01]  /*9910*/  FFMA.FTZ R93, R93, R185.reuse, -R187 ;  /* 0x000000b95d5d7223 */ /* 0x080fe200000108bb */
[----:B------:R-:W-:Y:S02]  /*9920*/  HADD2.F32 R180, -RZ, R180.H1_H1 ;  /* 0x300000b4ffb47230 */ /* 0x000fe40000004100 */
[----:B------:R-:W-:Y:S01]  /*9930*/  FFMA.FTZ R44, R44, R185, R186 ;  /* 0x000000b92c2c7223 */ /* 0x000fe200000100ba */
[-C--:B------:R-:W-:Y:S01]  /*9940*/  FMUL.FTZ R185, R97, R183.reuse ;  /* 0x000000b761b97220 */ /* 0x080fe20000410000 */
[----:B------:R-:W-:Y:S01]  /*9950*/  FMUL.FTZ R186, R184, R183 ;  /* 0x000000b7b8ba7220 */ /* 0x000fe20000410000 */
[----:B------:R-:W-:-:S02]  /*9960*/  HADD2.F32 R187, -RZ, R58.H0_H0 ;  /* 0x2000003affbb7230 */ /* 0x000fc40000004100 */
[-C--:B------:R-:W-:Y:S01]  /*9970*/  FFMA.FTZ R183, R184, R180.reuse, -R185 ;  /* 0x000000b4b8b77223 */ /* 0x080fe200000108b9 */
[----:B------:R-:W-:Y:S01]  /*9980*/  FFMA.FTZ R180, R97, R180, R186 ;  /* 0x000000b461b47223 */ /* 0x000fe200000100ba */
[----:B------:R-:W-:Y:S02]  /*9990*/  LOP3.LUT R97, R59, 0xff0000, R46, 0xf8, !PT ;  /* 0x00ff00003b617812 */ /* 0x000fe400078ef82e */
[----:B------:R-:W-:Y:S02]  /*99a0*/  MOV R46, R99 ;  /* 0x00000063002e7202 */ /* 0x000fe40000000f00 */
[----:B------:R-:W-:Y:S02]  /*99b0*/  F2FP.F16.E4M3.UNPACK_B R99, R45 ;  /* 0x0000002dff63723e */ /* 0x000fe400020006ff */
[-C--:B------:R-:W-:Y:S02]  /*99c0*/  F2FP.F16.E4M3.UNPACK_B R47, R46.reuse ;  /* 0x0000002eff2f723e */ /* 0x080fe400020006ff */
[----:B------:R-:W-:Y:S01]  /*99d0*/  F2FP.F16.E4M3.UNPACK_B R184, R97 ;  /* 0x00000061ffb8723e */ /* 0x000fe200020006ff */
[----:B------:R-:W-:Y:S01]  /*99e0*/  HADD2.F32 R59, -RZ, R99.H0_H0 ;  /* 0x20000063ff3b7230 */ /* 0x000fe20000004100 */
[----:B------:R-:W-:Y:S01]  /*99f0*/  F2FP.F16.E4M3.UNPACK_B R46, R46.H1 ;  /* 0x0000002eff2e723e */ /* 0x000fe200030006ff */
[--C-:B------:R-:W-:Y:S01]  /*9a00*/  HADD2.F32 R185, -RZ, R47.reuse.H0_H0 ;  /* 0x2000002fffb97230 */ /* 0x100fe20000004100 */
[----:B------:R-:W-:Y:S01]  /*9a10*/  F2FP.F16.E4M3.UNPACK_B R45, R45.H1 ;  /* 0x0000002dff2d723e */ /* 0x000fe200030006ff */
[----:B------:R-:W-:Y:S01]  /*9a20*/  HADD2.F32 R186, -RZ, R184.H0_H0 ;  /* 0x200000b8ffba7230 */ /* 0x000fe20000004100 */
[----:B------:R-:W-:Y:S01]  /*9a30*/  F2FP.F16.E4M3.UNPACK_B R97, R97.H1 ;  /* 0x00000061ff61723e */ /* 0x000fe200030006ff */
[----:B------:R-:W-:-:S02]  /*9a40*/  HADD2.F32 R47, -RZ, R47.H1_H1 ;  /* 0x3000002fff2f7230 */ /* 0x000fc40000004100 */
[-C--:B------:R-:W-:Y:S01]  /*9a50*/  FMUL.FTZ R188, R185, R59.reuse ;  /* 0x0000003bb9bc7220 */ /* 0x080fe20000410000 */
[----:B------:R-:W-:Y:S01]  /*9a60*/  FMUL.FTZ R59, R187, R59 ;  /* 0x0000003bbb3b7220 */ /* 0x000fe20000410000 */
[----:B------:R-:W-:Y:S01]  /*9a70*/  HADD2.F32 R99, -RZ, R99.H1_H1 ;  /* 0x30000063ff637230 */ /* 0x000fe20000004100 */
[----:B------:R-:W-:Y:S01]  /*9a80*/  F2FP.SATFINITE.E4M3.F32.PACK_AB_MERGE_C R93, R183, R93, RZ ;  /* 0x0000005db75d723e */ /* 0x000fe200048070ff */
[----:B------:R-:W-:Y:S02]  /*9a90*/  HADD2.F32 R184, -RZ, R184.H1_H1 ;  /* 0x300000b8ffb87230 */ /* 0x000fe40000004100 */
[-C--:B------:R-:W-:Y:S01]  /*9aa0*/  FFMA.FTZ R185, R185, R186.reuse, R59 ;  /* 0x000000bab9b97223 */ /* 0x080fe2000001003b */
[----:B------:R-:W-:Y:S02]  /*9ab0*/  HADD2.F32 R59, -RZ, R58.H1_H1 ;  /* 0x3000003aff3b7230 */ /* 0x000fe40000004100 */
[-C--:B------:R-:W-:Y:S01]  /*9ac0*/  FMUL.FTZ R58, R47, R99.reuse ;  /* 0x000000632f3a7220 */ /* 0x080fe20000410000 */
[----:B------:R-:W-:Y:S01]  /*9ad0*/  FFMA.FTZ R188, R187, R186, -R188 ;  /* 0x000000babbbc7223 */ /* 0x000fe200000108bc */
[----:B------:R-:W-:Y:S01]  /*9ae0*/  HADD2.F32 R186, -RZ, R45.H0_H0 ;  /* 0x2000002dffba7230 */ /* 0x000fe20000004100 */
[----:B------:R-:W-:Y:S01]  /*9af0*/  F2FP.SATFINITE.E4M3.F32.PACK_AB_MERGE_C R181, R181, R182, R93 ;  /* 0x000000b6b5b5723e */ /* 0x000fe2000480705d */
[C---:B------:R-:W-:Y:S01]  /*9b00*/  FFMA.FTZ R58, R59.reuse, R184, -R58 ;  /* 0x000000b83b3a7223 */ /* 0x040fe2000001083a */
[----:B------:R-:W-:Y:S01]  /*9b10*/  FMUL.FTZ R59, R59, R99 ;  /* 0x000000633b3b7220 */ /* 0x000fe20000410000 */
[----:B------:R-:W-:Y:S01]  /*9b20*/  HADD2.F32 R99, -RZ, R97.H0_H0 ;  /* 0x20000061ff637230 */ /* 0x000fe20000004100 */
[----:B------:R-:W-:Y:S01]  /*9b30*/  F2FP.F16.E4M3.UNPACK_B R93, R96.H1 ;  /* 0x00000060ff5d723e */ /* 0x000fe200030006ff */
[----:B------:R-:W-:-:S02]  /*9b40*/  HADD2.F32 R45, -RZ, R45.H1_H1 ;  /* 0x3000002dff2d7230 */ /* 0x000fc40000004100 */
[----:B------:R-:W-:Y:S01]  /*9b50*/  FFMA.FTZ R47, R47, R184, R59 ;  /* 0x000000b82f2f7223 */ /* 0x000fe2000001003b */
[----:B------:R-:W-:Y:S01]  /*9b60*/  F2FP.F16.E4M3.UNPACK_B R59, R95.H1 ;  /* 0x0000005fff3b723e */ /* 0x000fe200030006ff */
[--C-:B------:R-:W-:Y:S01]  /*9b70*/  HADD2.F32 R95, -RZ, R46.reuse.H0_H0 ;  /* 0x2000002eff5f7230 */ /* 0x100fe20000004100 */
[----:B------:R-:W-:Y:S01]  /*9b80*/  F2FP.SATFINITE.E4M3.F32.PACK_AB_MERGE_C R44, R180, R44, RZ ;  /* 0x0000002cb42c723e */ /* 0x000fe200048070ff */
[----:B------:R-:W-:Y:S01]  /*9b90*/  HADD2.F32 R46, -RZ, R46.H1_H1 ;  /* 0x3000002eff2e7230 */ /* 0x000fe20000004100 */
[----:B------:R-:W-:Y:S01]  /*9ba0*/  F2FP.F16.E4M3.UNPACK_B R96, R96 ;  /* 0x00000060ff60723e */ /* 0x000fe200020006ff */
[--C-:B------:R-:W-:Y:S02]  /*9bb0*/  HADD2.F32 R184, -RZ, R59.reuse.H0_H0 ;  /* 0x2000003bffb87230 */ /* 0x100fe40000004100 */
[----:B------:R-:W-:Y:S01]  /*9bc0*/  FMUL.FTZ R187, R95, R186 ;  /* 0x000000ba5fbb7220 */ /* 0x000fe20000410000 */
[----:B------:R-:W-:Y:S02]  /*9bd0*/  HADD2.F32 R59, -RZ, R59.H1_H1 ;  /* 0x3000003bff3b7230 */ /* 0x000fe40000004100 */
[----:B------:R-:W-:-:S02]  /*9be0*/  HADD2.F32 R97, -RZ, R97.H1_H1 ;  /* 0x30000061ff617230 */ /* 0x000fc40000004100 */
[C---:B------:R-:W-:Y:S01]  /*9bf0*/  FFMA.FTZ R187, R184.reuse, R99, -R187 ;  /* 0x00000063b8bb7223 */ /* 0x040fe200000108bb */
[----:B------:R-:W-:-:S04]  /*9c00*/  FMUL.FTZ R184, R184, R186 ;  /* 0x000000bab8b87220 */ /* 0x000fc80000410000 */
[----:B------:R-:W-:Y:S01]  /*9c10*/  FFMA.FTZ R184, R95, R99, R184 ;  /* 0x000000635fb87223 */ /* 0x000fe200000100b8 */
[CC--:B------:R-:W-:Y:S01]  /*9c20*/  FMUL.FTZ R95, R46.reuse, R45.reuse ;  /* 0x0000002d2e5f7220 */ /* 0x0c0fe20000410000 */
[C---:B------:R-:W-:Y:S01]  /*9c30*/  FMUL.FTZ R45, R59.reuse, R45 ;  /* 0x0000002d3b2d7220 */ /* 0x040fe20000410000 */
[----:B------:R-:W-:Y:S02]  /*9c40*/  F2FP.F16.E4M3.UNPACK_B R99, R177.H1 ;  /* 0x000000b1ff63723e */ /* 0x000fe400030006ff */
[-C--:B------:R-:W-:Y:S01]  /*9c50*/  FFMA.FTZ R95, R59, R97.reuse, -R95 ;  /* 0x000000613b5f7223 */ /* 0x080fe2000001085f */
[----:B------:R-:W-:Y:S01]  /*9c60*/  FFMA.FTZ R46, R46, R97, R45 ;  /* 0x000000612e2e7223 */ /* 0x000fe2000001002d */
[----:B------:R-:W-:Y:S01]  /*9c70*/  IMAD.MOV.U32 R45, RZ, RZ, R92 ;  /* 0x000000ffff2d7224 */ /* 0x000fe200078e005c */
[-C--:B------:R-:W-:Y:S01]  /*9c80*/  F2FP.F16.E4M3.UNPACK_B R59, R175.reuse.H1 ;  /* 0x000000afff3b723e */ /* 0x080fe200030006ff */
[----:B------:R-:W-:Y:S01]  /*9c90*/  HADD2.F32 R97, -RZ, R93.H0_H0 ;  /* 0x2000005dff617230 */ /* 0x000fe20000004100 */
[----:B------:R-:W-:Y:S01]  /*9ca0*/  F2FP.F16.E4M3.UNPACK_B R175, R175 ;  /* 0x000000afffaf723e */ /* 0x000fe200020006ff */
[----:B------:R-:W-:Y:S01]  /*9cb0*/  HADD2.F32 R182, -RZ, R99.H0_H0 ;  /* 0x20000063ffb67230 */ /* 0x000fe20000004100 */
[-C--:B------:R-:W-:Y:S01]  /*9cc0*/  F2FP.F16.E4M3.UNPACK_B R92, R45.reuse.H1 ;  /* 0x0000002dff5c723e */ /* 0x080fe200030006ff */
[--C-:B------:R-:W-:Y:S01]  /*9cd0*/  HADD2.F32 R186, -RZ, R59.reuse.H0_H0 ;  /* 0x2000003bffba7230 */ /* 0x100fe20000004100 */
[----:B------:R-:W-:Y:S01]  /*9ce0*/  F2FP.F16.E4M3.UNPACK_B R45, R45 ;  /* 0x0000002dff2d723e */ /* 0x000fe200020006ff */
[----:B------:R-:W-:Y:S01]  /*9cf0*/  HADD2.F32 R59, -RZ, R59.H1_H1 ;  /* 0x3000003bff3b7230 */ /* 0x000fe20000004100 */
[----:B------:R-:W-:Y:S01]  /*9d00*/  F2FP.F16.E4M3.UNPACK_B R177, R177 ;  /* 0x000000b1ffb1723e */ /* 0x000fe200020006ff */
[----:B------:R-:W-:-:S02]  /*9d10*/  HADD2.F32 R180, -RZ, R92.H0_H0 ;  /* 0x2000005cffb47230 */ /* 0x000fc40000004100 */
[-C--:B------:R-:W-:Y:S01]  /*9d20*/  FMUL.FTZ R183, R97, R186.reuse ;  /* 0x000000ba61b77220 */ /* 0x080fe20000410000 */
[----:B------:R-:W-:Y:S01]  /*9d30*/  HADD2.F32 R93, -RZ, R93.H1_H1 ;  /* 0x3000005dff5d7230 */ /* 0x000fe20000004100 */
[----:B------:R-:W-:Y:S01]  /*9d40*/  F2FP.SATFINITE.E4M3.F32.PACK_AB_MERGE_C R95, R95, R187, RZ ;  /* 0x000000bb5f5f723e */ /* 0x000fe200048070ff */
[----:B------:R-:W-:Y:S02]  /*9d50*/  HADD2.F32 R92, -RZ, R92.H1_H1 ;  /* 0x3000005cff5c7230 */ /* 0x000fe40000004100 */
[C---:B------:R-:W-:Y:S01]  /*9d60*/  FMUL.FTZ R186, R180.reuse, R186 ;  /* 0x000000bab4ba7220 */ /* 0x040fe20000410000 */
[----:B------:R-:W-:Y:S02]  /*9d70*/  HADD2.F32 R99, -RZ, R99.H1_H1 ;  /* 0x30000063ff637230 */ /* 0x000fe40000004100 */
[----:B------:R-:W-:Y:S01]  /*9d80*/  FFMA.FTZ R183, R180, R182, -R183 ;  /* 0x000000b6b4b77223 */ /* 0x000fe200000108b7 */
[----:B------:R-:W-:Y:S01]  /*9d90*/  F2FP.SATFINITE.E4M3.F32.PACK_AB_MERGE_C R46, R46, R184, RZ ;  /* 0x000000b82e2e723e */ /* 0x000fe200048070ff */
[----:B------:R-:W-:Y:S01]  /*9da0*/  FFMA.FTZ R186, R97, R182, R186 ;  /* 0x000000b661ba7223 */ /* 0x000fe200000100ba */
[CC--:B------:R-:W-:Y:S01]  /*9db0*/  FMUL.FTZ R97, R93.reuse, R59.reuse ;  /* 0x0000003b5d617220 */ /* 0x0c0fe20000410000 */
[----:B------:R-:W-:Y:S01]  /*9dc0*/  FMUL.FTZ R59, R92, R59 ;  /* 0x0000003b5c3b7220 */ /* 0x000fe20000410000 */
[----:B------:R-:W-:Y:S01]  /*9dd0*/  HADD2.F32 R182, -RZ, R175.H0_H0 ;  /* 0x200000afffb67230 */ /* 0x000fe20000004100 */
[----:B------:R-:W-:Y:S01]  /*9de0*/  F2FP.SATFINITE.E4M3.F32.PACK_AB_MERGE_C R95, R58, R188, R95 ;  /* 0x000000bc3a5f723e */ /* 0x000fe2000480705f */
[-C--:B------:R-:W-:Y:S01]  /*9df0*/  FFMA.FTZ R92, R92, R99.reuse, -R97 ;  /* 0x000000635c5c7223 */ /* 0x080fe20000010861 */
[----:B------:R-:W-:Y:S01]  /*9e00*/  FFMA.FTZ R59, R93, R99, R59 ;  /* 0x000000635d3b7223 */ /* 0x000fe2000001003b */
[----:B------:R-:W-:-:S02]  /*9e10*/  HADD2.F32 R93, -RZ, R96.H0_H0 ;  /* 0x20000060ff5d7230 */ /* 0x000fc40000004100 */
[----:B------:R-:W-:Y:S01]  /*9e20*/  HADD2.F32 R99, -RZ, R45.H0_H0 ;  /* 0x2000002dff637230 */ /* 0x000fe20000004100 */
[----:B------:R-:W-:Y:S01]  /*9e30*/  F2FP.SATFINITE.E4M3.F32.PACK_AB_MERGE_C R92, R92, R183, RZ ;  /* 0x000000b75c5c723e */ /* 0x000fe200048070ff */
[----:B------:R-:W-:Y:S02]  /*9e40*/  HADD2.F32 R97, -RZ, R177.H0_H0 ;  /* 0x200000b1ff617230 */ /* 0x000fe40000004100 */
[-C--:B------:R-:W-:Y:S01]  /*9e50*/  FMUL.FTZ R180, R93, R182.reuse ;  /* 0x000000b65db47220 */ /* 0x080fe20000410000 */
[----:B------:R-:W-:Y:S02]  /*9e60*/  HADD2.F32 R175, -RZ, R175.H1_H1 ;  /* 0x300000afffaf7230 */ /* 0x000fe40000004100 */
[C---:B------:R-:W-:Y:S01]  /*9e70*/  FMUL.FTZ R182, R99.reuse, R182 ;  /* 0x000000b663b67220 */ /* 0x040fe20000410000 */
[----:B------:R-:W-:Y:S02]  /*9e80*/  HADD2.F32 R96, -RZ, R96.H1_H1 ;  /* 0x30000060ff607230 */ /* 0x000fe40000004100 */
[----:B------:R-:W-:Y:S01]  /*9e90*/  FFMA.FTZ R180, R99, R97, -R180 ;  /* 0x0000006163b47223 */ /* 0x000fe200000108b4 */
[----:B------:R-:W-:-:S02]  /*9ea0*/  HADD2.F32 R45, -RZ, R45.H1_H1 ;  /* 0x3000002dff2d7230 */ /* 0x000fc40000004100 */
[----:B------:R-:W-:Y:S01]  /*9eb0*/  FFMA.FTZ R182, R93, R97, R182 ;  /* 0x000000615db67223 */ /* 0x000fe200000100b6 */
[----:B------:R-:W-:Y:S02]  /*9ec0*/  HADD2.F32 R177, -RZ, R177.H1_H1 ;  /* 0x300000b1ffb17230 */ /* 0x000fe40000004100 */
[CC--:B------:R-:W-:Y:S01]  /*9ed0*/  FMUL.FTZ R93, R96.reuse, R175.reuse ;  /* 0x000000af605d7220 */ /* 0x0c0fe20000410000 */
[-C--:B------:R-:W-:Y:S01]  /*9ee0*/  F2FP.F16.E4M3.UNPACK_B R99, R178.reuse.H1 ;  /* 0x000000b2ff63723e */ /* 0x080fe200030006ff */
[C---:B------:R-:W-:Y:S01]  /*9ef0*/  FMUL.FTZ R175, R45.reuse, R175 ;  /* 0x000000af2daf7220 */ /* 0x040fe20000410000 */
[----:B------:R-:W-:Y:S01]  /*9f00*/  F2FP.F16.E4M3.UNPACK_B R178, R178 ;  /* 0x000000b2ffb2723e */ /* 0x000fe200020006ff */
[-C--:B------:R-:W-:Y:S01]  /*9f10*/  FFMA.FTZ R93, R45, R177.reuse, -R93 ;  /* 0x000000b12d5d7223 */ /* 0x080fe2000001085d */
[----:B------:R-:W-:Y:S01]  /*9f20*/  F2FP.SATFINITE.E4M3.F32.PACK_AB_MERGE_C R59, R59, R186, RZ ;  /* 0x000000ba3b3b723e */ /* 0x000fe200048070ff */
[----:B------:R-:W-:Y:S01]  /*9f30*/  FFMA.FTZ R45, R96, R177, R175 ;  /* 0x000000b1602d7223 */ /* 0x000fe200000100af */
[----:B------:R-:W-:Y:S01]  /*9f40*/  F2FP.F16.E4M3.UNPACK_B R96, R98.H1 ;  /* 0x00000062ff60723e */ /* 0x000fe200030006ff */
[--C-:B------:R-:W-:Y:S01]  /*9f50*/  HADD2.F32 R177, -RZ, R99.reuse.H0_H0 ;  /* 0x20000063ffb17230 */ /* 0x100fe20000004100 */
[----:B------:R-:W-:Y:S01]  /*9f60*/  F2FP.SATFINITE.E4M3.F32.PACK_AB_MERGE_C R180, R93, R180, R92 ;  /* 0x000000b45db4723e */ /* 0x000fe2000480705c */
[----:B------:R-:W-:Y:S01]  /*9f70*/  HADD2.F32 R99, -RZ, R99.H1_H1 ;  /* 0x30000063ff637230 */ /* 0x000fe20000004100 */
[----:B------:R-:W-:Y:S01]  /*9f80*/  F2FP.F16.E4M3.UNPACK_B R92, R176.H1 ;  /* 0x000000b0ff5c723e */ /* 0x000fe200030006ff */
[--C-:B------:R-:W-:Y:S01]  /*9f90*/  HADD2.F32 R97, -RZ, R96.reuse.H0_H0 ;  /* 0x20000060ff617230 */ /* 0x100fe20000004100 */
[----:B------:R-:W-:Y:S01]  /*9fa0*/  F2FP.F16.E4M3.UNPACK_B R93, R94.H1 ;  /* 0x0000005eff5d723e */ /* 0x000fe200030006ff */
[----:B------:R-:W-:Y:S01]  /*9fb0*/  HADD2.F32 R96, -RZ, R96.H1_H1 ;  /* 0x30000060ff607230 */ /* 0x000fe20000004100 */
[----:B------:R-:W-:Y:S01]  /*9fc0*/  F2FP.F16.E4M3.UNPACK_B R176, R176 ;  /* 0x000000b0ffb0723e */ /* 0x000fe200020006ff */
[--C-:B------:R-:W-:Y:S01]  /*9fd0*/  HADD2.F32 R187, -RZ, R92.reuse.H0_H0 ;  /* 0x2000005cffbb7230 */ /* 0x100fe20000004100 */
[----:B------:R-:W-:Y:S01]  /*9fe0*/  F2FP.F16.E4M3.UNPACK_B R98, R98 ;  /* 0x00000062ff62723e */ /* 0x000fe200020006ff */
[----:B------:R-:W-:Y:S01]  /*9ff0*/  HADD2.F32 R175, -RZ, R93.H0_H0 ;  /* 0x2000005dffaf7230 */ /* 0x000fe20000004100 */
[----:B------:R-:W-:Y:S01]  /*a000*/  F2FP.F16.E4M3.UNPACK_B R94, R94 ;  /* 0x0000005eff5e723e */ /* 0x000fe200020006ff */
[----:B------:R-:W-:-:S02]  /*a010*/  HADD2.F32 R92, -RZ, R92.H1_H1 ;  /* 0x3000005cff5c7230 */ /* 0x000fc40000004100 */
[-C--:B------:R-:W-:Y:S01]  /*a020*/  FMUL.FTZ R183, R97, R187.reuse ;  /* 0x000000bb61b77220 */ /* 0x080fe20000410000 */
[----:B------:R-:W-:Y:S02]  /*a030*/  HADD2.F32 R93, -RZ, R93.H1_H1 ;  /* 0x3000005dff5d7230 */ /* 0x000fe40000004100 */
[----:B------:R-:W-:Y:S01]  /*a040*/  FMUL.FTZ R187, R175, R187 ;  /* 0x000000bbafbb7220 */ /* 0x000fe20000410000 */
[----:B------:R-:W-:Y:S01]  /*a050*/  F2FP.SATFINITE.E4M3.F32.PACK_AB_MERGE_C R45, R45, R182, R59 ;  /* 0x000000b62d2d723e */ /* 0x000fe2000480703b */
[-C--:B------:R-:W-:Y:S02]  /*a060*/  FFMA.FTZ R183, R175, R177.reuse, -R183 ;  /* 0x000000b1afb77223 */ /* 0x080fe400000108b7 */
[----:B------:R-:W-:Y:S01]  /*a070*/  FFMA.FTZ R187, R97, R177, R187 ;  /* 0x000000b161bb7223 */ /* 0x000fe200000100bb */
[-C--:B------:R-:W-:Y:S01]  /*a080*/  FMUL.FTZ R97, R96, R92.reuse ;  /* 0x0000005c60617220 */ /* 0x080fe20000410000 */
[----:B------:R-:W-:Y:S01]  /*a090*/  FMUL.FTZ R92, R93, R92 ;  /* 0x0000005c5d5c7220 */ /* 0x000fe20000410000 */
[----:B------:R-:W-:-:S02]  /*a0a0*/  HADD2.F32 R177, -RZ, R176.H0_H0 ;  /* 0x200000b0ffb17230 */ /* 0x000fc40000004100 */
[-C--:B------:R-:W-:Y:S01]  /*a0b0*/  FFMA.FTZ R93, R93, R99.reuse, -R97 ;  /* 0x000000635d5d7223 */ /* 0x080fe20000010861 */
[----:B------:R-:W-:Y:S01]  /*a0c0*/  FFMA.FTZ R92, R96, R99, R92 ;  /* 0x00000063605c7223 */ /* 0x000fe2000001005c */
[----:B------:R-:W-:Y:S02]  /*a0d0*/  HADD2.F32 R96, -RZ, R98.H0_H0 ;  /* 0x20000062ff607230 */ /* 0x000fe40000004100 */
[----:B------:R-:W-:Y:S01]  /*a0e0*/  HADD2.F32 R99, -RZ, R94.H0_H0 ;  /* 0x2000005eff637230 */ /* 0x000fe20000004100 */
[----:B------:R-:W-:Y:S01]  /*a0f0*/  F2FP.SATFINITE.E4M3.F32.PACK_AB_MERGE_C R93, R93, R183, RZ ;  /* 0x000000b75d5d723e */ /* 0x000fe200048070ff */
[----:B------:R-:W-:Y:S02]  /*a100*/  HADD2.F32 R97, -RZ, R178.H0_H0 ;  /* 0x200000b2ff617230 */ /* 0x000fe40000004100 */
[-C--:B------:R-:W-:Y:S01]  /*a110*/  FMUL.FTZ R175, R96, R177.reuse ;  /* 0x000000b160af7220 */ /* 0x080fe20000410000 */
[----:B------:R-:W-:Y:S02]  /*a120*/  HADD2.F32 R176, -RZ, R176.H1_H1 ;  /* 0x300000b0ffb07230 */ /* 0x000fe40000004100 */
[----:B------:R-:W-:Y:S01]  /*a130*/  FMUL.FTZ R177, R99, R177 ;  /* 0x000000b163b17220 */ /* 0x000fe20000410000 */
[----:B------:R-:W-:-:S02]  /*a140*/  HADD2.F32 R98, -RZ, R98.H1_H1 ;  /* 0x30000062ff627230 */ /* 0x000fc40000004100 */
[-C--:B------:R-:W-:Y:S01]  /*a150*/  FFMA.FTZ R175, R99, R97.reuse, -R175 ;  /* 0x0000006163af7223 */ /* 0x080fe200000108af */
[----:B------:R-:W-:Y:S02]  /*a160*/  HADD2.F32 R94, -RZ, R94.H1_H1 ;  /* 0x3000005eff5e7230 */ /* 0x000fe40000004100 */
[----:B------:R-:W-:Y:S01]  /*a170*/  FFMA.FTZ R177, R96, R97, R177 ;  /* 0x0000006160b17223 */ /* 0x000fe200000100b1 */
[----:B------:R-:W-:Y:S02]  /*a180*/  HADD2.F32 R178, -RZ, R178.H1_H1 ;  /* 0x300000b2ffb27230 */ /* 0x000fe40000004100 */
[-C--:B------:R-:W-:Y:S01]  /*a190*/  FMUL.FTZ R96, R98, R176.reuse ;  /* 0x000000b062607220 */ /* 0x080fe20000410000 */
[----:B------:R-:W-:Y:S01]  /*a1a0*/  F2FP.SATFINITE.E4M3.F32.PACK_AB_MERGE_C R92, R92, R187, RZ ;  /* 0x000000bb5c5c723e */ /* 0x000fe200048070ff */
[----:B------:R-:W-:Y:S01]  /*a1b0*/  FMUL.FTZ R176, R94, R176 ;  /* 0x000000b05eb07220 */ /* 0x000fe20000410000 */
[----:B------:R-:W-:Y:S01]  /*a1c0*/  F2FP.SATFINITE.E4M3.F32.PACK_AB_MERGE_C R97, R56, R57, R44 ;  /* 0x000000393861723e */ /* 0x000fe2000480702c */
[-C--:B------:R-:W-:Y:S01]  /*a1d0*/  FFMA.FTZ R96, R94, R178.reuse, -R96 ;  /* 0x000000b25e607223 */ /* 0x080fe20000010860 */
[----:B------:R-:W-:Y:S01]  /*a1e0*/  F2FP.SATFINITE.E4M3.F32.PACK_AB_MERGE_C R99, R47, R185, R46 ;  /* 0x000000b92f63723e */ /* 0x000fe2000480702e */
[----:B------:R-:W-:-:S03]  /*a1f0*/  FFMA.FTZ R176, R98, R178, R176 ;  /* 0x000000b262b07223 */ /* 0x000fc600000100b0 */
[----:B------:R-:W-:Y:S01]  /*a200*/  F2FP.SATFINITE.E4M3.F32.PACK_AB_MERGE_C R94, R96, R175, R93 ;  /* 0x000000af605e723e */ /* 0x000fe2000480705d */
[----:B------:R-:W-:Y:S01]  /*a210*/  IMAD.MOV.U32 R93, RZ, RZ, R181 ;  /* 0x000000ffff5d7224 */ /* 0x000fe200078e00b5 */
[----:B------:R-:W-:Y:S01]  /*a220*/  F2FP.SATFINITE.E4M3.F32.PACK_AB_MERGE_C R98, R176, R177, R92 ;  /* 0x000000b1b062723e */ /* 0x000fe2000480705c */
[----:B------:R-:W-:Y:S02]  /*a230*/  IMAD.MOV.U32 R92, RZ, RZ, R180 ;  /* 0x000000ffff5c7224 */ /* 0x000fe400078e00b4 */
[----:B------:R-:W-:-:S07]  /*a240*/  IMAD.MOV.U32 R96, RZ, RZ, R45 ;  /* 0x000000ffff607224 */ /* 0x000fce00078e002d */
.L_x_554:
[----:B------:R-:W-:Y:S05]  /*a250*/  BSYNC B3 ;  /* 0x0000000000037941 */ /* 0x000fea0003800000 */
.L_x_553:
[----:B------:R-:W-:-:S13]  /*a260*/  ISETP.GE.AND P4, PT, R179, R152, PT ;  /* 0x00000098b300720c */ /* 0x000fda0003f86270 */
[--C-:B------:R-:W-:Y:S02]  /*a270*/  @!P4 SHF.R.S32.HI R45, RZ, 0x1f, R179.reuse ;  /* 0x0000001fff2dc819 */ /* 0x100fe400000114b3 */
[----:B------:R-:W-:-:S04]  /*a280*/  @!P4 IADD3 R47, P5, P6, R118, R140, R179 ;  /* 0x0000008c762fc210 */ /* 0x000fc80007ebe0b3 */
[----:B------:R-:W-:Y:S02]  /*a290*/  @!P4 IADD3.X R56, R4, R170, R45, P5, P6 ;  /* 0x000000aa0438c210 */ /* 0x000fe40002fec42d */
[----:B------:R-:W-:-:S04]  /*a2a0*/  IADD3 R45, P5, P6, R118, R140, R26 ;  /* 0x0000008c762d7210 */ /* 0x000fc80007ebe01a */
[----:B------:R-:W-:Y:S02]  /*a2b0*/  IADD3.X R46, R4, R170, R30, P5, P6 ;  /* 0x000000aa042e7210 */ /* 0x000fe40002fec41e */
[----:B------:R-:W-:-:S04]  /*a2c0*/  IADD3 R44, P5, R45, R124, RZ ;  /* 0x0000007c2d2c7210 */ /* 0x000fc80007fbe0ff */
[----:B------:R-:W-:Y:S02]  /*a2d0*/  IADD3.X R45, R46, R125, RZ, P5, !PT ;  /* 0x0000007d2e2d7210 */ /* 0x000fe40002ffe4ff */
[----:B------:R-:W-:-:S03]  /*a2e0*/  @!P4 IADD3 R46, P5, R47, R124, RZ ;  /* 0x0000007c2f2ec210 */ /* 0x000fc60007fbe0ff */
[----:B0-----:R0:W-:Y:S02]  /*a2f0*/  STG.E.128 desc[UR54][R44.64], R92 ;  /* 0x0000005c2c007986 */ /* 0x0011e4000c101d36 */
[----:B------:R-:W-:-:S05]  /*a300*/  @!P4 IMAD.X R47, R56, 0x1, R125, P5 ;  /* 0x00000001382fc824 */ /* 0x000fca00028e067d */
[----:B-1----:R0:W-:Y:S03]  /*a310*/  @!P4 STG.E.128 desc[UR54][R46.64], R96 ;  /* 0x000000602e00c986 */ /* 0x0021e6000c101d36 */
.L_x_552:
[----:B------:R-:W-:Y:S05]  /*a320*/  BSYNC B2 ;  /* 0x0000000000027941 */ /* 0x000fea0003800000 */
.L_x_551:
[----:B------:R-:W-:Y:S01]  /*a330*/  ISETP.NE.AND P4, PT, R35, RZ, PT ;  /* 0x000000ff2300720c */ /* 0x000fe20003f85270 */
[----:B------:R-:W-:-:S12]  /*a340*/  BSSY B2, `(.L_x_555) ;  /* 0x00000f6000027945 */ /* 0x000fd80003800000 */
[----:B------:R-:W-:Y:S05]  /*a350*/  @!P4 BRA `(.L_x_556) ;  /* 0x0000000c00d0c947 */ /* 0x000fea0003800000 */
[----:B0-----:R-:W-:Y:S01]  /*a360*/  SEL R44, R121, R158, !P1 ;  /* 0x0000009e792c7207 */ /* 0x001fe20004800000 */
[----:B------:R-:W-:Y:S01]  /*a370*/  BSSY B3, `(.L_x_557) ;  /* 0x00000e8000037945 */ /* 0x000fe20003800000 */
[----:B------:R-:W-:Y:S02]  /*a380*/  IADD3 R93, P4, P5, R118, R140, R27 ;  /* 0x0000008c765d7210 */ /* 0x000fe40007d9e01b */
[----:B------:R-:W-:Y:S02]  /*a390*/  SHF.R.S32.HI R45, RZ, 0x1f, R44 ;  /* 0x0000001fff2d7819 */ /* 0x000fe4000001142c */
[----:B------:R-:W-:Y:S02]  /*a3a0*/  IADD3.X R92, R4, R170, R31, P4, P5 ;  /* 0x000000aa045c7210 */ /* 0x000fe400027ea41f */
[----:B------:R-:W-:Y:S02]  /*a3b0*/  LEA.HI R44, R45, R44, RZ, 0x5 ;  /* 0x0000002c2d2c7211 */ /* 0x000fe400078f28ff */
[----:B------:R-:W-:-:S02]  /*a3c0*/  ISETP.GE.AND P4, PT, R0, R133, PT ;  /* 0x000000850000720c */ /* 0x000fc40003f86270 */
[----:B------:R-:W-:-:S04]  /*a3d0*/  LEA.HI.SX32 R44, R44, R101, 0x1b ;  /* 0x000000652c2c7211 */ /* 0x000fc800078fdaff */
[----:B------:R-:W-:Y:S01]  /*a3e0*/  SHF.R.S32.HI R45, RZ, 0x1f, R44 ;  /* 0x0000001fff2d7819 */ /* 0x000fe2000001142c */
[----:B------:R-:W-:-:S03]  /*a3f0*/  IMAD.SHL.U32 R94, R44, 0x10, RZ ;  /* 0x000000102c5e7824 */ /* 0x000fc600078e00ff */
[----:B------:R-:W-:-:S04]  /*a400*/  LEA.HI R45, R45, R44, RZ, 0x2 ;  /* 0x0000002c2d2d7211 */ /* 0x000fc800078f10ff */
[----:B------:R-:W-:Y:S02]  /*a410*/  SHF.R.S32.HI R44, RZ, 0x2, R45 ;  /* 0x00000002ff2c7819 */ /* 0x000fe4000001142d */
[----:B------:R-:W-:-:S03]  /*a420*/  LOP3.LUT R45, R227, 0x30, R94, 0xf8, !PT ;  /* 0x00000030e32d7812 */ /* 0x000fc600078ef85e */
[----:B------:R-:W-:Y:S01]  /*a430*/  IMAD R44, R44, 0x2800, R229 ;  /* 0x000028002c2c7824 */ /* 0x000fe200078e02e5 */
[----:B------:R-:W-:-:S05]  /*a440*/  LOP3.LUT R45, R45, R228, RZ, 0x3c, !PT ;  /* 0x000000e42d2d7212 */ /* 0x000fca00078e3cff */
[----:B------:R-:W-:Y:S02]  /*a450*/  IMAD.IADD R44, R44, 0x1, R45 ;  /* 0x000000012c2c7824 */ /* 0x000fe400078e022d */
[C---:B------:R-:W-:Y:S02]  /*a460*/  IMAD R45, R17.reuse, 0x7800, R143 ;  /* 0x00007800112d7824 */ /* 0x040fe400078e028f */
[----:B------:R-:W-:Y:S02]  /*a470*/  IMAD R47, R17, 0x7800, R44 ;  /* 0x00007800112f7824 */ /* 0x000fe400078e022c */
[----:B------:R-:W-:-:S03]  /*a480*/  IMAD.IADD R45, R16, 0x1, R45 ;  /* 0x00000001102d7824 */ /* 0x000fc600078e022d */
[----:B------:R-:W-:-:S03]  /*a490*/  IADD3 R56, R16, R47, RZ ;  /* 0x0000002f10387210 */ /* 0x000fc60007ffe0ff */
[----:B------:R-:W0:Y:S04]  /*a4a0*/  LDS.128 R44, [R45+0x24200] ;  /* 0x024200002d2c7984 */ /* 0x000e280000000c00 */
[----:B------:R-:W1:Y:S01]  /*a4b0*/  LDS.128 R56, [R56+0x24200] ;  /* 0x0242000038387984 */ /* 0x000e620000000c00 */
[----:B------:R-:W-:Y:S05]  /*a4c0*/  @P4 BRA `(.L_x_558) ;  /* 0x0000000c00484947 */ /* 0x000fea0003800000 */
[--C-:B------:R-:W-:Y:S02]  /*a4d0*/  SHF.R.U32.HI R48, RZ, 0x8, R49.reuse ;  /* 0x00000008ff307819 */ /* 0x100fe40000011631 */
[----:B------:R-:W-:Y:S02]  /*a4e0*/  LOP3.LUT R50, R49, 0xff0000ff, RZ, 0xc0, !PT ;  /* 0xff0000ff31327812 */ /* 0x000fe400078ec0ff */
[----:B------:R-:W-:Y:S01]  /*a4f0*/  SHF.R.U32.HI R60, RZ, 0x10, R49 ;  /* 0x00000010ff3c7819 */ /* 0x000fe20000011631 */
[----:B------:R-:W-:Y:S01]  /*a500*/  IMAD.SHL.U32 R49, R48, 0x100, RZ ;  /* 0x0000010030317824 */ /* 0x000fe200078e00ff */
[----:B------:R-:W-:Y:S02]  /*a510*/  SHF.R.U32.HI R95, RZ, 0x8, R61 ;  /* 0x00000008ff5f7819 */ /* 0x000fe4000001163d */
[----:B------:R-:W-:Y:S02]  /*a520*/  LOP3.LUT R48, R61, 0xff0000ff, RZ, 0xc0, !PT ;  /* 0xff0000ff3d307812 */ /* 0x000fe400078ec0ff */
[----:B------:R-:W-:Y:S01]  /*a530*/  LOP3.LUT R50, R50, 0xff00, R49, 0xf8, !PT ;  /* 0x0000ff0032327812 */ /* 0x000fe200078ef831 */
[----:B------:R-:W-:Y:S01]  /*a540*/  IMAD.SHL.U32 R49, R95, 0x100, RZ ;  /* 0x000001005f317824 */ /* 0x000fe200078e00ff */
[----:B------:R-:W-:Y:S01]  /*a550*/  SHF.R.U32.HI R62, RZ, 0x10, R61 ;  /* 0x00000010ff3e7819 */ /* 0x000fe2000001163d */
[----:B------:R-:W-:Y:S01]  /*a560*/  IMAD.U32 R61, R60, 0x10000, RZ ;  /* 0x000100003c3d7824 */ /* 0x000fe200078e00ff */
[----:B------:R-:W-:-:S02]  /*a570*/  F2FP.F16.E4M3.UNPACK_B R179, R172.H1 ;  /* 0x000000acffb3723e */ /* 0x000fc400030006ff */
[----:B------:R-:W-:Y:S02]  /*a580*/  LOP3.LUT R49, R48, 0xff00, R49, 0xf8, !PT ;  /* 0x0000ff0030317812 */ /* 0x000fe400078ef831 */
[----:B------:R-:W-:Y:S01]  /*a590*/  LOP3.LUT R48, R50, 0xff0000, R61, 0xf8, !PT ;  /* 0x00ff000032307812 */ /* 0x000fe200078ef83d */
[----:B------:R-:W-:Y:S01]  /*a5a0*/  IMAD.U32 R50, R62, 0x10000, RZ ;  /* 0x000100003e327824 */ /* 0x000fe200078e00ff */
[----:B-1----:R-:W-:Y:S02]  /*a5b0*/  MOV R62, R57 ;  /* 0x00000039003e7202 */ /* 0x002fe40000000f00 */
[----:B------:R-:W-:Y:S02]  /*a5c0*/  F2FP.F16.E4M3.UNPACK_B R96, R48 ;  /* 0x00000030ff60723e */ /* 0x000fe400020006ff */
[-C--:B------:R-:W-:Y:S02]  /*a5d0*/  F2FP.F16.E4M3.UNPACK_B R95, R62.reuse ;  /* 0x0000003eff5f723e */ /* 0x080fe400020006ff */
[----:B0-----:R-:W-:Y:S01]  /*a5e0*/  F2FP.F16.E4M3.UNPACK_B R57, R45 ;  /* 0x0000002dff39723e */ /* 0x001fe200020006ff */
[----:B------:R-:W-:Y:S01]  /*a5f0*/  HADD2.F32 R98, -RZ, R96.H1_H1 ;  /* 0x30000060ff627230 */ /* 0x000fe20000004100 */
[----:B------:R-:W-:Y:S01]  /*a600*/  LOP3.LUT R61, R49, 0xff0000, R50, 0xf8, !PT ;  /* 0x00ff0000313d7812 */ /* 0x000fe200078ef832 */
[----:B------:R-:W-:Y:S01]  /*a610*/  HADD2.F32 R50, -RZ, R95.H0_H0 ;  /* 0x2000005fff327230 */ /* 0x000fe20000004100 */
[----:B------:R-:W-:Y:S01]  /*a620*/  F2FP.F16.E4M3.UNPACK_B R62, R62.H1 ;  /* 0x0000003eff3e723e */ /* 0x000fe200030006ff */
[----:B------:R-:W-:Y:S01]  /*a630*/  HADD2.F32 R60, -RZ, R57.H0_H0 ;  /* 0x20000039ff3c7230 */ /* 0x000fe20000004100 */
[-C--:B------:R-:W-:Y:S01]  /*a640*/  F2FP.F16.E4M3.UNPACK_B R49, R61.reuse ;  /* 0x0000003dff31723e */ /* 0x080fe200020006ff */
[----:B------:R-:W-:Y:S01]  /*a650*/  HADD2.F32 R95, -RZ, R95.H1_H1 ;  /* 0x3000005fff5f7230 */ /* 0x000fe20000004100 */
[----:B------:R-:W-:Y:S01]  /*a660*/  F2FP.F16.E4M3.UNPACK_B R61, R61.H1 ;  /* 0x0000003dff3d723e */ /* 0x000fe200030006ff */
[----:B------:R-:W-:-:S02]  /*a670*/  HADD2.F32 R57, -RZ, R57.H1_H1 ;  /* 0x30000039ff397230 */ /* 0x000fc40000004100 */
[----:B------:R-:W-:Y:S02]  /*a680*/  HADD2.F32 R99, -RZ, R96.H0_H0 ;  /* 0x20000060ff637230 */ /* 0x000fe40000004100 */
[-C--:B------:R-:W-:Y:S01]  /*a690*/  FMUL.FTZ R176, R95, R98.reuse ;  /* 0x000000625fb07220 */ /* 0x080fe20000410000 */
[--C-:B------:R-:W-:Y:S02]  /*a6a0*/  HADD2.F32 R96, -RZ, R49.reuse.H1_H1 ;  /* 0x30000031ff607230 */ /* 0x100fe40000004100 */
[C---:B------:R-:W-:Y:S01]  /*a6b0*/  FMUL.FTZ R98, R57.reuse, R98 ;  /* 0x0000006239627220 */ /* 0x040fe20000410000 */
[----:B------:R-:W-:Y:S02]  /*a6c0*/  HADD2.F32 R97, -RZ, R49.H0_H0 ;  /* 0x20000031ff617230 */ /* 0x000fe40000004100 */
[-C--:B------:R-:W-:Y:S01]  /*a6d0*/  FMUL.FTZ R175, R50, R99.reuse ;  /* 0x0000006332af7220 */ /* 0x080fe20000410000 */
[C---:B------:R-:W-:Y:S01]  /*a6e0*/  FMUL.FTZ R99, R60.reuse, R99 ;  /* 0x000000633c637220 */ /* 0x040fe20000410000 */
[-C--:B------:R-:W-:Y:S01]  /*a6f0*/  FFMA.FTZ R57, R57, R96.reuse, -R176 ;  /* 0x0000006039397223 */ /* 0x080fe200000108b0 */
[----:B------:R-:W-:Y:S01]  /*a700*/  FFMA.FTZ R49, R95, R96, R98 ;  /* 0x000000605f317223 */ /* 0x000fe20000010062 */
[----:B------:R-:W-:Y:S01]  /*a710*/  F2FP.F16.E4M3.UNPACK_B R96, R48.H1 ;  /* 0x00000030ff60723e */ /* 0x000fe200030006ff */
[----:B------:R-:W-:Y:S01]  /*a720*/  FFMA.FTZ R60, R60, R97, -R175 ;  /* 0x000000613c3c7223 */ /* 0x000fe200000108af */
[----:B------:R-:W-:Y:S01]  /*a730*/  F2FP.F16.E4M3.UNPACK_B R95, R45.H1 ;  /* 0x0000002dff5f723e */ /* 0x000fe200030006ff */
[----:B------:R-:W-:-:S02]  /*a740*/  HADD2.F32 R45, -RZ, R62.H0_H0 ;  /* 0x2000003eff2d7230 */ /* 0x000fc40000004100 */
[----:B------:R-:W-:Y:S01]  /*a750*/  FFMA.FTZ R50, R50, R97, R99 ;  /* 0x0000006132327223 */ /* 0x000fe20000010063 */
[----:B------:R-:W-:Y:S02]  /*a760*/  HADD2.F32 R98, -RZ, R96.H0_H0 ;  /* 0x20000060ff627230 */ /* 0x000fe40000004100 */
[----:B------:R-:W-:Y:S02]  /*a770*/  HADD2.F32 R48, -RZ, R95.H0_H0 ;  /* 0x2000005fff307230 */ /* 0x000fe40000004100 */
[----:B------:R-:W-:Y:S02]  /*a780*/  HADD2.F32 R97, -RZ, R61.H0_H0 ;  /* 0x2000003dff617230 */ /* 0x000fe40000004100 */
[-C--:B------:R-:W-:Y:S01]  /*a790*/  FMUL.FTZ R99, R45, R98.reuse ;  /* 0x000000622d637220 */ /* 0x080fe20000410000 */
[----:B------:R-:W-:Y:S02]  /*a7a0*/  HADD2.F32 R95, -RZ, R95.H1_H1 ;  /* 0x3000005fff5f7230 */ /* 0x000fe40000004100 */
[C---:B------:R-:W-:Y:S01]  /*a7b0*/  FMUL.FTZ R98, R48.reuse, R98 ;  /* 0x0000006230627220 */ /* 0x040fe20000410000 */
[----:B------:R-:W-:Y:S01]  /*a7c0*/  FFMA.FTZ R48, R48, R97, -R99 ;  /* 0x0000006130307223 */ /* 0x000fe20000010863 */
[----:B------:R-:W-:-:S02]  /*a7d0*/  SHF.R.U32.HI R99, RZ, 0x10, R63 ;  /* 0x00000010ff637819 */ /* 0x000fc4000001163f */
[----:B------:R-:W-:Y:S01]  /*a7e0*/  FFMA.FTZ R45, R45, R97, R98 ;  /* 0x000000612d2d7223 */ /* 0x000fe20000010062 */
[----:B------:R-:W-:Y:S02]  /*a7f0*/  HADD2.F32 R97, -RZ, R62.H1_H1 ;  /* 0x3000003eff617230 */ /* 0x000fe40000004100 */
[----:B------:R-:W-:Y:S02]  /*a800*/  HADD2.F32 R62, -RZ, R96.H1_H1 ;  /* 0x30000060ff3e7230 */ /* 0x000fe40000004100 */
[----:B------:R-:W-:-:S03]  /*a810*/  HADD2.F32 R96, -RZ, R61.H1_H1 ;  /* 0x3000003dff607230 */ /* 0x000fc60000004100 */
[-C--:B------:R-:W-:Y:S01]  /*a820*/  FMUL.FTZ R98, R97, R62.reuse ;  /* 0x0000003e61627220 */ /* 0x080fe20000410000 */
[----:B------:R-:W-:-:S03]  /*a830*/  FMUL.FTZ R176, R95, R62 ;  /* 0x0000003e5fb07220 */ /* 0x000fc60000410000 */
[-C--:B------:R-:W-:Y:S01]  /*a840*/  FFMA.FTZ R62, R95, R96.reuse, -R98 ;  /* 0x000000605f3e7223 */ /* 0x080fe20000010862 */
[----:B------:R-:W-:Y:S01]  /*a850*/  SHF.R.U32.HI R98, RZ, 0x8, R51 ;  /* 0x00000008ff627819 */ /* 0x000fe20000011633 */
[----:B------:R-:W-:Y:S01]  /*a860*/  FFMA.FTZ R61, R97, R96, R176 ;  /* 0x00000060613d7223 */ /* 0x000fe200000100b0 */
[----:B------:R-:W-:Y:S02]  /*a870*/  SHF.R.U32.HI R96, RZ, 0x8, R63 ;  /* 0x00000008ff607819 */ /* 0x000fe4000001163f */
[----:B------:R-:W-:Y:S01]  /*a880*/  LOP3.LUT R95, R63, 0xff0000ff, RZ, 0xc0, !PT ;  /* 0xff0000ff3f5f7812 */ /* 0x000fe200078ec0ff */
[----:B------:R-:W-:Y:S01]  /*a890*/  IMAD.SHL.U32 R98, R98, 0x100, RZ ;  /* 0x0000010062627824 */ /* 0x000fe200078e00ff */
[----:B------:R-:W-:Y:S01]  /*a8a0*/  LOP3.LUT R63, R51, 0xff0000ff, RZ, 0xc0, !PT ;  /* 0xff0000ff333f7812 */ /* 0x000fe200078ec0ff */
[----:B------:R-:W-:Y:S01]  /*a8b0*/  IMAD.SHL.U32 R96, R96, 0x100, RZ ;  /* 0x0000010060607824 */ /* 0x000fe200078e00ff */
[----:B------:R-:W-:Y:S02]  /*a8c0*/  SHF.R.U32.HI R97, RZ, 0x10, R51 ;  /* 0x00000010ff617819 */ /* 0x000fe40000011633 */
[----:B------:R-:W-:-:S02]  /*a8d0*/  LOP3.LUT R63, R63, 0xff00, R98, 0xf8, !PT ;  /* 0x0000ff003f3f7812 */ /* 0x000fc400078ef862 */
[----:B------:R-:W-:Y:S01]  /*a8e0*/  LOP3.LUT R51, R95, 0xff00, R96, 0xf8, !PT ;  /* 0x0000ff005f337812 */ /* 0x000fe200078ef860 */
[----:B------:R-:W-:Y:S01]  /*a8f0*/  IMAD.U32 R98, R97, 0x10000, RZ ;  /* 0x0001000061627824 */ /* 0x000fe200078e00ff */
[----:B------:R-:W-:Y:S01]  /*a900*/  F2FP.SATFINITE.E4M3.F32.PACK_AB_MERGE_C R48, R62, R48, RZ ;  /* 0x000000303e30723e */ /* 0x000fe200048070ff */
[----:B------:R-:W-:Y:S01]  /*a910*/  IMAD.U32 R96, R99, 0x10000, RZ ;  /* 0x0001000063607824 */ /* 0x000fe200078e00ff */
[----:B------:R-:W-:Y:S02]  /*a920*/  F2FP.F16.E4M3.UNPACK_B R99, R47 ;  /* 0x0000002fff63723e */ /* 0x000fe400020006ff */
[----:B------:R-:W-:Y:S02]  /*a930*/  LOP3.LUT R97, R63, 0xff0000, R98, 0xf8, !PT ;  /* 0x00ff00003f617812 */ /* 0x000fe400078ef862 */
[----:B------:R-:W-:Y:S01]  /*a940*/  MOV R98, R59 ;  /* 0x0000003b00627202 */ /* 0x000fe20000000f00 */
[--C-:B------:R-:W-:Y:S01]  /*a950*/  HADD2.F32 R177, -RZ, R99.reuse.H0_H0 ;  /* 0x20000063ffb17230 */ /* 0x100fe20000004100 */
[----:B------:R-:W-:Y:S01]  /*a960*/  LOP3.LUT R51, R51, 0xff0000, R96, 0xf8, !PT ;  /* 0x00ff000033337812 */ /* 0x000fe200078ef860 */
[----:B------:R-:W-:Y:S01]  /*a970*/  HADD2.F32 R99, -RZ, R99.H1_H1 ;  /* 0x30000063ff637230 */ /* 0x000fe20000004100 */
[----:B------:R-:W-:-:S02]  /*a980*/  F2FP.F16.E4M3.UNPACK_B R175, R98 ;  /* 0x00000062ffaf723e */ /* 0x000fc400020006ff */
[----:B------:R-:W-:Y:S02]  /*a990*/  F2FP.F16.E4M3.UNPACK_B R95, R97 ;  /* 0x00000061ff5f723e */ /* 0x000fe400020006ff */
[----:B------:R-:W-:Y:S01]  /*a9a0*/  F2FP.F16.E4M3.UNPACK_B R59, R51 ;  /* 0x00000033ff3b723e */ /* 0x000fe200020006ff */
[----:B------:R-:W-:Y:S01]  /*a9b0*/  HADD2.F32 R63, -RZ, R175.H0_H0 ;  /* 0x200000afff3f7230 */ /* 0x000fe20000004100 */
[----:B------:R-:W-:Y:S01]  /*a9c0*/  F2FP.F16.E4M3.UNPACK_B R98, R98.H1 ;  /* 0x00000062ff62723e */ /* 0x000fe200030006ff */
[----:B------:R-:W-:Y:S01]  /*a9d0*/  HADD2.F32 R96, -RZ, R95.H0_H0 ;  /* 0x2000005fff607230 */ /* 0x000fe20000004100 */
[----:B------:R-:W-:Y:S01]  /*a9e0*/  F2FP.F16.E4M3.UNPACK_B R97, R97.H1 ;  /* 0x00000061ff61723e */ /* 0x000fe200030006ff */
[----:B------:R-:W-:Y:S01]  /*a9f0*/  HADD2.F32 R176, -RZ, R59.H0_H0 ;  /* 0x2000003bffb07230 */ /* 0x000fe20000004100 */
[----:B------:R-:W-:Y:S01]  /*aa00*/  F2FP.SATFINITE.E4M3.F32.PACK_AB_MERGE_C R61, R61, R45, RZ ;  /* 0x0000002d3d3d723e */ /* 0x000fe200048070ff */
[----:B------:R-:W-:Y:S02]  /*aa10*/  HADD2.F32 R175, -RZ, R175.H1_H1 ;  /* 0x300000afffaf7230 */ /* 0x000fe40000004100 */
[-C--:B------:R-:W-:Y:S01]  /*aa20*/  FMUL.FTZ R178, R63, R96.reuse ;  /* 0x000000603fb27220 */ /* 0x080fe20000410000 */
[----:B------:R-:W-:Y:S01]  /*aa30*/  FMUL.FTZ R180, R177, R96 ;  /* 0x00000060b1b47220 */ /* 0x000fe20000410000 */
[----:B------:R-:W-:-:S02]  /*aa40*/  F2FP.SATFINITE.E4M3.F32.PACK_AB_MERGE_C R45, R57, R60, R48 ;  /* 0x0000003c392d723e */ /* 0x000fc40004807030 */
[-C--:B------:R-:W-:Y:S01]  /*aa50*/  FFMA.FTZ R96, R177, R176.reuse, -R178 ;  /* 0x000000b0b1607223 */ /* 0x080fe200000108b2 */
[----:B------:R-:W-:Y:S02]  /*aa60*/  HADD2.F32 R178, -RZ, R95.H1_H1 ;  /* 0x3000005fffb27230 */ /* 0x000fe40000004100 */
[----:B------:R-:W-:Y:S01]  /*aa70*/  FFMA.FTZ R63, R63, R176, R180 ;  /* 0x000000b03f3f7223 */ /* 0x000fe200000100b4 */
[----:B------:R-:W-:Y:S01]  /*aa80*/  HADD2.F32 R176, -RZ, R59.H1_H1 ;  /* 0x3000003bffb07230 */ /* 0x000fe20000004100 */
[----:B------:R-:W-:Y:S01]  /*aa90*/  F2FP.SATFINITE.E4M3.F32.PACK_AB_MERGE_C R57, R49, R50, R61 ;  /* 0x000000323139723e */ /* 0x000fe2000480703d */
[-C--:B------:R-:W-:Y:S01]  /*aaa0*/  FMUL.FTZ R180, R175, R178.reuse ;  /* 0x000000b2afb47220 */ /* 0x080fe20000410000 */
[----:B------:R-:W-:-:S03]  /*aab0*/  FMUL.FTZ R178, R99, R178 ;  /* 0x000000b263b27220 */ /* 0x000fc60000410000 */
[-C--:B------:R-:W-:Y:S01]  /*aac0*/  FFMA.FTZ R95, R99, R176.reuse, -R180 ;  /* 0x000000b0635f7223 */ /* 0x080fe200000108b4 */
[----:B------:R-:W-:Y:S01]  /*aad0*/  F2FP.F16.E4M3.UNPACK_B R99, R47.H1 ;  /* 0x0000002fff63723e */ /* 0x000fe200030006ff */
[----:B------:R-:W-:Y:S01]  /*aae0*/  FFMA.FTZ R59, R175, R176, R178 ;  /* 0x000000b0af3b7223 */ /* 0x000fe200000100b2 */
[----:B------:R-:W-:Y:S01]  /*aaf0*/  F2FP.F16.E4M3.UNPACK_B R175, R51.H1 ;  /* 0x00000033ffaf723e */ /* 0x000fe200030006ff */
[----:B------:R-:W-:Y:S02]  /*ab00*/  HADD2.F32 R51, -RZ, R98.H0_H0 ;  /* 0x20000062ff337230 */ /* 0x000fe40000004100 */
[----:B------:R-:W-:Y:S02]  /*ab10*/  HADD2.F32 R178, -RZ, R97.H0_H0 ;  /* 0x20000061ffb27230 */ /* 0x000fe40000004100 */
[----:B------:R-:W-:Y:S02]  /*ab20*/  HADD2.F32 R47, -RZ, R99.H0_H0 ;  /* 0x20000063ff2f7230 */ /* 0x000fe40000004100 */
[----:B------:R-:W-:-:S02]  /*ab30*/  HADD2.F32 R176, -RZ, R175.H0_H0 ;  /* 0x200000afffb07230 */ /* 0x000fc40000004100 */
[-C--:B------:R-:W-:Y:S01]  /*ab40*/  FMUL.FTZ R180, R51, R178.reuse ;  /* 0x000000b233b47220 */ /* 0x080fe20000410000 */
[----:B------:R-:W-:Y:S02]  /*ab50*/  HADD2.F32 R97, -RZ, R97.H1_H1 ;  /* 0x30000061ff617230 */ /* 0x000fe40000004100 */
[C---:B------:R-:W-:Y:S01]  /*ab60*/  FMUL.FTZ R178, R47.reuse, R178 ;  /* 0x000000b22fb27220 */ /* 0x040fe20000410000 */
[----:B------:R-:W-:Y:S02]  /*ab70*/  HADD2.F32 R99, -RZ, R99.H1_H1 ;  /* 0x30000063ff637230 */ /* 0x000fe40000004100 */
[-C--:B------:R-:W-:Y:S01]  /*ab80*/  FFMA.FTZ R47, R47, R176.reuse, -R180 ;  /* 0x000000b02f2f7223 */ /* 0x080fe200000108b4 */
[----:B------:R-:W-:Y:S02]  /*ab90*/  HADD2.F32 R175, -RZ, R175.H1_H1 ;  /* 0x300000afffaf7230 */ /* 0x000fe40000004100 */
[----:B------:R-:W-:Y:S01]  /*aba0*/  FFMA.FTZ R51, R51, R176, R178 ;  /* 0x000000b033337223 */ /* 0x000fe200000100b2 */
[----:B------:R-:W-:-:S02]  /*abb0*/  HADD2.F32 R176, -RZ, R98.H1_H1 ;  /* 0x30000062ffb07230 */ /* 0x000fc40000004100 */
[----:B------:R-:W-:-:S03]  /*abc0*/  HADD2.F32 R180, -RZ, R179.H0_H0 ;  /* 0x200000b3ffb47230 */ /* 0x000fc60000004100 */
[-C--:B------:R-:W-:Y:S01]  /*abd0*/  FMUL.FTZ R98, R176, R97.reuse ;  /* 0x00000061b0627220 */ /* 0x080fe20000410000 */
[----:B------:R-:W-:-:S03]  /*abe0*/  FMUL.FTZ R97, R99, R97 ;  /* 0x0000006163617220 */ /* 0x000fc60000410000 */
[-C--:B------:R-:W-:Y:S01]  /*abf0*/  FFMA.FTZ R98, R99, R175.reuse, -R98 ;  /* 0x000000af63627223 */ /* 0x080fe20000010862 */
[----:B------:R-:W-:Y:S01]  /*ac00*/  FFMA.FTZ R97, R176, R175, R97 ;  /* 0x000000afb0617223 */ /* 0x000fe20000010061 */
[----:B------:R-:W-:Y:S01]  /*ac10*/  IMAD.MOV.U32 R99, RZ, RZ, R56 ;  /* 0x000000ffff637224 */ /* 0x000fe200078e0038 */
[-C--:B------:R-:W-:Y:S01]  /*ac20*/  F2FP.F16.E4M3.UNPACK_B R56, R174.reuse.H1 ;  /* 0x000000aeff38723e */ /* 0x080fe200030006ff */
[----:B------:R-:W-:Y:S01]  /*ac30*/  IMAD.MOV.U32 R175, RZ, RZ, R44 ;  /* 0x000000ffffaf7224 */ /* 0x000fe200078e002c */
[----:B------:R-:W-:Y:S02]  /*ac40*/  F2FP.F16.E4M3.UNPACK_B R174, R174 ;  /* 0x000000aeffae723e */ /* 0x000fe400020006ff */
[----:B------:R-:W-:Y:S01]  /*ac50*/  F2FP.F16.E4M3.UNPACK_B R177, R99.H1 ;  /* 0x00000063ffb1723e */ /* 0x000fe200030006ff */
[--C-:B------:R-:W-:Y:S01]  /*ac60*/  HADD2.F32 R181, -RZ, R56.reuse.H0_H0 ;  /* 0x20000038ffb57230 */ /* 0x100fe20000004100 */
[----:B------:R-:W-:Y:S01]  /*ac70*/  F2FP.F16.E4M3.UNPACK_B R178, R175.H1 ;  /* 0x000000afffb2723e */ /* 0x000fe200030006ff */
[----:B------:R-:W-:Y:S01]  /*ac80*/  HADD2.F32 R56, -RZ, R56.H1_H1 ;  /* 0x30000038ff387230 */ /* 0x000fe20000004100 */
[----:B------:R-:W-:Y:S01]  /*ac90*/  F2FP.F16.E4M3.UNPACK_B R99, R99 ;  /* 0x00000063ff63723e */ /* 0x000fe200020006ff */
[----:B------:R-:W-:Y:S01]  /*aca0*/  HADD2.F32 R44, -RZ, R177.H0_H0 ;  /* 0x200000b1ff2c7230 */ /* 0x000fe20000004100 */
[----:B------:R-:W-:Y:S01]  /*acb0*/  F2FP.SATFINITE.E4M3.F32.PACK_AB_MERGE_C R47, R98, R47, RZ ;  /* 0x0000002f622f723e */ /* 0x000fe200048070ff */
[----:B------:R-:W-:-:S02]  /*acc0*/  HADD2.F32 R176, -RZ, R178.H0_H0 ;  /* 0x200000b2ffb07230 */ /* 0x000fc40000004100 */
[----:B------:R-:W-:Y:S02]  /*acd0*/  HADD2.F32 R177, -RZ, R177.H1_H1 ;  /* 0x300000b1ffb17230 */ /* 0x000fe40000004100 */
[-C--:B------:R-:W-:Y:S01]  /*ace0*/  FMUL.FTZ R182, R44, R181.reuse ;  /* 0x000000b52cb67220 */ /* 0x080fe20000410000 */
[----:B------:R-:W-:Y:S01]  /*acf0*/  F2FP.SATFINITE.E4M3.F32.PACK_AB_MERGE_C R47, R95, R96, R47 ;  /* 0x000000605f2f723e */ /* 0x000fe2000480702f */
[C---:B------:R-:W-:Y:S02]  /*ad00*/  FMUL.FTZ R181, R176.reuse, R181 ;  /* 0x000000b5b0b57220 */ /* 0x040fe40000410000 */
[-C--:B------:R-:W-:Y:S02]  /*ad10*/  FFMA.FTZ R176, R176, R180.reuse, -R182 ;  /* 0x000000b4b0b07223 */ /* 0x080fe400000108b6 */
[----:B------:R-:W-:Y:S01]  /*ad20*/  FFMA.FTZ R44, R44, R180, R181 ;  /* 0x000000b42c2c7223 */ /* 0x000fe200000100b5 */
[----:B------:R-:W-:Y:S02]  /*ad30*/  HADD2.F32 R181, -RZ, R178.H1_H1 ;  /* 0x300000b2ffb57230 */ /* 0x000fe40000004100 */
[----:B------:R-:W-:Y:S01]  /*ad40*/  FMUL.FTZ R178, R177, R56 ;  /* 0x00000038b1b27220 */ /* 0x000fe20000410000 */
[----:B------:R-:W-:Y:S01]  /*ad50*/  HADD2.F32 R180, -RZ, R179.H1_H1 ;  /* 0x300000b3ffb47230 */ /* 0x000fe20000004100 */
[----:B------:R-:W-:Y:S01]  /*ad60*/  F2FP.F16.E4M3.UNPACK_B R179, R172 ;  /* 0x000000acffb3723e */ /* 0x000fe200020006ff */
[----:B------:R-:W-:-:S02]  /*ad70*/  HADD2.F32 R172, -RZ, R99.H0_H0 ;  /* 0x20000063ffac7230 */ /* 0x000fc40000004100 */
[C---:B------:R-:W-:Y:S01]  /*ad80*/  FMUL.FTZ R56, R181.reuse, R56 ;  /* 0x00000038b5387220 */ /* 0x040fe20000410000 */
[----:B------:R-:W-:Y:S02]  /*ad90*/  HADD2.F32 R99, -RZ, R99.H1_H1 ;  /* 0x30000063ff637230 */ /* 0x000fe40000004100 */
[-C--:B------:R-:W-:Y:S01]  /*ada0*/  FFMA.FTZ R178, R181, R180.reuse, -R178 ;  /* 0x000000b4b5b27223 */ /* 0x080fe200000108b2 */
[--C-:B------:R-:W-:Y:S02]  /*adb0*/  HADD2.F32 R181, -RZ, R174.reuse.H0_H0 ;  /* 0x200000aeffb57230 */ /* 0x100fe40000004100 */
[----:B------:R-:W-:Y:S01]  /*adc0*/  FFMA.FTZ R56, R177, R180, R56 ;  /* 0x000000b4b1387223 */ /* 0x000fe20000010038 */
[----:B------:R-:W-:Y:S01]  /*add0*/  F2FP.F16.E4M3.UNPACK_B R177, R175 ;  /* 0x000000afffb1723e */ /* 0x000fe200020006ff */
[----:B------:R-:W-:Y:S01]  /*ade0*/  HADD2.F32 R180, -RZ, R179.H0_H0 ;  /* 0x200000b3ffb47230 */ /* 0x000fe20000004100 */
[----:B------:R-:W-:Y:S01]  /*adf0*/  F2FP.SATFINITE.E4M3.F32.PACK_AB_MERGE_C R176, R178, R176, RZ ;  /* 0x000000b0b2b0723e */ /* 0x000fe200048070ff */
[----:B------:R-:W-:Y:S01]  /*ae00*/  FMUL.FTZ R182, R172, R181 ;  /* 0x000000b5acb67220 */ /* 0x000fe20000410000 */
[----:B------:R-:W-:Y:S01]  /*ae10*/  HADD2.F32 R174, -RZ, R174.H1_H1 ;  /* 0x300000aeffae7230 */ /* 0x000fe20000004100 */
[----:B------:R-:W-:Y:S01]  /*ae20*/  F2FP.SATFINITE.E4M3.F32.PACK_AB_MERGE_C R56, R56, R44, RZ ;  /* 0x0000002c3838723e */ /* 0x000fe200048070ff */
[--C-:B------:R-:W-:Y:S01]  /*ae30*/  HADD2.F32 R175, -RZ, R177.reuse.H0_H0 ;  /* 0x200000b1ffaf7230 */ /* 0x100fe20000004100 */
[----:B------:R-:W-:Y:S01]  /*ae40*/  F2FP.SATFINITE.E4M3.F32.PACK_AB_MERGE_C R44, R97, R51, RZ ;  /* 0x00000033612c723e */ /* 0x000fe200048070ff */
[----:B------:R-:W-:-:S03]  /*ae50*/  HADD2.F32 R177, -RZ, R177.H1_H1 ;  /* 0x300000b1ffb17230 */ /* 0x000fc60000004100 */
[C---:B------:R-:W-:Y:S01]  /*ae60*/  FMUL.FTZ R181, R175.reuse, R181 ;  /* 0x000000b5afb57220 */ /* 0x040fe20000410000 */
[----:B------:R-:W-:Y:S01]  /*ae70*/  FFMA.FTZ R175, R175, R180, -R182 ;  /* 0x000000b4afaf7223 */ /* 0x000fe200000108b6 */
[-C--:B------:R-:W-:Y:S01]  /*ae80*/  FMUL.FTZ R182, R99, R174.reuse ;  /* 0x000000ae63b67220 */ /* 0x080fe20000410000 */
[C---:B------:R-:W-:Y:S01]  /*ae90*/  FMUL.FTZ R184, R177.reuse, R174 ;  /* 0x000000aeb1b87220 */ /* 0x040fe20000410000 */
[----:B------:R-:W-:Y:S01]  /*aea0*/  FFMA.FTZ R172, R172, R180, R181 ;  /* 0x000000b4acac7223 */ /* 0x000fe200000100b5 */
[----:B------:R-:W-:Y:S01]  /*aeb0*/  HADD2.F32 R180, -RZ, R179.H1_H1 ;  /* 0x300000b3ffb47230 */ /* 0x000fe20000004100 */
[----:B------:R-:W-:Y:S02]  /*aec0*/  F2FP.F16.E4M3.UNPACK_B R179, R58.H1 ;  /* 0x0000003affb3723e */ /* 0x000fe400030006ff */
[----:B------:R-:W-:Y:S02]  /*aed0*/  F2FP.F16.E4M3.UNPACK_B R181, R171.H1 ;  /* 0x000000abffb5723e */ /* 0x000fe400030006ff */
[-C--:B------:R-:W-:Y:S01]  /*aee0*/  FFMA.FTZ R174, R177, R180.reuse, -R182 ;  /* 0x000000b4b1ae7223 */ /* 0x080fe200000108b6 */
[----:B------:R-:W-:Y:S01]  /*aef0*/  IMAD.MOV.U32 R177, RZ, RZ, R46 ;  /* 0x000000ffffb17224 */ /* 0x000fe200078e002e */
[-C--:B------:R-:W-:Y:S01]  /*af00*/  F2FP.F16.E4M3.UNPACK_B R46, R173.reuse.H1 ;  /* 0x000000adff2e723e */ /* 0x080fe200030006ff */
[----:B------:R-:W-:Y:S01]  /*af10*/  FFMA.FTZ R99, R99, R180, R184 ;  /* 0x000000b463637223 */ /* 0x000fe200000100b8 */
        /* <DEDUP_REMOVED lines=9> */
[----:B------:R-:W-:Y:S01]  /*afb0*/  FMUL.FTZ R184, R180, R185 ;  /* 0x000000b9b4b87220 */ /* 0x000fe20000410000 */
[----:B------:R-:W-:Y:S01]  /*afc0*/  HADD2.F32 R179, -RZ, R179.H1_H1 ;  /* 0x300000b3ffb37230 */ /* 0x000fe20000004100 */
[----:B------:R-:W-:Y:S01]  /*afd0*/  F2FP.F16.E4M3.UNPACK_B R171, R171 ;  /* 0x000000abffab723e */ /* 0x000fe200020006ff */
[----:B------:R-:W-:Y:S02]  /*afe0*/  HADD2.F32 R178, -RZ, R178.H1_H1 ;  /* 0x300000b2ffb27230 */ /* 0x000fe40000004100 */
[C---:B------:R-:W-:Y:S01]  /*aff0*/  FMUL.FTZ R185, R182.reuse, R185 ;  /* 0x000000b9b6b97220 */ /* 0x040fe20000410000 */
[----:B------:R-:W-:Y:S02]  /*b000*/  HADD2.F32 R181, -RZ, R181.H1_H1 ;  /* 0x300000b5ffb57230 */ /* 0x000fe40000004100 */
[----:B------:R-:W-:Y:S01]  /*b010*/  FFMA.FTZ R184, R182, R183, -R184 ;  /* 0x000000b7b6b87223 */ /* 0x000fe200000108b8 */
[----:B------:R-:W-:Y:S01]  /*b020*/  F2FP.SATFINITE.E4M3.F32.PACK_AB_MERGE_C R174, R174, R175, R176 ;  /* 0x000000afaeae723e */ /* 0x000fe200048070b0 */
[----:B------:R-:W-:Y:S01]  /*b030*/  FFMA.FTZ R185, R180, R183, R185 ;  /* 0x000000b7b4b97223 */ /* 0x000fe200000100b9 */
[-C--:B------:R-:W-:Y:S01]  /*b040*/  FMUL.FTZ R180, R179, R46.reuse ;  /* 0x0000002eb3b47220 */ /* 0x080fe20000410000 */
[C---:B------:R-:W-:Y:S01]  /*b050*/  FMUL.FTZ R46, R178.reuse, R46 ;  /* 0x0000002eb22e7220 */ /* 0x040fe20000410000 */
[----:B------:R-:W-:Y:S01]  /*b060*/  HADD2.F32 R183, -RZ, R173.H0_H0 ;  /* 0x200000adffb77230 */ /* 0x000fe20000004100 */
[----:B------:R-:W-:Y:S01]  /*b070*/  F2FP.SATFINITE.E4M3.F32.PACK_AB_MERGE_C R59, R59, R63, R44 ;  /* 0x0000003f3b3b723e */ /* 0x000fe2000480702c */
[-C--:B------:R-:W-:Y:S01]  /*b080*/  FFMA.FTZ R178, R178, R181.reuse, -R180 ;  /* 0x000000b5b2b27223 */ /* 0x080fe200000108b4 */
[----:B------:R-:W-:Y:S01]  /*b090*/  FFMA.FTZ R46, R179, R181, R46 ;  /* 0x000000b5b32e7223 */ /* 0x000fe2000001002e */
[----:B------:R-:W-:Y:S01]  /*b0a0*/  HADD2.F32 R179, -RZ, R58.H0_H0 ;  /* 0x2000003affb37230 */ /* 0x000fe20000004100 */
[----:B------:R-:W-:Y:S01]  /*b0b0*/  F2FP.SATFINITE.E4M3.F32.PACK_AB_MERGE_C R56, R99, R172, R56 ;  /* 0x000000ac6338723e */ /* 0x000fe20004807038 */
[----:B------:R-:W-:Y:S01]  /*b0c0*/  HADD2.F32 R181, -RZ, R177.H0_H0 ;  /* 0x200000b1ffb57230 */ /* 0x000fe20000004100 */
[----:B------:R-:W-:Y:S01]  /*b0d0*/  F2FP.SATFINITE.E4M3.F32.PACK_AB_MERGE_C R178, R178, R184, RZ ;  /* 0x000000b8b2b2723e */ /* 0x000fe200048070ff */
        /* <DEDUP_REMOVED lines=9> */
[----:B------:R-:W-:Y:S01]  /*b170*/  FMUL.FTZ R177, R58, R173 ;  /* 0x000000ad3ab17220 */ /* 0x000fe20000410000 */
[----:B------:R-:W-:Y:S01]  /*b180*/  F2FP.SATFINITE.E4M3.F32.PACK_AB_MERGE_C R185, R46, R185, RZ ;  /* 0x000000b92eb9723e */ /* 0x000fe200048070ff */
[----:B------:R-:W-:Y:S02]  /*b190*/  IMAD.MOV.U32 R44, RZ, RZ, R174 ;  /* 0x000000ffff2c7224 */ /* 0x000fe400078e00ae */
[C---:B------:R-:W-:Y:S01]  /*b1a0*/  FMUL.FTZ R173, R180.reuse, R173 ;  /* 0x000000adb4ad7220 */ /* 0x040fe20000410000 */
[----:B------:R-:W-:-:S03]  /*b1b0*/  FFMA.FTZ R177, R180, R171, -R177 ;  /* 0x000000abb4b17223 */ /* 0x000fc600000108b1 */
[----:B------:R-:W-:Y:S02]  /*b1c0*/  FFMA.FTZ R58, R58, R171, R173 ;  /* 0x000000ab3a3a7223 */ /* 0x000fe400000100ad */
[----:B------:R-:W-:-:S03]  /*b1d0*/  F2FP.SATFINITE.E4M3.F32.PACK_AB_MERGE_C R46, R177, R182, R178 ;  /* 0x000000b6b12e723e */ /* 0x000fc600048070b2 */
[----:B------:R-:W-:-:S07]  /*b1e0*/  F2FP.SATFINITE.E4M3.F32.PACK_AB_MERGE_C R58, R58, R183, R185 ;  /* 0x000000b73a3a723e */ /* 0x000fce00048070b9 */
.L_x_558:
[----:B------:R-:W-:Y:S05]  /*b1f0*/  BSYNC B3 ;  /* 0x0000000000037941 */ /* 0x000fea0003800000 */
.L_x_557:
[----:B------:R-:W-:-:S13]  /*b200*/  ISETP.GE.AND P4, PT, R94, R152, PT ;  /* 0x000000985e00720c */ /* 0x000fda0003f86270 */
[--C-:B------:R-:W-:Y:S02]  /*b210*/  @!P4 SHF.R.S32.HI R49, RZ, 0x1f, R94.reuse ;  /* 0x0000001fff31c819 */ /* 0x100fe4000001145e */
[----:B------:R-:W-:-:S04]  /*b220*/  @!P4 IADD3 R51, P5, P6, R118, R140, R94 ;  /* 0x0000008c7633c210 */ /* 0x000fc80007ebe05e */
[----:B------:R-:W-:Y:S02]  /*b230*/  @!P4 IADD3.X R60, R4, R170, R49, P5, P6 ;  /* 0x000000aa043cc210 */ /* 0x000fe40002fec431 */
[----:B------:R-:W-:-:S04]  /*b240*/  IADD3 R48, P5, R93, R124, RZ ;  /* 0x0000007c5d307210 */ /* 0x000fc80007fbe0ff */
[----:B------:R-:W-:Y:S02]  /*b250*/  IADD3.X R49, R92, R125, RZ, P5, !PT ;  /* 0x0000007d5c317210 */ /* 0x000fe40002ffe4ff */
[----:B------:R-:W-:-:S03]  /*b260*/  @!P4 IADD3 R50, P5, R51, R124, RZ ;  /* 0x0000007c3332c210 */ /* 0x000fc60007fbe0ff */
[----:B0-----:R3:W-:Y:S02]  /*b270*/  STG.E.128 desc[UR54][R48.64], R44 ;  /* 0x0000002c30007986 */ /* 0x0017e4000c101d36 */
[----:B------:R-:W-:-:S05]  /*b280*/  @!P4 IMAD.X R51, R60, 0x1, R125, P5 ;  /* 0x000000013c33c824 */ /* 0x000fca00028e067d */
[----:B-1----:R3:W-:Y:S03]  /*b290*/  @!P4 STG.E.128 desc[UR54][R50.64], R56 ;  /* 0x000000383200c986 */ /* 0x0027e6000c101d36 */
.L_x_556:
[----:B------:R-:W-:Y:S05]  /*b2a0*/  BSYNC B2 ;  /* 0x0000000000027941 */ /* 0x000fea0003800000 */
.L_x_555:
[----:B------:R-:W-:-:S13]  /*b2b0*/  ISETP.NE.AND P4, PT, R36, RZ, PT ;  /* 0x000000ff2400720c */ /* 0x000fda0003f85270 */
[----:B------:R-:W-:Y:S05]  /*b2c0*/  @!P4 BRA `(.L_x_550) ;  /* 0x0000000c00e0c947 */ /* 0x000fea0003800000 */
[----:B0--3--:R-:W3:Y:S01]  /*b2d0*/  LDL R44, [R1+0x8] ;  /* 0x00000800012c7983 */ /* 0x009ee20000100800 */
[----:B------:R-:W-:Y:S01]  /*b2e0*/  IADD3 R57, P4, P5, R118, R140, R29 ;  /* 0x0000008c76397210 */ /* 0x000fe20007d9e01d */
[----:B------:R-:W-:Y:S03]  /*b2f0*/  BSSY B2, `(.L_x_559) ;  /* 0x00000eb000027945 */ /* 0x000fe60003800000 */
[----:B------:R-:W-:Y:S02]  /*b300*/  IADD3.X R56, R4, R170, R32, P4, P5 ;  /* 0x000000aa04387210 */ /* 0x000fe400027ea420 */
[----:B------:R-:W-:Y:S02]  /*b310*/  ISETP.GE.AND P4, PT, R6, R133, PT ;  /* 0x000000850600720c */ /* 0x000fe40003f86270 */
[----:B---3--:R-:W-:-:S04]  /*b320*/  LOP3.LUT P6, RZ, R44, 0x1, RZ, 0xc0, !PT ;  /* 0x000000012cff7812 */ /* 0x008fc800078cc0ff */
[----:B------:R-:W-:-:S04]  /*b330*/  SEL R44, R121, R158, !P6 ;  /* 0x0000009e792c7207 */ /* 0x000fc80007000000 */
        /* <DEDUP_REMOVED lines=18> */
[----:B------:R-:W-:Y:S01]  /*b460*/  SHF.R.U32.HI R52, RZ, 0x8, R89 ;  /* 0x00000008ff347819 */ /* 0x000fe20000011659 */
[----:B0-----:R-:W-:Y:S01]  /*b470*/  IMAD.MOV.U32 R58, RZ, RZ, R44 ;  /* 0x000000ffff3a7224 */ /* 0x001fe200078e002c */
[----:B------:R-:W-:Y:S01]  /*b480*/  LOP3.LUT R63, R89, 0xff0000ff, RZ, 0xc0, !PT ;  /* 0xff0000ff593f7812 */ /* 0x000fe200078ec0ff */
[----:B-1----:R-:W-:Y:S01]  /*b490*/  IMAD.MOV.U32 R60, RZ, RZ, R48 ;  /* 0x000000ffff3c7224 */ /* 0x002fe200078e0030 */
[----:B------:R-:W-:Y:S01]  /*b4a0*/  SHF.R.U32.HI R92, RZ, 0x8, R91 ;  /* 0x00000008ff5c7819 */ /* 0x000fe2000001165b */
[----:B------:R-:W-:Y:S01]  /*b4b0*/  IMAD.SHL.U32 R44, R52, 0x100, RZ ;  /* 0x00000100342c7824 */ /* 0x000fe200078e00ff */
[----:B------:R-:W-:Y:S01]  /*b4c0*/  SHF.R.U32.HI R93, RZ, 0x10, R89 ;  /* 0x00000010ff5d7819 */ /* 0x000fe20000011659 */
[----:B------:R-:W-:Y:S01]  /*b4d0*/  IMAD.MOV.U32 R52, RZ, RZ, R46 ;  /* 0x000000ffff347224 */ /* 0x000fe200078e002e */
[----:B------:R-:W-:Y:S02]  /*b4e0*/  LOP3.LUT R89, R91, 0xff0000ff, RZ, 0xc0, !PT ;  /* 0xff0000ff5b597812 */ /* 0x000fe400078ec0ff */
[----:B------:R-:W-:Y:S01]  /*b4f0*/  LOP3.LUT R63, R63, 0xff00, R44, 0xf8, !PT ;  /* 0x0000ff003f3f7812 */ /* 0x000fe200078ef82c */
[----:B------:R-:W-:Y:S01]  /*b500*/  IMAD.SHL.U32 R44, R92, 0x100, RZ ;  /* 0x000001005c2c7824 */ /* 0x000fe200078e00ff */
[----:B------:R-:W-:Y:S01]  /*b510*/  SHF.R.U32.HI R90, RZ, 0x8, R53 ;  /* 0x00000008ff5a7819 */ /* 0x000fe20000011635 */
[----:B------:R-:W-:Y:S01]  /*b520*/  IMAD.U32 R48, R93, 0x10000, RZ ;  /* 0x000100005d307824 */ /* 0x000fe200078e00ff */
[----:B------:R-:W-:-:S02]  /*b530*/  SHF.R.U32.HI R62, RZ, 0x10, R91 ;  /* 0x00000010ff3e7819 */ /* 0x000fc4000001165b */
[----:B------:R-:W-:Y:S01]  /*b540*/  SHF.R.U32.HI R88, RZ, 0x8, R55 ;  /* 0x00000008ff587819 */ /* 0x000fe20000011637 */
[----:B------:R-:W-:Y:S01]  /*b550*/  IMAD.SHL.U32 R46, R90, 0x100, RZ ;  /* 0x000001005a2e7824 */ /* 0x000fe200078e00ff */
[----:B------:R-:W-:Y:S02]  /*b560*/  SHF.R.U32.HI R54, RZ, 0x10, R53 ;  /* 0x00000010ff367819 */ /* 0x000fe40000011635 */
[----:B------:R-:W-:Y:S02]  /*b570*/  LOP3.LUT R91, R53, 0xff0000ff, RZ, 0xc0, !PT ;  /* 0xff0000ff355b7812 */ /* 0x000fe400078ec0ff */
[----:B------:R-:W-:Y:S02]  /*b580*/  LOP3.LUT R89, R89, 0xff00, R44, 0xf8, !PT ;  /* 0x0000ff0059597812 */ /* 0x000fe400078ef82c */
[----:B------:R-:W-:Y:S01]  /*b590*/  MOV R53, R50 ;  /* 0x0000003200357202 */ /* 0x000fe20000000f00 */
[----:B------:R-:W-:Y:S01]  /*b5a0*/  IMAD.SHL.U32 R50, R88, 0x100, RZ ;  /* 0x0000010058327824 */ /* 0x000fe200078e00ff */
[----:B------:R-:W-:-:S02]  /*b5b0*/  LOP3.LUT R48, R63, 0xff0000, R48, 0xf8, !PT ;  /* 0x00ff00003f307812 */ /* 0x000fc400078ef830 */
[----:B------:R-:W-:Y:S02]  /*b5c0*/  SHF.L.U32 R44, R62, 0x10, RZ ;  /* 0x000000103e2c7819 */ /* 0x000fe400000006ff */
[----:B------:R-:W-:Y:S02]  /*b5d0*/  SHF.R.U32.HI R61, RZ, 0x10, R55 ;  /* 0x00000010ff3d7819 */ /* 0x000fe40000011637 */
[----:B------:R-:W-:Y:S02]  /*b5e0*/  F2FP.F16.E4M3.UNPACK_B R90, R166.H1 ;  /* 0x000000a6ff5a723e */ /* 0x000fe400030006ff */
[----:B------:R-:W-:Y:S02]  /*b5f0*/  F2FP.F16.E4M3.UNPACK_B R63, R60.H1 ;  /* 0x0000003cff3f723e */ /* 0x000fe400030006ff */
[----:B------:R-:W-:Y:S02]  /*b600*/  LOP3.LUT R55, R55, 0xff0000ff, RZ, 0xc0, !PT ;  /* 0xff0000ff37377812 */ /* 0x000fe400078ec0ff */
[----:B------:R-:W-:Y:S01]  /*b610*/  F2FP.F16.E4M3.UNPACK_B R62, R58.H1 ;  /* 0x0000003aff3e723e */ /* 0x000fe200030006ff */
[----:B------:R-:W-:Y:S01]  /*b620*/  HADD2.F32 R88, -RZ, R63.H0_H0 ;  /* 0x2000003fff587230 */ /* 0x000fe20000004100 */
[----:B------:R-:W-:-:S02]  /*b630*/  LOP3.LUT R44, R89, 0xff0000, R44, 0xf8, !PT ;  /* 0x00ff0000592c7812 */ /* 0x000fc400078ef82c */
[----:B------:R-:W-:Y:S01]  /*b640*/  LOP3.LUT R91, R91, 0xff00, R46, 0xf8, !PT ;  /* 0x0000ff005b5b7812 */ /* 0x000fe200078ef82e */
[----:B------:R-:W-:Y:S01]  /*b650*/  HADD2.F32 R46, -RZ, R90.H0_H0 ;  /* 0x2000005aff2e7230 */ /* 0x000fe20000004100 */
[----:B------:R-:W-:Y:S02]  /*b660*/  F2FP.F16.E4M3.UNPACK_B R89, R168.H1 ;  /* 0x000000a8ff59723e */ /* 0x000fe400030006ff */
[----:B------:R-:W-:Y:S01]  /*b670*/  LOP3.LUT R93, R55, 0xff00, R50, 0xf8, !PT ;  /* 0x0000ff00375d7812 */ /* 0x000fe200078ef832 */
[----:B------:R-:W-:Y:S02]  /*b680*/  HADD2.F32 R55, -RZ, R62.H0_H0 ;  /* 0x2000003eff377230 */ /* 0x000fe40000004100 */
[----:B------:R-:W-:Y:S01]  /*b690*/  FMUL.FTZ R92, R88, R46 ;  /* 0x0000002e585c7220 */ /* 0x000fe20000410000 */
[----:B------:R-:W-:Y:S01]  /*b6a0*/  IMAD.U32 R50, R54, 0x10000, RZ ;  /* 0x0001000036327824 */ /* 0x000fe200078e00ff */
[----:B------:R-:W-:Y:S01]  /*b6b0*/  F2FP.F16.E4M3.UNPACK_B R166, R166 ;  /* 0x000000a6ffa6723e */ /* 0x000fe200020006ff */
[----:B------:R-:W-:-:S02]  /*b6c0*/  IMAD.U32 R54, R61, 0x10000, RZ ;  /* 0x000100003d367824 */ /* 0x000fc400078e00ff */
[----:B------:R-:W-:Y:S01]  /*b6d0*/  FMUL.FTZ R95, R55, R46 ;  /* 0x0000002e375f7220 */ /* 0x000fe20000410000 */
[--C-:B------:R-:W-:Y:S01]  /*b6e0*/  HADD2.F32 R61, -RZ, R89.reuse.H0_H0 ;  /* 0x20000059ff3d7230 */ /* 0x100fe20000004100 */
[----:B------:R-:W-:Y:S01]  /*b6f0*/  LOP3.LUT R50, R91, 0xff0000, R50, 0xf8, !PT ;  /* 0x00ff00005b327812 */ /* 0x000fe200078ef832 */
[----:B------:R-:W-:Y:S01]  /*b700*/  HADD2.F32 R62, -RZ, R62.H1_H1 ;  /* 0x3000003eff3e7230 */ /* 0x000fe20000004100 */
[----:B------:R-:W-:Y:S01]  /*b710*/  LOP3.LUT R46, R93, 0xff0000, R54, 0xf8, !PT ;  /* 0x00ff00005d2e7812 */ /* 0x000fe200078ef836 */
[----:B------:R-:W-:Y:S02]  /*b720*/  HADD2.F32 R91, -RZ, R89.H1_H1 ;  /* 0x30000059ff5b7230 */ /* 0x000fe40000004100 */
[-C--:B------:R-:W-:Y:S01]  /*b730*/  FFMA.FTZ R54, R55, R61.reuse, -R92 ;  /* 0x0000003d37367223 */ /* 0x080fe2000001085c */
[----:B------:R-:W-:Y:S01]  /*b740*/  FFMA.FTZ R55, R88, R61, R95 ;  /* 0x0000003d58377223 */ /* 0x000fe2000001005f */
[----:B------:R-:W-:Y:S01]  /*b750*/  HADD2.F32 R61, -RZ, R90.H1_H1 ;  /* 0x3000005aff3d7230 */ /* 0x000fe20000004100 */
[----:B------:R-:W-:Y:S01]  /*b760*/  F2FP.F16.E4M3.UNPACK_B R88, R60 ;  /* 0x0000003cff58723e */ /* 0x000fe200020006ff */
[----:B------:R-:W-:Y:S01]  /*b770*/  HADD2.F32 R90, -RZ, R63.H1_H1 ;  /* 0x3000003fff5a7230 */ /* 0x000fe20000004100 */
[----:B------:R-:W-:Y:S01]  /*b780*/  F2FP.F16.E4M3.UNPACK_B R63, R58 ;  /* 0x0000003aff3f723e */ /* 0x000fe200020006ff */
[----:B------:R-:W-:-:S02]  /*b790*/  HADD2.F32 R92, -RZ, R166.H0_H0 ;  /* 0x200000a6ff5c7230 */ /* 0x000fc40000004100 */
[-C--:B------:R-:W-:Y:S01]  /*b7a0*/  FMUL.FTZ R95, R62, R61.reuse ;  /* 0x0000003d3e5f7220 */ /* 0x080fe20000410000 */
[----:B------:R-:W-:Y:S01]  /*b7b0*/  F2FP.F16.E4M3.UNPACK_B R168, R168 ;  /* 0x000000a8ffa8723e */ /* 0x000fe200020006ff */
[C---:B------:R-:W-:Y:S01]  /*b7c0*/  FMUL.FTZ R93, R90.reuse, R61 ;  /* 0x0000003d5a5d7220 */ /* 0x040fe20000410000 */
[----:B------:R-:W-:Y:S02]  /*b7d0*/  HADD2.F32 R89, -RZ, R88.H0_H0 ;  /* 0x20000058ff597230 */ /* 0x000fe40000004100 */
[-C--:B------:R-:W-:Y:S01]  /*b7e0*/  FFMA.FTZ R58, R90, R91.reuse, R95 ;  /* 0x0000005b5a3a7223 */ /* 0x080fe2000001005f */
[----:B------:R-:W-:Y:S02]  /*b7f0*/  HADD2.F32 R60, -RZ, R63.H0_H0 ;  /* 0x2000003fff3c7230 */ /* 0x000fe40000004100 */
[----:B------:R-:W-:Y:S01]  /*b800*/  FFMA.FTZ R61, R62, R91, -R93 ;  /* 0x0000005b3e3d7223 */ /* 0x000fe2000001085d */
[----:B------:R-:W-:Y:S02]  /*b810*/  HADD2.F32 R166, -RZ, R166.H1_H1 ;  /* 0x300000a6ffa67230 */ /* 0x000fe40000004100 */
[----:B------:R-:W-:Y:S01]  /*b820*/  FMUL.FTZ R91, R89, R92 ;  /* 0x0000005c595b7220 */ /* 0x000fe20000410000 */
[----:B------:R-:W-:-:S02]  /*b830*/  HADD2.F32 R90, -RZ, R88.H1_H1 ;  /* 0x30000058ff5a7230 */ /* 0x000fc40000004100 */
[----:B------:R-:W-:Y:S01]  /*b840*/  FMUL.FTZ R92, R60, R92 ;  /* 0x0000005c3c5c7220 */ /* 0x000fe20000410000 */
[--C-:B------:R-:W-:Y:S01]  /*b850*/  HADD2.F32 R62, -RZ, R168.reuse.H0_H0 ;  /* 0x200000a8ff3e7230 */ /* 0x100fe20000004100 */
[----:B------:R-:W-:Y:S01]  /*b860*/  F2FP.F16.E4M3.UNPACK_B R93, R167.H1 ;  /* 0x000000a7ff5d723e */ /* 0x000fe200030006ff */
[----:B------:R-:W-:Y:S02]  /*b870*/  HADD2.F32 R63, -RZ, R63.H1_H1 ;  /* 0x3000003fff3f7230 */ /* 0x000fe40000004100 */
[----:B------:R-:W-:Y:S01]  /*b880*/  FMUL.FTZ R88, R90, R166 ;  /* 0x000000a65a587220 */ /* 0x000fe20000410000 */
[----:B------:R-:W-:Y:S02]  /*b890*/  HADD2.F32 R168, -RZ, R168.H1_H1 ;  /* 0x300000a8ffa87230 */ /* 0x000fe40000004100 */
[-C--:B------:R-:W-:Y:S01]  /*b8a0*/  FFMA.FTZ R60, R60, R62.reuse, -R91 ;  /* 0x0000003e3c3c7223 */ /* 0x080fe2000001085b */
[----:B------:R-:W-:Y:S01]  /*b8b0*/  FFMA.FTZ R62, R89, R62, R92 ;  /* 0x0000003e593e7223 */ /* 0x000fe2000001005c */
[----:B------:R-:W-:Y:S01]  /*b8c0*/  F2FP.F16.E4M3.UNPACK_B R91, R53.H1 ;  /* 0x00000035ff5b723e */ /* 0x000fe200030006ff */
[C---:B------:R-:W-:Y:S01]  /*b8d0*/  FMUL.FTZ R95, R63.reuse, R166 ;  /* 0x000000a63f5f7220 */ /* 0x040fe20000410000 */
[----:B------:R-:W-:Y:S01]  /*b8e0*/  FFMA.FTZ R89, R63, R168, -R88 ;  /* 0x000000a83f597223 */ /* 0x000fe20000010858 */
[----:B------:R-:W-:Y:S01]  /*b8f0*/  F2FP.F16.E4M3.UNPACK_B R88, R52.H1 ;  /* 0x00000034ff58723e */ /* 0x000fe200030006ff */
[----:B------:R-:W-:Y:S01]  /*b900*/  HADD2.F32 R97, -RZ, R93.H0_H0 ;  /* 0x2000005dff617230 */ /* 0x000fe20000004100 */
[----:B------:R-:W-:Y:S01]  /*b910*/  F2FP.F16.E4M3.UNPACK_B R94, R169.H1 ;  /* 0x000000a9ff5e723e */ /* 0x000fe200030006ff */
[----:B------:R-:W-:-:S02]  /*b920*/  HADD2.F32 R92, -RZ, R91.H0_H0 ;  /* 0x2000005bff5c7230 */ /* 0x000fc40000004100 */
[----:B------:R-:W-:Y:S01]  /*b930*/  FFMA.FTZ R63, R90, R168, R95 ;  /* 0x000000a85a3f7223 */ /* 0x000fe2000001005f */
[----:B------:R-:W-:Y:S01]  /*b940*/  HADD2.F32 R90, -RZ, R88.H0_H0 ;  /* 0x20000058ff5a7230 */ /* 0x000fe20000004100 */
[----:B------:R-:W-:Y:S01]  /*b950*/  F2FP.F16.E4M3.UNPACK_B R167, R167 ;  /* 0x000000a7ffa7723e */ /* 0x000fe200020006ff */
[----:B------:R-:W-:Y:S02]  /*b960*/  HADD2.F32 R96, -RZ, R93.H1_H1 ;  /* 0x3000005dff607230 */ /* 0x000fe40000004100 */
[-C--:B------:R-:W-:Y:S01]  /*b970*/  FMUL.FTZ R99, R92, R97.reuse ;  /* 0x000000615c637220 */ /* 0x080fe20000410000 */
[----:B------:R-:W-:Y:S02]  /*b980*/  HADD2.F32 R95, -RZ, R94.H0_H0 ;  /* 0x2000005eff5f7230 */ /* 0x000fe40000004100 */
[----:B------:R-:W-:Y:S01]  /*b990*/  FMUL.FTZ R97, R90, R97 ;  /* 0x000000615a617220 */ /* 0x000fe20000410000 */
[----:B------:R-:W-:Y:S01]  /*b9a0*/  HADD2.F32 R93, -RZ, R91.H1_H1 ;  /* 0x3000005bff5d7230 */ /* 0x000fe20000004100 */
[----:B------:R-:W-:Y:S01]  /*b9b0*/  F2FP.F16.E4M3.UNPACK_B R52, R52 ;  /* 0x00000034ff34723e */ /* 0x000fe200020006ff */
[----:B------:R-:W-:-:S02]  /*b9c0*/  HADD2.F32 R91, -RZ, R88.H1_H1 ;  /* 0x30000058ff5b7230 */ /* 0x000fc40000004100 */
[-C--:B------:R-:W-:Y:S01]  /*b9d0*/  FFMA.FTZ R88, R90, R95.reuse, -R99 ;  /* 0x0000005f5a587223 */ /* 0x080fe20000010863 */
[----:B------:R-:W-:Y:S02]  /*b9e0*/  HADD2.F32 R94, -RZ, R94.H1_H1 ;  /* 0x3000005eff5e7230 */ /* 0x000fe40000004100 */
[-C--:B------:R-:W-:Y:S01]  /*b9f0*/  FMUL.FTZ R98, R93, R96.reuse ;  /* 0x000000605d627220 */ /* 0x080fe20000410000 */
[----:B------:R-:W-:Y:S01]  /*ba00*/  FFMA.FTZ R90, R92, R95, R97 ;  /* 0x0000005f5c5a7223 */ /* 0x000fe20000010061 */
[----:B------:R-:W-:Y:S01]  /*ba10*/  FMUL.FTZ R96, R91, R96 ;  /* 0x000000605b607220 */ /* 0x000fe20000410000 */
[----:B------:R-:W-:Y:S01]  /*ba20*/  F2FP.F16.E4M3.UNPACK_B R92, R53 ;  /* 0x00000035ff5c723e */ /* 0x000fe200020006ff */
[----:B------:R-:W-:Y:S01]  /*ba30*/  HADD2.F32 R53, -RZ, R52.H0_H0 ;  /* 0x20000034ff357230 */ /* 0x000fe20000004100 */
[----:B------:R-:W-:Y:S01]  /*ba40*/  F2FP.F16.E4M3.UNPACK_B R169, R169 ;  /* 0x000000a9ffa9723e */ /* 0x000fe200020006ff */
[----:B------:R-:W-:Y:S01]  /*ba50*/  FFMA.FTZ R97, R93, R94, R96 ;  /* 0x0000005e5d617223 */ /* 0x000fe20000010060 */
[----:B------:R-:W-:-:S02]  /*ba60*/  HADD2.F32 R96, -RZ, R167.H0_H0 ;  /* 0x200000a7ff607230 */ /* 0x000fc40000004100 */
[----:B------:R-:W-:Y:S01]  /*ba70*/  FFMA.FTZ R91, R91, R94, -R98 ;  /* 0x0000005e5b5b7223 */ /* 0x000fe20000010862 */
[--C-:B------:R-:W-:Y:S01]  /*ba80*/  HADD2.F32 R93, -RZ, R92.reuse.H0_H0 ;  /* 0x2000005cff5d7230 */ /* 0x100fe20000004100 */
[----:B------:R-:W-:Y:S01]  /*ba90*/  F2FP.SATFINITE.E4M3.F32.PACK_AB_MERGE_C R54, R61, R54, RZ ;  /* 0x000000363d36723e */ /* 0x000fe200048070ff */
[----:B------:R-:W-:Y:S01]  /*baa0*/  HADD2.F32 R167, -RZ, R167.H1_H1 ;  /* 0x300000a7ffa77230 */ /* 0x000fe20000004100 */
[----:B------:R-:W-:Y:S01]  /*bab0*/  F2FP.SATFINITE.E4M3.F32.PACK_AB_MERGE_C R58, R58, R55, RZ ;  /* 0x000000373a3a723e */ /* 0x000fe200048070ff */
[----:B------:R-:W-:Y:S02]  /*bac0*/  HADD2.F32 R92, -RZ, R92.H1_H1 ;  /* 0x3000005cff5c7230 */ /* 0x000fe40000004100 */
[-C--:B------:R-:W-:Y:S01]  /*bad0*/  FMUL.FTZ R98, R93, R96.reuse ;  /* 0x000000605d627220 */ /* 0x080fe20000410000 */
[----:B------:R-:W-:Y:S02]  /*bae0*/  HADD2.F32 R52, -RZ, R52.H1_H1 ;  /* 0x30000034ff347230 */ /* 0x000fe40000004100 */
[----:B------:R-:W-:Y:S01]  /*baf0*/  FMUL.FTZ R96, R53, R96 ;  /* 0x0000006035607220 */ /* 0x000fe20000410000 */
[----:B------:R-:W-:-:S02]  /*bb00*/  HADD2.F32 R94, -RZ, R169.H0_H0 ;  /* 0x200000a9ff5e7230 */ /* 0x000fc40000004100 */
[-C--:B------:R-:W-:Y:S01]  /*bb10*/  FMUL.FTZ R95, R92, R167.reuse ;  /* 0x000000a75c5f7220 */ /* 0x080fe20000410000 */
[----:B------:R-:W-:Y:S02]  /*bb20*/  HADD2.F32 R169, -RZ, R169.H1_H1 ;  /* 0x300000a9ffa97230 */ /* 0x000fe40000004100 */
[C---:B------:R-:W-:Y:S01]  /*bb30*/  FMUL.FTZ R167, R52.reuse, R167 ;  /* 0x000000a734a77220 */ /* 0x040fe20000410000 */
[----:B------:R-:W-:Y:S01]  /*bb40*/  F2FP.SATFINITE.E4M3.F32.PACK_AB_MERGE_C R88, R91, R88, RZ ;  /* 0x000000585b58723e */ /* 0x000fe200048070ff */
[----:B------:R-:W-:Y:S01]  /*bb50*/  FFMA.FTZ R53, R53, R94, -R98 ;  /* 0x0000005e35357223 */ /* 0x000fe20000010862 */
[----:B------:R-:W-:Y:S01]  /*bb60*/  F2FP.SATFINITE.E4M3.F32.PACK_AB_MERGE_C R55, R89, R60, R54 ;  /* 0x0000003c5937723e */ /* 0x000fe20004807036 */
[----:B------:R-:W-:Y:S01]  /*bb70*/  FFMA.FTZ R52, R52, R169, -R95 ;  /* 0x000000a934347223 */ /* 0x000fe2000001085f */
[----:B------:R-:W-:Y:S01]  /*bb80*/  F2FP.F16.E4M3.UNPACK_B R61, R49 ;  /* 0x00000031ff3d723e */ /* 0x000fe200020006ff */
[----:B------:R-:W-:Y:S01]  /*bb90*/  FFMA.FTZ R96, R93, R94, R96 ;  /* 0x0000005e5d607223 */ /* 0x000fe20000010060 */
[----:B------:R-:W-:Y:S01]  /*bba0*/  F2FP.F16.E4M3.UNPACK_B R91, R50 ;  /* 0x00000032ff5b723e */ /* 0x000fe200020006ff */
[----:B------:R-:W-:Y:S01]  /*bbb0*/  FFMA.FTZ R167, R92, R169, R167 ;  /* 0x000000a95ca77223 */ /* 0x000fe200000100a7 */
[----:B------:R-:W-:-:S02]  /*bbc0*/  F2FP.F16.E4M3.UNPACK_B R60, R45 ;  /* 0x0000002dff3c723e */ /* 0x000fc400020006ff */
[----:B------:R-:W-:Y:S02]  /*bbd0*/  F2FP.SATFINITE.E4M3.F32.PACK_AB_MERGE_C R90, R97, R90, RZ ;  /* 0x0000005a615a723e */ /* 0x000fe400048070ff */
[----:B------:R-:W-:Y:S01]  /*bbe0*/  F2FP.SATFINITE.E4M3.F32.PACK_AB_MERGE_C R54, R63, R62, R58 ;  /* 0x0000003e3f36723e */ /* 0x000fe2000480703a */
[----:B------:R-:W-:Y:S01]  /*bbf0*/  HADD2.F32 R63, -RZ, R61.H0_H0 ;  /* 0x2000003dff3f7230 */ /* 0x000fe20000004100 */
[----:B------:R-:W-:Y:S01]  /*bc00*/  F2FP.F16.E4M3.UNPACK_B R89, R48 ;  /* 0x00000030ff59723e */ /* 0x000fe200020006ff */
[----:B------:R-:W-:Y:S01]  /*bc10*/  HADD2.F32 R62, -RZ, R91.H0_H0 ;  /* 0x2000005bff3e7230 */ /* 0x000fe20000004100 */
[----:B------:R-:W-:Y:S01]  /*bc20*/  F2FP.SATFINITE.E4M3.F32.PACK_AB_MERGE_C R53, R52, R53, R88 ;  /* 0x000000353435723e */ /* 0x000fe20004807058 */
[----:B------:R-:W-:Y:S01]  /*bc30*/  HADD2.F32 R58, -RZ, R60.H0_H0 ;  /* 0x2000003cff3a7230 */ /* 0x000fe20000004100 */
[----:B------:R-:W-:Y:S01]  /*bc40*/  F2FP.SATFINITE.E4M3.F32.PACK_AB_MERGE_C R52, R167, R96, R90 ;  /* 0x00000060a734723e */ /* 0x000fe2000480705a */
[----:B------:R-:W-:Y:S02]  /*bc50*/  HADD2.F32 R90, -RZ, R89.H0_H0 ;  /* 0x20000059ff5a7230 */ /* 0x000fe40000004100 */
[----:B------:R-:W-:Y:S01]  /*bc60*/  FMUL.FTZ R93, R63, R62 ;  /* 0x0000003e3f5d7220 */ /* 0x000fe20000410000 */
[----:B------:R-:W-:-:S02]  /*bc70*/  HADD2.F32 R88, -RZ, R61.H1_H1 ;  /* 0x3000003dff587230 */ /* 0x000fc40000004100 */
[C---:B------:R-:W-:Y:S01]  /*bc80*/  FMUL.FTZ R92, R58.reuse, R62 ;  /* 0x0000003e3a5c7220 */ /* 0x040fe20000410000 */
[----:B------:R-:W-:Y:S02]  /*bc90*/  HADD2.F32 R91, -RZ, R91.H1_H1 ;  /* 0x3000005bff5b7230 */ /* 0x000fe40000004100 */
[-C--:B------:R-:W-:Y:S01]  /*bca0*/  FFMA.FTZ R58, R58, R90.reuse, -R93 ;  /* 0x0000005a3a3a7223 */ /* 0x080fe2000001085d */
[----:B------:R-:W-:Y:S02]  /*bcb0*/  HADD2.F32 R62, -RZ, R60.H1_H1 ;  /* 0x3000003cff3e7230 */ /* 0x000fe40000004100 */
[----:B------:R-:W-:Y:S01]  /*bcc0*/  FFMA.FTZ R60, R63, R90, R92 ;  /* 0x0000005a3f3c7223 */ /* 0x000fe2000001005c */
[----:B------:R-:W-:Y:S02]  /*bcd0*/  HADD2.F32 R89, -RZ, R89.H1_H1 ;  /* 0x30000059ff597230 */ /* 0x000fe40000004100 */
[----:B------:R-:W-:Y:S01]  /*bce0*/  FMUL.FTZ R93, R88, R91 ;  /* 0x0000005b585d7220 */ /* 0x000fe20000410000 */
[----:B------:R-:W-:Y:S01]  /*bcf0*/  F2FP.F16.E4M3.UNPACK_B R63, R49.H1 ;  /* 0x00000031ff3f723e */ /* 0x000fe200030006ff */
[----:B------:R-:W-:Y:S01]  /*bd00*/  FMUL.FTZ R91, R62, R91 ;  /* 0x0000005b3e5b7220 */ /* 0x000fe20000410000 */
[----:B------:R-:W-:-:S02]  /*bd10*/  F2FP.F16.E4M3.UNPACK_B R90, R50.H1 ;  /* 0x00000032ff5a723e */ /* 0x000fc400030006ff */
[----:B------:R-:W-:Y:S01]  /*bd20*/  F2FP.F16.E4M3.UNPACK_B R61, R45.H1 ;  /* 0x0000002dff3d723e */ /* 0x000fe200030006ff */
[-C--:B------:R-:W-:Y:S01]  /*bd30*/  FFMA.FTZ R45, R62, R89.reuse, -R93 ;  /* 0x000000593e2d7223 */ /* 0x080fe2000001085d */
[----:B------:R-:W-:Y:S01]  /*bd40*/  FFMA.FTZ R49, R88, R89, R91 ;  /* 0x0000005958317223 */ /* 0x000fe2000001005b */
[----:B------:R-:W-:Y:S01]  /*bd50*/  HADD2.F32 R62, -RZ, R63.H0_H0 ;  /* 0x2000003fff3e7230 */ /* 0x000fe20000004100 */
[----:B------:R-:W-:Y:S01]  /*bd60*/  F2FP.F16.E4M3.UNPACK_B R48, R48.H1 ;  /* 0x00000030ff30723e */ /* 0x000fe200030006ff */
[--C-:B------:R-:W-:Y:S01]  /*bd70*/  HADD2.F32 R91, -RZ, R90.reuse.H0_H0 ;  /* 0x2000005aff5b7230 */ /* 0x100fe20000004100 */
[-C--:B------:R-:W-:Y:S01]  /*bd80*/  F2FP.F16.E4M3.UNPACK_B R97, R46.reuse.H1 ;  /* 0x0000002eff61723e */ /* 0x080fe200030006ff */
[----:B------:R-:W-:Y:S01]  /*bd90*/  HADD2.F32 R50, -RZ, R61.H0_H0 ;  /* 0x2000003dff327230 */ /* 0x000fe20000004100 */
[----:B------:R-:W-:Y:S01]  /*bda0*/  F2FP.F16.E4M3.UNPACK_B R96, R46 ;  /* 0x0000002eff60723e */ /* 0x000fe200020006ff */
[----:B------:R-:W-:Y:S02]  /*bdb0*/  HADD2.F32 R63, -RZ, R63.H1_H1 ;  /* 0x3000003fff3f7230 */ /* 0x000fe40000004100 */
[----:B------:R-:W-:Y:S01]  /*bdc0*/  FMUL.FTZ R93, R62, R91 ;  /* 0x0000005b3e5d7220 */ /* 0x000fe20000410000 */
[----:B------:R-:W-:-:S02]  /*bdd0*/  HADD2.F32 R90, -RZ, R90.H1_H1 ;  /* 0x3000005aff5a7230 */ /* 0x000fc40000004100 */
[----:B------:R-:W-:Y:S01]  /*bde0*/  FMUL.FTZ R91, R50, R91 ;  /* 0x0000005b325b7220 */ /* 0x000fe20000410000 */
[----:B------:R-:W-:Y:S01]  /*bdf0*/  HADD2.F32 R61, -RZ, R61.H1_H1 ;  /* 0x3000003dff3d7230 */ /* 0x000fe20000004100 */
[----:B------:R-:W-:Y:S01]  /*be00*/  F2FP.F16.E4M3.UNPACK_B R94, R44.H1 ;  /* 0x0000002cff5e723e */ /* 0x000fe200030006ff */
[--C-:B------:R-:W-:Y:S02]  /*be10*/  HADD2.F32 R88, -RZ, R48.reuse.H1_H1 ;  /* 0x30000030ff587230 */ /* 0x100fe40000004100 */
[-C--:B------:R-:W-:Y:S01]  /*be20*/  FMUL.FTZ R92, R63, R90.reuse ;  /* 0x0000005a3f5c7220 */ /* 0x080fe20000410000 */
[----:B------:R-:W-:Y:S02]  /*be30*/  HADD2.F32 R89, -RZ, R48.H0_H0 ;  /* 0x20000030ff597230 */ /* 0x000fe40000004100 */
[C---:B------:R-:W-:Y:S01]  /*be40*/  FMUL.FTZ R90, R61.reuse, R90 ;  /* 0x0000005a3d5a7220 */ /* 0x040fe20000410000 */
[----:B------:R-:W-:Y:S02]  /*be50*/  HADD2.F32 R99, -RZ, R97.H0_H0 ;  /* 0x20000061ff637230 */ /* 0x000fe40000004100 */
[----:B------:R-:W-:Y:S01]  /*be60*/  FFMA.FTZ R61, R61, R88, -R92 ;  /* 0x000000583d3d7223 */ /* 0x000fe2000001085c */
[----:B------:R-:W-:-:S02]  /*be70*/  HADD2.F32 R95, -RZ, R94.H0_H0 ;  /* 0x2000005eff5f7230 */ /* 0x000fc40000004100 */
[----:B------:R-:W-:Y:S01]  /*be80*/  FFMA.FTZ R63, R63, R88, R90 ;  /* 0x000000583f3f7223 */ /* 0x000fe2000001005a */
[----:B------:R-:W-:Y:S01]  /*be90*/  F2FP.F16.E4M3.UNPACK_B R90, R51.H1 ;  /* 0x00000033ff5a723e */ /* 0x000fe200030006ff */
[-C--:B------:R-:W-:Y:S01]  /*bea0*/  FFMA.FTZ R48, R50, R89.reuse, -R93 ;  /* 0x0000005932307223 */ /* 0x080fe2000001085d */
[----:B------:R-:W-:Y:S01]  /*beb0*/  FFMA.FTZ R50, R62, R89, R91 ;  /* 0x000000593e327223 */ /* 0x000fe2000001005b */
[----:B------:R-:W-:Y:S01]  /*bec0*/  F2FP.F16.E4M3.UNPACK_B R62, R47 ;  /* 0x0000002fff3e723e */ /* 0x000fe200020006ff */
[----:B------:R-:W-:Y:S01]  /*bed0*/  HADD2.F32 R97, -RZ, R97.H1_H1 ;  /* 0x30000061ff617230 */ /* 0x000fe20000004100 */
[----:B------:R-:W-:Y:S01]  /*bee0*/  F2FP.F16.E4M3.UNPACK_B R89, R51 ;  /* 0x00000033ff59723e */ /* 0x000fe200020006ff */
[--C-:B------:R-:W-:Y:S01]  /*bef0*/  HADD2.F32 R92, -RZ, R90.reuse.H0_H0 ;  /* 0x2000005aff5c7230 */ /* 0x100fe20000004100 */
[----:B------:R-:W-:Y:S01]  /*bf00*/  F2FP.F16.E4M3.UNPACK_B R47, R47.H1 ;  /* 0x0000002fff2f723e */ /* 0x000fe200030006ff */
[----:B------:R-:W-:Y:S01]  /*bf10*/  HADD2.F32 R90, -RZ, R90.H1_H1 ;  /* 0x3000005aff5a7230 */ /* 0x000fe20000004100 */
[----:B------:R-:W-:Y:S01]  /*bf20*/  F2FP.F16.E4M3.UNPACK_B R93, R44 ;  /* 0x0000002cff5d723e */ /* 0x000fe200020006ff */
[----:B------:R-:W-:-:S02]  /*bf30*/  HADD2.F32 R91, -RZ, R89.H0_H0 ;  /* 0x20000059ff5b7230 */ /* 0x000fc40000004100 */
[-C--:B------:R-:W-:Y:S01]  /*bf40*/  FMUL.FTZ R167, R92, R99.reuse ;  /* 0x000000635ca77220 */ /* 0x080fe20000410000 */
[--C-:B------:R-:W-:Y:S01]  /*bf50*/  HADD2.F32 R88, -RZ, R47.reuse.H0_H0 ;  /* 0x2000002fff587230 */ /* 0x100fe20000004100 */
[----:B------:R-:W-:Y:S01]  /*bf60*/  F2FP.SATFINITE.E4M3.F32.PACK_AB_MERGE_C R48, R61, R48, RZ ;  /* 0x000000303d30723e */ /* 0x000fe200048070ff */
[----:B------:R-:W-:Y:S01]  /*bf70*/  HADD2.F32 R44, -RZ, R96.H0_H0 ;  /* 0x20000060ff2c7230 */ /* 0x000fe20000004100 */
[----:B------:R-:W-:Y:S01]  /*bf80*/  F2FP.SATFINITE.E4M3.F32.PACK_AB_MERGE_C R50, R63, R50, RZ ;  /* 0x000000323f32723e */ /* 0x000fe200048070ff */
[----:B------:R-:W-:Y:S02]  /*bf90*/  HADD2.F32 R47, -RZ, R47.H1_H1 ;  /* 0x3000002fff2f7230 */ /* 0x000fe40000004100 */
[----:B------:R-:W-:Y:S01]  /*bfa0*/  FMUL.FTZ R99, R88, R99 ;  /* 0x0000006358637220 */ /* 0x000fe20000410000 */
[----:B------:R-:W-:Y:S02]  /*bfb0*/  HADD2.F32 R51, -RZ, R62.H0_H0 ;  /* 0x2000003eff337230 */ /* 0x000fe40000004100 */
[----:B------:R-:W-:Y:S01]  /*bfc0*/  FMUL.FTZ R98, R91, R44 ;  /* 0x0000002c5b627220 */ /* 0x000fe20000410000 */
[----:B------:R-:W-:-:S02]  /*bfd0*/  HADD2.F32 R46, -RZ, R93.H0_H0 ;  /* 0x2000005dff2e7230 */ /* 0x000fc40000004100 */
[----:B------:R-:W-:Y:S01]  /*bfe0*/  FFMA.FTZ R167, R88, R95, -R167 ;  /* 0x0000005f58a77223 */ /* 0x000fe200000108a7 */
[----:B------:R-:W-:Y:S02]  /*bff0*/  HADD2.F32 R89, -RZ, R89.H1_H1 ;  /* 0x30000059ff597230 */ /* 0x000fe40000004100 */
[-C--:B------:R-:W-:Y:S01]  /*c000*/  FMUL.FTZ R88, R90, R97.reuse ;  /* 0x000000615a587220 */ /* 0x080fe20000410000 */
[----:B------:R-:W-:Y:S02]  /*c010*/  HADD2.F32 R96, -RZ, R96.H1_H1 ;  /* 0x30000060ff607230 */ /* 0x000fe40000004100 */
[----:B------:R-:W-:Y:S01]  /*c020*/  FMUL.FTZ R97, R47, R97 ;  /* 0x000000612f617220 */ /* 0x000fe20000410000 */
[----:B------:R-:W-:Y:S02]  /*c030*/  HADD2.F32 R94, -RZ, R94.H1_H1 ;  /* 0x3000005eff5e7230 */ /* 0x000fe40000004100 */
[----:B------:R-:W-:Y:S01]  /*c040*/  FMUL.FTZ R166, R51, R44 ;  /* 0x0000002c33a67220 */ /* 0x000fe20000410000 */
[----:B------:R-:W-:-:S02]  /*c050*/  HADD2.F32 R62, -RZ, R62.H1_H1 ;  /* 0x3000003eff3e7230 */ /* 0x000fc40000004100 */
[----:B------:R-:W-:Y:S01]  /*c060*/  FFMA.FTZ R44, R51, R46, -R98 ;  /* 0x0000002e332c7223 */ /* 0x000fe20000010862 */
[----:B------:R-:W-:Y:S02]  /*c070*/  HADD2.F32 R93, -RZ, R93.H1_H1 ;  /* 0x3000005dff5d7230 */ /* 0x000fe40000004100 */
[----:B------:R-:W-:Y:S01]  /*c080*/  FMUL.FTZ R51, R89, R96 ;  /* 0x0000006059337220 */ /* 0x000fe20000410000 */
[----:B------:R-:W-:Y:S01]  /*c090*/  FFMA.FTZ R88, R47, R94, -R88 ;  /* 0x0000005e2f587223 */ /* 0x000fe20000010858 */
[----:B------:R-:W-:Y:S01]  /*c0a0*/  FFMA.FTZ R99, R92, R95, R99 ;  /* 0x0000005f5c637223 */ /* 0x000fe20000010063 */
[----:B------:R-:W-:Y:S01]  /*c0b0*/  FMUL.FTZ R96, R62, R96 ;  /* 0x000000603e607220 */ /* 0x000fe20000410000 */
[----:B------:R-:W-:Y:S01]  /*c0c0*/  FFMA.FTZ R90, R90, R94, R97 ;  /* 0x0000005e5a5a7223 */ /* 0x000fe20000010061 */
[-C--:B------:R-:W-:Y:S01]  /*c0d0*/  FFMA.FTZ R51, R62, R93.reuse, -R51 ;  /* 0x0000005d3e337223 */ /* 0x080fe20000010833 */
[----:B------:R-:W-:Y:S01]  /*c0e0*/  FFMA.FTZ R46, R91, R46, R166 ;  /* 0x0000002e5b2e7223 */ /* 0x000fe200000100a6 */
[----:B------:R-:W-:Y:S01]  /*c0f0*/  FFMA.FTZ R89, R89, R93, R96 ;  /* 0x0000005d59597223 */ /* 0x000fe20000010060 */
[----:B------:R-:W-:-:S02]  /*c100*/  F2FP.SATFINITE.E4M3.F32.PACK_AB_MERGE_C R88, R88, R167, RZ ;  /* 0x000000a75858723e */ /* 0x000fc400048070ff */
[----:B------:R-:W-:Y:S02]  /*c110*/  F2FP.SATFINITE.E4M3.F32.PACK_AB_MERGE_C R90, R90, R99, RZ ;  /* 0x000000635a5a723e */ /* 0x000fe400048070ff */
[----:B------:R-:W-:Y:S01]  /*c120*/  F2FP.SATFINITE.E4M3.F32.PACK_AB_MERGE_C R47, R51, R44, R88 ;  /* 0x0000002c332f723e */ /* 0x000fe20004807058 */
[----:B------:R-:W-:Y:S01]  /*c130*/  IMAD.MOV.U32 R44, RZ, RZ, R55 ;  /* 0x000000ffff2c7224 */ /* 0x000fe200078e0037 */
[----:B------:R-:W-:Y:S01]  /*c140*/  F2FP.SATFINITE.E4M3.F32.PACK_AB_MERGE_C R45, R45, R58, R48 ;  /* 0x0000003a2d2d723e */ /* 0x000fe20004807030 */
[----:B------:R-:W-:Y:S01]  /*c150*/  IMAD.MOV.U32 R48, RZ, RZ, R54 ;  /* 0x000000ffff307224 */ /* 0x000fe200078e0036 */
[----:B------:R-:W-:Y:S01]  /*c160*/  F2FP.SATFINITE.E4M3.F32.PACK_AB_MERGE_C R49, R49, R60, R50 ;  /* 0x0000003c3131723e */ /* 0x000fe20004807032 */
[----:B------:R-:W-:Y:S01]  /*c170*/  IMAD.MOV.U32 R50, RZ, RZ, R52 ;  /* 0x000000ffff327224 */ /* 0x000fe200078e0034 */
[----:B------:R-:W-:Y:S02]  /*c180*/  F2FP.SATFINITE.E4M3.F32.PACK_AB_MERGE_C R51, R89, R46, R90 ;  /* 0x0000002e5933723e */ /* 0x000fe4000480705a */
[----:B------:R-:W-:-:S07]  /*c190*/  MOV R46, R53 ;  /* 0x00000035002e7202 */ /* 0x000fce0000000f00 */
.L_x_560:
[----:B------:R-:W-:Y:S05]  /*c1a0*/  BSYNC B2 ;  /* 0x0000000000027941 */ /* 0x000fea0003800000 */
.L_x_559:
[----:B------:R-:W-:-:S13]  /*c1b0*/  ISETP.GE.AND P4, PT, R59, R152, PT ;  /* 0x000000983b00720c */ /* 0x000fda0003f86270 */
[--C-:B------:R-:W-:Y:S02]  /*c1c0*/  @!P4 SHF.R.S32.HI R53, RZ, 0x1f, R59.reuse ;  /* 0x0000001fff35c819 */ /* 0x100fe4000001143b */
[----:B------:R-:W-:-:S04]  /*c1d0*/  @!P4 IADD3 R55, P5, P6, R118, R140, R59 ;  /* 0x0000008c7637c210 */ /* 0x000fc80007ebe03b */
[----:B------:R-:W-:Y:S02]  /*c1e0*/  @!P4 IADD3.X R170, R4, R170, R53, P5, P6 ;  /* 0x000000aa04aac210 */ /* 0x000fe40002fec435 */
[----:B------:R-:W-:-:S05]  /*c1f0*/  IADD3 R52, P5, R57, R124, RZ ;  /* 0x0000007c39347210 */ /* 0x000fca0007fbe0ff */
[----:B------:R-:W-:Y:S01]  /*c200*/  IMAD.X R53, R56, 0x1, R125, P5 ;  /* 0x0000000138357824 */ /* 0x000fe200028e067d */
[----:B------:R-:W-:-:S04]  /*c210*/  @!P4 IADD3 R54, P5, R55, R124, RZ ;  /* 0x0000007c3736c210 */ /* 0x000fc80007fbe0ff */
[----:B0-----:R4:W-:Y:S01]  /*c220*/  STG.E.128 desc[UR54][R52.64], R44 ;  /* 0x0000002c34007986 */ /* 0x0019e2000c101d36 */
[----:B------:R-:W-:-:S05]  /*c230*/  @!P4 IMAD.X R55, R170, 0x1, R125, P5 ;  /* 0x00000001aa37c824 */ /* 0x000fca00028e067d */
[----:B-1----:R4:W-:Y:S03]  /*c240*/  @!P4 STG.E.128 desc[UR54][R54.64], R48 ;  /* 0x000000303600c986 */ /* 0x0029e6000c101d36 */
.L_x_550:
[----:B------:R-:W-:Y:S05]  /*c250*/  BSYNC B1 ;  /* 0x0000000000017941 */ /* 0x000fea0003800000 */
.L_x_549:
[----:B0--34-:R-:W-:Y:S02]  /*c260*/  VIADD R45, R220, 0x80 ;  /* 0x00000080dc2d7836 */ /* 0x019fe40000000000 */
[-C--:B------:R-:W-:Y:S02]  /*c270*/  IMAD R44, R146, R136.reuse, RZ ;  /* 0x00000088922c7224 */ /* 0x080fe400078e02ff */
[----:B------:R-:W-:-:S04]  /*c280*/  IMAD.WIDE.U32 R138, R45, R136, R138 ;  /* 0x000000882d8a7225 */ /* 0x000fc800078e008a */
[----:B------:R-:W-:Y:S01]  /*c290*/  IMAD R57, R45, R137, R44 ;  /* 0x000000892d397224 */ /* 0x000fe200078e022c */
[----:B------:R-:W-:Y:S06]  /*c2a0*/  @P3 BRA `(.L_x_519) ;  /* 0x00000030009c3947 */ /* 0x000fec0003800000 */
[----:B------:R-:W-:Y:S01]  /*c2b0*/  ISETP.NE.AND P3, PT, R34, RZ, PT ;  /* 0x000000ff2200720c */ /* 0x000fe20003f65270 */
[----:B------:R-:W-:Y:S01]  /*c2c0*/  BSSY B1, `(.L_x_561) ;  /* 0x00000f8000017945 */ /* 0x000fe20003800000 */
[----:B------:R-:W-:-:S11]  /*c2d0*/  IADD3 R57, R139, R57, RZ ;  /* 0x000000398b397210 */ /* 0x000fd60007ffe0ff */
[----:B------:R-:W-:Y:S05]  /*c2e0*/  @!P3 BRA `(.L_x_562) ;  /* 0x0000000c00d4b947 */ /* 0x000fea0003800000 */
[----:B------:R-:W-:Y:S01]  /*c2f0*/  SEL R44, R121, R158, !P0 ;  /* 0x0000009e792c7207 */ /* 0x000fe20004000000 */
        /* <DEDUP_REMOVED lines=17> */
[C---:B------:R-:W-:Y:S02]  /*c410*/  IMAD.IADD R45, R16.reuse, 0x1, R45 ;  /* 0x00000001102d7824 */ /* 0x040fe400078e022d */
[----:B------:R-:W-:-:S04]  /*c420*/  IMAD.IADD R48, R16, 0x1, R47 ;  /* 0x0000000110307824 */ /* 0x000fc800078e022f */
[----:B------:R-:W0:Y:S04]  /*c430*/  LDS.128 R44, [R45+0x24200] ;  /* 0x024200002d2c7984 */ /* 0x000e280000000c00 */
[----:B------:R-:W1:Y:S01]  /*c440*/  LDS.128 R48, [R48+0x24200] ;  /* 0x0242000030307984 */ /* 0x000e620000000c00 */
[----:B------:R-:W-:Y:S05]  /*c450*/  @P3 BRA `(.L_x_564) ;  /* 0x0000000c004c3947 */ /* 0x000fea0003800000 */
[--C-:B------:R-:W-:Y:S01]  /*c460*/  SHF.R.U32.HI R56, RZ, 0x8, R77.reuse ;  /* 0x00000008ff387819 */ /* 0x100fe2000001164d */
[----:B-1----:R-:W-:Y:S01]  /*c470*/  IMAD.MOV.U32 R62, RZ, RZ, R48 ;  /* 0x000000ffff3e7224 */ /* 0x002fe200078e0030 */
[----:B0-----:R-:W-:Y:S01]  /*c480*/  MOV R52, R45 ;  /* 0x0000002d00347202 */ /* 0x001fe20000000f00 */
[----:B------:R-:W-:Y:S01]  /*c490*/  IMAD.MOV.U32 R60, RZ, RZ, R44 ;  /* 0x000000ffff3c7224 */ /* 0x000fe200078e002c */
[----:B------:R-:W-:Y:S01]  /*c4a0*/  SHF.R.U32.HI R88, RZ, 0x10, R77 ;  /* 0x00000010ff587819 */ /* 0x000fe2000001164d */
[----:B------:R-:W-:Y:S01]  /*c4b0*/  IMAD.SHL.U32 R45, R56, 0x100, RZ ;  /* 0x00000100382d7824 */ /* 0x000fe200078e00ff */
[----:B------:R-:W-:Y:S01]  /*c4c0*/  LOP3.LUT R58, R77, 0xff0000ff, RZ, 0xc0, !PT ;  /* 0xff0000ff4d3a7812 */ /* 0x000fe200078ec0ff */
[----:B------:R-:W-:Y:S01]  /*c4d0*/  IMAD.MOV.U32 R56, RZ, RZ, R46 ;  /* 0x000000ffff387224 */ /* 0x000fe200078e002e */
[----:B------:R-:W-:Y:S01]  /*c4e0*/  SHF.R.U32.HI R66, RZ, 0x8, R65 ;  /* 0x00000008ff427819 */ /* 0x000fe20000011641 */
[----:B------:R-:W-:Y:S01]  /*c4f0*/  IMAD.U32 R46, R88, 0x10000, RZ ;  /* 0x00010000582e7824 */ /* 0x000fe200078e00ff */
[----:B------:R-:W-:-:S02]  /*c500*/  SHF.R.U32.HI R64, RZ, 0x8, R67 ;  /* 0x00000008ff407819 */ /* 0x000fc40000011643 */
[----:B------:R-:W-:Y:S01]  /*c510*/  SHF.R.U32.HI R76, RZ, 0x8, R79 ;  /* 0x00000008ff4c7819 */ /* 0x000fe2000001164f */
[----:B------:R-:W-:Y:S01]  /*c520*/  IMAD.SHL.U32 R48, R66, 0x100, RZ ;  /* 0x0000010042307824 */ /* 0x000fe200078e00ff */
[----:B------:R-:W-:Y:S01]  /*c530*/  LOP3.LUT R45, R58, 0xff00, R45, 0xf8, !PT ;  /* 0x0000ff003a2d7812 */ /* 0x000fe200078ef82d */
[----:B------:R-:W-:Y:S01]  /*c540*/  IMAD.SHL.U32 R58, R64, 0x100, RZ ;  /* 0x00000100403a7824 */ /* 0x000fe200078e00ff */
[----:B------:R-:W-:Y:S02]  /*c550*/  SHF.R.U32.HI R78, RZ, 0x10, R79 ;  /* 0x00000010ff4e7819 */ /* 0x000fe4000001164f */
[----:B------:R-:W-:Y:S02]  /*c560*/  LOP3.LUT R61, R65, 0xff0000ff, RZ, 0xc0, !PT ;  /* 0xff0000ff413d7812 */ /* 0x000fe400078ec0ff */
[----:B------:R-:W-:Y:S02]  /*c570*/  LOP3.LUT R63, R67, 0xff0000ff, RZ, 0xc0, !PT ;  /* 0xff0000ff433f7812 */ /* 0x000fe400078ec0ff */
[----:B------:R-:W-:-:S02]  /*c580*/  LOP3.LUT R59, R79, 0xff0000ff, RZ, 0xc0, !PT ;  /* 0xff0000ff4f3b7812 */ /* 0x000fc400078ec0ff */
[----:B------:R-:W-:Y:S02]  /*c590*/  SHF.L.U32 R44, R76, 0x8, RZ ;  /* 0x000000084c2c7819 */ /* 0x000fe400000006ff */
[----:B------:R-:W-:Y:S01]  /*c5a0*/  LOP3.LUT R46, R45, 0xff0000, R46, 0xf8, !PT ;  /* 0x00ff00002d2e7812 */ /* 0x000fe200078ef82e */
[----:B------:R-:W-:Y:S01]  /*c5b0*/  IMAD.U32 R45, R78, 0x10000, RZ ;  /* 0x000100004e2d7824 */ /* 0x000fe200078e00ff */
[----:B------:R-:W-:Y:S02]  /*c5c0*/  LOP3.LUT R48, R61, 0xff00, R48, 0xf8, !PT ;  /* 0x0000ff003d307812 */ /* 0x000fe400078ef830 */
[----:B------:R-:W-:Y:S02]  /*c5d0*/  LOP3.LUT R76, R63, 0xff00, R58, 0xf8, !PT ;  /* 0x0000ff003f4c7812 */ /* 0x000fe400078ef83a */
[----:B------:R-:W-:Y:S02]  /*c5e0*/  LOP3.LUT R44, R59, 0xff00, R44, 0xf8, !PT ;  /* 0x0000ff003b2c7812 */ /* 0x000fe400078ef82c */
[----:B------:R-:W-:-:S02]  /*c5f0*/  F2FP.F16.E4M3.UNPACK_B R66, R162.H1 ;  /* 0x000000a2ff42723e */ /* 0x000fc400030006ff */
[----:B------:R-:W-:Y:S02]  /*c600*/  F2FP.F16.E4M3.UNPACK_B R63, R62.H1 ;  /* 0x0000003eff3f723e */ /* 0x000fe400030006ff */
[----:B------:R-:W-:Y:S02]  /*c610*/  F2FP.F16.E4M3.UNPACK_B R61, R60.H1 ;  /* 0x0000003cff3d723e */ /* 0x000fe400030006ff */
[----:B------:R-:W-:Y:S01]  /*c620*/  SHF.R.U32.HI R65, RZ, 0x10, R65 ;  /* 0x00000010ff417819 */ /* 0x000fe20000011641 */
[----:B------:R-:W-:Y:S01]  /*c630*/  HADD2.F32 R59, -RZ, R63.H0_H0 ;  /* 0x2000003fff3b7230 */ /* 0x000fe20000004100 */
[----:B------:R-:W-:Y:S01]  /*c640*/  LOP3.LUT R44, R44, 0xff0000, R45, 0xf8, !PT ;  /* 0x00ff00002c2c7812 */ /* 0x000fe200078ef82d */
[----:B------:R-:W-:Y:S01]  /*c650*/  HADD2.F32 R45, -RZ, R66.H0_H0 ;  /* 0x20000042ff2d7230 */ /* 0x000fe20000004100 */
[----:B------:R-:W-:Y:S01]  /*c660*/  F2FP.F16.E4M3.UNPACK_B R64, R164.H1 ;  /* 0x000000a4ff40723e */ /* 0x000fe200030006ff */
[--C-:B------:R-:W-:Y:S01]  /*c670*/  HADD2.F32 R58, -RZ, R61.reuse.H0_H0 ;  /* 0x2000003dff3a7230 */ /* 0x100fe20000004100 */
[----:B------:R-:W-:Y:S01]  /*c680*/  SHF.R.U32.HI R77, RZ, 0x10, R67 ;  /* 0x00000010ff4d7819 */ /* 0x000fe20000011643 */
[----:B------:R-:W-:Y:S01]  /*c690*/  HADD2.F32 R61, -RZ, R61.H1_H1 ;  /* 0x3000003dff3d7230 */ /* 0x000fe20000004100 */
[----:B------:R-:W-:Y:S01]  /*c6a0*/  SHF.L.U32 R67, R65, 0x10, RZ ;  /* 0x0000001041437819 */ /* 0x000fe200000006ff */
[----:B------:R-:W-:-:S02]  /*c6b0*/  HADD2.F32 R65, -RZ, R64.H0_H0 ;  /* 0x20000040ff417230 */ /* 0x000fc40000004100 */
[-C--:B------:R-:W-:Y:S01]  /*c6c0*/  FMUL.FTZ R79, R59, R45.reuse ;  /* 0x0000002d3b4f7220 */ /* 0x080fe20000410000 */
[----:B------:R-:W-:Y:S01]  /*c6d0*/  FMUL.FTZ R78, R58, R45 ;  /* 0x0000002d3a4e7220 */ /* 0x000fe20000410000 */
[----:B------:R-:W-:Y:S01]  /*c6e0*/  IMAD.U32 R77, R77, 0x10000, RZ ;  /* 0x000100004d4d7824 */ /* 0x000fe200078e00ff */
[----:B------:R-:W-:Y:S01]  /*c6f0*/  LOP3.LUT R48, R48, 0xff0000, R67, 0xf8, !PT ;  /* 0x00ff000030307812 */ /* 0x000fe200078ef843 */
[-C--:B------:R-:W-:Y:S01]  /*c700*/  FFMA.FTZ R58, R58, R65.reuse, -R79 ;  /* 0x000000413a3a7223 */ /* 0x080fe2000001084f */
[----:B------:R-:W-:Y:S01]  /*c710*/  FFMA.FTZ R59, R59, R65, R78 ;  /* 0x000000413b3b7223 */ /* 0x000fe2000001004e */
[----:B------:R-:W-:Y:S01]  /*c720*/  HADD2.F32 R65, -RZ, R66.H1_H1 ;  /* 0x30000042ff417230 */ /* 0x000fe20000004100 */
[----:B------:R-:W-:Y:S01]  /*c730*/  F2FP.F16.E4M3.UNPACK_B R162, R162 ;  /* 0x000000a2ffa2723e */ /* 0x000fe200020006ff */
[----:B------:R-:W-:Y:S01]  /*c740*/  HADD2.F32 R66, -RZ, R63.H1_H1 ;  /* 0x3000003fff427230 */ /* 0x000fe20000004100 */
[----:B------:R-:W-:Y:S01]  /*c750*/  F2FP.F16.E4M3.UNPACK_B R63, R62 ;  /* 0x0000003eff3f723e */ /* 0x000fe200020006ff */
[----:B------:R-:W-:Y:S01]  /*c760*/  HADD2.F32 R67, -RZ, R64.H1_H1 ;  /* 0x30000040ff437230 */ /* 0x000fe20000004100 */
[----:B------:R-:W-:-:S02]  /*c770*/  F2FP.F16.E4M3.UNPACK_B R64, R60 ;  /* 0x0000003cff40723e */ /* 0x000fc400020006ff */
[----:B------:R-:W-:Y:S01]  /*c780*/  LOP3.LUT R45, R76, 0xff0000, R77, 0xf8, !PT ;  /* 0x00ff00004c2d7812 */ /* 0x000fe200078ef84d */
[CC--:B------:R-:W-:Y:S01]  /*c790*/  FMUL.FTZ R60, R66.reuse, R65.reuse ;  /* 0x00000041423c7220 */ /* 0x0c0fe20000410000 */
[C---:B------:R-:W-:Y:S01]  /*c7a0*/  FMUL.FTZ R77, R61.reuse, R65 ;  /* 0x000000413d4d7220 */ /* 0x040fe20000410000 */
[----:B------:R-:W-:Y:S01]  /*c7b0*/  F2FP.F16.E4M3.UNPACK_B R164, R164 ;  /* 0x000000a4ffa4723e */ /* 0x000fe200020006ff */
[----:B------:R-:W-:Y:S02]  /*c7c0*/  HADD2.F32 R76, -RZ, R162.H0_H0 ;  /* 0x200000a2ff4c7230 */ /* 0x000fe40000004100 */
[-C--:B------:R-:W-:Y:S01]  /*c7d0*/  FFMA.FTZ R61, R61, R67.reuse, -R60 ;  /* 0x000000433d3d7223 */ /* 0x080fe2000001083c */
[----:B------:R-:W-:Y:S02]  /*c7e0*/  HADD2.F32 R65, -RZ, R63.H0_H0 ;  /* 0x2000003fff417230 */ /* 0x000fe40000004100 */
[----:B------:R-:W-:Y:S01]  /*c7f0*/  FFMA.FTZ R60, R66, R67, R77 ;  /* 0x00000043423c7223 */ /* 0x000fe2000001004d */
        /* <DEDUP_REMOVED lines=10> */
[----:B------:R-:W-:Y:S01]  /*c8a0*/  F2FP.F16.E4M3.UNPACK_B R76, R50.H1 ;  /* 0x00000032ff4c723e */ /* 0x000fe200030006ff */
[----:B------:R-:W-:-:S02]  /*c8b0*/  HADD2.F32 R164, -RZ, R164.H1_H1 ;  /* 0x300000a4ffa47230 */ /* 0x000fc40000004100 */
[CC--:B------:R-:W-:Y:S01]  /*c8c0*/  FMUL.FTZ R65, R67.reuse, R162.reuse ;  /* 0x000000a243417220 */ /* 0x0c0fe20000410000 */
[C---:B------:R-:W-:Y:S01]  /*c8d0*/  FMUL.FTZ R162, R64.reuse, R162 ;  /* 0x000000a240a27220 */ /* 0x040fe20000410000 */
[----:B------:R-:W-:Y:S01]  /*c8e0*/  F2FP.F16.E4M3.UNPACK_B R78, R165.H1 ;  /* 0x000000a5ff4e723e */ /* 0x000fe200030006ff */
[----:B------:R-:W-:Y:S01]  /*c8f0*/  HADD2.F32 R90, -RZ, R79.H0_H0 ;  /* 0x2000004fff5a7230 */ /* 0x000fe20000004100 */
[----:B------:R-:W-:Y:S01]  /*c900*/  F2FP.F16.E4M3.UNPACK_B R66, R56.H1 ;  /* 0x00000038ff42723e */ /* 0x000fe200030006ff */
[----:B------:R-:W-:Y:S02]  /*c910*/  HADD2.F32 R77, -RZ, R76.H0_H0 ;  /* 0x2000004cff4d7230 */ /* 0x000fe40000004100 */
[-C--:B------:R-:W-:Y:S01]  /*c920*/  FFMA.FTZ R65, R64, R164.reuse, -R65 ;  /* 0x000000a440417223 */ /* 0x080fe20000010841 */
[----:B------:R-:W-:Y:S01]  /*c930*/  FFMA.FTZ R64, R67, R164, R162 ;  /* 0x000000a443407223 */ /* 0x000fe200000100a2 */
[----:B------:R-:W-:Y:S01]  /*c940*/  HADD2.F32 R88, -RZ, R78.H0_H0 ;  /* 0x2000004eff587230 */ /* 0x000fe20000004100 */
[----:B------:R-:W-:Y:S01]  /*c950*/  F2FP.F16.E4M3.UNPACK_B R163, R163 ;  /* 0x000000a3ffa3723e */ /* 0x000fe200020006ff */
[----:B------:R-:W-:-:S02]  /*c960*/  HADD2.F32 R67, -RZ, R66.H0_H0 ;  /* 0x20000042ff437230 */ /* 0x000fc40000004100 */
[----:B------:R-:W-:Y:S01]  /*c970*/  FMUL.FTZ R92, R77, R90 ;  /* 0x0000005a4d5c7220 */ /* 0x000fe20000410000 */
[----:B------:R-:W-:Y:S01]  /*c980*/  HADD2.F32 R79, -RZ, R79.H1_H1 ;  /* 0x3000004fff4f7230 */ /* 0x000fe20000004100 */
[----:B------:R-:W-:Y:S01]  /*c990*/  F2FP.F16.E4M3.UNPACK_B R56, R56 ;  /* 0x00000038ff38723e */ /* 0x000fe200020006ff */
[----:B------:R-:W-:Y:S02]  /*c9a0*/  HADD2.F32 R76, -RZ, R76.H1_H1 ;  /* 0x3000004cff4c7230 */ /* 0x000fe40000004100 */
[C---:B------:R-:W-:Y:S01]  /*c9b0*/  FMUL.FTZ R90, R67.reuse, R90 ;  /* 0x0000005a435a7220 */ /* 0x040fe20000410000 */
[-C--:B------:R-:W-:Y:S01]  /*c9c0*/  FFMA.FTZ R92, R67, R88.reuse, -R92 ;  /* 0x00000058435c7223 */ /* 0x080fe2000001085c */
[----:B------:R-:W-:Y:S01]  /*c9d0*/  HADD2.F32 R66, -RZ, R66.H1_H1 ;  /* 0x30000042ff427230 */ /* 0x000fe20000004100 */
[----:B------:R-:W-:Y:S01]  /*c9e0*/  F2FP.F16.E4M3.UNPACK_B R165, R165 ;  /* 0x000000a5ffa5723e */ /* 0x000fe200020006ff */
[----:B------:R-:W-:Y:S02]  /*c9f0*/  HADD2.F32 R67, -RZ, R78.H1_H1 ;  /* 0x3000004eff437230 */ /* 0x000fe40000004100 */
[-C--:B------:R-:W-:Y:S01]  /*ca00*/  FMUL.FTZ R89, R76, R79.reuse ;  /* 0x0000004f4c597220 */ /* 0x080fe20000410000 */
[----:B------:R-:W-:Y:S01]  /*ca10*/  FFMA.FTZ R90, R77, R88, R90 ;  /* 0x000000584d5a7223 */ /* 0x000fe2000001005a */
[----:B------:R-:W-:Y:S01]  /*ca20*/  FMUL.FTZ R79, R66, R79 ;  /* 0x0000004f424f7220 */ /* 0x000fe20000410000 */
[----:B------:R-:W-:-:S02]  /*ca30*/  HADD2.F32 R77, -RZ, R163.H0_H0 ;  /* 0x200000a3ff4d7230 */ /* 0x000fc40000004100 */
[-C--:B------:R-:W-:Y:S01]  /*ca40*/  FFMA.FTZ R89, R66, R67.reuse, -R89 ;  /* 0x0000004342597223 */ /* 0x080fe20000010859 */
[----:B------:R-:W-:Y:S01]  /*ca50*/  F2FP.F16.E4M3.UNPACK_B R66, R50 ;  /* 0x00000032ff42723e */ /* 0x000fe200020006ff */
[----:B------:R-:W-:Y:S01]  /*ca60*/  FFMA.FTZ R91, R76, R67, R79 ;  /* 0x000000434c5b7223 */ /* 0x000fe2000001004f */
[----:B------:R-:W-:Y:S01]  /*ca70*/  HADD2.F32 R50, -RZ, R56.H0_H0 ;  /* 0x20000038ff327230 */ /* 0x000fe20000004100 */
[----:B------:R-:W-:Y:S01]  /*ca80*/  F2FP.SATFINITE.E4M3.F32.PACK_AB_MERGE_C R58, R61, R58, RZ ;  /* 0x0000003a3d3a723e */ /* 0x000fe200048070ff */
[----:B------:R-:W-:Y:S01]  /*ca90*/  HADD2.F32 R163, -RZ, R163.H1_H1 ;  /* 0x300000a3ffa37230 */ /* 0x000fe20000004100 */
[----:B------:R-:W-:Y:S01]  /*caa0*/  F2FP.SATFINITE.E4M3.F32.PACK_AB_MERGE_C R60, R60, R59, RZ ;  /* 0x0000003b3c3c723e */ /* 0x000fe200048070ff */
[--C-:B------:R-:W-:Y:S02]  /*cab0*/  HADD2.F32 R67, -RZ, R66.reuse.H0_H0 ;  /* 0x20000042ff437230 */ /* 0x100fe40000004100 */
[----:B------:R-:W-:Y:S01]  /*cac0*/  FMUL.FTZ R78, R50, R77 ;  /* 0x0000004d324e7220 */ /* 0x000fe20000410000 */
[----:B------:R-:W-:Y:S01]  /*cad0*/  HADD2.F32 R66, -RZ, R66.H1_H1 ;  /* 0x30000042ff427230 */ /* 0x000fe20000004100 */
[----:B------:R-:W-:Y:S01]  /*cae0*/  F2FP.SATFINITE.E4M3.F32.PACK_AB_MERGE_C R59, R65, R62, R58 ;  /* 0x0000003e413b723e */ /* 0x000fe2000480703a */
[----:B------:R-:W-:-:S02]  /*caf0*/  HADD2.F32 R56, -RZ, R56.H1_H1 ;  /* 0x30000038ff387230 */ /* 0x000fc40000004100 */
[C---:B------:R-:W-:Y:S01]  /*cb00*/  FMUL.FTZ R79, R67.reuse, R77 ;  /* 0x0000004d434f7220 */ /* 0x040fe20000410000 */
[--C-:B------:R-:W-:Y:S02]  /*cb10*/  HADD2.F32 R76, -RZ, R165.reuse.H0_H0 ;  /* 0x200000a5ff4c7230 */ /* 0x100fe40000004100 */
[-C--:B------:R-:W-:Y:S01]  /*cb20*/  FMUL.FTZ R77, R66, R163.reuse ;  /* 0x000000a3424d7220 */ /* 0x080fe20000410000 */
[----:B------:R-:W-:Y:S02]  /*cb30*/  HADD2.F32 R165, -RZ, R165.H1_H1 ;  /* 0x300000a5ffa57230 */ /* 0x000fe40000004100 */
[----:B------:R-:W-:Y:S01]  /*cb40*/  FMUL.FTZ R163, R56, R163 ;  /* 0x000000a338a37220 */ /* 0x000fe20000410000 */
[----:B------:R-:W-:Y:S01]  /*cb50*/  F2FP.F16.E4M3.UNPACK_B R62, R48 ;  /* 0x00000030ff3e723e */ /* 0x000fe200020006ff */
[----:B------:R-:W-:Y:S01]  /*cb60*/  FFMA.FTZ R79, R50, R76, -R79 ;  /* 0x0000004c324f7223 */ /* 0x000fe2000001084f */
[----:B------:R-:W-:Y:S01]  /*cb70*/  F2FP.F16.E4M3.UNPACK_B R61, R52 ;  /* 0x00000034ff3d723e */ /* 0x000fe200020006ff */
[----:B------:R-:W-:Y:S01]  /*cb80*/  FFMA.FTZ R163, R66, R165, R163 ;  /* 0x000000a542a37223 */ /* 0x000fe200000100a3 */
[----:B------:R-:W-:Y:S01]  /*cb90*/  F2FP.F16.E4M3.UNPACK_B R66, R49 ;  /* 0x00000031ff42723e */ /* 0x000fe200020006ff */
[----:B------:R-:W-:Y:S01]  /*cba0*/  FFMA.FTZ R50, R67, R76, R78 ;  /* 0x0000004c43327223 */ /* 0x000fe2000001004e */
[----:B------:R-:W-:Y:S01]  /*cbb0*/  F2FP.SATFINITE.E4M3.F32.PACK_AB_MERGE_C R58, R64, R63, R60 ;  /* 0x0000003f403a723e */ /* 0x000fe2000480703c */
[----:B------:R-:W-:Y:S01]  /*cbc0*/  HADD2.F32 R67, -RZ, R62.H0_H0 ;  /* 0x2000003eff437230 */ /* 0x000fe20000004100 */
[----:B------:R-:W-:Y:S01]  /*cbd0*/  F2FP.F16.E4M3.UNPACK_B R64, R46 ;  /* 0x0000002eff40723e */ /* 0x000fe200020006ff */
[----:B------:R-:W-:-:S02]  /*cbe0*/  HADD2.F32 R63, -RZ, R66.H0_H0 ;  /* 0x20000042ff3f7230 */ /* 0x000fc40000004100 */
[----:B------:R-:W-:Y:S01]  /*cbf0*/  FFMA.FTZ R56, R56, R165, -R77 ;  /* 0x000000a538387223 */ /* 0x000fe2000001084d */
[--C-:B------:R-:W-:Y:S01]  /*cc00*/  HADD2.F32 R60, -RZ, R61.reuse.H0_H0 ;  /* 0x2000003dff3c7230 */ /* 0x100fe20000004100 */
[----:B------:R-:W-:Y:S01]  /*cc10*/  F2FP.F16.E4M3.UNPACK_B R52, R52.H1 ;  /* 0x00000034ff34723e */ /* 0x000fe200030006ff */
        /* <DEDUP_REMOVED lines=9> */
[----:B------:R-:W-:Y:S01]  /*ccb0*/  FMUL.FTZ R65, R66, R67 ;  /* 0x0000004342417220 */ /* 0x000fe20000410000 */
[----:B------:R-:W-:Y:S01]  /*ccc0*/  F2FP.F16.E4M3.UNPACK_B R64, R49.H1 ;  /* 0x00000031ff40723e */ /* 0x000fe200030006ff */
[C---:B------:R-:W-:Y:S01]  /*ccd0*/  FMUL.FTZ R77, R62.reuse, R67 ;  /* 0x000000433e4d7220 */ /* 0x040fe20000410000 */
[----:B------:R-:W-:Y:S01]  /*cce0*/  F2FP.F16.E4M3.UNPACK_B R67, R48.H1 ;  /* 0x00000030ff43723e */ /* 0x000fe200030006ff */
[-C--:B------:R-:W-:Y:S01]  /*ccf0*/  FFMA.FTZ R49, R62, R63.reuse, -R65 ;  /* 0x0000003f3e317223 */ /* 0x080fe20000010841 */
[----:B------:R-:W-:Y:S02]  /*cd00*/  HADD2.F32 R62, -RZ, R52.H0_H0 ;  /* 0x20000034ff3e7230 */ /* 0x000fe40000004100 */
[----:B------:R-:W-:Y:S01]  /*cd10*/  FFMA.FTZ R48, R66, R63, R77 ;  /* 0x0000003f42307223 */ /* 0x000fe2000001004d */
[--C-:B------:R-:W-:Y:S01]  /*cd20*/  HADD2.F32 R65, -RZ, R64.reuse.H0_H0 ;  /* 0x20000040ff417230 */ /* 0x100fe20000004100 */
[----:B------:R-:W-:Y:S01]  /*cd30*/  F2FP.F16.E4M3.UNPACK_B R46, R46.H1 ;  /* 0x0000002eff2e723e */ /* 0x000fe200030006ff */
[--C-:B------:R-:W-:Y:S01]  /*cd40*/  HADD2.F32 R66, -RZ, R67.reuse.H0_H0 ;  /* 0x20000043ff427230 */ /* 0x100fe20000004100 */
[----:B------:R-:W-:Y:S01]  /*cd50*/  F2FP.SATFINITE.E4M3.F32.PACK_AB_MERGE_C R89, R89, R92, RZ ;  /* 0x0000005c5959723e */ /* 0x000fe200048070ff */
[----:B------:R-:W-:Y:S01]  /*cd60*/  HADD2.F32 R64, -RZ, R64.H1_H1 ;  /* 0x30000040ff407230 */ /* 0x000fe20000004100 */
[----:B------:R-:W-:Y:S01]  /*cd70*/  F2FP.SATFINITE.E4M3.F32.PACK_AB_MERGE_C R90, R91, R90, RZ ;  /* 0x0000005a5b5a723e */ /* 0x000fe200048070ff */
[----:B------:R-:W-:-:S02]  /*cd80*/  HADD2.F32 R67, -RZ, R67.H1_H1 ;  /* 0x30000043ff437230 */ /* 0x000fc40000004100 */
[-C--:B------:R-:W-:Y:S01]  /*cd90*/  FMUL.FTZ R77, R65, R66.reuse ;  /* 0x00000042414d7220 */ /* 0x080fe20000410000 */
[----:B------:R-:W-:Y:S02]  /*cda0*/  HADD2.F32 R63, -RZ, R52.H1_H1 ;  /* 0x30000034ff3f7230 */ /* 0x000fe40000004100 */
[----:B------:R-:W-:Y:S01]  /*cdb0*/  FMUL.FTZ R76, R62, R66 ;  /* 0x000000423e4c7220 */ /* 0x000fe20000410000 */
[--C-:B------:R-:W-:Y:S02]  /*cdc0*/  HADD2.F32 R52, -RZ, R46.reuse.H0_H0 ;  /* 0x2000002eff347230 */ /* 0x100fe40000004100 */
[-C--:B------:R-:W-:Y:S01]  /*cdd0*/  FMUL.FTZ R78, R64, R67.reuse ;  /* 0x00000043404e7220 */ /* 0x080fe20000410000 */
[----:B------:R-:W-:Y:S02]  /*cde0*/  HADD2.F32 R66, -RZ, R46.H1_H1 ;  /* 0x3000002eff427230 */ /* 0x000fe40000004100 */
[----:B------:R-:W-:Y:S01]  /*cdf0*/  FMUL.FTZ R67, R63, R67 ;  /* 0x000000433f437220 */ /* 0x000fe20000410000 */
[----:B------:R-:W-:Y:S01]  /*ce00*/  F2FP.SATFINITE.E4M3.F32.PACK_AB_MERGE_C R56, R56, R79, R89 ;  /* 0x0000004f3838723e */ /* 0x000fe20004807059 */
[-C--:B------:R-:W-:Y:S01]  /*ce10*/  FFMA.FTZ R46, R62, R52.reuse, -R77 ;  /* 0x000000343e2e7223 */ /* 0x080fe2000001084d */
[----:B------:R-:W-:Y:S01]  /*ce20*/  FFMA.FTZ R52, R65, R52, R76 ;  /* 0x0000003441347223 */ /* 0x000fe2000001004c */
[-C--:B------:R-:W-:Y:S01]  /*ce30*/  FFMA.FTZ R91, R63, R66.reuse, -R78 ;  /* 0x000000423f5b7223 */ /* 0x080fe2000001084e */
[----:B------:R-:W-:Y:S01]  /*ce40*/  F2FP.F16.E4M3.UNPACK_B R62, R47 ;  /* 0x0000002fff3e723e */ /* 0x000fe200020006ff */
[----:B------:R-:W-:Y:S01]  /*ce50*/  FFMA.FTZ R93, R64, R66, R67 ;  /* 0x00000042405d7223 */ /* 0x000fe20000010043 */
[----:B------:R-:W-:-:S02]  /*ce60*/  F2FP.F16.E4M3.UNPACK_B R65, R51 ;  /* 0x00000033ff41723e */ /* 0x000fc400020006ff */
[----:B------:R-:W-:Y:S02]  /*ce70*/  F2FP.F16.E4M3.UNPACK_B R78, R45 ;  /* 0x0000002dff4e723e */ /* 0x000fe400020006ff */
[----:B------:R-:W-:Y:S01]  /*ce80*/  F2FP.F16.E4M3.UNPACK_B R64, R51.H1 ;  /* 0x00000033ff40723e */ /* 0x000fe200030006ff */
[----:B------:R-:W-:Y:S01]  /*ce90*/  HADD2.F32 R51, -RZ, R62.H0_H0 ;  /* 0x2000003eff337230 */ /* 0x000fe20000004100 */
[----:B------:R-:W-:Y:S01]  /*cea0*/  F2FP.F16.E4M3.UNPACK_B R79, R45.H1 ;  /* 0x0000002dff4f723e */ /* 0x000fe200030006ff */
[----:B------:R-:W-:Y:S01]  /*ceb0*/  HADD2.F32 R66, -RZ, R65.H0_H0 ;  /* 0x20000041ff427230 */ /* 0x000fe20000004100 */
[----:B------:R-:W-:Y:S01]  /*cec0*/  F2FP.F16.E4M3.UNPACK_B R47, R47.H1 ;  /* 0x0000002fff2f723e */ /* 0x000fe200030006ff */
[----:B------:R-:W-:Y:S01]  /*ced0*/  HADD2.F32 R88, -RZ, R78.H0_H0 ;  /* 0x2000004eff587230 */ /* 0x000fe20000004100 */
[-C--:B------:R-:W-:Y:S01]  /*cee0*/  F2FP.F16.E4M3.UNPACK_B R45, R44.reuse ;  /* 0x0000002cff2d723e */ /* 0x080fe200020006ff */
[----:B------:R-:W-:Y:S01]  /*cef0*/  HADD2.F32 R89, -RZ, R79.H0_H0 ;  /* 0x2000004fff597230 */ /* 0x000fe20000004100 */
[----:B------:R-:W-:Y:S01]  /*cf00*/  F2FP.F16.E4M3.UNPACK_B R67, R44.H1 ;  /* 0x0000002cff43723e */ /* 0x000fe200030006ff */
[----:B------:R-:W-:Y:S01]  /*cf10*/  HADD2.F32 R44, -RZ, R64.H0_H0 ;  /* 0x20000040ff2c7230 */ /* 0x000fe20000004100 */
[----:B------:R-:W-:Y:S01]  /*cf20*/  F2FP.SATFINITE.E4M3.F32.PACK_AB_MERGE_C R50, R163, R50, R90 ;  /* 0x00000032a332723e */ /* 0x000fe2000480705a */
[----:B------:R-:W-:-:S02]  /*cf30*/  HADD2.F32 R63, -RZ, R47.H0_H0 ;  /* 0x2000002fff3f7230 */ /* 0x000fc40000004100 */
[-C--:B------:R-:W-:Y:S01]  /*cf40*/  FMUL.FTZ R90, R66, R88.reuse ;  /* 0x00000058425a7220 */ /* 0x080fe20000410000 */
[----:B------:R-:W-:Y:S01]  /*cf50*/  FMUL.FTZ R95, R51, R88 ;  /* 0x00000058335f7220 */ /* 0x000fe20000410000 */
[----:B------:R-:W-:Y:S02]  /*cf60*/  HADD2.F32 R77, -RZ, R67.H0_H0 ;  /* 0x20000043ff4d7230 */ /* 0x000fe40000004100 */
[CC--:B------:R-:W-:Y:S01]  /*cf70*/  FMUL.FTZ R88, R44.reuse, R89.reuse ;  /* 0x000000592c587220 */ /* 0x0c0fe20000410000 */
[----:B------:R-:W-:Y:S01]  /*cf80*/  FMUL.FTZ R89, R63, R89 ;  /* 0x000000593f597220 */ /* 0x000fe20000410000 */
[----:B------:R-:W-:Y:S01]  /*cf90*/  HADD2.F32 R64, -RZ, R64.H1_H1 ;  /* 0x30000040ff407230 */ /* 0x000fe20000004100 */
[----:B------:R-:W-:Y:S01]  /*cfa0*/  F2FP.SATFINITE.E4M3.F32.PACK_AB_MERGE_C R46, R91, R46, RZ ;  /* 0x0000002e5b2e723e */ /* 0x000fe200048070ff */
[----:B------:R-:W-:Y:S02]  /*cfb0*/  HADD2.F32 R79, -RZ, R79.H1_H1 ;  /* 0x3000004fff4f7230 */ /* 0x000fe40000004100 */
[----:B------:R-:W-:Y:S01]  /*cfc0*/  FFMA.FTZ R89, R44, R77, R89 ;  /* 0x0000004d2c597223 */ /* 0x000fe20000010059 */
[----:B------:R-:W-:-:S02]  /*cfd0*/  HADD2.F32 R47, -RZ, R47.H1_H1 ;  /* 0x3000002fff2f7230 */ /* 0x000fc40000004100 */
[----:B------:R-:W-:Y:S01]  /*cfe0*/  FFMA.FTZ R88, R63, R77, -R88 ;  /* 0x0000004d3f587223 */ /* 0x000fe20000010858 */
[----:B------:R-:W-:Y:S02]  /*cff0*/  HADD2.F32 R76, -RZ, R45.H0_H0 ;  /* 0x2000002dff4c7230 */ /* 0x000fe40000004100 */
[-C--:B------:R-:W-:Y:S01]  /*d000*/  FMUL.FTZ R44, R64, R79.reuse ;  /* 0x0000004f402c7220 */ /* 0x080fe20000410000 */
[----:B------:R-:W-:Y:S02]  /*d010*/  HADD2.F32 R65, -RZ, R65.H1_H1 ;  /* 0x30000041ff417230 */ /* 0x000fe40000004100 */
[----:B------:R-:W-:Y:S01]  /*d020*/  FMUL.FTZ R79, R47, R79 ;  /* 0x0000004f2f4f7220 */ /* 0x000fe20000410000 */
[----:B------:R-:W-:Y:S02]  /*d030*/  HADD2.F32 R78, -RZ, R78.H1_H1 ;  /* 0x3000004eff4e7230 */ /* 0x000fe40000004100 */
[----:B------:R-:W-:Y:S01]  /*d040*/  FFMA.FTZ R90, R51, R76, -R90 ;  /* 0x0000004c335a7223 */ /* 0x000fe2000001085a */
[----:B------:R-:W-:-:S02]  /*d050*/  HADD2.F32 R67, -RZ, R67.H1_H1 ;  /* 0x30000043ff437230 */ /* 0x000fc40000004100 */
[----:B------:R-:W-:Y:S01]  /*d060*/  FFMA.FTZ R95, R66, R76, R95 ;  /* 0x0000004c425f7223 */ /* 0x000fe2000001005f */
[----:B------:R-:W-:Y:S02]  /*d070*/  HADD2.F32 R62, -RZ, R62.H1_H1 ;  /* 0x3000003eff3e7230 */ /* 0x000fe40000004100 */
[-C--:B------:R-:W-:Y:S01]  /*d080*/  FMUL.FTZ R51, R65, R78.reuse ;  /* 0x0000004e41337220 */ /* 0x080fe20000410000 */
[----:B------:R-:W-:Y:S02]  /*d090*/  HADD2.F32 R45, -RZ, R45.H1_H1 ;  /* 0x3000002dff2d7230 */ /* 0x000fe40000004100 */
[-C--:B------:R-:W-:Y:S01]  /*d0a0*/  FFMA.FTZ R47, R47, R67.reuse, -R44 ;  /* 0x000000432f2f7223 */ /* 0x080fe2000001082c */
[----:B------:R-:W-:Y:S01]  /*d0b0*/  FFMA.FTZ R64, R64, R67, R79 ;  /* 0x0000004340407223 */ /* 0x000fe2000001004f */
[C---:B------:R-:W-:Y:S01]  /*d0c0*/  FMUL.FTZ R78, R62.reuse, R78 ;  /* 0x0000004e3e4e7220 */ /* 0x040fe20000410000 */
[----:B------:R-:W-:Y:S01]  /*d0d0*/  F2FP.SATFINITE.E4M3.F32.PACK_AB_MERGE_C R52, R93, R52, RZ ;  /* 0x000000345d34723e */ /* 0x000fe200048070ff */
[-C--:B------:R-:W-:Y:S01]  /*d0e0*/  FFMA.FTZ R51, R62, R45.reuse, -R51 ;  /* 0x0000002d3e337223 */ /* 0x080fe20000010833 */
[----:B------:R-:W-:Y:S01]  /*d0f0*/  F2FP.SATFINITE.E4M3.F32.PACK_AB_MERGE_C R47, R47, R88, RZ ;  /* 0x000000582f2f723e */ /* 0x000fe200048070ff */
[----:B------:R-:W-:Y:S01]  /*d100*/  FFMA.FTZ R78, R65, R45, R78 ;  /* 0x0000002d414e7223 */ /* 0x000fe2000001004e */
[----:B------:R-:W-:Y:S01]  /*d110*/  F2FP.SATFINITE.E4M3.F32.PACK_AB_MERGE_C R64, R64, R89, RZ ;  /* 0x000000594040723e */ /* 0x000fe200048070ff */
[----:B------:R-:W-:Y:S01]  /*d120*/  IMAD.MOV.U32 R44, RZ, RZ, R59 ;  /* 0x000000ffff2c7224 */ /* 0x000fe200078e003b */
[----:B------:R-:W-:Y:S01]  /*d130*/  F2FP.SATFINITE.E4M3.F32.PACK_AB_MERGE_C R45, R49, R60, R46 ;  /* 0x0000003c312d723e */ /* 0x000fe2000480702e */
[----:B------:R-:W-:Y:S01]  /*d140*/  IMAD.MOV.U32 R46, RZ, RZ, R56 ;  /* 0x000000ffff2e7224 */ /* 0x000fe200078e0038 */
[----:B------:R-:W-:-:S02]  /*d150*/  F2FP.SATFINITE.E4M3.F32.PACK_AB_MERGE_C R47, R51, R90, R47 ;  /* 0x0000005a332f723e */ /* 0x000fc4000480702f */
[----:B------:R-:W-:Y:S01]  /*d160*/  F2FP.SATFINITE.E4M3.F32.PACK_AB_MERGE_C R49, R48, R61, R52 ;  /* 0x0000003d3031723e */ /* 0x000fe20004807034 */
[----:B------:R-:W-:Y:S01]  /*d170*/  IMAD.MOV.U32 R48, RZ, RZ, R58 ;  /* 0x000000ffff307224 */ /* 0x000fe200078e003a */
[----:B------:R-:W-:-:S07]  /*d180*/  F2FP.SATFINITE.E4M3.F32.PACK_AB_MERGE_C R51, R78, R95, R64 ;  /* 0x0000005f4e33723e */ /* 0x000fce0004807040 */
.L_x_564:
[----:B------:R-:W-:Y:S05]  /*d190*/  BSYNC B2 ;  /* 0x0000000000027941 */ /* 0x000fea0003800000 */
.L_x_563:
        /* <DEDUP_REMOVED lines=10> */
.L_x_562:
[----:B------:R-:W-:Y:S05]  /*d240*/  BSYNC B1 ;  /* 0x0000000000017941 */ /* 0x000fea0003800000 */
.L_x_561:
        /* <DEDUP_REMOVED lines=29> */
[----:B------:R-:W-:Y:S01]  /*d420*/  IMAD.MOV.U32 R52, RZ, RZ, R45 ;  /* 0x000000ffff347224 */ /* 0x000fe200078e002d */
[----:B------:R-:W-:Y:S01]  /*d430*/  SHF.R.U32.HI R66, RZ, 0x8, R83 ;  /* 0x00000008ff427819 */ /* 0x000fe20000011653 */
[----:B------:R-:W-:Y:S01]  /*d440*/  IMAD.SHL.U32 R44, R56, 0x100, RZ ;  /* 0x00000100382c7824 */ /* 0x000fe200078e00ff */
[----:B------:R-:W-:Y:S01]  /*d450*/  SHF.R.U32.HI R65, RZ, 0x8, R69 ;  /* 0x00000008ff417819 */ /* 0x000fe20000011645 */
[----:B-1----:R-:W-:Y:S01]  /*d460*/  IMAD.MOV.U32 R62, RZ, RZ, R48 ;  /* 0x000000ffff3e7224 */ /* 0x002fe200078e0030 */
[----:B------:R-:W-:Y:S02]  /*d470*/  SHF.R.U32.HI R64, RZ, 0x8, R71 ;  /* 0x00000008ff407819 */ /* 0x000fe40000011647 */
[----:B------:R-:W-:Y:S01]  /*d480*/  SHF.R.U32.HI R67, RZ, 0x10, R81 ;  /* 0x00000010ff437819 */ /* 0x000fe20000011651 */
[----:B------:R-:W-:Y:S01]  /*d490*/  IMAD.SHL.U32 R45, R65, 0x100, RZ ;  /* 0x00000100412d7824 */ /* 0x000fe200078e00ff */
[----:B------:R-:W-:Y:S01]  /*d4a0*/  LOP3.LUT R59, R59, 0xff00, R44, 0xf8, !PT ;  /* 0x0000ff003b3b7812 */ /* 0x000fe200078ef82c */
[----:B------:R-:W-:Y:S01]  /*d4b0*/  IMAD.SHL.U32 R44, R66, 0x100, RZ ;  /* 0x00000100422c7824 */ /* 0x000fe200078e00ff */
[----:B------:R-:W-:Y:S01]  /*d4c0*/  LOP3.LUT R61, R83, 0xff0000ff, RZ, 0xc0, !PT ;  /* 0xff0000ff533d7812 */ /* 0x000fe200078ec0ff */
[----:B------:R-:W-:Y:S01]  /*d4d0*/  IMAD.SHL.U32 R48, R64, 0x100, RZ ;  /* 0x0000010040307824 */ /* 0x000fe200078e00ff */
[----:B------:R-:W-:-:S02]  /*d4e0*/  LOP3.LUT R58, R69, 0xff0000ff, RZ, 0xc0, !PT ;  /* 0xff0000ff453a7812 */ /* 0x000fc400078ec0ff */
[----:B------:R-:W-:Y:S02]  /*d4f0*/  LOP3.LUT R63, R71, 0xff0000ff, RZ, 0xc0, !PT ;  /* 0xff0000ff473f7812 */ /* 0x000fe400078ec0ff */
[----:B------:R-:W-:Y:S02]  /*d500*/  SHF.R.U32.HI R76, RZ, 0x10, R83 ;  /* 0x00000010ff4c7819 */ /* 0x000fe40000011653 */
[----:B------:R-:W-:Y:S01]  /*d510*/  MOV R56, R46 ;  /* 0x0000002e00387202 */ /* 0x000fe20000000f00 */
[----:B------:R-:W-:Y:S01]  /*d520*/  IMAD.U32 R46, R67, 0x10000, RZ ;  /* 0x00010000432e7824 */ /* 0x000fe200078e00ff */
[----:B------:R-:W-:Y:S02]  /*d530*/  SHF.R.U32.HI R70, RZ, 0x10, R69 ;  /* 0x00000010ff467819 */ /* 0x000fe40000011645 */
[----:B------:R-:W-:Y:S02]  /*d540*/  LOP3.LUT R44, R61, 0xff00, R44, 0xf8, !PT ;  /* 0x0000ff003d2c7812 */ /* 0x000fe400078ef82c */
[----:B------:R-:W-:-:S02]  /*d550*/  LOP3.LUT R67, R58, 0xff00, R45, 0xf8, !PT ;  /* 0x0000ff003a437812 */ /* 0x000fc400078ef82d */
[----:B------:R-:W-:Y:S01]  /*d560*/  LOP3.LUT R69, R63, 0xff00, R48, 0xf8, !PT ;  /* 0x0000ff003f457812 */ /* 0x000fe200078ef830 */
[----:B------:R-:W-:Y:S01]  /*d570*/  IMAD.U32 R48, R70, 0x10000, RZ ;  /* 0x0001000046307824 */ /* 0x000fe200078e00ff */
[----:B------:R-:W-:Y:S02]  /*d580*/  SHF.L.U32 R45, R76, 0x10, RZ ;  /* 0x000000104c2d7819 */ /* 0x000fe400000006ff */
[----:B------:R-:W-:Y:S02]  /*d590*/  F2FP.F16.E4M3.UNPACK_B R66, R154.H1 ;  /* 0x0000009aff42723e */ /* 0x000fe400030006ff */
[----:B------:R-:W-:Y:S02]  /*d5a0*/  F2FP.F16.E4M3.UNPACK_B R63, R62.H1 ;  /* 0x0000003eff3f723e */ /* 0x000fe400030006ff */
[----:B------:R-:W-:Y:S02]  /*d5b0*/  F2FP.F16.E4M3.UNPACK_B R61, R60.H1 ;  /* 0x0000003cff3d723e */ /* 0x000fe400030006ff */
[----:B------:R-:W-:Y:S01]  /*d5c0*/  LOP3.LUT R46, R59, 0xff0000, R46, 0xf8, !PT ;  /* 0x00ff00003b2e7812 */ /* 0x000fe200078ef82e */
[----:B------:R-:W-:Y:S01]  /*d5d0*/  HADD2.F32 R59, -RZ, R63.H0_H0 ;  /* 0x2000003fff3b7230 */ /* 0x000fe20000004100 */
[----:B------:R-:W-:Y:S01]  /*d5e0*/  LOP3.LUT R45, R44, 0xff0000, R45, 0xf8, !PT ;  /* 0x00ff00002c2d7812 */ /* 0x000fe200078ef82d */
[----:B------:R-:W-:Y:S01]  /*d5f0*/  HADD2.F32 R44, -RZ, R66.H0_H0 ;  /* 0x20000042ff2c7230 */ /* 0x000fe20000004100 */
[----:B------:R-:W-:Y:S01]  /*d600*/  F2FP.F16.E4M3.UNPACK_B R64, R156.H1 ;  /* 0x0000009cff40723e */ /* 0x000fe200030006ff */
[--C-:B------:R-:W-:Y:S01]  /*d610*/  HADD2.F32 R58, -RZ, R61.reuse.H0_H0 ;  /* 0x2000003dff3a7230 */ /* 0x100fe20000004100 */
[----:B------:R-:W-:Y:S01]  /*d620*/  SHF.R.U32.HI R68, RZ, 0x10, R71 ;  /* 0x00000010ff447819 */ /* 0x000fe20000011647 */
[----:B------:R-:W-:-:S02]  /*d630*/  HADD2.F32 R61, -RZ, R61.H1_H1 ;  /* 0x3000003dff3d7230 */ /* 0x000fc40000004100 */
[-C--:B------:R-:W-:Y:S01]  /*d640*/  FMUL.FTZ R71, R59, R44.reuse ;  /* 0x0000002c3b477220 */ /* 0x080fe20000410000 */
[--C-:B------:R-:W-:Y:S02]  /*d650*/  HADD2.F32 R65, -RZ, R64.reuse.H0_H0 ;  /* 0x20000040ff417230 */ /* 0x100fe40000004100 */
[----:B------:R-:W-:Y:S01]  /*d660*/  FMUL.FTZ R70, R58, R44 ;  /* 0x0000002c3a467220 */ /* 0x000fe20000410000 */
[----:B------:R-:W-:Y:S01]  /*d670*/  IMAD.U32 R68, R68, 0x10000, RZ ;  /* 0x0001000044447824 */ /* 0x000fe200078e00ff */
[----:B------:R-:W-:Y:S01]  /*d680*/  LOP3.LUT R48, R67, 0xff0000, R48, 0xf8, !PT ;  /* 0x00ff000043307812 */ /* 0x000fe200078ef830 */
[----:B------:R-:W-:Y:S02]  /*d690*/  HADD2.F32 R67, -RZ, R64.H1_H1 ;  /* 0x30000040ff437230 */ /* 0x000fe40000004100 */
[-C--:B------:R-:W-:Y:S01]  /*d6a0*/  FFMA.FTZ R58, R58, R65.reuse, -R71 ;  /* 0x000000413a3a7223 */ /* 0x080fe20000010847 */
[----:B------:R-:W-:Y:S01]  /*d6b0*/  FFMA.FTZ R59, R59, R65, R70 ;  /* 0x000000413b3b7223 */ /* 0x000fe20000010046 */
[----:B------:R-:W-:Y:S01]  /*d6c0*/  HADD2.F32 R65, -RZ, R66.H1_H1 ;  /* 0x30000042ff417230 */ /* 0x000fe20000004100 */
[----:B------:R-:W-:Y:S01]  /*d6d0*/  F2FP.F16.E4M3.UNPACK_B R154, R154 ;  /* 0x0000009aff9a723e */ /* 0x000fe200020006ff */
[----:B------:R-:W-:Y:S01]  /*d6e0*/  HADD2.F32 R66, -RZ, R63.H1_H1 ;  /* 0x3000003fff427230 */ /* 0x000fe20000004100 */
[----:B------:R-:W-:-:S02]  /*d6f0*/  F2FP.F16.E4M3.UNPACK_B R63, R62 ;  /* 0x0000003eff3f723e */ /* 0x000fc400020006ff */
[----:B------:R-:W-:Y:S02]  /*d700*/  F2FP.F16.E4M3.UNPACK_B R64, R60 ;  /* 0x0000003cff40723e */ /* 0x000fe400020006ff */
        /* <DEDUP_REMOVED lines=18> */
[----:B------:R-:W-:-:S02]  /*d830*/  HADD2.F32 R65, -RZ, R156.H1_H1 ;  /* 0x3000009cff417230 */ /* 0x000fc40000004100 */
[-C--:B------:R-:W-:Y:S01]  /*d840*/  FMUL.FTZ R71, R66, R69.reuse ;  /* 0x0000004542477220 */ /* 0x080fe20000410000 */
[----:B------:R-:W-:Y:S01]  /*d850*/  F2FP.F16.E4M3.UNPACK_B R67, R50.H1 ;  /* 0x00000032ff43723e */ /* 0x000fe200030006ff */
[C---:B------:R-:W-:Y:S01]  /*d860*/  FMUL.FTZ R79, R64.reuse, R69 ;  /* 0x00000045404f7220 */ /* 0x040fe20000410000 */
[----:B------:R-:W-:Y:S01]  /*d870*/  F2FP.F16.E4M3.UNPACK_B R69, R157.H1 ;  /* 0x0000009dff45723e */ /* 0x000fe200030006ff */
[-C--:B------:R-:W-:Y:S01]  /*d880*/  FFMA.FTZ R77, R64, R65.reuse, -R71 ;  /* 0x00000041404d7223 */ /* 0x080fe20000010847 */
[-C--:B------:R-:W-:Y:S01]  /*d890*/  F2FP.F16.E4M3.UNPACK_B R64, R56.reuse.H1 ;  /* 0x00000038ff40723e */ /* 0x080fe200030006ff */
[----:B------:R-:W-:Y:S02]  /*d8a0*/  HADD2.F32 R71, -RZ, R70.H0_H0 ;  /* 0x20000046ff477230 */ /* 0x000fe40000004100 */
[----:B------:R-:W-:Y:S01]  /*d8b0*/  FFMA.FTZ R76, R66, R65, R79 ;  /* 0x00000041424c7223 */ /* 0x000fe2000001004f */
[----:B------:R-:W-:Y:S01]  /*d8c0*/  HADD2.F32 R68, -RZ, R67.H0_H0 ;  /* 0x20000043ff447230 */ /* 0x000fe20000004100 */
[----:B------:R-:W-:Y:S01]  /*d8d0*/  F2FP.F16.E4M3.UNPACK_B R155, R155 ;  /* 0x0000009bff9b723e */ /* 0x000fe200020006ff */
[----:B------:R-:W-:Y:S01]  /*d8e0*/  HADD2.F32 R65, -RZ, R64.H0_H0 ;  /* 0x20000040ff417230 */ /* 0x000fe20000004100 */
[----:B------:R-:W-:Y:S01]  /*d8f0*/  F2FP.F16.E4M3.UNPACK_B R56, R56 ;  /* 0x00000038ff38723e */ /* 0x000fe200020006ff */
[----:B------:R-:W-:-:S02]  /*d900*/  HADD2.F32 R66, -RZ, R69.H0_H0 ;  /* 0x20000045ff427230 */ /* 0x000fc40000004100 */
[CC--:B------:R-:W-:Y:S01]  /*d910*/  FMUL.FTZ R78, R68.reuse, R71.reuse ;  /* 0x00000047444e7220 */ /* 0x0c0fe20000410000 */
[----:B------:R-:W-:Y:S02]  /*d920*/  HADD2.F32 R70, -RZ, R70.H1_H1 ;  /* 0x30000046ff467230 */ /* 0x000fe40000004100 */
[C---:B------:R-:W-:Y:S01]  /*d930*/  FMUL.FTZ R71, R65.reuse, R71 ;  /* 0x0000004741477220 */ /* 0x040fe20000410000 */
[----:B------:R-:W-:Y:S02]  /*d940*/  HADD2.F32 R67, -RZ, R67.H1_H1 ;  /* 0x30000043ff437230 */ /* 0x000fe40000004100 */
[----:B------:R-:W-:Y:S01]  /*d950*/  FFMA.FTZ R78, R65, R66, -R78 ;  /* 0x00000042414e7223 */ /* 0x000fe2000001084e */
[----:B------:R-:W-:Y:S01]  /*d960*/  HADD2.F32 R64, -RZ, R64.H1_H1 ;  /* 0x30000040ff407230 */ /* 0x000fe20000004100 */
[----:B------:R-:W-:Y:S01]  /*d970*/  F2FP.F16.E4M3.UNPACK_B R157, R157 ;  /* 0x0000009dff9d723e */ /* 0x000fe200020006ff */
[----:B------:R-:W-:Y:S02]  /*d980*/  HADD2.F32 R69, -RZ, R69.H1_H1 ;  /* 0x30000045ff457230 */ /* 0x000fe40000004100 */
[----:B------:R-:W-:Y:S01]  /*d990*/  FMUL.FTZ R65, R67, R70 ;  /* 0x0000004643417220 */ /* 0x000fe20000410000 */
[----:B------:R-:W-:Y:S01]  /*d9a0*/  FFMA.FTZ R71, R68, R66, R71 ;  /* 0x0000004244477223 */ /* 0x000fe20000010047 */
[----:B------:R-:W-:Y:S01]  /*d9b0*/  FMUL.FTZ R70, R64, R70 ;  /* 0x0000004640467220 */ /* 0x000fe20000410000 */
[----:B------:R-:W-:-:S02]  /*d9c0*/  HADD2.F32 R66, -RZ, R157.H0_H0 ;  /* 0x2000009dff427230 */ /* 0x000fc40000004100 */
[-C--:B------:R-:W-:Y:S01]  /*d9d0*/  FFMA.FTZ R79, R64, R69.reuse, -R65 ;  /* 0x00000045404f7223 */ /* 0x080fe20000010841 */
[----:B------:R-:W-:Y:S01]  /*d9e0*/  F2FP.F16.E4M3.UNPACK_B R64, R50 ;  /* 0x00000032ff40723e */ /* 0x000fe200020006ff */
[----:B------:R-:W-:Y:S01]  /*d9f0*/  FFMA.FTZ R70, R67, R69, R70 ;  /* 0x0000004543467223 */ /* 0x000fe20000010046 */
[--C-:B------:R-:W-:Y:S01]  /*da00*/  HADD2.F32 R67, -RZ, R155.reuse.H0_H0 ;  /* 0x2000009bff437230 */ /* 0x100fe20000004100 */
[----:B------:R-:W-:Y:S01]  /*da10*/  F2FP.SATFINITE.E4M3.F32.PACK_AB_MERGE_C R58, R61, R58, RZ ;  /* 0x0000003a3d3a723e */ /* 0x000fe200048070ff */
[----:B------:R-:W-:Y:S01]  /*da20*/  HADD2.F32 R50, -RZ, R56.H0_H0 ;  /* 0x20000038ff327230 */ /* 0x000fe20000004100 */
[----:B------:R-:W-:Y:S01]  /*da30*/  F2FP.SATFINITE.E4M3.F32.PACK_AB_MERGE_C R60, R60, R59, RZ ;  /* 0x0000003b3c3c723e */ /* 0x000fe200048070ff */
[--C-:B------:R-:W-:Y:S01]  /*da40*/  HADD2.F32 R65, -RZ, R64.reuse.H0_H0 ;  /* 0x20000040ff417230 */ /* 0x100fe20000004100 */
[----:B------:R-:W-:Y:S01]  /*da50*/  F2FP.SATFINITE.E4M3.F32.PACK_AB_MERGE_C R59, R77, R62, R58 ;  /* 0x0000003e4d3b723e */ /* 0x000fe2000480703a */
[----:B------:R-:W-:Y:S02]  /*da60*/  HADD2.F32 R155, -RZ, R155.H1_H1 ;  /* 0x3000009bff9b7230 */ /* 0x000fe40000004100 */
[----:B------:R-:W-:Y:S01]  /*da70*/  FMUL.FTZ R68, R50, R67 ;  /* 0x0000004332447220 */ /* 0x000fe20000410000 */
[----:B------:R-:W-:-:S02]  /*da80*/  HADD2.F32 R64, -RZ, R64.H1_H1 ;  /* 0x30000040ff407230 */ /* 0x000fc40000004100 */
[C---:B------:R-:W-:Y:S01]  /*da90*/  FMUL.FTZ R69, R65.reuse, R67 ;  /* 0x0000004341457220 */ /* 0x040fe20000410000 */
[----:B------:R-:W-:Y:S01]  /*daa0*/  HADD2.F32 R56, -RZ, R56.H1_H1 ;  /* 0x30000038ff387230 */ /* 0x000fe20000004100 */
[----:B------:R-:W-:Y:S01]  /*dab0*/  F2FP.F16.E4M3.UNPACK_B R62, R48 ;  /* 0x00000030ff3e723e */ /* 0x000fe200020006ff */
[----:B------:R-:W-:Y:S02]  /*dac0*/  HADD2.F32 R157, -RZ, R157.H1_H1 ;  /* 0x3000009dff9d7230 */ /* 0x000fe40000004100 */
[-C--:B------:R-:W-:Y:S01]  /*dad0*/  FMUL.FTZ R67, R64, R155.reuse ;  /* 0x0000009b40437220 */ /* 0x080fe20000410000 */
[----:B------:R-:W-:Y:S01]  /*dae0*/  F2FP.F16.E4M3.UNPACK_B R61, R52 ;  /* 0x00000034ff3d723e */ /* 0x000fe200020006ff */
[----:B------:R-:W-:Y:S01]  /*daf0*/  FMUL.FTZ R155, R56, R155 ;  /* 0x0000009b389b7220 */ /* 0x000fe20000410000 */
[-C--:B------:R-:W-:Y:S01]  /*db00*/  FFMA.FTZ R69, R50, R66.reuse, -R69 ;  /* 0x0000004232457223 */ /* 0x080fe20000010845 */
[----:B------:R-:W-:Y:S01]  /*db10*/  FFMA.FTZ R50, R65, R66, R68 ;  /* 0x0000004241327223 */ /* 0x000fe20000010044 */
[-C--:B------:R-:W-:Y:S01]  /*db20*/  FFMA.FTZ R56, R56, R157.reuse, -R67 ;  /* 0x0000009d38387223 */ /* 0x080fe20000010843 */
[----:B------:R-:W-:Y:S01]  /*db30*/  FFMA.FTZ R155, R64, R157, R155 ;  /* 0x0000009d409b7223 */ /* 0x000fe2000001009b */
[----:B------:R-:W-:Y:S01]  /*db40*/  F2FP.F16.E4M3.UNPACK_B R64, R49 ;  /* 0x00000031ff40723e */ /* 0x000fe200020006ff */
[----:B------:R-:W-:Y:S01]  /*db50*/  HADD2.F32 R67, -RZ, R62.H0_H0 ;  /* 0x2000003eff437230 */ /* 0x000fe20000004100 */
[----:B------:R-:W-:Y:S01]  /*db60*/  F2FP.SATFINITE.E4M3.F32.PACK_AB_MERGE_C R58, R76, R63, R60 ;  /* 0x0000003f4c3a723e */ /* 0x000fe2000480703c */
[----:B------:R-:W-:Y:S01]  /*db70*/  HADD2.F32 R60, -RZ, R61.H0_H0 ;  /* 0x2000003dff3c7230 */ /* 0x000fe20000004100 */
[----:B------:R-:W-:Y:S01]  /*db80*/  F2FP.SATFINITE.E4M3.F32.PACK_AB_MERGE_C R78, R79, R78, RZ ;  /* 0x0000004e4f4e723e */ /* 0x000fe200048070ff */
[--C-:B------:R-:W-:Y:S01]  /*db90*/  HADD2.F32 R63, -RZ, R64.reuse.H0_H0 ;  /* 0x20000040ff3f7230 */ /* 0x100fe20000004100 */
[----:B------:R-:W-:Y:S01]  /*dba0*/  F2FP.F16.E4M3.UNPACK_B R65, R46 ;  /* 0x0000002eff41723e */ /* 0x000fe200020006ff */
[----:B------:R-:W-:Y:S01]  /*dbb0*/  HADD2.F32 R64, -RZ, R64.H1_H1 ;  /* 0x30000040ff407230 */ /* 0x000fe20000004100 */
[----:B------:R-:W-:Y:S01]  /*dbc0*/  F2FP.SATFINITE.E4M3.F32.PACK_AB_MERGE_C R56, R56, R69, R78 ;  /* 0x000000453838723e */ /* 0x000fe2000480704e */
[-C--:B------:R-:W-:Y:S01]  /*dbd0*/  FMUL.FTZ R68, R60, R67.reuse ;  /* 0x000000433c447220 */ /* 0x080fe20000410000 */
[----:B------:R-:W-:Y:S01]  /*dbe0*/  FMUL.FTZ R69, R63, R67 ;  /* 0x000000433f457220 */ /* 0x000fe20000410000 */
[----:B------:R-:W-:Y:S01]  /*dbf0*/  HADD2.F32 R66, -RZ, R65.H0_H0 ;  /* 0x20000041ff427230 */ /* 0x000fe20000004100 */
[----:B------:R-:W-:Y:S01]  /*dc00*/  F2FP.F16.E4M3.UNPACK_B R52, R52.H1 ;  /* 0x00000034ff34723e */ /* 0x000fe200030006ff */
[----:B------:R-:W-:Y:S01]  /*dc10*/  HADD2.F32 R67, -RZ, R62.H1_H1 ;  /* 0x3000003eff437230 */ /* 0x000fe20000004100 */
[----:B------:R-:W-:Y:S01]  /*dc20*/  F2FP.F16.E4M3.UNPACK_B R46, R46.H1 ;  /* 0x0000002eff2e723e */ /* 0x000fe200030006ff */
[----:B------:R-:W-:-:S02]  /*dc30*/  HADD2.F32 R62, -RZ, R61.H1_H1 ;  /* 0x3000003dff3e7230 */ /* 0x000fc40000004100 */
[-C--:B------:R-:W-:Y:S01]  /*dc40*/  FFMA.FTZ R60, R60, R66.reuse, -R69 ;  /* 0x000000423c3c7223 */ /* 0x080fe20000010845 */
[----:B------:R-:W-:Y:S01]  /*dc50*/  FFMA.FTZ R61, R63, R66, R68 ;  /* 0x000000423f3d7223 */ /* 0x000fe20000010044 */
[----:B------:R-:W-:Y:S02]  /*dc60*/  HADD2.F32 R65, -RZ, R65.H1_H1 ;  /* 0x30000041ff417230 */ /* 0x000fe40000004100 */
[-C--:B------:R-:W-:Y:S01]  /*dc70*/  FMUL.FTZ R69, R64, R67.reuse ;  /* 0x0000004340457220 */ /* 0x080fe20000410000 */
[----:B------:R-:W-:Y:S01]  /*dc80*/  FMUL.FTZ R67, R62, R67 ;  /* 0x000000433e437220 */ /* 0x000fe20000410000 */
[----:B------:R-:W-:Y:S02]  /*dc90*/  F2FP.F16.E4M3.UNPACK_B R63, R49.H1 ;  /* 0x00000031ff3f723e */ /* 0x000fe400030006ff */
[----:B------:R-:W-:Y:S01]  /*dca0*/  F2FP.F16.E4M3.UNPACK_B R66, R48.H1 ;  /* 0x00000030ff42723e */ /* 0x000fe200030006ff */
[-C--:B------:R-:W-:Y:S01]  /*dcb0*/  FFMA.FTZ R48, R64, R65.reuse, R67 ;  /* 0x0000004140307223 */ /* 0x080fe20000010043 */
[----:B------:R-:W-:Y:S01]  /*dcc0*/  FFMA.FTZ R49, R62, R65, -R69 ;  /* 0x000000413e317223 */ /* 0x000fe20000010845 */
[----:B------:R-:W-:Y:S01]  /*dcd0*/  HADD2.F32 R64, -RZ, R63.H0_H0 ;  /* 0x2000003fff407230 */ /* 0x000fe20000004100 */
[----:B------:R-:W-:Y:S01]  /*dce0*/  F2FP.SATFINITE.E4M3.F32.PACK_AB_MERGE_C R70, R70, R71, RZ ;  /* 0x000000474646723e */ /* 0x000fe200048070ff */
[----:B------:R-:W-:-:S02]  /*dcf0*/  HADD2.F32 R62, -RZ, R52.H0_H0 ;  /* 0x20000034ff3e7230 */ /* 0x000fc40000004100 */
[----:B------:R-:W-:Y:S01]  /*dd00*/  HADD2.F32 R63, -RZ, R63.H1_H1 ;  /* 0x3000003fff3f7230 */ /* 0x000fe20000004100 */
[----:B------:R-:W-:Y:S01]  /*dd10*/  F2FP.SATFINITE.E4M3.F32.PACK_AB_MERGE_C R50, R155, R50, R70 ;  /* 0x000000329b32723e */ /* 0x000fe20004807046 */
[--C-:B------:R-:W-:Y:S02]  /*dd20*/  HADD2.F32 R68, -RZ, R66.reuse.H1_H1 ;  /* 0x30000042ff447230 */ /* 0x100fe40000004100 */
[----:B------:R-:W-:Y:S02]  /*dd30*/  HADD2.F32 R67, -RZ, R66.H0_H0 ;  /* 0x20000042ff437230 */ /* 0x000fe40000004100 */
[----:B------:R-:W-:Y:S02]  /*dd40*/  HADD2.F32 R52, -RZ, R52.H1_H1 ;  /* 0x30000034ff347230 */ /* 0x000fe40000004100 */
[----:B------:R-:W-:Y:S01]  /*dd50*/  FMUL.FTZ R71, R63, R68 ;  /* 0x000000443f477220 */ /* 0x000fe20000410000 */
[--C-:B------:R-:W-:Y:S02]  /*dd60*/  HADD2.F32 R65, -RZ, R46.reuse.H0_H0 ;  /* 0x2000002eff417230 */ /* 0x100fe40000004100 */
[----:B------:R-:W-:Y:S01]  /*dd70*/  FMUL.FTZ R69, R64, R67 ;  /* 0x0000004340457220 */ /* 0x000fe20000410000 */
[----:B------:R-:W-:-:S02]  /*dd80*/  HADD2.F32 R66, -RZ, R46.H1_H1 ;  /* 0x3000002eff427230 */ /* 0x000fc40000004100 */
[----:B------:R-:W-:Y:S01]  /*dd90*/  FMUL.FTZ R68, R52, R68 ;  /* 0x0000004434447220 */ /* 0x000fe20000410000 */
[C---:B------:R-:W-:Y:S01]  /*dda0*/  FMUL.FTZ R67, R62.reuse, R67 ;  /* 0x000000433e437220 */ /* 0x040fe20000410000 */
[----:B------:R-:W-:Y:S01]  /*ddb0*/  FFMA.FTZ R76, R62, R65, -R69 ;  /* 0x000000413e4c7223 */ /* 0x000fe20000010845 */
[----:B------:R-:W-:Y:S01]  /*ddc0*/  F2FP.F16.E4M3.UNPACK_B R69, R44.H1 ;  /* 0x0000002cff45723e */ /* 0x000fe200030006ff */
[-C--:B------:R-:W-:Y:S01]  /*ddd0*/  FFMA.FTZ R78, R63, R66.reuse, R68 ;  /* 0x000000423f4e7223 */ /* 0x080fe20000010044 */
[----:B------:R-:W-:Y:S01]  /*dde0*/  F2FP.F16.E4M3.UNPACK_B R63, R51.H1 ;  /* 0x00000033ff3f723e */ /* 0x000fe200030006ff */
[----:B------:R-:W-:Y:S01]  /*ddf0*/  FFMA.FTZ R77, R64, R65, R67 ;  /* 0x00000041404d7223 */ /* 0x000fe20000010043 */
[----:B------:R-:W-:Y:S01]  /*de00*/  F2FP.F16.E4M3.UNPACK_B R46, R47 ;  /* 0x0000002fff2e723e */ /* 0x000fe200020006ff */
[----:B------:R-:W-:Y:S01]  /*de10*/  FFMA.FTZ R79, R52, R66, -R71 ;  /* 0x00000042344f7223 */ /* 0x000fe20000010847 */
[----:B------:R-:W-:Y:S01]  /*de20*/  F2FP.F16.E4M3.UNPACK_B R65, R45 ;  /* 0x0000002dff41723e */ /* 0x000fe200020006ff */
[----:B------:R-:W-:Y:S01]  /*de30*/  HADD2.F32 R71, -RZ, R69.H0_H0 ;  /* 0x20000045ff477230 */ /* 0x000fe20000004100 */
[----:B------:R-:W-:Y:S01]  /*de40*/  F2FP.F16.E4M3.UNPACK_B R62, R51 ;  /* 0x00000033ff3e723e */ /* 0x000fe200020006ff */
[----:B------:R-:W-:Y:S01]  /*de50*/  HADD2.F32 R51, -RZ, R46.H0_H0 ;  /* 0x2000002eff337230 */ /* 0x000fe20000004100 */
[----:B------:R-:W-:Y:S01]  /*de60*/  F2FP.F16.E4M3.UNPACK_B R47, R47.H1 ;  /* 0x0000002fff2f723e */ /* 0x000fe200030006ff */
[----:B------:R-:W-:Y:S01]  /*de70*/  HADD2.F32 R66, -RZ, R65.H0_H0 ;  /* 0x20000041ff427230 */ /* 0x000fe20000004100 */
[----:B------:R-:W-:Y:S01]  /*de80*/  F2FP.F16.E4M3.UNPACK_B R68, R44 ;  /* 0x0000002cff44723e */ /* 0x000fe200020006ff */
[----:B------:R-:W-:Y:S01]  /*de90*/  HADD2.F32 R44, -RZ, R63.H0_H0 ;  /* 0x2000003fff2c7230 */ /* 0x000fe20000004100 */
[----:B------:R-:W-:Y:S01]  /*dea0*/  F2FP.F16.E4M3.UNPACK_B R45, R45.H1 ;  /* 0x0000002dff2d723e */ /* 0x000fe200030006ff */
[----:B------:R-:W-:Y:S01]  /*deb0*/  HADD2.F32 R64, -RZ, R62.H0_H0 ;  /* 0x2000003eff407230 */ /* 0x000fe20000004100 */
[----:B------:R-:W-:Y:S01]  /*dec0*/  F2FP.SATFINITE.E4M3.F32.PACK_AB_MERGE_C R76, R79, R76, RZ ;  /* 0x0000004c4f4c723e */ /* 0x000fe200048070ff */
[----:B------:R-:W-:-:S02]  /*ded0*/  HADD2.F32 R52, -RZ, R47.H0_H0 ;  /* 0x2000002fff347230 */ /* 0x000fc40000004100 */
[----:B------:R-:W-:Y:S01]  /*dee0*/  FMUL.FTZ R83, R44, R71 ;  /* 0x000000472c537220 */ /* 0x000fe20000410000 */
[----:B------:R-:W-:Y:S01]  /*def0*/  HADD2.F32 R70, -RZ, R68.H0_H0 ;  /* 0x20000044ff467230 */ /* 0x000fe20000004100 */
[----:B------:R-:W-:Y:S01]  /*df00*/  F2FP.SATFINITE.E4M3.F32.PACK_AB_MERGE_C R77, R78, R77, RZ ;  /* 0x0000004d4e4d723e */ /* 0x000fe200048070ff */
[----:B------:R-:W-:Y:S02]  /*df10*/  HADD2.F32 R67, -RZ, R45.H0_H0 ;  /* 0x2000002dff437230 */ /* 0x000fe40000004100 */
[----:B------:R-:W-:Y:S01]  /*df20*/  FMUL.FTZ R71, R52, R71 ;  /* 0x0000004734477220 */ /* 0x000fe20000410000 */
[----:B------:R-:W-:Y:S02]  /*df30*/  HADD2.F32 R63, -RZ, R63.H1_H1 ;  /* 0x3000003fff3f7230 */ /* 0x000fe40000004100 */
[-C--:B------:R-:W-:Y:S01]  /*df40*/  FMUL.FTZ R80, R64, R70.reuse ;  /* 0x0000004640507220 */ /* 0x080fe20000410000 */
[----:B------:R-:W-:Y:S01]  /*df50*/  FMUL.FTZ R81, R51, R70 ;  /* 0x0000004633517220 */ /* 0x000fe20000410000 */
[----:B------:R-:W-:Y:S01]  /*df60*/  FFMA.FTZ R83, R52, R67, -R83 ;  /* 0x0000004334537223 */ /* 0x000fe20000010853 */
[----:B------:R-:W-:-:S02]  /*df70*/  HADD2.F32 R52, -RZ, R69.H1_H1 ;  /* 0x30000045ff347230 */ /* 0x000fc40000004100 */
[-C--:B------:R-:W-:Y:S01]  /*df80*/  FFMA.FTZ R80, R51, R66.reuse, -R80 ;  /* 0x0000004233507223 */ /* 0x080fe20000010850 */
[----:B------:R-:W-:Y:S02]  /*df90*/  HADD2.F32 R47, -RZ, R47.H1_H1 ;  /* 0x3000002fff2f7230 */ /* 0x000fe40000004100 */
[----:B------:R-:W-:Y:S01]  /*dfa0*/  FFMA.FTZ R71, R44, R67, R71 ;  /* 0x000000432c477223 */ /* 0x000fe20000010047 */
[----:B------:R-:W-:Y:S01]  /*dfb0*/  FFMA.FTZ R81, R64, R66, R81 ;  /* 0x0000004240517223 */ /* 0x000fe20000010051 */
[----:B------:R-:W-:Y:S02]  /*dfc0*/  HADD2.F32 R62, -RZ, R62.H1_H1 ;  /* 0x3000003eff3e7230 */ /* 0x000fe40000004100 */
[-C--:B------:R-:W-:Y:S01]  /*dfd0*/  FMUL.FTZ R64, R63, R52.reuse ;  /* 0x000000343f407220 */ /* 0x080fe20000410000 */
[----:B------:R-:W-:Y:S02]  /*dfe0*/  HADD2.F32 R51, -RZ, R68.H1_H1 ;  /* 0x30000044ff337230 */ /* 0x000fe40000004100 */
[----:B------:R-:W-:Y:S01]  /*dff0*/  FMUL.FTZ R52, R47, R52 ;  /* 0x000000342f347220 */ /* 0x000fe20000410000 */
[----:B------:R-:W-:Y:S01]  /*e000*/  HADD2.F32 R44, -RZ, R45.H1_H1 ;  /* 0x3000002dff2c7230 */ /* 0x000fe20000004100 */
[----:B------:R-:W-:Y:S01]  /*e010*/  F2FP.SATFINITE.E4M3.F32.PACK_AB_MERGE_C R60, R49, R60, R76 ;  /* 0x0000003c313c723e */ /* 0x000fe2000480704c */
[----:B------:R-:W-:-:S02]  /*e020*/  HADD2.F32 R46, -RZ, R46.H1_H1 ;  /* 0x3000002eff2e7230 */ /* 0x000fc40000004100 */
[-C--:B------:R-:W-:Y:S01]  /*e030*/  FMUL.FTZ R45, R62, R51.reuse ;  /* 0x000000333e2d7220 */ /* 0x080fe20000410000 */
[----:B------:R-:W-:Y:S02]  /*e040*/  HADD2.F32 R65, -RZ, R65.H1_H1 ;  /* 0x30000041ff417230 */ /* 0x000fe40000004100 */
[-C--:B------:R-:W-:Y:S01]  /*e050*/  FFMA.FTZ R64, R47, R44.reuse, -R64 ;  /* 0x0000002c2f407223 */ /* 0x080fe20000010840 */
[----:B------:R-:W-:Y:S01]  /*e060*/  FFMA.FTZ R52, R63, R44, R52 ;  /* 0x0000002c3f347223 */ /* 0x000fe20000010034 */
[----:B------:R-:W-:Y:S01]  /*e070*/  FMUL.FTZ R51, R46, R51 ;  /* 0x000000332e337220 */ /* 0x000fe20000410000 */
[----:B------:R-:W-:Y:S01]  /*e080*/  F2FP.SATFINITE.E4M3.F32.PACK_AB_MERGE_C R49, R48, R61, R77 ;  /* 0x0000003d3031723e */ /* 0x000fe2000480704d */
[----:B------:R-:W-:Y:S01]  /*e090*/  FFMA.FTZ R45, R46, R65, -R45 ;  /* 0x000000412e2d7223 */ /* 0x000fe2000001082d */
[----:B------:R-:W-:Y:S01]  /*e0a0*/  F2FP.SATFINITE.E4M3.F32.PACK_AB_MERGE_C R64, R64, R83, RZ ;  /* 0x000000534040723e */ /* 0x000fe200048070ff */
[----:B------:R-:W-:Y:S01]  /*e0b0*/  FFMA.FTZ R62, R62, R65, R51 ;  /* 0x000000413e3e7223 */ /* 0x000fe20000010033 */
[----:B------:R-:W-:Y:S01]  /*e0c0*/  F2FP.SATFINITE.E4M3.F32.PACK_AB_MERGE_C R52, R52, R71, RZ ;  /* 0x000000473434723e */ /* 0x000fe200048070ff */
[----:B------:R-:W-:Y:S01]  /*e0d0*/  IMAD.MOV.U32 R44, RZ, RZ, R59 ;  /* 0x000000ffff2c7224 */ /* 0x000fe200078e003b */
[----:B------:R-:W-:Y:S01]  /*e0e0*/  F2FP.SATFINITE.E4M3.F32.PACK_AB_MERGE_C R47, R45, R80, R64 ;  /* 0x000000502d2f723e */ /* 0x000fe20004807040 */
[----:B------:R-:W-:Y:S01]  /*e0f0*/  IMAD.MOV.U32 R45, RZ, RZ, R60 ;  /* 0x000000ffff2d7224 */ /* 0x000fe200078e003c */
[----:B------:R-:W-:Y:S01]  /*e100*/  F2FP.SATFINITE.E4M3.F32.PACK_AB_MERGE_C R51, R62, R81, R52 ;  /* 0x000000513e33723e */ /* 0x000fe20004807034 */
[----:B------:R-:W-:Y:S01]  /*e110*/  IMAD.MOV.U32 R46, RZ, RZ, R56 ;  /* 0x000000ffff2e7224 */ /* 0x000fe200078e0038 */
[----:B------:R-:W-:-:S07]  /*e120*/  MOV R48, R58 ;  /* 0x0000003a00307202 */ /* 0x000fce0000000f00 */
.L_x_568:
[----:B------:R-:W-:Y:S05]  /*e130*/  BSYNC B2 ;  /* 0x0000000000027941 */ /* 0x000fea0003800000 */
.L_x_567:
        /* <DEDUP_REMOVED lines=10> */
.L_x_566:
[----:B------:R-:W-:Y:S05]  /*e1e0*/  BSYNC B1 ;  /* 0x0000000000017941 */ /* 0x000fea0003800000 */
.L_x_565:
[----:B------:R-:W-:-:S13]  /*e1f0*/  ISETP.NE.AND P3, PT, R36, RZ, PT ;  /* 0x000000ff2400720c */ /* 0x000fda0003f65270 */
[----:B------:R-:W-:Y:S05]  /*e200*/  @!P3 BRA `(.L_x_519) ;  /* 0x0000001000c4b947 */ /* 0x000fea0003800000 */
[----:B0--3--:R-:W3:Y:S01]  /*e210*/  LDL R44, [R1+0x8] ;  /* 0x00000800012c7983 */ /* 0x009ee20000100800 */
[----:B------:R-:W-:Y:S01]  /*e220*/  IADD3 R53, P3, P4, R118, R138, R29 ;  /* 0x0000008a76357210 */ /* 0x000fe20007c7e01d */
[----:B------:R-:W-:Y:S01]  /*e230*/  BSSY B1, `(.L_x_569) ;  /* 0x00000ed000017945 */ /* 0x000fe20003800000 */
[----:B---3--:R-:W-:Y:S02]  /*e240*/  LOP3.LUT P5, RZ, R44, 0x1, RZ, 0xc0, !PT ;  /* 0x000000012cff7812 */ /* 0x008fe400078ac0ff */
[----:B------:R-:W-:Y:S02]  /*e250*/  IADD3.X R44, R4, R57, R32, P3, P4 ;  /* 0x00000039042c7210 */ /* 0x000fe40001fe8420 */
[----:B------:R-:W-:Y:S02]  /*e260*/  SEL R158, R121, R158, !P5 ;  /* 0x0000009e799e7207 */ /* 0x000fe40006800000 */
[----:B------:R-:W-:Y:S02]  /*e270*/  IADD3 R52, P3, R53, R124, RZ ;  /* 0x0000007c35347210 */ /* 0x000fe40007f7e0ff */
[----:B------:R-:W-:-:S03]  /*e280*/  SHF.R.S32.HI R45, RZ, 0x1f, R158 ;  /* 0x0000001fff2d7819 */ /* 0x000fc6000001149e */
[----:B------:R-:W-:Y:S01]  /*e290*/  IMAD.X R53, R44, 0x1, R125, P3 ;  /* 0x000000012c357824 */ /* 0x000fe200018e067d */
[----:B------:R-:W-:Y:S02]  /*e2a0*/  LEA.HI R45, R45, R158, RZ, 0x5 ;  /* 0x0000009e2d2d7211 */ /* 0x000fe400078f28ff */
[----:B------:R-:W-:Y:S02]  /*e2b0*/  ISETP.GE.AND P3, PT, R6, R133, PT ;  /* 0x000000850600720c */ /* 0x000fe40003f66270 */
[----:B------:R-:W-:-:S04]  /*e2c0*/  LEA.HI.SX32 R45, R45, R28, 0x1b ;  /* 0x0000001c2d2d7211 */ /* 0x000fc800078fdaff */
[----:B------:R-:W-:Y:S02]  /*e2d0*/  SHF.R.S32.HI R44, RZ, 0x1f, R45 ;  /* 0x0000001fff2c7819 */ /* 0x000fe4000001142d */
[----:B------:R-:W-:Y:S02]  /*e2e0*/  SHF.L.U32 R55, R45, 0x4, RZ ;  /* 0x000000042d377819 */ /* 0x000fe400000006ff */
        /* <DEDUP_REMOVED lines=14> */
[----:B0-----:R-:W-:Y:S01]  /*e3d0*/  IMAD.MOV.U32 R60, RZ, RZ, R44 ;  /* 0x000000ffff3c7224 */ /* 0x001fe200078e002c */
[----:B------:R-:W-:Y:S01]  /*e3e0*/  LOP3.LUT R58, R85, 0xff0000ff, RZ, 0xc0, !PT ;  /* 0xff0000ff553a7812 */ /* 0x000fe200078ec0ff */
[----:B-1----:R-:W-:Y:S01]  /*e3f0*/  IMAD.MOV.U32 R56, RZ, RZ, R50 ;  /* 0x000000ffff387224 */ /* 0x002fe200078e0032 */
[----:B------:R-:W-:Y:S01]  /*e400*/  SHF.R.U32.HI R70, RZ, 0x10, R85 ;  /* 0x00000010ff467819 */ /* 0x000fe20000011655 */
[----:B------:R-:W-:Y:S01]  /*e410*/  IMAD.SHL.U32 R59, R59, 0x100, RZ ;  /* 0x000001003b3b7824 */ /* 0x000fe200078e00ff */
[----:B------:R-:W-:Y:S01]  /*e420*/  SHF.R.U32.HI R66, RZ, 0x8, R87 ;  /* 0x00000008ff427819 */ /* 0x000fe20000011657 */
[----:B------:R-:W-:Y:S01]  /*e430*/  IMAD.MOV.U32 R54, RZ, RZ, R46 ;  /* 0x000000ffff367224 */ /* 0x000fe200078e002e */
[----:B------:R-:W-:Y:S02]  /*e440*/  SHF.R.U32.HI R67, RZ, 0x8, R75 ;  /* 0x00000008ff437819 */ /* 0x000fe4000001164b */
[----:B------:R-:W-:Y:S01]  /*e450*/  MOV R63, R48 ;  /* 0x00000030003f7202 */ /* 0x000fe20000000f00 */
[----:B------:R-:W-:Y:S01]  /*e460*/  IMAD.SHL.U32 R44, R66, 0x100, RZ ;  /* 0x00000100422c7824 */ /* 0x000fe200078e00ff */
[----:B------:R-:W-:Y:S01]  /*e470*/  LOP3.LUT R48, R58, 0xff00, R59, 0xf8, !PT ;  /* 0x0000ff003a307812 */ /* 0x000fe200078ef83b */
[----:B------:R-:W-:Y:S01]  /*e480*/  IMAD.U32 R59, R70, 0x10000, RZ ;  /* 0x00010000463b7824 */ /* 0x000fe200078e00ff */
[----:B------:R-:W-:Y:S01]  /*e490*/  SHF.R.U32.HI R68, RZ, 0x10, R87 ;  /* 0x00000010ff447819 */ /* 0x000fe20000011657 */
[----:B------:R-:W-:Y:S01]  /*e4a0*/  IMAD.SHL.U32 R67, R67, 0x100, RZ ;  /* 0x0000010043437824 */ /* 0x000fe200078e00ff */
[----:B------:R-:W-:-:S02]  /*e4b0*/  LOP3.LUT R61, R87, 0xff0000ff, RZ, 0xc0, !PT ;  /* 0xff0000ff573d7812 */ /* 0x000fc400078ec0ff */
[----:B------:R-:W-:Y:S02]  /*e4c0*/  SHF.R.U32.HI R65, RZ, 0x8, R73 ;  /* 0x00000008ff417819 */ /* 0x000fe40000011649 */
[----:B------:R-:W-:Y:S02]  /*e4d0*/  LOP3.LUT R64, R75, 0xff0000ff, RZ, 0xc0, !PT ;  /* 0xff0000ff4b407812 */ /* 0x000fe400078ec0ff */
[----:B------:R-:W-:Y:S01]  /*e4e0*/  LOP3.LUT R48, R48, 0xff0000, R59, 0xf8, !PT ;  /* 0x00ff000030307812 */ /* 0x000fe200078ef83b */
[----:B------:R-:W-:Y:S01]  /*e4f0*/  IMAD.U32 R59, R68, 0x10000, RZ ;  /* 0x00010000443b7824 */ /* 0x000fe200078e00ff */
[----:B------:R-:W-:Y:S02]  /*e500*/  LOP3.LUT R62, R73, 0xff0000ff, RZ, 0xc0, !PT ;  /* 0xff0000ff493e7812 */ /* 0x000fe400078ec0ff */
[----:B------:R-:W-:Y:S02]  /*e510*/  SHF.L.U32 R65, R65, 0x8, RZ ;  /* 0x0000000841417819 */ /* 0x000fe400000006ff */
[----:B------:R-:W-:-:S02]  /*e520*/  LOP3.LUT R44, R61, 0xff00, R44, 0xf8, !PT ;  /* 0x0000ff003d2c7812 */ /* 0x000fc400078ef82c */
[----:B------:R-:W-:Y:S02]  /*e530*/  LOP3.LUT R66, R64, 0xff00, R67, 0xf8, !PT ;  /* 0x0000ff0040427812 */ /* 0x000fe400078ef843 */
[----:B------:R-:W-:Y:S02]  /*e540*/  F2FP.F16.E4M3.UNPACK_B R67, R148.H1 ;  /* 0x00000094ff43723e */ /* 0x000fe400030006ff */
[----:B------:R-:W-:Y:S02]  /*e550*/  F2FP.F16.E4M3.UNPACK_B R64, R63.H1 ;  /* 0x0000003fff40723e */ /* 0x000fe400030006ff */
[----:B------:R-:W-:Y:S01]  /*e560*/  F2FP.F16.E4M3.UNPACK_B R61, R60.H1 ;  /* 0x0000003cff3d723e */ /* 0x000fe200030006ff */
[----:B------:R-:W-:Y:S01]  /*e570*/  HADD2.F32 R46, -RZ, R67.H0_H0 ;  /* 0x20000043ff2e7230 */ /* 0x000fe20000004100 */
[----:B------:R-:W-:Y:S02]  /*e580*/  LOP3.LUT R50, R62, 0xff00, R65, 0xf8, !PT ;  /* 0x0000ff003e327812 */ /* 0x000fe400078ef841 */
[----:B------:R-:W-:Y:S01]  /*e590*/  LOP3.LUT R44, R44, 0xff0000, R59, 0xf8, !PT ;  /* 0x00ff00002c2c7812 */ /* 0x000fe200078ef83b */
[----:B------:R-:W-:Y:S01]  /*e5a0*/  HADD2.F32 R59, -RZ, R64.H0_H0 ;  /* 0x20000040ff3b7230 */ /* 0x000fe20000004100 */
[----:B------:R-:W-:Y:S01]  /*e5b0*/  F2FP.F16.E4M3.UNPACK_B R62, R150.H1 ;  /* 0x00000096ff3e723e */ /* 0x000fe200030006ff */
[----:B------:R-:W-:Y:S01]  /*e5c0*/  HADD2.F32 R58, -RZ, R61.H0_H0 ;  /* 0x2000003dff3a7230 */ /* 0x000fe20000004100 */
[----:B------:R-:W-:-:S02]  /*e5d0*/  SHF.R.U32.HI R71, RZ, 0x10, R75 ;  /* 0x00000010ff477819 */ /* 0x000fc4000001164b */
[----:B------:R-:W-:Y:S01]  /*e5e0*/  SHF.R.U32.HI R69, RZ, 0x10, R73 ;  /* 0x00000010ff457819 */ /* 0x000fe20000011649 */
[--C-:B------:R-:W-:Y:S01]  /*e5f0*/  HADD2.F32 R65, -RZ, R62.reuse.H0_H0 ;  /* 0x2000003eff417230 */ /* 0x100fe20000004100 */
[----:B------:R-:W-:Y:S01]  /*e600*/  SHF.L.U32 R71, R71, 0x10, RZ ;  /* 0x0000001047477819 */ /* 0x000fe200000006ff */
        /* <DEDUP_REMOVED lines=11> */
[----:B------:R-:W-:Y:S01]  /*e6c0*/  F2FP.F16.E4M3.UNPACK_B R60, R60 ;  /* 0x0000003cff3c723e */ /* 0x000fe200020006ff */
[----:B------:R-:W-:Y:S01]  /*e6d0*/  HADD2.F32 R62, -RZ, R61.H1_H1 ;  /* 0x3000003dff3e7230 */ /* 0x000fe20000004100 */
[----:B------:R-:W-:Y:S01]  /*e6e0*/  LOP3.LUT R50, R50, 0xff0000, R69, 0xf8, !PT ;  /* 0x00ff000032327812 */ /* 0x000fe200078ef845 */
[----:B------:R-:W-:-:S02]  /*e6f0*/  HADD2.F32 R67, -RZ, R148.H0_H0 ;  /* 0x20000094ff437230 */ /* 0x000fc40000004100 */
[C---:B------:R-:W-:Y:S01]  /*e700*/  FMUL.FTZ R69, R65.reuse, R68 ;  /* 0x0000004441457220 */ /* 0x040fe20000410000 */
[----:B------:R-:W-:Y:S01]  /*e710*/  F2FP.F16.E4M3.UNPACK_B R150, R150 ;  /* 0x00000096ff96723e */ /* 0x000fe200020006ff */
[C---:B------:R-:W-:Y:S01]  /*e720*/  FMUL.FTZ R68, R62.reuse, R68 ;  /* 0x000000443e447220 */ /* 0x040fe20000410000 */
[----:B------:R-:W-:Y:S02]  /*e730*/  HADD2.F32 R64, -RZ, R63.H0_H0 ;  /* 0x2000003fff407230 */ /* 0x000fe40000004100 */
[-C--:B------:R-:W-:Y:S01]  /*e740*/  FFMA.FTZ R73, R62, R66.reuse, -R69 ;  /* 0x000000423e497223 */ /* 0x080fe20000010845 */
[----:B------:R-:W-:Y:S02]  /*e750*/  HADD2.F32 R61, -RZ, R60.H0_H0 ;  /* 0x2000003cff3d7230 */ /* 0x000fe40000004100 */
[----:B------:R-:W-:Y:S01]  /*e760*/  FFMA.FTZ R70, R65, R66, R68 ;  /* 0x0000004241467223 */ /* 0x000fe20000010044 */
        /* <DEDUP_REMOVED lines=9> */
[-C--:B------:R-:W-:Y:S01]  /*e800*/  FMUL.FTZ R65, R63, R148.reuse ;  /* 0x000000943f417220 */ /* 0x080fe20000410000 */
[----:B------:R-:W-:Y:S01]  /*e810*/  F2FP.F16.E4M3.UNPACK_B R61, R149.H1 ;  /* 0x00000095ff3d723e */ /* 0x000fe200030006ff */
[C---:B------:R-:W-:Y:S01]  /*e820*/  FMUL.FTZ R148, R60.reuse, R148 ;  /* 0x000000943c947220 */ /* 0x040fe20000410000 */
[----:B------:R-:W-:Y:S01]  /*e830*/  F2FP.F16.E4M3.UNPACK_B R62, R56.H1 ;  /* 0x00000038ff3e723e */ /* 0x000fe200030006ff */
[----:B------:R-:W-:Y:S01]  /*e840*/  FFMA.FTZ R71, R60, R150, -R65 ;  /* 0x000000963c477223 */ /* 0x000fe20000010841 */
[----:B------:R-:W-:Y:S01]  /*e850*/  F2FP.F16.E4M3.UNPACK_B R65, R151.H1 ;  /* 0x00000097ff41723e */ /* 0x000fe200030006ff */
[----:B------:R-:W-:Y:S01]  /*e860*/  HADD2.F32 R66, -RZ, R61.H0_H0 ;  /* 0x2000003dff427230 */ /* 0x000fe20000004100 */
[----:B------:R-:W-:Y:S01]  /*e870*/  F2FP.F16.E4M3.UNPACK_B R60, R54.H1 ;  /* 0x00000036ff3c723e */ /* 0x000fe200030006ff */
[----:B------:R-:W-:-:S02]  /*e880*/  HADD2.F32 R64, -RZ, R62.H0_H0 ;  /* 0x2000003eff407230 */ /* 0x000fc40000004100 */
[----:B------:R-:W-:Y:S01]  /*e890*/  FFMA.FTZ R148, R63, R150, R148 ;  /* 0x000000963f947223 */ /* 0x000fe20000010094 */
[----:B------:R-:W-:Y:S01]  /*e8a0*/  HADD2.F32 R67, -RZ, R61.H1_H1 ;  /* 0x3000003dff437230 */ /* 0x000fe20000004100 */
[----:B------:R-:W-:Y:S01]  /*e8b0*/  F2FP.F16.E4M3.UNPACK_B R149, R149 ;  /* 0x00000095ff95723e */ /* 0x000fe200020006ff */
[----:B------:R-:W-:Y:S02]  /*e8c0*/  HADD2.F32 R61, -RZ, R60.H0_H0 ;  /* 0x2000003cff3d7230 */ /* 0x000fe40000004100 */
[----:B------:R-:W-:Y:S01]  /*e8d0*/  FMUL.FTZ R72, R64, R66 ;  /* 0x0000004240487220 */ /* 0x000fe20000410000 */
[----:B------:R-:W-:Y:S01]  /*e8e0*/  HADD2.F32 R63, -RZ, R65.H0_H0 ;  /* 0x20000041ff3f7230 */ /* 0x000fe20000004100 */
[----:B------:R-:W-:Y:S01]  /*e8f0*/  F2FP.F16.E4M3.UNPACK_B R54, R54 ;  /* 0x00000036ff36723e */ /* 0x000fe200020006ff */
[----:B------:R-:W-:Y:S02]  /*e900*/  HADD2.F32 R62, -RZ, R62.H1_H1 ;  /* 0x3000003eff3e7230 */ /* 0x000fe40000004100 */
[----:B------:R-:W-:Y:S01]  /*e910*/  FMUL.FTZ R75, R61, R66 ;  /* 0x000000423d4b7220 */ /* 0x000fe20000410000 */
[----:B------:R-:W-:-:S02]  /*e920*/  HADD2.F32 R60, -RZ, R60.H1_H1 ;  /* 0x3000003cff3c7230 */ /* 0x000fc40000004100 */
[----:B------:R-:W-:Y:S01]  /*e930*/  FFMA.FTZ R72, R61, R63, -R72 ;  /* 0x0000003f3d487223 */ /* 0x000fe20000010848 */
[----:B------:R-:W-:Y:S02]  /*e940*/  HADD2.F32 R65, -RZ, R65.H1_H1 ;  /* 0x30000041ff417230 */ /* 0x000fe40000004100 */
[----:B------:R-:W-:Y:S01]  /*e950*/  FMUL.FTZ R61, R62, R67 ;  /* 0x000000433e3d7220 */ /* 0x000fe20000410000 */
[----:B------:R-:W-:Y:S01]  /*e960*/  FFMA.FTZ R66, R64, R63, R75 ;  /* 0x0000003f40427223 */ /* 0x000fe2000001004b */
[C---:B------:R-:W-:Y:S01]  /*e970*/  FMUL.FTZ R77, R60.reuse, R67 ;  /* 0x000000433c4d7220 */ /* 0x040fe20000410000 */
[----:B------:R-:W-:Y:S01]  /*e980*/  F2FP.F16.E4M3.UNPACK_B R151, R151 ;  /* 0x00000097ff97723e */ /* 0x000fe200020006ff */
[-C--:B------:R-:W-:Y:S01]  /*e990*/  FFMA.FTZ R67, R60, R65.reuse, -R61 ;  /* 0x000000413c437223 */ /* 0x080fe2000001083d */
[----:B------:R-:W-:Y:S01]  /*e9a0*/  F2FP.F16.E4M3.UNPACK_B R60, R56 ;  /* 0x00000038ff3c723e */ /* 0x000fe200020006ff */
[--C-:B------:R-:W-:Y:S02]  /*e9b0*/  HADD2.F32 R63, -RZ, R149.reuse.H0_H0 ;  /* 0x20000095ff3f7230 */ /* 0x100fe40000004100 */
[----:B------:R-:W-:Y:S01]  /*e9c0*/  FFMA.FTZ R77, R62, R65, R77 ;  /* 0x000000413e4d7223 */ /* 0x000fe2000001004d */
[----:B------:R-:W-:Y:S01]  /*e9d0*/  HADD2.F32 R56, -RZ, R54.H0_H0 ;  /* 0x20000036ff387230 */ /* 0x000fe20000004100 */
[----:B------:R-:W-:Y:S01]  /*e9e0*/  F2FP.SATFINITE.E4M3.F32.PACK_AB_MERGE_C R72, R67, R72, RZ ;  /* 0x000000484348723e */ /* 0x000fe200048070ff */
[----:B------:R-:W-:Y:S01]  /*e9f0*/  HADD2.F32 R61, -RZ, R60.H0_H0 ;  /* 0x2000003cff3d7230 */ /* 0x000fe20000004100 */
[----:B------:R-:W-:Y:S01]  /*ea00*/  F2FP.SATFINITE.E4M3.F32.PACK_AB_MERGE_C R58, R73, R58, RZ ;  /* 0x0000003a493a723e */ /* 0x000fe200048070ff */
[----:B------:R-:W-:-:S02]  /*ea10*/  HADD2.F32 R149, -RZ, R149.H1_H1 ;  /* 0x30000095ff957230 */ /* 0x000fc40000004100 */
[-C--:B------:R-:W-:Y:S01]  /*ea20*/  FMUL.FTZ R64, R56, R63.reuse ;  /* 0x0000003f38407220 */ /* 0x080fe20000410000 */
[----:B------:R-:W-:Y:S02]  /*ea30*/  HADD2.F32 R60, -RZ, R60.H1_H1 ;  /* 0x3000003cff3c7230 */ /* 0x000fe40000004100 */
[C---:B------:R-:W-:Y:S01]  /*ea40*/  FMUL.FTZ R65, R61.reuse, R63 ;  /* 0x0000003f3d417220 */ /* 0x040fe20000410000 */
[--C-:B------:R-:W-:Y:S01]  /*ea50*/  HADD2.F32 R62, -RZ, R151.reuse.H0_H0 ;  /* 0x20000097ff3e7230 */ /* 0x100fe20000004100 */
[----:B------:R-:W-:Y:S01]  /*ea60*/  F2FP.F16.E4M3.UNPACK_B R67, R50 ;  /* 0x00000032ff43723e */ /* 0x000fe200020006ff */
[----:B------:R-:W-:Y:S02]  /*ea70*/  HADD2.F32 R54, -RZ, R54.H1_H1 ;  /* 0x30000036ff367230 */ /* 0x000fe40000004100 */
[-C--:B------:R-:W-:Y:S01]  /*ea80*/  FMUL.FTZ R63, R60, R149.reuse ;  /* 0x000000953c3f7220 */ /* 0x080fe20000410000 */
[----:B------:R-:W-:Y:S02]  /*ea90*/  HADD2.F32 R151, -RZ, R151.H1_H1 ;  /* 0x30000097ff977230 */ /* 0x000fe40000004100 */
[-C--:B------:R-:W-:Y:S01]  /*eaa0*/  FFMA.FTZ R56, R56, R62.reuse, -R65 ;  /* 0x0000003e38387223 */ /* 0x080fe20000010841 */
[----:B------:R-:W-:Y:S01]  /*eab0*/  FFMA.FTZ R64, R61, R62, R64 ;  /* 0x0000003e3d407223 */ /* 0x000fe20000010040 */
[C---:B------:R-:W-:Y:S01]  /*eac0*/  FMUL.FTZ R149, R54.reuse, R149 ;  /* 0x0000009536957220 */ /* 0x040fe20000410000 */
[----:B------:R-:W-:Y:S01]  /*ead0*/  F2FP.F16.E4M3.UNPACK_B R62, R49 ;  /* 0x00000031ff3e723e */ /* 0x000fe200020006ff */
[----:B------:R-:W-:Y:S01]  /*eae0*/  FFMA.FTZ R75, R54, R151, -R63 ;  /* 0x00000097364b7223 */ /* 0x000fe2000001083f */
[----:B------:R-:W-:Y:S01]  /*eaf0*/  F2FP.SATFINITE.E4M3.F32.PACK_AB_MERGE_C R70, R70, R59, RZ ;  /* 0x0000003b4646723e */ /* 0x000fe200048070ff */
[----:B------:R-:W-:Y:S01]  /*eb00*/  FFMA.FTZ R149, R60, R151, R149 ;  /* 0x000000973c957223 */ /* 0x000fe20000010095 */
[----:B------:R-:W-:Y:S01]  /*eb10*/  F2FP.F16.E4M3.UNPACK_B R61, R45 ;  /* 0x0000002dff3d723e */ /* 0x000fe200020006ff */
[--C-:B------:R-:W-:Y:S01]  /*eb20*/  HADD2.F32 R63, -RZ, R62.reuse.H0_H0 ;  /* 0x2000003eff3f7230 */ /* 0x100fe20000004100 */
[----:B------:R-:W-:Y:S01]  /*eb30*/  F2FP.SATFINITE.E4M3.F32.PACK_AB_MERGE_C R59, R71, R68, R58 ;  /* 0x00000044473b723e */ /* 0x000fe2000480703a */
[----:B------:R-:W-:Y:S01]  /*eb40*/  HADD2.F32 R68, -RZ, R67.H0_H0 ;  /* 0x20000043ff447230 */ /* 0x000fe20000004100 */
[----:B------:R-:W-:Y:S01]  /*eb50*/  F2FP.F16.E4M3.UNPACK_B R65, R48 ;  /* 0x00000030ff41723e */ /* 0x000fe200020006ff */
[----:B------:R-:W-:Y:S01]  /*eb60*/  HADD2.F32 R60, -RZ, R61.H0_H0 ;  /* 0x2000003dff3c7230 */ /* 0x000fe20000004100 */
[----:B------:R-:W-:Y:S01]  /*eb70*/  F2FP.SATFINITE.E4M3.F32.PACK_AB_MERGE_C R54, R77, R66, RZ ;  /* 0x000000424d36723e */ /* 0x000fe200048070ff */
[----:B------:R-:W-:Y:S01]  /*eb80*/  HADD2.F32 R67, -RZ, R67.H1_H1 ;  /* 0x30000043ff437230 */ /* 0x000fe20000004100 */
[----:B------:R-:W-:Y:S01]  /*eb90*/  F2FP.SATFINITE.E4M3.F32.PACK_AB_MERGE_C R58, R148, R69, R70 ;  /* 0x00000045943a723e */ /* 0x000fe20004807046 */
[----:B------:R-:W-:Y:S01]  /*eba0*/  HADD2.F32 R66, -RZ, R65.H0_H0 ;  /* 0x20000041ff427230 */ /* 0x000fe20000004100 */
[----:B------:R-:W-:Y:S01]  /*ebb0*/  F2FP.SATFINITE.E4M3.F32.PACK_AB_MERGE_C R54, R149, R64, R54 ;  /* 0x000000409536723e */ /* 0x000fe20004807036 */
[----:B------:R-:W-:Y:S01]  /*ebc0*/  FMUL.FTZ R69, R63, R68 ;  /* 0x000000443f457220 */ /* 0x000fe20000410000 */
[----:B------:R-:W-:-:S02]  /*ebd0*/  HADD2.F32 R64, -RZ, R62.H1_H1 ;  /* 0x3000003eff407230 */ /* 0x000fc40000004100 */
[C---:B------:R-:W-:Y:S01]  /*ebe0*/  FMUL.FTZ R68, R60.reuse, R68 ;  /* 0x000000443c447220 */ /* 0x040fe20000410000 */
[----:B------:R-:W-:Y:S02]  /*ebf0*/  HADD2.F32 R62, -RZ, R61.H1_H1 ;  /* 0x3000003dff3e7230 */ /* 0x000fe40000004100 */
[-C--:B------:R-:W-:Y:S01]  /*ec00*/  FFMA.FTZ R60, R60, R66.reuse, -R69 ;  /* 0x000000423c3c7223 */ /* 0x080fe20000010845 */
[----:B------:R-:W-:Y:S02]  /*ec10*/  HADD2.F32 R65, -RZ, R65.H1_H1 ;  /* 0x30000041ff417230 */ /* 0x000fe40000004100 */
[-C--:B------:R-:W-:Y:S01]  /*ec20*/  FMUL.FTZ R69, R64, R67.reuse ;  /* 0x0000004340457220 */ /* 0x080fe20000410000 */
[----:B------:R-:W-:Y:S01]  /*ec30*/  FFMA.FTZ R61, R63, R66, R68 ;  /* 0x000000423f3d7223 */ /* 0x000fe20000010044 */
[C---:B------:R-:W-:Y:S01]  /*ec40*/  FMUL.FTZ R67, R62.reuse, R67 ;  /* 0x000000433e437220 */ /* 0x040fe20000410000 */
[----:B------:R-:W-:Y:S01]  /*ec50*/  F2FP.F16.E4M3.UNPACK_B R45, R45.H1 ;  /* 0x0000002dff2d723e */ /* 0x000fe200030006ff */
[----:B------:R-:W-:Y:S01]  /*ec60*/  FFMA.FTZ R71, R62, R65, -R69 ;  /* 0x000000413e477223 */ /* 0x000fe20000010845 */
[----:B------:R-:W-:Y:S01]  /*ec70*/  F2FP.F16.E4M3.UNPACK_B R63, R49.H1 ;  /* 0x00000031ff3f723e */ /* 0x000fe200030006ff */
[----:B------:R-:W-:Y:S01]  /*ec80*/  FFMA.FTZ R70, R64, R65, R67 ;  /* 0x0000004140467223 */ /* 0x000fe20000010043 */
[----:B------:R-:W-:Y:S01]  /*ec90*/  F2FP.F16.E4M3.UNPACK_B R62, R50.H1 ;  /* 0x00000032ff3e723e */ /* 0x000fe200030006ff */
[----:B------:R-:W-:Y:S01]  /*eca0*/  HADD2.F32 R49, -RZ, R45.H0_H0 ;  /* 0x2000002dff317230 */ /* 0x000fe20000004100 */
[----:B------:R-:W-:Y:S01]  /*ecb0*/  F2FP.F16.E4M3.UNPACK_B R48, R48.H1 ;  /* 0x00000030ff30723e */ /* 0x000fe200030006ff */
[--C-:B------:R-:W-:Y:S01]  /*ecc0*/  HADD2.F32 R50, -RZ, R63.reuse.H0_H0 ;  /* 0x2000003fff327230 */ /* 0x100fe20000004100 */
[----:B------:R-:W-:Y:S01]  /*ecd0*/  F2FP.SATFINITE.E4M3.F32.PACK_AB_MERGE_C R56, R75, R56, R72 ;  /* 0x000000384b38723e */ /* 0x000fe20004807048 */
[----:B------:R-:W-:Y:S01]  /*ece0*/  HADD2.F32 R64, -RZ, R62.H0_H0 ;  /* 0x2000003eff407230 */ /* 0x000fe20000004100 */
[----:B------:R-:W-:Y:S01]  /*ecf0*/  F2FP.F16.E4M3.UNPACK_B R67, R46.H1 ;  /* 0x0000002eff43723e */ /* 0x000fe200030006ff */
[----:B------:R-:W-:-:S02]  /*ed00*/  HADD2.F32 R63, -RZ, R63.H1_H1 ;  /* 0x3000003fff3f7230 */ /* 0x000fc40000004100 */
[----:B------:R-:W-:Y:S02]  /*ed10*/  HADD2.F32 R66, -RZ, R62.H1_H1 ;  /* 0x3000003eff427230 */ /* 0x000fe40000004100 */
[CC--:B------:R-:W-:Y:S01]  /*ed20*/  FMUL.FTZ R68, R50.reuse, R64.reuse ;  /* 0x0000004032447220 */ /* 0x0c0fe20000410000 */
[----:B------:R-:W-:Y:S02]  /*ed30*/  HADD2.F32 R45, -RZ, R45.H1_H1 ;  /* 0x3000002dff2d7230 */ /* 0x000fe40000004100 */
[----:B------:R-:W-:Y:S01]  /*ed40*/  FMUL.FTZ R65, R49, R64 ;  /* 0x0000004031417220 */ /* 0x000fe20000410000 */
[--C-:B------:R-:W-:Y:S02]  /*ed50*/  HADD2.F32 R62, -RZ, R48.reuse.H0_H0 ;  /* 0x20000030ff3e7230 */ /* 0x100fe40000004100 */
[-C--:B------:R-:W-:Y:S01]  /*ed60*/  FMUL.FTZ R64, R63, R66.reuse ;  /* 0x000000423f407220 */ /* 0x080fe20000410000 */
[----:B------:R-:W-:Y:S02]  /*ed70*/  HADD2.F32 R48, -RZ, R48.H1_H1 ;  /* 0x30000030ff307230 */ /* 0x000fe40000004100 */
[----:B------:R-:W-:Y:S01]  /*ed80*/  FMUL.FTZ R66, R45, R66 ;  /* 0x000000422d427220 */ /* 0x000fe20000410000 */
[----:B------:R-:W-:Y:S01]  /*ed90*/  FFMA.FTZ R73, R50, R62, R65 ;  /* 0x0000003e32497223 */ /* 0x000fe20000010041 */
[----:B------:R-:W-:-:S02]  /*eda0*/  F2FP.F16.E4M3.UNPACK_B R50, R51 ;  /* 0x00000033ff32723e */ /* 0x000fc400020006ff */
[----:B------:R-:W-:Y:S01]  /*edb0*/  FFMA.FTZ R74, R63, R48, R66 ;  /* 0x000000303f4a7223 */ /* 0x000fe20000010042 */
[----:B------:R-:W-:Y:S01]  /*edc0*/  F2FP.F16.E4M3.UNPACK_B R66, R46 ;  /* 0x0000002eff42723e */ /* 0x000fe200020006ff */
[----:B------:R-:W-:Y:S01]  /*edd0*/  FFMA.FTZ R75, R45, R48, -R64 ;  /* 0x000000302d4b7223 */ /* 0x000fe20000010840 */
[-C--:B------:R-:W-:Y:S01]  /*ede0*/  F2FP.F16.E4M3.UNPACK_B R45, R47.reuse ;  /* 0x0000002fff2d723e */ /* 0x080fe200020006ff */
[----:B------:R-:W-:Y:S01]  /*edf0*/  FFMA.FTZ R72, R49, R62, -R68 ;  /* 0x0000003e31487223 */ /* 0x000fe20000010844 */
[----:B------:R-:W-:Y:S01]  /*ee00*/  F2FP.F16.E4M3.UNPACK_B R47, R47.H1 ;  /* 0x0000002fff2f723e */ /* 0x000fe200030006ff */
[----:B------:R-:W-:Y:S01]  /*ee10*/  HADD2.F32 R62, -RZ, R50.H0_H0 ;  /* 0x20000032ff3e7230 */ /* 0x000fe20000004100 */
[-C--:B------:R-:W-:Y:S01]  /*ee20*/  F2FP.F16.E4M3.UNPACK_B R46, R44.reuse ;  /* 0x0000002cff2e723e */ /* 0x080fe200020006ff */
[----:B------:R-:W-:Y:S01]  /*ee30*/  HADD2.F32 R69, -RZ, R66.H0_H0 ;  /* 0x20000042ff457230 */ /* 0x000fe20000004100 */
[----:B------:R-:W-:Y:S01]  /*ee40*/  F2FP.F16.E4M3.UNPACK_B R51, R51.H1 ;  /* 0x00000033ff33723e */ /* 0x000fe200030006ff */
[----:B------:R-:W-:Y:S01]  /*ee50*/  HADD2.F32 R48, -RZ, R45.H0_H0 ;  /* 0x2000002dff307230 */ /* 0x000fe20000004100 */
[----:B------:R-:W-:Y:S01]  /*ee60*/  F2FP.F16.E4M3.UNPACK_B R63, R44.H1 ;  /* 0x0000002cff3f723e */ /* 0x000fe200030006ff */
[----:B------:R-:W-:-:S02]  /*ee70*/  HADD2.F32 R49, -RZ, R47.H0_H0 ;  /* 0x2000002fff317230 */ /* 0x000fc40000004100 */
[-C--:B------:R-:W-:Y:S01]  /*ee80*/  FMUL.FTZ R77, R62, R69.reuse ;  /* 0x000000453e4d7220 */ /* 0x080fe20000410000 */
[----:B------:R-:W-:Y:S02]  /*ee90*/  HADD2.F32 R68, -RZ, R67.H0_H0 ;  /* 0x20000043ff447230 */ /* 0x000fe40000004100 */
[C---:B------:R-:W-:Y:S01]  /*eea0*/  FMUL.FTZ R69, R48.reuse, R69 ;  /* 0x0000004530457220 */ /* 0x040fe20000410000 */
[----:B------:R-:W-:Y:S01]  /*eeb0*/  HADD2.F32 R65, -RZ, R46.H0_H0 ;  /* 0x2000002eff417230 */ /* 0x000fe20000004100 */
[----:B------:R-:W-:Y:S01]  /*eec0*/  F2FP.SATFINITE.E4M3.F32.PACK_AB_MERGE_C R72, R75, R72, RZ ;  /* 0x000000484b48723e */ /* 0x000fe200048070ff */
[----:B------:R-:W-:Y:S02]  /*eed0*/  HADD2.F32 R44, -RZ, R51.H0_H0 ;  /* 0x20000033ff2c7230 */ /* 0x000fe40000004100 */
[----:B------:R-:W-:Y:S01]  /*eee0*/  FMUL.FTZ R79, R49, R68 ;  /* 0x00000044314f7220 */ /* 0x000fe20000410000 */
[----:B------:R-:W-:Y:S02]  /*eef0*/  HADD2.F32 R64, -RZ, R63.H0_H0 ;  /* 0x2000003fff407230 */ /* 0x000fe40000004100 */
[----:B------:R-:W-:Y:S01]  /*ef00*/  FFMA.FTZ R77, R48, R65, -R77 ;  /* 0x00000041304d7223 */ /* 0x000fe2000001084d */
[----:B------:R-:W-:-:S02]  /*ef10*/  HADD2.F32 R51, -RZ, R51.H1_H1 ;  /* 0x30000033ff337230 */ /* 0x000fc40000004100 */
[C---:B------:R-:W-:Y:S01]  /*ef20*/  FMUL.FTZ R76, R44.reuse, R68 ;  /* 0x000000442c4c7220 */ /* 0x040fe20000410000 */
[----:B------:R-:W-:Y:S02]  /*ef30*/  HADD2.F32 R48, -RZ, R67.H1_H1 ;  /* 0x30000043ff307230 */ /* 0x000fe40000004100 */
[-C--:B------:R-:W-:Y:S01]  /*ef40*/  FFMA.FTZ R79, R44, R64.reuse, R79 ;  /* 0x000000402c4f7223 */ /* 0x080fe2000001004f */
[----:B------:R-:W-:Y:S02]  /*ef50*/  HADD2.F32 R47, -RZ, R47.H1_H1 ;  /* 0x3000002fff2f7230 */ /* 0x000fe40000004100 */
[----:B------:R-:W-:Y:S01]  /*ef60*/  FFMA.FTZ R69, R62, R65, R69 ;  /* 0x000000413e457223 */ /* 0x000fe20000010045 */
[----:B------:R-:W-:Y:S02]  /*ef70*/  HADD2.F32 R50, -RZ, R50.H1_H1 ;  /* 0x30000032ff327230 */ /* 0x000fe40000004100 */
[----:B------:R-:W-:Y:S01]  /*ef80*/  FFMA.FTZ R76, R49, R64, -R76 ;  /* 0x00000040314c7223 */ /* 0x000fe2000001084c */
[----:B------:R-:W-:-:S02]  /*ef90*/  HADD2.F32 R66, -RZ, R66.H1_H1 ;  /* 0x30000042ff427230 */ /* 0x000fc40000004100 */
[-C--:B------:R-:W-:Y:S01]  /*efa0*/  FMUL.FTZ R62, R51, R48.reuse ;  /* 0x00000030333e7220 */ /* 0x080fe20000410000 */
[----:B------:R-:W-:Y:S02]  /*efb0*/  HADD2.F32 R45, -RZ, R45.H1_H1 ;  /* 0x3000002dff2d7230 */ /* 0x000fe40000004100 */
[----:B------:R-:W-:Y:S01]  /*efc0*/  FMUL.FTZ R64, R47, R48 ;  /* 0x000000302f407220 */ /* 0x000fe20000410000 */
[----:B------:R-:W-:Y:S02]  /*efd0*/  HADD2.F32 R44, -RZ, R63.H1_H1 ;  /* 0x3000003fff2c7230 */ /* 0x000fe40000004100 */
[-C--:B------:R-:W-:Y:S01]  /*efe0*/  FMUL.FTZ R48, R50, R66.reuse ;  /* 0x0000004232307220 */ /* 0x080fe20000410000 */
[----:B------:R-:W-:Y:S02]  /*eff0*/  HADD2.F32 R46, -RZ, R46.H1_H1 ;  /* 0x3000002eff2e7230 */ /* 0x000fe40000004100 */
[----:B------:R-:W-:Y:S01]  /*f000*/  FMUL.FTZ R49, R45, R66 ;  /* 0x000000422d317220 */ /* 0x000fe20000410000 */
[----:B------:R-:W-:Y:S01]  /*f010*/  F2FP.SATFINITE.E4M3.F32.PACK_AB_MERGE_C R73, R74, R73, RZ ;  /* 0x000000494a49723e */ /* 0x000fe200048070ff */
[-C--:B------:R-:W-:Y:S01]  /*f020*/  FFMA.FTZ R47, R47, R44.reuse, -R62 ;  /* 0x0000002c2f2f7223 */ /* 0x080fe2000001083e */
[----:B------:R-:W-:Y:S01]  /*f030*/  FFMA.FTZ R64, R51, R44, R64 ;  /* 0x0000002c33407223 */ /* 0x000fe20000010040 */
[-C--:B------:R-:W-:Y:S01]  /*f040*/  FFMA.FTZ R48, R45, R46.reuse, -R48 ;  /* 0x0000002e2d307223 */ /* 0x080fe20000010830 */
[----:B------:R-:W-:Y:S01]  /*f050*/  FFMA.FTZ R46, R50, R46, R49 ;  /* 0x0000002e322e7223 */ /* 0x000fe20000010031 */
[----:B------:R-:W-:Y:S01]  /*f060*/  F2FP.SATFINITE.E4M3.F32.PACK_AB_MERGE_C R45, R71, R60, R72 ;  /* 0x0000003c472d723e */ /* 0x000fe20004807048 */
[----:B------:R-:W-:Y:S01]  /*f070*/  IMAD.MOV.U32 R44, RZ, RZ, R59 ;  /* 0x000000ffff2c7224 */ /* 0x000fe200078e003b */
[----:B------:R-:W-:Y:S01]  /*f080*/  F2FP.SATFINITE.E4M3.F32.PACK_AB_MERGE_C R47, R47, R76, RZ ;  /* 0x0000004c2f2f723e */ /* 0x000fe200048070ff */
[----:B------:R-:W-:Y:S01]  /*f090*/  IMAD.MOV.U32 R50, RZ, RZ, R54 ;  /* 0x000000ffff327224 */ /* 0x000fe200078e0036 */
[----:B------:R-:W-:-:S02]  /*f0a0*/  F2FP.SATFINITE.E4M3.F32.PACK_AB_MERGE_C R64, R64, R79, RZ ;  /* 0x0000004f4040723e */ /* 0x000fc400048070ff */
[----:B------:R-:W-:Y:S01]  /*f0b0*/  F2FP.SATFINITE.E4M3.F32.PACK_AB_MERGE_C R47, R48, R77, R47 ;  /* 0x0000004d302f723e */ /* 0x000fe2000480702f */
[----:B------:R-:W-:Y:S01]  /*f0c0*/  IMAD.MOV.U32 R48, RZ, RZ, R58 ;  /* 0x000000ffff307224 */ /* 0x000fe200078e003a */
[----:B------:R-:W-:Y:S01]  /*f0d0*/  F2FP.SATFINITE.E4M3.F32.PACK_AB_MERGE_C R51, R46, R69, R64 ;  /* 0x000000452e33723e */ /* 0x000fe20004807040 */
[----:B------:R-:W-:Y:S01]  /*f0e0*/  IMAD.MOV.U32 R46, RZ, RZ, R56 ;  /* 0x000000ffff2e7224 */ /* 0x000fe200078e0038 */
[----:B------:R-:W-:-:S07]  /*f0f0*/  F2FP.SATFINITE.E4M3.F32.PACK_AB_MERGE_C R49, R70, R61, R73 ;  /* 0x0000003d4631723e */ /* 0x000fce0004807049 */
.L_x_570:
[----:B------:R-:W-:Y:S05]  /*f100*/  BSYNC B1 ;  /* 0x0000000000017941 */ /* 0x000fea0003800000 */
.L_x_569:
[----:B0-----:R4:W-:Y:S01]  /*f110*/  STG.E.128 desc[UR54][R52.64], R44 ;  /* 0x0000002c34007986 */ /* 0x0019e2000c101d36 */
[----:B------:R-:W-:-:S13]  /*f120*/  ISETP.GE.AND P3, PT, R55, R152, PT ;  /* 0x000000983700720c */ /* 0x000fda0003f66270 */
[----:B------:R-:W-:Y:S05]  /*f130*/  @P3 BRA `(.L_x_519) ;  /* 0x0000000000f83947 */ /* 0x000fea0003800000 */
[--C-:B----4-:R-:W-:Y:S02]  /*f140*/  SHF.R.S32.HI R44, RZ, 0x1f, R55.reuse ;  /* 0x0000001fff2c7819 */ /* 0x110fe40000011437 */
[----:B------:R-:W-:-:S04]  /*f150*/  IADD3 R55, P3, P4, R118, R138, R55 ;  /* 0x0000008a76377210 */ /* 0x000fc80007c7e037 */
[----:B------:R-:W-:Y:S02]  /*f160*/  IADD3.X R44, R4, R57, R44, P3, P4 ;  /* 0x00000039042c7210 */ /* 0x000fe40001fe842c */
[----:B------:R-:W-:-:S04]  /*f170*/  IADD3 R124, P3, R55, R124, RZ ;  /* 0x0000007c377c7210 */ /* 0x000fc80007f7e0ff */
[----:B------:R-:W-:-:S05]  /*f180*/  IADD3.X R125, R44, R125, RZ, P3, !PT ;  /* 0x0000007d2c7d7210 */ /* 0x000fca0001ffe4ff */
[----:B-1----:R0:W-:Y:S01]  /*f190*/  STG.E.128 desc[UR54][R124.64], R48 ;  /* 0x000000307c007986 */ /* 0x0021e2000c101d36 */
[----:B------:R-:W-:Y:S05]  /*f1a0*/  BRA `(.L_x_519) ;  /* 0x0000000000dc7947 */ /* 0x000fea0003800000 */
.L_x_486:
[----:B------:R-:W-:-:S06]  /*f1b0*/  UISETP.NE.AND UP0, UPT, UR53, 0x3, UPT ;  /* 0x000000033500788c */ /* 0x000fcc000bf05270 */
[----:B------:R-:W-:-:S13]  /*f1c0*/  PLOP3.LUT P2, PT, PT, PT, UP0, 0x80, 0x0 ;  /* 0x000000000000781c */ /* 0x000fda0003f4f008 */
[----:B------:R-:W-:Y:S05]  /*f1d0*/  @!P2 BRA `(.L_x_571) ;  /* 0x000000000004a947 */ /* 0x000fea0003800000 */
[----:B------:R-:W-:Y:S01]  /*f1e0*/  BPT.TRAP 0x1 ;  /* 0x000000040000795c */ /* 0x000fe20000300000 */
.L_x_571:
[----:B------:R-:W-:Y:S01]  /*f1f0*/  IMAD R43, R17, 0x8, R16 ;  /* 0x00000008112b7824 */ /* 0x000fe200078e0210 */
[----:B------:R-:W-:Y:S01]  /*f200*/  SHF.L.U32 R100, R221, 0x1f, RZ ;  /* 0x0000001fdd647819 */ /* 0x000fe200000006ff */
[----:B------:R-:W-:Y:S01]  /*f210*/  IMAD R42, R24, -0xa0, R2 ;  /* 0xffffff60182a7824 */ /* 0x000fe200078e0202 */
[----:B------:R-:W-:Y:S02]  /*f220*/  BSSY B1, `(.L_x_572) ;  /* 0x0000004000017945 */ /* 0x000fe40003800000 */
[----:B------:R-:W0:Y:S02]  /*f230*/  SYNCS.PHASECHK.TRANS64.TRYWAIT P3, [R43+URZ+0x33490], R100 ;  /* 0x033490642b0075a7 */ /* 0x000e24000806017f */
[----:B------:R-:W-:Y:S01]  /*f240*/  VIMNMX R42, R42, 0xa0, PT ;  /* 0x000000a02a2a7848 */ /* 0x000fe20003fe0100 */
[----:B0-----:R-:W-:Y:S06]  /*f250*/  @!P3 BRA `(.L_x_573) ;  /* 0x000001b40068b947 */ /* 0x001fec0003800000 */
.L_x_810:
[----:B------:R-:W-:Y:S05]  /*f260*/  BSYNC B1 ;  /* 0x0000000000017941 */ /* 0x000fea0003800000 */
.L_x_572:
[----:B------:R-:W-:Y:S01]  /*f270*/  ISETP.GE.AND P3, PT, R220, R42, PT ;  /* 0x0000002adc00720c */ /* 0x000fe20003f66270 */
[----:B------:R-:W-:-:S12]  /*f280*/  BSSY B1, `(.L_x_574) ;  /* 0x0000014000017945 */ /* 0x000fd80003800000 */
[----:B------:R-:W-:Y:S05]  /*f290*/  @P3 BRA `(.L_x_575) ;  /* 0x0000000000483947 */ /* 0x000fea0003800000 */
[----:B------:R-:W-:-:S13]  /*f2a0*/  ISETP.NE.AND P3, PT, R34, RZ, PT ;  /* 0x000000ff2200720c */ /* 0x000fda0003f65270 */
[----:B------:R-:W1:Y:S04]  /*f2b0*/  @P3 LDS.128 R44, [R40+0x24200] ;  /* 0x02420000282c3984 */ /* 0x000e680000000c00 */
[----:B-1----:R-:W-:Y:S01]  /*f2c0*/  @P3 STG.E.128 desc[UR54][R50.64], R44 ;  /* 0x0000002c32003986 */ /* 0x002fe2000c101d36 */
        /* <DEDUP_REMOVED lines=14> */
[----:B-1----:R1:W-:Y:S02]  /*f3b0*/  @P3 STG.E.128 desc[UR54][R50.64+0xa0], R44 ;  /* 0x0000a02c32003986 */ /* 0x0023e4000c101d36 */
.L_x_575:
[----:B------:R-:W-:Y:S05]  /*f3c0*/  BSYNC B1 ;  /* 0x0000000000017941 */ /* 0x000fea0003800000 */
.L_x_574:
[----:B-1----:R-:W-:-:S05]  /*f3d0*/  VIADD R44, R220, 0x80 ;  /* 0x00000080dc2c7836 */ /* 0x002fca0000000000 */
[----:B------:R-:W-:-:S13]  /*f3e0*/  ISETP.GE.AND P3, PT, R44, R42, PT ;  /* 0x0000002a2c00720c */ /* 0x000fda0003f66270 */
        /* <DEDUP_REMOVED lines=19> */
.L_x_519:
[----:B------:R-:W-:Y:S05]  /*f520*/  BSYNC B0 ;  /* 0x0000000000007941 */ /* 0x000fea0003800000 */
.L_x_485:
[----:B01234-:R-:W0:Y:S01]  /*f530*/  S2R R44, SR_TID.X ;  /* 0x00000000002c7919 */ /* 0x01fe220000002100 */
[----:B------:R-:W-:Y:S01]  /*f540*/  @!PT LDS RZ, [RZ] ;  /* 0x00000000fffff984 */ /* 0x000fe20000000800 */
[----:B------:R-:W-:Y:S01]  /*f550*/  @!PT LDS RZ, [RZ] ;  /* 0x00000000fffff984 */ /* 0x000fe20000000800 */
[----:B------:R-:W-:Y:S01]  /*f560*/  @!PT LDS RZ, [RZ] ;  /* 0x00000000fffff984 */ /* 0x000fe20000000800 */
[----:B------:R-:W-:Y:S01]  /*f570*/  @!PT LDS RZ, [RZ] ;  /* 0x00000000fffff984 */ /* 0x000fe20000000800 */
[----:B------:R1:W-:Y:S06]  /*f580*/  MEMBAR.ALL.CTA ;  /* 0x0000000000007992 */ /* 0x0003ec0000008000 */
[----:B-1----:R-:W1:Y:S01]  /*f590*/  FENCE.VIEW.ASYNC.S ;  /* 0x00000000000073c6 */ /* 0x002e620000000000 */
[----:B------:R-:W-:Y:S05]  /*f5a0*/  WARPSYNC.ALL ;  /* 0x0000000000007948 */ /* 0x000fea0003800000 */
[----:B------:R-:W-:Y:S01]  /*f5b0*/  BSSY B0, `(.L_x_576) ;  /* 0x0000009000007945 */ /* 0x000fe20003800000 */
[----:B0-----:R-:W-:Y:S01]  /*f5c0*/  LOP3.LUT R44, R44, 0x7f, RZ, 0xc0, !PT ;  /* 0x0000007f2c2c7812 */ /* 0x001fe200078ec0ff */
[----:B-1----:R0:W-:Y:S03]  /*f5d0*/  BAR.SYNC.DEFER_BLOCKING R160, 0x80 ;  /* 0x000200a00000751d */ /* 0x0021e60000010000 */
[----:B------:R-:W-:-:S13]  /*f5e0*/  ISETP.NE.AND P3, PT, R44, RZ, PT ;  /* 0x000000ff2c00720c */ /* 0x000fda0003f65270 */
[----:B------:R-:W-:-:S05]  /*f5f0*/  @!P3 VIADD R44, R43, 0x334a0 ;  /* 0x000334a02b2cb836 */ /* 0x000fca0000000000 */
[----:B------:R-:W-:-:S04]  /*f600*/  @!P3 PRMT R44, RZ, 0x654, R44 ;  /* 0x00000654ff2cb816 */ /* 0x000fc8000000002c */
[----:B------:R0:W-:Y:S01]  /*f610*/  @!P3 SYNCS.ARRIVE.TRANS64.RED.A1T0 RZ, [R44+URZ], RZ ;  /* 0x000000ff2cffb9a7 */ /* 0x0001e2000810043f */
[----:B------:R-:W-:Y:S05]  /*f620*/  @!P2 BRA `(.L_x_577) ;  /* 0x000000000004a947 */ /* 0x000fea0003800000 */
[----:B------:R-:W-:Y:S01]  /*f630*/  BPT.TRAP 0x1 ;  /* 0x000000040000795c */ /* 0x000fe20000300000 */
.L_x_577:
[----:B------:R-:W-:Y:S05]  /*f640*/  BSYNC B0 ;  /* 0x0000000000007941 */ /* 0x000fea0003800000 */
.L_x_576:
[----:B------:R-:W1:Y:S01]  /*f650*/  SYNCS.PHASECHK.TRANS64.TRYWAIT P2, [R43+URZ+0x334b0], R100 ;  /* 0x0334b0642b0075a7 */ /* 0x000e62000804017f */
[----:B------:R-:W-:Y:S01]  /*f660*/  ULDC UR37, c[0x0][0x2f4] ;  /* 0x0000bd0000257ab9 */ /* 0x000fe20000000800 */
[----:B------:R-:W-:Y:S01]  /*f670*/  ULDC.64 UR40, c[0x0][0x328] ;  /* 0x0000ca0000287ab9 */ /* 0x000fe20000000a00 */
[----:B------:R-:W-:Y:S01]  /*f680*/  ULDC.64 UR38, c[0x0][0x318] ;  /* 0x0000c60000267ab9 */ /* 0x000fe20000000a00 */
[----:B------:R-:W-:Y:S01]  /*f690*/  BSSY B0, `(.L_x_578) ;  /* 0x0000003000007945 */ /* 0x000fe20003800000 */
[----:B------:R-:W-:-:S03]  /*f6a0*/  IMAD.WIDE R48, R24, 0xa0, R122 ;  /* 0x000000a018307825 */ /* 0x000fc600078e027a */
[----:B-1----:R-:W-:Y:S05]  /*f6b0*/  @!P2 BRA `(.L_x_579) ;  /* 0x000001b00064a947 */ /* 0x002fea0003800000 */
.L_x_811:
[----:B------:R-:W-:Y:S05]  /*f6c0*/  BSYNC B0 ;  /* 0x0000000000007941 */ /* 0x000fea0003800000 */
.L_x_578:
[----:B------:R-:W-:Y:S01]  /*f6d0*/  ISETP.GE.AND P2, PT, R220, R42, PT ;  /* 0x0000002adc00720c */ /* 0x000fe20003f46270 */
[----:B------:R-:W-:-:S12]  /*f6e0*/  BSSY B0, `(.L_x_580) ;  /* 0x000001b000007945 */ /* 0x000fd80003800000 */
[----:B------:R-:W-:Y:S05]  /*f6f0*/  @P2 BRA `(.L_x_581) ;  /* 0x0000000000642947 */ /* 0x000fea0003800000 */
[----:B------:R-:W-:Y:S01]  /*f700*/  MOV R45, R33 ;  /* 0x00000021002d7202 */ /* 0x000fe20000000f00 */
[----:B0-----:R-:W-:Y:S02]  /*f710*/  IMAD.MOV.U32 R44, RZ, RZ, R116 ;  /* 0x000000ffff2c7224 */ /* 0x001fe400078e0074 */
[----:B------:R-:W-:Y:S02]  /*f720*/  IMAD R47, R49, UR40, RZ ;  /* 0x00000028312f7c24 */ /* 0x000fe4000f8e02ff */
[----:B------:R-:W-:-:S04]  /*f730*/  IMAD.WIDE.U32 R44, R48, UR40, R44 ;  /* 0x00000028302c7c25 */ /* 0x000fc8000f8e002c */
[----:B------:R-:W-:Y:S01]  /*f740*/  IMAD R47, R48, UR41, R47 ;  /* 0x00000029302f7c24 */ /* 0x000fe2000f8e022f */
[----:B------:R-:W-:-:S04]  /*f750*/  IADD3 R50, P2, R44, UR38, RZ ;  /* 0x000000262c327c10 */ /* 0x000fc8000ff5e0ff */
[----:B------:R-:W-:Y:S02]  /*f760*/  IADD3.X R51, R45, UR39, R47, P2, !PT ;  /* 0x000000272d337c10 */ /* 0x000fe400097fe42f */
[----:B------:R-:W-:-:S13]  /*f770*/  ISETP.GE.AND P2, PT, R18, UR37, PT ;  /* 0x0000002512007c0c */ /* 0x000fda000bf46270 */
[----:B------:R-:W0:Y:S04]  /*f780*/  @!P2 LDS.128 R44, [R40+0xf200] ;  /* 0x00f20000282ca984 */ /* 0x000e280000000c00 */
[----:B0-----:R-:W-:Y:S01]  /*f790*/  @!P2 STG.E.128 desc[UR54][R50.64], R44 ;  /* 0x0000002c3200a986 */ /* 0x001fe2000c101d36 */
        /* <DEDUP_REMOVED lines=14> */
[----:B0-----:R2:W-:Y:S02]  /*f880*/  @!P2 STG.E.128 desc[UR54][R50.64+0xa0], R44 ;  /* 0x0000a02c3200a986 */ /* 0x0015e4000c101d36 */
.L_x_581:
[----:B------:R-:W-:Y:S05]  /*f890*/  BSYNC B0 ;  /* 0x0000000000007941 */ /* 0x000fea0003800000 */
.L_x_580:
[----:B0-2---:R-:W-:Y:S01]  /*f8a0*/  VIADD R44, R220, 0x80 ;  /* 0x00000080dc2c7836 */ /* 0x005fe20000000000 */
[----:B------:R-:W-:Y:S04]  /*f8b0*/  BSSY B0, `(.L_x_582) ;  /* 0x000001e000007945 */ /* 0x000fe80003800000 */
[----:B------:R-:W-:-:S13]  /*f8c0*/  ISETP.GE.AND P2, PT, R44, R42, PT ;  /* 0x0000002a2c00720c */ /* 0x000fda0003f46270 */
[----:B------:R-:W-:Y:S05]  /*f8d0*/  @P2 BRA `(.L_x_583) ;  /* 0x00000000006c2947 */ /* 0x000fea0003800000 */
[----:B------:R-:W-:Y:S01]  /*f8e0*/  IADD3 R47, P2, R48, 0x80, RZ ;  /* 0x00000080302f7810 */ /* 0x000fe20007f5e0ff */
[----:B------:R-:W-:Y:S02]  /*f8f0*/  IMAD.MOV.U32 R44, RZ, RZ, R116 ;  /* 0x000000ffff2c7224 */ /* 0x000fe400078e0074 */
[----:B------:R-:W-:Y:S02]  /*f900*/  IMAD.MOV.U32 R45, RZ, RZ, R33 ;  /* 0x000000ffff2d7224 */ /* 0x000fe400078e0021 */
[----:B------:R-:W-:Y:S02]  /*f910*/  IMAD.X R48, RZ, RZ, R49, P2 ;  /* 0x000000ffff307224 */ /* 0x000fe400010e0631 */
[----:B------:R-:W-:-:S04]  /*f920*/  IMAD.WIDE.U32 R44, R47, UR40, R44 ;  /* 0x000000282f2c7c25 */ /* 0x000fc8000f8e002c */
[----:B------:R-:W-:-:S04]  /*f930*/  IMAD R48, R48, UR40, RZ ;  /* 0x0000002830307c24 */ /* 0x000fc8000f8e02ff */
        /* <DEDUP_REMOVED lines=21> */
.L_x_583:
[----:B------:R-:W-:Y:S05]  /*fa90*/  BSYNC B0 ;  /* 0x0000000000007941 */ /* 0x000fea0003800000 */
.L_x_582:
[----:B------:R-:W2:Y:S01]  /*faa0*/  LDL R40, [R1+0x8] ;  /* 0x0000080001287983 */ /* 0x000ea20000100800 */
[----:B------:R-:W-:Y:S01]  /*fab0*/  VIADD R17, R17, 0x1 ;  /* 0x0000000111117836 */ /* 0x000fe20000000000 */
[----:B-1----:R-:W-:Y:S01]  /*fac0*/  @!P3 IADD3 R43, R43, 0x334c0, RZ ;  /* 0x000334c02b2bb810 */ /* 0x002fe20007ffe0ff */
[----:B------:R-:W-:Y:S01]  /*fad0*/  @!PT LDS RZ, [RZ] ;  /* 0x00000000fffff984 */ /* 0x000fe20000000800 */
[----:B------:R-:W-:Y:S01]  /*fae0*/  @!PT LDS RZ, [RZ] ;  /* 0x00000000fffff984 */ /* 0x000fe20000000800 */
[----:B------:R-:W-:Y:S01]  /*faf0*/  @!PT LDS RZ, [RZ] ;  /* 0x00000000fffff984 */ /* 0x000fe20000000800 */
[----:B------:R-:W-:Y:S01]  /*fb00*/  @!PT LDS RZ, [RZ] ;  /* 0x00000000fffff984 */ /* 0x000fe20000000800 */
[----:B------:R1:W-:Y:S06]  /*fb10*/  MEMBAR.ALL.CTA ;  /* 0x0000000000007992 */ /* 0x0003ec0000008000 */
[----:B-1----:R-:W1:Y:S02]  /*fb20*/  FENCE.VIEW.ASYNC.S ;  /* 0x00000000000073c6 */ /* 0x002e640000000000 */
[----:B-1----:R1:W-:Y:S01]  /*fb30*/  BAR.SYNC.DEFER_BLOCKING R160, 0x80 ;  /* 0x000200a00000751d */ /* 0x0023e20000010000 */
[----:B------:R-:W-:-:S02]  /*fb40*/  ISETP.NE.AND P2, PT, R17, 0x2, PT ;  /* 0x000000021100780c */ /* 0x000fc40003f45270 */
[----:B------:R-:W-:Y:S02]  /*fb50*/  @!P3 PRMT R43, RZ, 0x654, R43 ;  /* 0x00000654ff2bb816 */ /* 0x000fe4000000002b */
[----:B------:R-:W-:Y:S02]  /*fb60*/  SEL R17, R17, RZ, P2 ;  /* 0x000000ff11117207 */ /* 0x000fe40001000000 */
[----:B------:R1:W-:Y:S01]  /*fb70*/  @!P3 SYNCS.ARRIVE.TRANS64.RED.A1T0 RZ, [R43+URZ], RZ ;  /* 0x000000ff2bffb9a7 */ /* 0x0003e2000810043f */
[----:B--2---:R-:W-:Y:S02]  /*fb80*/  LOP3.LUT P4, RZ, R40, 0x2, RZ, 0xc0, !PT ;  /* 0x0000000228ff7812 */ /* 0x004fe4000788c0ff */
[----:B------:R-:W-:-:S04]  /*fb90*/  SEL R40, RZ, 0x1, P2 ;  /* 0x00000001ff287807 */ /* 0x000fc80001000000 */
[----:B------:R-:W-:-:S07]  /*fba0*/  LOP3.LUT R221, R221, R40, RZ, 0x3c, !PT ;  /* 0x00000028dddd7212 */ /* 0x000fce00078e3cff */
[----:B-1----:R-:W-:Y:S05]  /*fbb0*/  @P4 BRA `(.L_x_584) ;  /* 0xffffff2c008c4947 */ /* 0x002fea000383ffff */
[----:B------:R-:W1:Y:S01]  /*fbc0*/  S2R R41, SR_TID.X ;  /* 0x0000000000297919 */ /* 0x000e620000002100 */
[----:B------:R-:W-:Y:S02]  /*fbd0*/  PLOP3.LUT P0, PT, PT, PT, PT, 0x8, 0x0 ;  /* 0x000000000000781c */ /* 0x000fe40003f0e170 */
[----:B-1----:R-:W-:-:S04]  /*fbe0*/  SHF.R.U32.HI R41, RZ, 0x7, R41 ;  /* 0x00000007ff297819 */ /* 0x002fc80000011629 */
[----:B------:R-:W-:-:S13]  /*fbf0*/  ISETP.NE.AND P4, PT, R41, 0x1, PT ;  /* 0x000000012900780c */ /* 0x000fda0003f85270 */
[----:B------:R-:W-:Y:S06]  /*fc00*/  @!P4 BAR.ARV 0x9, 0x100 ;  /* 0x024400000000cb1d */ /* 0x000fec0000002000 */
.L_x_480:
[----:B------:R-:W-:Y:S02]  /*fc10*/  ISETP.GE.AND P2, PT, R159, 0x1, PT ;  /* 0x000000019f00780c */ /* 0x000fe40003f46270 */
[----:B------:R-:W-:Y:S02]  /*fc20*/  CS2R R122, SRZ ;  /* 0x00000000007a7805 */ /* 0x000fe4000001ff00 */
[----:B------:R-:W-:Y:S02]  /*fc30*/  PLOP3.LUT P1, PT, PT, PT, PT, 0x80, 0x0 ;  /* 0x000000000000781c */ /* 0x000fe40003f2f070 */
[----:B------:R-:W-:Y:S02]  /*fc40*/  CS2R R92, SRZ ;  /* 0x00000000005c7805 */ /* 0x000fe4000001ff00 */
[----:B------:R-:W-:Y:S02]  /*fc50*/  CS2R R26, SRZ ;  /* 0x00000000001a7805 */ /* 0x000fe4000001ff00 */
[----:B------:R-:W-:-:S02]  /*fc60*/  CS2R R80, SRZ ;  /* 0x0000000000507805 */ /* 0x000fc4000001ff00 */
[----:B0-----:R-:W-:Y:S02]  /*fc70*/  CS2R R44, SRZ ;  /* 0x00000000002c7805 */ /* 0x001fe4000001ff00 */
        /* <DEDUP_REMOVED lines=8> */
[----:B------:R-:W-:Y:S01]  /*fd00*/  CS2R R58, SRZ ;  /* 0x00000000003a7805 */ /* 0x000fe2000001ff00 */
[----:B------:R-:W-:Y:S01]  /*fd10*/  IMAD.MOV.U32 R63, RZ, RZ, RZ ;  /* 0x000000ffff3f7224 */ /* 0x000fe200078e00ff */
[----:B------:R-:W-:-:S02]  /*fd20*/  CS2R R68, SRZ ;  /* 0x0000000000447805 */ /* 0x000fc4000001ff00 */
[----:B------:R-:W-:Y:S02]  /*fd30*/  CS2R R38, SRZ ;  /* 0x0000000000267805 */ /* 0x000fe4000001ff00 */
[----:B------:R-:W-:Y:S02]  /*fd40*/  MOV R71, RZ ;  /* 0x000000ff00477202 */ /* 0x000fe40000000f00 */
[----:B------:R-:W-:Y:S02]  /*fd50*/  CS2R R64, SRZ ;  /* 0x0000000000407805 */ /* 0x000fe4000001ff00 */
[----:B------:R-:W-:Y:S01]  /*fd60*/  CS2R R36, SRZ ;  /* 0x0000000000247805 */ /* 0x000fe2000001ff00 */
[----:B------:R-:W-:Y:S01]  /*fd70*/  IMAD.MOV.U32 R86, RZ, RZ, RZ ;  /* 0x000000ffff567224 */ /* 0x000fe200078e00ff */
        /* <DEDUP_REMOVED lines=8> */
[----:B------:R-:W-:Y:S01]  /*fe00*/  IMAD.MOV.U32 R34, RZ, RZ, RZ ;  /* 0x000000ffff227224 */ /* 0x000fe200078e00ff */
        /* <DEDUP_REMOVED lines=8> */
[----:B------:R-:W-:Y:S01]  /*fe90*/  CS2R R10, SRZ ;  /* 0x00000000000a7805 */ /* 0x000fe2000001ff00 */
[----:B------:R-:W-:Y:S01]  /*fea0*/  IMAD.MOV.U32 R42, RZ, RZ, RZ ;  /* 0x000000ffff2a7224 */ /* 0x000fe200078e00ff */
        /* <DEDUP_REMOVED lines=11> */
[----:B------:R-:W-:Y:S01]  /*ff60*/  MOV R4, RZ ;  /* 0x000000ff00047202 */ /* 0x000fe20000000f00 */
[----:B------:R-:W-:Y:S01]  /*ff70*/  IMAD.MOV.U32 R131, RZ, RZ, RZ ;  /* 0x000000ffff837224 */ /* 0x000fe200078e00ff */
[----:B------:R-:W-:Y:S06]  /*ff80*/  @P0 BRA `(.L_x_585) ;  /* 0x00000000000c0947 */ /* 0x000fec0003800000 */
[----:B------:R-:W0:Y:S01]  /*ff90*/  FENCE.VIEW.ASYNC.G ;  /* 0x00000000000073c6 */ /* 0x000e220000000100 */
[----:B------:R-:W-:Y:S05]  /*ffa0*/  WARPSYNC.ALL ;  /* 0x0000000000007948 */ /* 0x000fea0003800000 */
[----:B0-----:R-:W-:Y:S06]  /*ffb0*/  BAR.ARV 0xc, 0x180 ;  /* 0x0306000000007b1d */ /* 0x001fec0000002000 */
.L_x_585:
[----:B------:R-:W-:Y:S02]  /*ffc0*/  IMAD.MOV.U32 R120, RZ, RZ, RZ ;  /* 0x000000ffff787224 */ /* 0x000fe400078e00ff */
[----:B------:R-:W-:Y:S01]  /*ffd0*/  IMAD.MOV.U32 R5, RZ, RZ, RZ ;  /* 0x000000ffff057224 */ /* 0x000fe200078e00ff */
[----:B------:R-:W-:Y:S06]  /*ffe0*/  @!P2 BRA `(.L_x_586) ;  /* 0x000001000080a947 */ /* 0x000fec0003800000 */
[----:B------:R-:W-:-:S03]  /*fff0*/  UMOV UR4, 0xffffffff ;  /* 0xffffffff00047882 */ /* 0x000fc60000000000 */
[----:B------:R-:W-:Y:S05]  /*10000*/  BRA.DIV UR4, `(.L_x_587) ;  /* 0x000001aa04247947 */ /* 0x000fea000b800000 */
[----:B------:R-:W0:Y:S02]  /*10010*/  S2R R0, SR_TID.X ;  /* 0x0000000000007919 */ /* 0x000e240000002100 */
[----:B0-----:R-:W-:-:S05]  /*10020*/  VIADD R2, R0, 0xffffff80 ;  /* 0xffffff8000027836 */ /* 0x001fca0000000000 */
[----:B------:R-:W-:-:S04]  /*10030*/  SHF.R.S32.HI R0, RZ, 0x1f, R2 ;  /* 0x0000001fff007819 */ /* 0x000fc80000011402 */
[----:B------:R-:W-:-:S04]  /*10040*/  LEA.HI R0, R0, R2, RZ, 0x7 ;  /* 0x0000000200007211 */ /* 0x000fc800078f38ff */
[----:B------:R-:W-:-:S05]  /*10050*/  SHF.R.S32.HI R0, RZ, 0x7, R0 ;  /* 0x00000007ff007819 */ /* 0x000fca0000011400 */
[----:B------:R0:W1:Y:S02]  /*10060*/  SHFL.IDX PT, R233, R0, RZ, 0x1f ;  /* 0x00001fff00e97589 */ /* 0x00006400000e0000 */
.L_x_814:
[----:B------:R-:W-:Y:S01]  /*10070*/  ULOP3.LUT UP0, URZ, UR52, 0x9f, URZ, 0xc0, !UPT ;  /* 0x0000009f343f7892 */ /* 0x000fe2000f80c03f */
[----:B01----:R-:W-:-:S04]  /*10080*/  LEA.HI R0, R233, R233, RZ, 0x1 ;  /* 0x000000e9e9007211 */ /* 0x003fc800078f08ff */
[----:B------:R-:W-:Y:S02]  /*10090*/  LOP3.LUT R0, R0, 0x3e, RZ, 0xc0, !PT ;  /* 0x0000003e00007812 */ /* 0x000fe400078ec0ff */
[----:B------:R-:W-:Y:S02]  /*100a0*/  PLOP3.LUT P0, PT, PT, PT, UP0, 0x80, 0x0 ;  /* 0x000000000000781c */ /* 0x000fe40003f0f008 */
[----:B------:R-:W-:-:S04]  /*100b0*/  IADD3 R0, R233, -R0, RZ ;  /* 0x80000000e9007210 */ /* 0x000fc80007ffe0ff */
[----:B------:R-:W-:-:S04]  /*100c0*/  LEA R0, R0, UR52, 0xc ;  /* 0x0000003400007c11 */ /* 0x000fc8000f8e60ff */
[----:B------:R-:W-:-:S04]  /*100d0*/  SHF.R.U32.HI R0, RZ, 0x4, R0 ;  /* 0x00000004ff007819 */ /* 0x000fc80000011600 */
[----:B------:R-:W-:Y:S01]  /*100e0*/  LOP3.LUT R44, R0, 0x3fff, RZ, 0xc0, !PT ;  /* 0x00003fff002c7812 */ /* 0x000fe200078ec0ff */
[----:B------:R-:W-:Y:S06]  /*100f0*/  @!P0 BRA `(.L_x_588) ;  /* 0x0000000000408947 */ /* 0x000fec0003800000 */
[----:B------:R-:W-:Y:S01]  /*10100*/  MOV R0, 0x0 ;  /* 0x0000000000007802 */ /* 0x000fe20000000f00 */
[----:B------:R-:W-:Y:S01]  /*10110*/  ULDC.64 UR4, c[0x4][0xc0] ;  /* 0x0100300000047ab9 */ /* 0x000fe20000000a00 */
[----:B------:R-:W-:Y:S01]  /*10120*/  ULDC.64 UR6, c[0x4][0xc8] ;  /* 0x0100320000067ab9 */ /* 0x000fe20000000a00 */
[----:B------:R-:W-:Y:S01]  /*10130*/  IMAD.U32 R4, RZ, RZ, UR4 ;  /* 0x00000004ff047e24 */ /* 0x000fe2000f8e00ff */
        /* <DEDUP_REMOVED lines=12> */
.L_x_588:
[----:B------:R-:W2:Y:S01]  /*10200*/  LDL R2, [R1+0x2c] ;  /* 0x00002c0001027983 */ /* 0x000ea20000100800 */
[----:B------:R-:W-:Y:S01]  /*10210*/  ULDC.64 UR4, c[0x0][0x990] ;  /* 0x0002640000047ab9 */ /* 0x000fe20000000a00 */
[----:B------:R-:W-:Y:S02]  /*10220*/  ULDC.64 UR6, c[0x0][0x998] ;  /* 0x0002660000067ab9 */ /* 0x000fe40000000a00 */
[----:B------:R-:W3:Y:S04]  /*10230*/  LDL R21, [R1] ;  /* 0x0000000001157983 */ /* 0x000ee80000100800 */
[----:B------:R-:W4:Y:S01]  /*10240*/  LDL R20, [R1+0x18] ;  /* 0x0000180001147983 */ /* 0x000f220000100800 */
[----:B------:R-:W-:Y:S02]  /*10250*/  ISETP.NE.U32.AND P0, PT, RZ, UR4, PT ;  /* 0x00000004ff007c0c */ /* 0x000fe4000bf05070 */
[----:B------:R-:W-:-:S02]  /*10260*/  ISETP.NE.U32.AND P1, PT, RZ, UR6, PT ;  /* 0x00000006ff007c0c */ /* 0x000fc4000bf25070 */
[----:B------:R-:W-:Y:S02]  /*10270*/  ISETP.NE.AND.EX P0, PT, RZ, UR5, PT, P0 ;  /* 0x00000005ff007c0c */ /* 0x000fe4000bf05300 */
[----:B------:R-:W-:-:S11]  /*10280*/  ISETP.NE.AND.EX P1, PT, RZ, UR7, PT, P1 ;  /* 0x00000007ff007c0c */ /* 0x000fd6000bf25310 */
[----:B------:R-:W2:Y:S08]  /*10290*/  @P0 LDC.64 R6, c[0x0][0x9a8] ;  /* 0x00026a00ff060b82 */ /* 0x000eb00000000a00 */
[----:B------:R-:W0:Y:S08]  /*102a0*/  @P1 LDC.64 R8, c[0x0][0x9b8] ;  /* 0x00026e00ff081b82 */ /* 0x000e300000000a00 */
[----:B------:R-:W1:Y:S08]  /*102b0*/  @P0 LDC.64 R10, c[0x0][0x9b0] ;  /* 0x00026c00ff0a0b82 */ /* 0x000e700000000a00 */
[----:B------:R-:W1:Y:S01]  /*102c0*/  @P1 LDC.64 R12, c[0x0][0x9c0] ;  /* 0x00027000ff0c1b82 */ /* 0x000e620000000a00 */
[----:B--2---:R-:W-:-:S02]  /*102d0*/  @P0 IMAD R0, R2, R6, RZ ;  /* 0x0000000602000224 */ /* 0x004fc400078e02ff */
[----:B0-----:R-:W-:Y:S02]  /*102e0*/  @P1 IMAD R4, R2, R8, RZ ;  /* 0x0000000802041224 */ /* 0x001fe400078e02ff */
[C---:B---3--:R-:W-:Y:S02]  /*102f0*/  @P0 IMAD R7, R21.reuse, R7, R0 ;  /* 0x0000000715070224 */ /* 0x048fe400078e0200 */
[----:B------:R-:W-:Y:S01]  /*10300*/  @P0 IMAD.WIDE.U32 R2, R21, R6, RZ ;  /* 0x0000000615020225 */ /* 0x000fe200078e00ff */
[----:B----4-:R-:W-:-:S03]  /*10310*/  @P0 SHF.R.S32.HI R15, RZ, 0x1f, R20 ;  /* 0x0000001fff0f0819 */ /* 0x010fc60000011414 */
[----:B------:R-:W-:Y:S01]  /*10320*/  @P1 IMAD R9, R21, R9, R4 ;  /* 0x0000000915091224 */ /* 0x000fe200078e0204 */
[----:B------:R-:W-:Y:S01]  /*10330*/  @P0 IADD3 R3, R3, R7, RZ ;  /* 0x0000000703030210 */ /* 0x000fe20007ffe0ff */
[----:B------:R-:W-:Y:S01]  /*10340*/  @P1 IMAD.WIDE.U32 R4, R21, R8, RZ ;  /* 0x0000000815041225 */ /* 0x000fe200078e00ff */
[----:B------:R-:W-:-:S03]  /*10350*/  @P1 SHF.R.S32.HI R7, RZ, 0x1f, R20 ;  /* 0x0000001fff071819 */ /* 0x000fc60000011414 */
[----:B-1----:R-:W-:Y:S02]  /*10360*/  @P0 IMAD R0, R15, R10, RZ ;  /* 0x0000000a0f000224 */ /* 0x002fe400078e02ff */
[----:B------:R-:W-:Y:S02]  /*10370*/  @P1 IMAD R6, R7, R12, RZ ;  /* 0x0000000c07061224 */ /* 0x000fe400078e02ff */
[----:B------:R-:W-:Y:S02]  /*10380*/  @P1 IMAD.IADD R5, R5, 0x1, R9 ;  /* 0x0000000105051824 */ /* 0x000fe400078e0209 */
[C---:B------:R-:W-:Y:S01]  /*10390*/  @P0 IMAD R9, R20.reuse, R11, R0 ;  /* 0x0000000b14090224 */ /* 0x040fe200078e0200 */
[----:B------:R-:W-:Y:S01]  /*103a0*/  MOV R0, 0x3f800000 ;  /* 0x3f80000000007802 */ /* 0x000fe20000000f00 */
[----:B------:R-:W-:-:S04]  /*103b0*/  @P0 IMAD.WIDE.U32 R2, R20, R10, R2 ;  /* 0x0000000a14020225 */ /* 0x000fc800078e0002 */
[C---:B------:R-:W-:Y:S02]  /*103c0*/  @P1 IMAD R11, R20.reuse, R13, R6 ;  /* 0x0000000d140b1224 */ /* 0x040fe400078e0206 */
[----:B------:R-:W-:Y:S01]  /*103d0*/  @P1 IMAD.WIDE.U32 R6, R20, R12, R4 ;  /* 0x0000000c14061225 */ /* 0x000fe200078e0004 */
[----:B------:R-:W-:Y:S01]  /*103e0*/  @P0 LEA R4, P2, R2, UR4, 0x2 ;  /* 0x0000000402040c11 */ /* 0x000fe2000f8410ff */
[----:B------:R-:W-:Y:S02]  /*103f0*/  ULDC UR4, c[0x0][0x3f4] ;  /* 0x0000fd0000047ab9 */ /* 0x000fe40000000800 */
[----:B------:R-:W-:Y:S01]  /*10400*/  @P0 IMAD.IADD R5, R3, 0x1, R9 ;  /* 0x0000000103050824 */ /* 0x000fe200078e0209 */
[----:B------:R-:W-:Y:S01]  /*10410*/  @P1 LEA R8, P3, R6, UR6, 0x2 ;  /* 0x0000000606081c11 */ /* 0x000fe2000f8610ff */
[----:B------:R-:W-:-:S03]  /*10420*/  @P1 IMAD.IADD R3, R7, 0x1, R11 ;  /* 0x0000000107031824 */ /* 0x000fc600078e020b */
[----:B------:R-:W-:Y:S02]  /*10430*/  @P0 LEA.HI.X R5, R2, UR5, R5, 0x2, P2 ;  /* 0x0000000502050c11 */ /* 0x000fe400090f1405 */
[----:B------:R-:W-:Y:S01]  /*10440*/  @P1 LEA.HI.X R9, R6, UR7, R3, 0x2, P3 ;  /* 0x0000000706091c11 */ /* 0x000fe200098f1403 */
[----:B------:R-:W-:-:S04]  /*10450*/  IMAD.MOV.U32 R3, RZ, RZ, 0x3f800000 ;  /* 0x3f800000ff037424 */ /* 0x000fc800078e00ff */
[----:B------:R-:W2:Y:S04]  /*10460*/  @P1 LDG.E R0, desc[UR54][R8.64] ;  /* 0x0000003608001981 */ /* 0x000ea8000c1e1900 */
[----:B------:R-:W2:Y:S01]  /*10470*/  @P0 LDG.E R3, desc[UR54][R4.64] ;  /* 0x0000003604030981 */ /* 0x000ea2000c1e1900 */
[----:B------:R-:W-:Y:S01]  /*10480*/  ISETP.LT.AND P0, PT, RZ, UR4, PT ;  /* 0x00000004ff007c0c */ /* 0x000fe2000bf01270 */
[----:B------:R-:W-:Y:S01]  /*10490*/  ULDC UR4, c[0x0][0x9d8] ;  /* 0x0002760000047ab9 */ /* 0x000fe20000000800 */
[----:B--2---:R-:W-:-:S04]  /*104a0*/  FMUL.FTZ R0, R3, R0 ;  /* 0x0000000003007220 */ /* 0x004fc80000410000 */
[----:B------:R-:W-:-:S07]  /*104b0*/  FMUL.FTZ R2, R0, UR4 ;  /* 0x0000000400027c20 */ /* 0x000fce0008410000 */
[----:B------:R-:W-:Y:S05]  /*104c0*/  @P0 BRA `(.L_x_589) ;  /* 0x0000000000400947 */ /* 0x000fea0003800000 */
[----:B------:R-:W-:-:S04]  /*104d0*/  ULEA.HI UR4, UR43, UR43, URZ, 0x1 ;  /* 0x0000002b2b047291 */ /* 0x000fc8000f8f083f */
[----:B------:R-:W-:-:S04]  /*104e0*/  ULOP3.LUT UR4, UR4, 0xfffffffe, URZ, 0xc0, !UPT ;  /* 0xfffffffe04047892 */ /* 0x000fc8000f8ec03f */
[----:B------:R-:W-:-:S06]  /*104f0*/  UIADD3 UR4, UR43, -UR4, URZ ;  /* 0x800000042b047290 */ /* 0x000fcc000fffe03f */
[----:B------:R-:W-:-:S05]  /*10500*/  IMAD.U32 R3, RZ, RZ, UR4 ;  /* 0x00000004ff037e24 */ /* 0x000fca000f8e00ff */
[----:B------:R-:W-:-:S04]  /*10510*/  SHF.L.U32 R3, R3, 0x1f, RZ ;  /* 0x0000001f03037819 */ /* 0x000fc800000006ff */
[----:B------:R0:W1:Y:S03]  /*10520*/  SYNCS.PHASECHK.TRANS64.TRYWAIT P0, [R16+URZ+0x33400], R3 ;  /* 0x03340003100075a7 */ /* 0x000066000800017f */
[----:B-1----:R-:W-:Y:S05]  /*10530*/  @!P0 NANOSLEEP.SYNCS 0x989680 ;  /* 0x009896800000895d */ /* 0x002fea0003900000 */
[----:B------:R-:W1:Y:S01]  /*10540*/  @!P0 SYNCS.PHASECHK.TRANS64 P0, [R16+URZ+0x33400], R3 ;  /* 0x03340003100085a7 */ /* 0x000e62000800007f */
[----:B------:R-:W-:Y:S04]  /*10550*/  BSSY B0, `(.L_x_590) ;  /* 0x0000006000007945 */ /* 0x000fe80003800000 */
[----:B-1----:R-:W-:Y:S05]  /*10560*/  @P0 BRA `(.L_x_591) ;  /* 0x0000000000100947 */ /* 0x002fea0003800000 */
.L_x_592:
[----:B-1----:R1:W2:Y:S02]  /*10570*/  SYNCS.PHASECHK.TRANS64.TRYWAIT P0, [R16+URZ+0x33400], R3 ;  /* 0x03340003100075a7 */ /* 0x0022a4000800017f */
[----:B--2---:R-:W-:Y:S05]  /*10580*/  @!P0 NANOSLEEP.SYNCS 0x989680 ;  /* 0x009896800000895d */ /* 0x004fea0003900000 */
[----:B------:R-:W2:Y:S02]  /*10590*/  @!P0 SYNCS.PHASECHK.TRANS64 P0, [R16+URZ+0x33400], R3 ;  /* 0x03340003100085a7 */ /* 0x000ea4000800007f */
[----:B--2---:R-:W-:Y:S05]  /*105a0*/  @!P0 BRA `(.L_x_592) ;  /* 0xfffffffc00f08947 */ /* 0x004fea000383ffff */
.L_x_591:
[----:B------:R-:W-:Y:S05]  /*105b0*/  BSYNC B0 ;  /* 0x0000000000007941 */ /* 0x000fea0003800000 */
.L_x_590:
[----:B------:R-:W-:Y:S05]  /*105c0*/  BRA `(.L_x_593) ;  /* 0x0000006c003c7947 */ /* 0x000fea0003800000 */
.L_x_589:
[----:B------:R-:W0:Y:S01]  /*105d0*/  LDC.64 R24, c[0x0][0x3e8] ;  /* 0x0000fa00ff187b82 */ /* 0x000e220000000a00 */
[----:B------:R-:W-:Y:S01]  /*105e0*/  ULOP3.LUT UP0, URZ, UR52, 0x1bf, URZ, 0xc0, !UPT ;  /* 0x000001bf343f7892 */ /* 0x000fe2000f80c03f */
[----:B-----5:R-:W-:Y:S01]  /*105f0*/  SHF.R.S32.HI R0, RZ, 0x1f, R145 ;  /* 0x0000001fff007819 */ /* 0x020fe20000011491 */
[----:B------:R-:W-:Y:S01]  /*10600*/  ULDC.64 UR4, c[0x0][0x3f8] ;  /* 0x0000fe0000047ab9 */ /* 0x000fe20000000a00 */
[----:B------:R-:W-:-:S03]  /*10610*/  ULDC.64 UR6, c[0x0][0x408] ;  /* 0x0001020000067ab9 */ /* 0x000fc60000000a00 */
[----:B------:R-:W-:Y:S01]  /*10620*/  PLOP3.LUT P0, PT, PT, PT, UP0, 0x80, 0x0 ;  /* 0x000000000000781c */ /* 0x000fe20003f0f008 */
[----:B------:R-:W1:Y:S01]  /*10630*/  LDC.64 R28, c[0x0][0x400] ;  /* 0x00010000ff1c7b82 */ /* 0x000e620000000a00 */
[C---:B------:R-:W-:Y:S02]  /*10640*/  IMAD R4, R0.reuse, UR4, RZ ;  /* 0x0000000400047c24 */ /* 0x040fe4000f8e02ff */
[----:B------:R-:W-:Y:S02]  /*10650*/  IMAD R0, R0, UR6, RZ ;  /* 0x0000000600007c24 */ /* 0x000fe4000f8e02ff */
[C---:B------:R-:W-:Y:S02]  /*10660*/  IMAD R3, R145.reuse, UR5, R4 ;  /* 0x0000000591037c24 */ /* 0x040fe4000f8e0204 */
[C---:B------:R-:W-:Y:S02]  /*10670*/  IMAD R27, R145.reuse, UR7, R0 ;  /* 0x00000007911b7c24 */ /* 0x040fe4000f8e0200 */
[----:B0-----:R-:W-:-:S04]  /*10680*/  IMAD.WIDE.U32 R24, R145, UR4, R24 ;  /* 0x0000000491187c25 */ /* 0x001fc8000f8e0018 */
[----:B------:R-:W-:Y:S02]  /*10690*/  IMAD.IADD R26, R3, 0x1, R25 ;  /* 0x00000001031a7824 */ /* 0x000fe400078e0219 */
[----:B-1----:R-:W-:-:S04]  /*106a0*/  IMAD.WIDE.U32 R28, R145, UR6, R28 ;  /* 0x00000006911c7c25 */ /* 0x002fc8000f8e001c */
[----:B------:R-:W-:Y:S01]  /*106b0*/  IMAD.IADD R27, R27, 0x1, R29 ;  /* 0x000000011b1b7824 */ /* 0x000fe200078e021d */
[----:B------:R-:W-:Y:S06]  /*106c0*/  @!P0 BRA `(.L_x_594) ;  /* 0x0000000000408947 */ /* 0x000fec0003800000 */
[----:B------:R-:W-:Y:S01]  /*106d0*/  MOV R0, 0x0 ;  /* 0x0000000000007802 */ /* 0x000fe20000000f00 */
[----:B------:R-:W-:Y:S01]  /*106e0*/  ULDC.64 UR4, c[0x4][0xc0] ;  /* 0x0100300000047ab9 */ /* 0x000fe20000000a00 */
[----:B------:R-:W-:Y:S01]  /*106f0*/  ULDC.64 UR6, c[0x4][0xc8] ;  /* 0x0100320000067ab9 */ /* 0x000fe20000000a00 */
[----:B------:R-:W-:Y:S01]  /*10700*/  IMAD.U32 R4, RZ, RZ, UR4 ;  /* 0x00000004ff047e24 */ /* 0x000fe2000f8e00ff */
[----:B------:R0:W1:Y:S01]  /*10710*/  LDC.64 R14, c[0x4][R0] ;  /* 0x01000000000e7b82 */ /* 0x0000620000000a00 */
[----:B------:R-:W-:Y:S01]  /*10720*/  MOV R5, UR5 ;  /* 0x0000000500057c02 */ /* 0x000fe20008000f00 */
[----:B------:R-:W-:Y:S01]  /*10730*/  ULDC.64 UR4, c[0x4][0x28] ;  /* 0x01000a0000047ab9 */ /* 0x000fe20000000a00 */
[----:B------:R-:W-:Y:S01]  /*10740*/  IMAD.U32 R6, RZ, RZ, UR6 ;  /* 0x00000006ff067e24 */ /* 0x000fe2000f8e00ff */
[----:B------:R-:W-:Y:S01]  /*10750*/  MOV R8, 0x70 ;  /* 0x0000007000087802 */ /* 0x000fe20000000f00 */
[----:B------:R-:W-:Y:S02]  /*10760*/  IMAD.U32 R7, RZ, RZ, UR7 ;  /* 0x00000007ff077e24 */ /* 0x000fe4000f8e00ff */
[----:B------:R-:W-:-:S02]  /*10770*/  IMAD.U32 R10, RZ, RZ, UR4 ;  /* 0x00000004ff0a7e24 */ /* 0x000fc4000f8e00ff */
[----:B------:R-:W-:Y:S02]  /*10780*/  IMAD.U32 R11, RZ, RZ, UR5 ;  /* 0x00000005ff0b7e24 */ /* 0x000fe4000f8e00ff */
[----:B------:R-:W-:Y:S02]  /*10790*/  IMAD.MOV.U32 R12, RZ, RZ, 0x1 ;  /* 0x00000001ff0c7424 */ /* 0x000fe400078e00ff */
[----:B0-----:R-:W-:-:S07]  /*107a0*/  IMAD.MOV.U32 R13, RZ, RZ, RZ ;  /* 0x000000ffff0d7224 */ /* 0x001fce00078e00ff */
[----:B------:R-:W-:-:S07]  /*107b0*/  LEPC R20, `(.L_x_594) ;  /* 0x000000001014794e */ /* 0x000fce0000000000 */
[----:B-1----:R-:W-:Y:S05]  /*107c0*/  CALL.ABS.NOINC R14 ;  /* 0x000000000e007343 */ /* 0x002fea0003c00000 */
.L_x_594:
[----:B------:R-:W2:Y:S01]  /*107d0*/  LDL R45, [R1+0x14] ;  /* 0x00001400012d7983 */ /* 0x000ea20000100800 */
[----:B------:R-:W-:Y:S01]  /*107e0*/  ULDC.U8 UR4, c[0x0][0x410] ;  /* 0x0001040000047ab9 */ /* 0x000fe20000000000 */
[----:B------:R-:W-:Y:S01]  /*107f0*/  BSSY B0, `(.L_x_595) ;  /* 0x00006a4000007945 */ /* 0x000fe20003800000 */
[----:B------:R-:W-:Y:S01]  /*10800*/  ISETP.NE.AND P0, PT, RZ, UR4, PT ;  /* 0x00000004ff007c0c */ /* 0x000fe2000bf05270 */
[----:B--2---:R-:W-:-:S12]  /*10810*/  IMAD R10, R45, 0x80, R220 ;  /* 0x000000802d0a7824 */ /* 0x004fd800078e02dc */
[----:B------:R-:W-:Y:S05]  /*10820*/  @!P0 BRA `(.L_x_596) ;  /* 0x0000003400388947 */ /* 0x000fea0003800000 */
[----:B------:R-:W-:-:S03]  /*10830*/  UMOV UR4, 0xffffffff ;  /* 0xffffffff00047882 */ /* 0x000fc60000000000 */
[----:B------:R-:W-:Y:S05]  /*10840*/  BRA.DIV UR4, `(.L_x_597) ;  /* 0x000001a204547947 */ /* 0x000fea000b800000 */
[----:B------:R0:W1:Y:S04]  /*10850*/  SHFL.IDX PT, R3, R24, RZ, 0x1e1f ;  /* 0x001e1fff18037589 */ /* 0x00006800000e0000 */
[----:B------:R0:W2:Y:S04]  /*10860*/  SHFL.IDX PT, R14, R28, RZ, 0x1e1f ;  /* 0x001e1fff1c0e7589 */ /* 0x0000a800000e0000 */
[----:B------:R0:W3:Y:S04]  /*10870*/  SHFL.IDX PT, R0, R26, RZ, 0x1e1f ;  /* 0x001e1fff1a007589 */ /* 0x0000e800000e0000 */
[----:B------:R0:W4:Y:S02]  /*10880*/  SHFL.IDX PT, R4, R27, RZ, 0x1e1f ;  /* 0x001e1fff1b047589 */ /* 0x00012400000e0000 */
.L_x_820:
[----:B------:R-:W-:Y:S01]  /*10890*/  ULDC UR4, c[0x0][0x448] ;  /* 0x0001120000047ab9 */ /* 0x000fe20000000800 */
[----:B------:R-:W-:Y:S01]  /*108a0*/  BSSY B1, `(.L_x_598) ;  /* 0x000004d000017945 */ /* 0x000fe20003800000 */
[----:B------:R-:W-:Y:S01]  /*108b0*/  IMAD R153, R153, UR4, RZ ;  /* 0x0000000499997c24 */ /* 0x000fe2000f8e02ff */
[----:B------:R-:W-:Y:S02]  /*108c0*/  CS2R R8, SRZ ;  /* 0x0000000000087805 */ /* 0x000fe4000001ff00 */
[----:B------:R-:W-:Y:S02]  /*108d0*/  CS2R R12, SRZ ;  /* 0x00000000000c7805 */ /* 0x000fe4000001ff00 */
[----:B0-----:R-:W-:Y:S02]  /*108e0*/  CS2R R24, SRZ ;  /* 0x0000000000187805 */ /* 0x001fe4000001ff00 */
[----:B------:R-:W-:Y:S02]  /*108f0*/  CS2R R28, SRZ ;  /* 0x00000000001c7805 */ /* 0x000fe4000001ff00 */
[----:B------:R-:W-:-:S02]  /*10900*/  ISETP.GE.AND P0, PT, R10, R153, PT ;  /* 0x000000990a00720c */ /* 0x000fc40003f06270 */
        /* <DEDUP_REMOVED lines=8> */
[----:B------:R-:W-:Y:S06]  /*10990*/  @P0 BRA `(.L_x_599) ;  /* 0x0000000000f40947 */ /* 0x000fec0003800000 */
[----:B------:R-:W4:Y:S01]  /*109a0*/  LDL R42, [R1+0x5c] ;  /* 0x00005c00012a7983 */ /* 0x000f220000100800 */
[----:B------:R-:W-:-:S03]  /*109b0*/  ULDC UR4, c[0x0][0x3f4] ;  /* 0x0000fd0000047ab9 */ /* 0x000fc60000000800 */
[----:B------:R-:W4:Y:S04]  /*109c0*/  LDL R15, [R1+0x58] ;  /* 0x00005800010f7983 */ /* 0x000f280000100800 */
[----:B------:R-:W4:Y:S04]  /*109d0*/  LDL R51, [R1+0x54] ;  /* 0x0000540001337983 */ /* 0x000f280000100800 */
[----:B------:R-:W4:Y:S01]  /*109e0*/  LDL R50, [R1+0x50] ;  /* 0x0000500001327983 */ /* 0x000f220000100800 */
[----:B------:R-:W-:Y:S02]  /*109f0*/  ISETP.GE.AND P5, PT, R222, UR4, PT ;  /* 0x00000004de007c0c */ /* 0x000fe4000bfa6270 */
[----:B------:R-:W-:-:S02]  /*10a00*/  CS2R R32, SRZ ;  /* 0x0000000000207805 */ /* 0x000fc4000001ff00 */
[----:B------:R-:W-:Y:S02]  /*10a10*/  ISETP.GE.AND P2, PT, R22, UR4, PT ;  /* 0x0000000416007c0c */ /* 0x000fe4000bf46270 */
[----:B------:R-:W-:Y:S02]  /*10a20*/  CS2R R34, SRZ ;  /* 0x0000000000227805 */ /* 0x000fe4000001ff00 */
[----:B------:R-:W-:Y:S02]  /*10a30*/  ISETP.GE.AND P3, PT, R223, UR4, PT ;  /* 0x00000004df007c0c */ /* 0x000fe4000bf66270 */
[----:B------:R-:W-:Y:S02]  /*10a40*/  CS2R R36, SRZ ;  /* 0x0000000000247805 */ /* 0x000fe4000001ff00 */
[----:B------:R-:W-:Y:S02]  /*10a50*/  SHF.R.S32.HI R7, RZ, 0x1f, R222 ;  /* 0x0000001fff077819 */ /* 0x000fe400000114de */
[----:B-1----:R-:W-:-:S02]  /*10a60*/  @!P5 IADD3 R10, P1, R222, R3, RZ ;  /* 0x00000003de0ad210 */ /* 0x002fc40007f3e0ff */
[-C--:B--2---:R-:W-:Y:S02]  /*10a70*/  @!P5 IADD3 R12, P4, R222, R14.reuse, RZ ;  /* 0x0000000ede0cd210 */ /* 0x084fe40007f9e0ff */
[----:B------:R-:W-:Y:S01]  /*10a80*/  @!P2 SHF.R.S32.HI R5, RZ, 0x1f, R22 ;  /* 0x0000001fff05a819 */ /* 0x000fe20000011416 */
[----:B---3--:R-:W-:Y:S01]  /*10a90*/  @!P5 IMAD.X R11, R0, 0x1, R7, P1 ;  /* 0x00000001000bd824 */ /* 0x008fe200008e0607 */
[----:B------:R-:W-:Y:S02]  /*10aa0*/  @!P2 IADD3 R6, P0, R22, R3, RZ ;  /* 0x000000031606a210 */ /* 0x000fe40007f1e0ff */
[----:B----4-:R-:W-:Y:S02]  /*10ab0*/  @!P5 IADD3.X R13, R4, R7, RZ, P4, !PT ;  /* 0x00000007040dd210 */ /* 0x010fe400027fe4ff */
[----:B------:R-:W-:Y:S01]  /*10ac0*/  ISETP.GE.AND P1, PT, R225, UR4, PT ;  /* 0x00000004e1007c0c */ /* 0x000fe2000bf26270 */
[----:B------:R-:W-:Y:S01]  /*10ad0*/  @!P2 IMAD.X R7, R0, 0x1, R5, P0 ;  /* 0x000000010007a824 */ /* 0x000fe200000e0605 */
[----:B------:R-:W-:Y:S01]  /*10ae0*/  @!P2 IADD3 R8, P0, R22, R14, RZ ;  /* 0x0000000e1608a210 */ /* 0x000fe20007f1e0ff */
[----:B------:R-:W5:Y:S01]  /*10af0*/  @!P5 LD.E.64 R32, desc[UR54][R10.64] ;  /* 0x000000360a20d980 */ /* 0x000f62000c101b00 */
[----:B------:R-:W-:-:S02]  /*10b00*/  @!P3 IADD3 R20, P4, R223, R3, RZ ;  /* 0x00000003df14b210 */ /* 0x000fc40007f9e0ff */
[----:B------:R-:W-:Y:S01]  /*10b10*/  CS2R R38, SRZ ;  /* 0x0000000000267805 */ /* 0x000fe2000001ff00 */
[----:B------:R0:W5:Y:S01]  /*10b20*/  @!P5 LD.E.64 R34, desc[UR54][R12.64] ;  /* 0x000000360c22d980 */ /* 0x000162000c101b00 */
[----:B------:R-:W-:Y:S01]  /*10b30*/  @!P3 IADD3 R40, P5, R223, R14, RZ ;  /* 0x0000000edf28b210 */ /* 0x000fe20007fbe0ff */
[----:B------:R-:W-:Y:S01]  /*10b40*/  @!P2 IMAD.X R9, R4, 0x1, R5, P0 ;  /* 0x000000010409a824 */ /* 0x000fe200000e0605 */
[----:B------:R-:W-:Y:S02]  /*10b50*/  CS2R R28, SRZ ;  /* 0x00000000001c7805 */ /* 0x000fe4000001ff00 */
[----:B------:R-:W-:Y:S01]  /*10b60*/  CS2R R30, SRZ ;  /* 0x00000000001e7805 */ /* 0x000fe2000001ff00 */
[----:B------:R-:W5:Y:S01]  /*10b70*/  @!P2 LD.E.64 R36, desc[UR54][R6.64] ;  /* 0x000000360624a980 */ /* 0x000f62000c101b00 */
[----:B------:R-:W-:-:S03]  /*10b80*/  ISETP.GE.AND P0, PT, R224, UR4, PT ;  /* 0x00000004e0007c0c */ /* 0x000fc6000bf06270 */
[----:B------:R1:W5:Y:S01]  /*10b90*/  @!P2 LD.E.64 R38, desc[UR54][R8.64] ;  /* 0x000000360826a980 */ /* 0x000362000c101b00 */
[----:B------:R-:W-:Y:S02]  /*10ba0*/  ISETP.GE.AND P2, PT, R226, UR4, PT ;  /* 0x00000004e2007c0c */ /* 0x000fe4000bf46270 */
[----:B------:R-:W-:Y:S02]  /*10bb0*/  CS2R R24, SRZ ;  /* 0x0000000000187805 */ /* 0x000fe4000001ff00 */
[----:B------:R-:W-:Y:S02]  /*10bc0*/  CS2R R26, SRZ ;  /* 0x00000000001a7805 */ /* 0x000fe4000001ff00 */
[----:B0-----:R-:W-:Y:S02]  /*10bd0*/  CS2R R12, SRZ ;  /* 0x00000000000c7805 */ /* 0x001fe4000001ff00 */
[----:B------:R-:W-:Y:S02]  /*10be0*/  CS2R R10, SRZ ;  /* 0x00000000000a7805 */ /* 0x000fe4000001ff00 */
[----:B-1----:R-:W-:Y:S01]  /*10bf0*/  CS2R R8, SRZ ;  /* 0x0000000000087805 */ /* 0x002fe2000001ff00 */
[----:B------:R-:W-:-:S02]  /*10c00*/  @!P3 IMAD.X R21, R0, 0x1, R42, P4 ;  /* 0x000000010015b824 */ /* 0x000fc400020e062a */
[C---:B------:R-:W-:Y:S01]  /*10c10*/  @!P3 IMAD.X R41, R4.reuse, 0x1, R42, P5 ;  /* 0x000000010429b824 */ /* 0x040fe200028e062a */
[C---:B------:R-:W-:Y:S02]  /*10c20*/  @!P1 IADD3 R42, P4, R225.reuse, R14, RZ ;  /* 0x0000000ee12a9210 */ /* 0x040fe40007f9e0ff */
[----:B------:R-:W5:Y:S04]  /*10c30*/  @!P3 LD.E.64 R28, desc[UR54][R20.64] ;  /* 0x00000036141cb980 */ /* 0x000f68000c101b00 */
[----:B------:R0:W5:Y:S01]  /*10c40*/  @!P3 LD.E.64 R30, desc[UR54][R40.64] ;  /* 0x00000036281eb980 */ /* 0x000162000c101b00 */
[----:B------:R-:W-:Y:S01]  /*10c50*/  @!P1 IADD3 R6, P3, R225, R3, RZ ;  /* 0x00000003e1069210 */ /* 0x000fe20007f7e0ff */
[----:B------:R-:W-:-:S03]  /*10c60*/  @!P1 IMAD.X R43, R4, 0x1, R15, P4 ;  /* 0x00000001042b9824 */ /* 0x000fc600020e060f */
[----:B------:R-:W-:Y:S02]  /*10c70*/  @!P1 IADD3.X R7, R0, R15, RZ, P3, !PT ;  /* 0x0000000f00079210 */ /* 0x000fe40001ffe4ff */
[----:B------:R1:W5:Y:S01]  /*10c80*/  @!P1 LD.E.64 R26, desc[UR54][R42.64] ;  /* 0x000000362a1a9980 */ /* 0x000362000c101b00 */
[-C--:B------:R-:W-:Y:S02]  /*10c90*/  @!P0 IADD3 R46, P5, R224, R3.reuse, RZ ;  /* 0x00000003e02e8210 */ /* 0x080fe40007fbe0ff */
[----:B------:R-:W-:Y:S01]  /*10ca0*/  @!P2 IADD3 R48, P3, R226, R3, RZ ;  /* 0x00000003e230a210 */ /* 0x000fe20007f7e0ff */
[----:B------:R1:W5:Y:S01]  /*10cb0*/  @!P1 LD.E.64 R24, desc[UR54][R6.64] ;  /* 0x0000003606189980 */ /* 0x000362000c101b00 */
[-C--:B0-----:R-:W-:Y:S02]  /*10cc0*/  @!P0 IADD3 R40, P1, R224, R14.reuse, RZ ;  /* 0x0000000ee0288210 */ /* 0x081fe40007f3e0ff */
[----:B------:R-:W-:Y:S02]  /*10cd0*/  @!P2 IADD3 R14, P4, R226, R14, RZ ;  /* 0x0000000ee20ea210 */ /* 0x000fe40007f9e0ff */
[----:B------:R-:W-:Y:S01]  /*10ce0*/  CS2R R20, SRZ ;  /* 0x0000000000147805 */ /* 0x000fe2000001ff00 */
[----:B------:R-:W-:-:S02]  /*10cf0*/  @!P0 IMAD.X R47, R0, 0x1, R51, P5 ;  /* 0x00000001002f8824 */ /* 0x000fc400028e0633 */
[C---:B------:R-:W-:Y:S01]  /*10d00*/  @!P0 IMAD.X R41, R4.reuse, 0x1, R51, P1 ;  /* 0x0000000104298824 */ /* 0x040fe200008e0633 */
[----:B------:R-:W-:Y:S01]  /*10d10*/  @!P2 IADD3.X R15, R4, R50, RZ, P4, !PT ;  /* 0x00000032040fa210 */ /* 0x000fe200027fe4ff */
[----:B------:R-:W-:Y:S01]  /*10d20*/  @!P2 IMAD.X R49, R0, 0x1, R50, P3 ;  /* 0x000000010031a824 */ /* 0x000fe200018e0632 */
[----:B------:R1:W5:Y:S04]  /*10d30*/  @!P0 LD.E.64 R12, desc[UR54][R46.64] ;  /* 0x000000362e0c8980 */ /* 0x000368000c101b00 */
[----:B------:R1:W5:Y:S04]  /*10d40*/  @!P0 LD.E.64 R20, desc[UR54][R40.64] ;  /* 0x0000003628148980 */ /* 0x000368000c101b00 */
[----:B------:R1:W5:Y:S04]  /*10d50*/  @!P2 LD.E.64 R8, desc[UR54][R48.64] ;  /* 0x000000363008a980 */ /* 0x000368000c101b00 */
[----:B------:R1:W5:Y:S02]  /*10d60*/  @!P2 LD.E.64 R10, desc[UR54][R14.64] ;  /* 0x000000360e0aa980 */ /* 0x000364000c101b00 */
.L_x_599:
[----:B------:R-:W-:Y:S05]  /*10d70*/  BSYNC B1 ;  /* 0x0000000000017941 */ /* 0x000fea0003800000 */
.L_x_598:
[----:B------:R-:W-:Y:S01]  /*10d80*/  ULEA.HI UR4, UR43, UR43, URZ, 0x1 ;  /* 0x0000002b2b047291 */ /* 0x000fe2000f8f083f */
[----:B---3--:R-:W-:Y:S01]  /*10d90*/  IMAD R0, R45, -0x80, R153 ;  /* 0xffffff802d007824 */ /* 0x008fe200078e0299 */
[----:B------:R-:W-:Y:S02]  /*10da0*/  BSSY B1, `(.L_x_600) ;  /* 0x0000009000017945 */ /* 0x000fe40003800000 */
[----:B------:R-:W-:Y:S02]  /*10db0*/  ULOP3.LUT UR4, UR4, 0xfffffffe, URZ, 0xc0, !UPT ;  /* 0xfffffffe04047892 */ /* 0x000fe4000f8ec03f */
[----:B-1----:R-:W-:Y:S02]  /*10dc0*/  VIMNMX R3, R0, 0x80, PT ;  /* 0x0000008000037848 */ /* 0x002fe40003fe0100 */
[----:B------:R-:W-:Y:S02]  /*10dd0*/  UIADD3 UR4, UR43, -UR4, URZ ;  /* 0x800000042b047290 */ /* 0x000fe4000fffe03f */
[----:B------:R-:W-:-:S04]  /*10de0*/  ISETP.GE.AND P1, PT, R220, R3, PT ;  /* 0x00000003dc00720c */ /* 0x000fc80003f26270 */
[----:B------:R-:W-:-:S05]  /*10df0*/  IMAD.U32 R5, RZ, RZ, UR4 ;  /* 0x00000004ff057e24 */ /* 0x000fca000f8e00ff */
[----:B------:R-:W-:-:S04]  /*10e00*/  SHF.L.U32 R5, R5, 0x1f, RZ ;  /* 0x0000001f05057819 */ /* 0x000fc800000006ff */
[----:B------:R-:W0:Y:S02]  /*10e10*/  SYNCS.PHASECHK.TRANS64.TRYWAIT P0, [R16+URZ+0x33400], R5 ;  /* 0x03340005100075a7 */ /* 0x000e24000800017f */
[----:B0-----:R-:W-:Y:S05]  /*10e20*/  @!P0 BRA `(.L_x_601) ;  /* 0x0000019c004c8947 */ /* 0x001fea0003800000 */
.L_x_821:
[----:B------:R-:W-:Y:S05]  /*10e30*/  BSYNC B1 ;  /* 0x0000000000017941 */ /* 0x000fea0003800000 */
.L_x_600:
[----:B------:R-:W-:Y:S05]  /*10e40*/  @P1 BRA `(.L_x_602) ;  /* 0x0000006000f81947 */ /* 0x000fea0003800000 */
[----:B0-----:R-:W0:Y:S01]  /*10e50*/  LDC R5, c[0x0][0x3f4] ;  /* 0x0000fd00ff057b82 */ /* 0x001e220000000800 */
[----:B------:R-:W-:Y:S01]  /*10e60*/  IMAD.IADD R3, R16, 0x1, R235 ;  /* 0x0000000110037824 */ /* 0x000fe200078e02eb */
[----:B------:R-:W-:Y:S01]  /*10e70*/  BSSY B1, `(.L_x_603) ;  /* 0x0000080000017945 */ /* 0x000fe20003800000 */
[----:B------:R-:W-:Y:S02]  /*10e80*/  LOP3.LUT P5, RZ, R236, 0x2, RZ, 0xc0, !PT ;  /* 0x00000002ecff7812 */ /* 0x000fe400078ac0ff */
[----:B------:R-:W-:Y:S01]  /*10e90*/  VIADD R0, R3, 0x20 ;  /* 0x0000002003007836 */ /* 0x000fe20000000000 */
[-C--:B0-----:R-:W-:Y:S02]  /*10ea0*/  ISETP.GE.AND P6, PT, R22, R5.reuse, PT ;  /* 0x000000051600720c */ /* 0x081fe40003fc6270 */
[-C--:B------:R-:W-:Y:S02]  /*10eb0*/  ISETP.GE.AND P0, PT, R222, R5.reuse, PT ;  /* 0x00000005de00720c */ /* 0x080fe40003f06270 */
[----:B------:R-:W-:-:S02]  /*10ec0*/  ISETP.GE.AND P1, PT, R223, R5, PT ;  /* 0x00000005df00720c */ /* 0x000fc40003f26270 */
[-C--:B------:R-:W-:Y:S02]  /*10ed0*/  ISETP.GE.AND P2, PT, R225, R5.reuse, PT ;  /* 0x00000005e100720c */ /* 0x080fe40003f46270 */
[-C--:B------:R-:W-:Y:S02]  /*10ee0*/  ISETP.GE.AND P3, PT, R224, R5.reuse, PT ;  /* 0x00000005e000720c */ /* 0x080fe40003f66270 */
[----:B------:R-:W-:-:S03]  /*10ef0*/  ISETP.GE.AND P4, PT, R226, R5, PT ;  /* 0x00000005e200720c */ /* 0x000fc60003f86270 */
[----:B------:R-:W-:Y:S10]  /*10f00*/  @P6 BRA `(.L_x_604) ;  /* 0x0000000400d86947 */ /* 0x000ff40003800000 */
[----:B----4-:R-:W0:Y:S01]  /*10f10*/  LDS.128 R4, [R3+0x1e200] ;  /* 0x01e2000003047984 */ /* 0x010e220000000c00 */
[----:B-----5:R-:W-:Y:S02]  /*10f20*/  SHF.R.U32.HI R41, RZ, 0x8, R37 ;  /* 0x00000008ff297819 */ /* 0x020fe40000011625 */
[----:B------:R-:W-:Y:S02]  /*10f30*/  LOP3.LUT R40, R37, 0xff, RZ, 0xc0, !PT ;  /* 0x000000ff25287812 */ /* 0x000fe400078ec0ff */
[----:B------:R-:W-:Y:S02]  /*10f40*/  LOP3.LUT R41, R41, 0xff, RZ, 0xc0, !PT ;  /* 0x000000ff29297812 */ /* 0x000fe400078ec0ff */
[----:B------:R-:W-:Y:S02]  /*10f50*/  SHF.R.U32.HI R45, RZ, 0x8, R39 ;  /* 0x00000008ff2d7819 */ /* 0x000fe40000011627 */
[----:B------:R-:W-:Y:S02]  /*10f60*/  PRMT R40, R41, 0x7604, R40 ;  /* 0x0000760429287816 */ /* 0x000fe40000000028 */
[----:B------:R-:W-:-:S02]  /*10f70*/  SHF.R.U32.HI R47, RZ, 0x10, R37 ;  /* 0x00000010ff2f7819 */ /* 0x000fc40000011625 */
[----:B------:R-:W-:Y:S02]  /*10f80*/  SHF.R.U32.HI R41, RZ, 0x8, R38 ;  /* 0x00000008ff297819 */ /* 0x000fe40000011626 */
[----:B------:R-:W-:Y:S02]  /*10f90*/  LOP3.LUT R42, R39, 0xff, RZ, 0xc0, !PT ;  /* 0x000000ff272a7812 */ /* 0x000fe400078ec0ff */
[----:B------:R-:W-:Y:S02]  /*10fa0*/  LOP3.LUT R45, R45, 0xff, RZ, 0xc0, !PT ;  /* 0x000000ff2d2d7812 */ /* 0x000fe400078ec0ff */
[----:B------:R-:W-:Y:S02]  /*10fb0*/  SHF.R.U32.HI R46, RZ, 0x10, R39 ;  /* 0x00000010ff2e7819 */ /* 0x000fe40000011627 */
[----:B------:R-:W-:Y:S02]  /*10fc0*/  SHF.R.U32.HI R15, RZ, 0x8, R36 ;  /* 0x00000008ff0f7819 */ /* 0x000fe40000011624 */
[----:B------:R-:W-:Y:S01]  /*10fd0*/  LOP3.LUT R43, R41, 0xff, RZ, 0xc0, !PT ;  /* 0x000000ff292b7812 */ /* 0x000fe200078ec0ff */
[----:B------:R-:W-:Y:S01]  /*10fe0*/  IMAD.U32 R41, R47, 0x10000, RZ ;  /* 0x000100002f297824 */ /* 0x000fe200078e00ff */
[----:B------:R-:W-:-:S02]  /*10ff0*/  PRMT R42, R45, 0x7604, R42 ;  /* 0x000076042d2a7816 */ /* 0x000fc4000000002a */
[----:B------:R-:W-:Y:S02]  /*11000*/  SHF.L.U32 R45, R46, 0x10, RZ ;  /* 0x000000102e2d7819 */ /* 0x000fe400000006ff */
[----:B--2---:R-:W-:Y:S02]  /*11010*/  LOP3.LUT R14, R36, 0xff, RZ, 0xc0, !PT ;  /* 0x000000ff240e7812 */ /* 0x004fe400078ec0ff */
[----:B------:R-:W-:Y:S02]  /*11020*/  LOP3.LUT R15, R15, 0xff, RZ, 0xc0, !PT ;  /* 0x000000ff0f0f7812 */ /* 0x000fe400078ec0ff */
[----:B------:R-:W-:Y:S02]  /*11030*/  LOP3.LUT R41, R40, 0xff0000, R41, 0xf8, !PT ;  /* 0x00ff000028297812 */ /* 0x000fe400078ef829 */
[----:B------:R-:W-:Y:S02]  /*11040*/  LOP3.LUT R45, R42, 0xff0000, R45, 0xf8, !PT ;  /* 0x00ff00002a2d7812 */ /* 0x000fe400078ef82d */
[----:B------:R-:W-:-:S02]  /*11050*/  PRMT R15, R15, 0x7604, R14 ;  /* 0x000076040f0f7816 */ /* 0x000fc4000000000e */
[----:B------:R-:W-:Y:S02]  /*11060*/  LOP3.LUT R14, R38, 0xff, RZ, 0xc0, !PT ;  /* 0x000000ff260e7812 */ /* 0x000fe400078ec0ff */
[----:B------:R-:W-:Y:S02]  /*11070*/  LOP3.LUT R45, R45, 0xff000000, R39, 0xf8, !PT ;  /* 0xff0000002d2d7812 */ /* 0x000fe400078ef827 */
[----:B------:R-:W-:Y:S02]  /*11080*/  LOP3.LUT R41, R41, 0xff000000, R37, 0xf8, !PT ;  /* 0xff00000029297812 */ /* 0x000fe400078ef825 */
[----:B------:R-:W-:Y:S02]  /*11090*/  PRMT R43, R43, 0x7604, R14 ;  /* 0x000076042b2b7816 */ /* 0x000fe4000000000e */
[----:B0-----:R-:W-:Y:S02]  /*110a0*/  F2FP.F16.E4M3.UNPACK_B R14, R6.H1 ;  /* 0x00000006ff0e723e */ /* 0x001fe400030006ff */
[----:B------:R-:W-:-:S02]  /*110b0*/  F2FP.F16.E4M3.UNPACK_B R46, R45 ;  /* 0x0000002dff2e723e */ /* 0x000fc400020006ff */
[----:B------:R-:W-:Y:S01]  /*110c0*/  F2FP.F16.E4M3.UNPACK_B R39, R41 ;  /* 0x00000029ff27723e */ /* 0x000fe200020006ff */
[--C-:B------:R-:W-:Y:S01]  /*110d0*/  HADD2.F32 R37, -RZ, R14.reuse.H0_H0 ;  /* 0x2000000eff257230 */ /* 0x100fe20000004100 */
[----:B------:R-:W-:Y:S01]  /*110e0*/  LOP3.LUT R15, R15, 0xff0000, R36, 0xf8, !PT ;  /* 0x00ff00000f0f7812 */ /* 0x000fe200078ef824 */
[----:B------:R-:W-:Y:S01]  /*110f0*/  HADD2.F32 R14, -RZ, R14.H1_H1 ;  /* 0x3000000eff0e7230 */ /* 0x000fe20000004100 */
[----:B------:R-:W-:Y:S01]  /*11100*/  LOP3.LUT R43, R43, 0xff0000, R38, 0xf8, !PT ;  /* 0x00ff00002b2b7812 */ /* 0x000fe200078ef826 */
[--C-:B------:R-:W-:Y:S01]  /*11110*/  HADD2.F32 R47, -RZ, R46.reuse.H1_H1 ;  /* 0x3000002eff2f7230 */ /* 0x100fe20000004100 */
[----:B------:R-:W-:Y:S01]  /*11120*/  LOP3.LUT R40, R15, 0xff000000, R36, 0xf8, !PT ;  /* 0xff0000000f287812 */ /* 0x000fe200078ef824 */
[--C-:B------:R-:W-:Y:S01]  /*11130*/  HADD2.F32 R42, -RZ, R39.reuse.H1_H1 ;  /* 0x30000027ff2a7230 */ /* 0x100fe20000004100 */
[----:B------:R-:W-:Y:S01]  /*11140*/  F2FP.F16.E4M3.UNPACK_B R36, R6 ;  /* 0x00000006ff24723e */ /* 0x000fe200020006ff */
[----:B------:R-:W-:Y:S02]  /*11150*/  HADD2.F32 R46, -RZ, R46.H0_H0 ;  /* 0x2000002eff2e7230 */ /* 0x000fe40000004100 */
[C---:B------:R-:W-:Y:S01]  /*11160*/  FMUL.FTZ R48, R14.reuse, R47 ;  /* 0x0000002f0e307220 */ /* 0x040fe20000410000 */
[-C--:B------:R-:W-:Y:S01]  /*11170*/  F2FP.F16.E4M3.UNPACK_B R15, R5.reuse.H1 ;  /* 0x00000005ff0f723e */ /* 0x080fe200030006ff */
[-C--:B------:R-:W-:Y:S01]  /*11180*/  FMUL.FTZ R52, R14, R42.reuse ;  /* 0x0000002a0e347220 */ /* 0x080fe20000410000 */
[----:B------:R-:W-:Y:S01]  /*11190*/  F2FP.F16.E4M3.UNPACK_B R14, R5 ;  /* 0x00000005ff0e723e */ /* 0x000fe200020006ff */
[--C-:B------:R-:W-:Y:S01]  /*111a0*/  HADD2.F32 R5, -RZ, R36.reuse.H1_H1 ;  /* 0x30000024ff057230 */ /* 0x100fe20000004100 */
[----:B------:R-:W-:Y:S01]  /*111b0*/  LOP3.LUT R43, R43, 0xff000000, R38, 0xf8, !PT ;  /* 0xff0000002b2b7812 */ /* 0x000fe200078ef826 */
[C---:B------:R-:W-:Y:S01]  /*111c0*/  FFMA.FTZ R50, R37.reuse, R42, -R48 ;  /* 0x0000002a25327223 */ /* 0x040fe20000010830 */
[----:B------:R-:W-:Y:S01]  /*111d0*/  FFMA.FTZ R51, R37, R47, R52 ;  /* 0x0000002f25337223 */ /* 0x000fe20000010034 */
[----:B------:R-:W-:Y:S01]  /*111e0*/  HADD2.F32 R39, -RZ, R39.H0_H0 ;  /* 0x20000027ff277230 */ /* 0x000fe20000004100 */
[----:B------:R-:W-:Y:S01]  /*111f0*/  F2FP.F16.E4M3.UNPACK_B R38, R7 ;  /* 0x00000007ff26723e */ /* 0x000fe200020006ff */
[----:B------:R-:W-:Y:S01]  /*11200*/  HADD2.F32 R36, -RZ, R36.H0_H0 ;  /* 0x20000024ff247230 */ /* 0x000fe20000004100 */
[----:B------:R-:W-:Y:S01]  /*11210*/  F2FP.F16.E4M3.UNPACK_B R45, R45.H1 ;  /* 0x0000002dff2d723e */ /* 0x000fe200030006ff */
[C---:B------:R-:W-:Y:S01]  /*11220*/  FMUL.FTZ R37, R5.reuse, R46 ;  /* 0x0000002e05257220 */ /* 0x040fe20000410000 */
[----:B------:R-:W-:Y:S01]  /*11230*/  F2FP.F16.E4M3.UNPACK_B R41, R41.H1 ;  /* 0x00000029ff29723e */ /* 0x000fe200030006ff */
[----:B------:R-:W-:Y:S01]  /*11240*/  FMUL.FTZ R49, R5, R39 ;  /* 0x0000002705317220 */ /* 0x000fe20000410000 */
[----:B------:R-:W-:Y:S01]  /*11250*/  F2FP.F16.E4M3.UNPACK_B R7, R7.H1 ;  /* 0x00000007ff07723e */ /* 0x000fe200030006ff */
[----:B------:R-:W-:Y:S01]  /*11260*/  FFMA.FTZ R47, R36, R39, -R37 ;  /* 0x00000027242f7223 */ /* 0x000fe20000010825 */
[----:B------:R-:W-:-:S02]  /*11270*/  HADD2.F32 R5, -RZ, R38.H1_H1 ;  /* 0x30000026ff057230 */ /* 0x000fc40000004100 */
[----:B------:R-:W-:Y:S01]  /*11280*/  FFMA.FTZ R48, R36, R46, R49 ;  /* 0x0000002e24307223 */ /* 0x000fe20000010031 */
[----:B------:R-:W-:Y:S01]  /*11290*/  HADD2.F32 R42, -RZ, R45.H0_H0 ;  /* 0x2000002dff2a7230 */ /* 0x000fe20000004100 */
[-C--:B------:R-:W-:Y:S01]  /*112a0*/  F2FP.F16.E4M3.UNPACK_B R6, R4.reuse ;  /* 0x00000004ff06723e */ /* 0x080fe200020006ff */
[----:B------:R-:W-:Y:S01]  /*112b0*/  HADD2.F32 R37, -RZ, R41.H0_H0 ;  /* 0x20000029ff257230 */ /* 0x000fe20000004100 */
[----:B------:R-:W-:Y:S01]  /*112c0*/  F2FP.F16.E4M3.UNPACK_B R4, R4.H1 ;  /* 0x00000004ff04723e */ /* 0x000fe200030006ff */
[----:B------:R-:W-:Y:S02]  /*112d0*/  HADD2.F32 R38, -RZ, R38.H0_H0 ;  /* 0x20000026ff267230 */ /* 0x000fe40000004100 */
[C---:B------:R-:W-:Y:S01]  /*112e0*/  FMUL.FTZ R39, R5.reuse, R42 ;  /* 0x0000002a05277220 */ /* 0x040fe20000410000 */
[----:B------:R-:W-:Y:S02]  /*112f0*/  HADD2.F32 R45, -RZ, R45.H1_H1 ;  /* 0x3000002dff2d7230 */ /* 0x000fe40000004100 */
[----:B------:R-:W-:Y:S01]  /*11300*/  FMUL.FTZ R53, R5, R37 ;  /* 0x0000002505357220 */ /* 0x000fe20000410000 */
[----:B------:R-:W-:-:S02]  /*11310*/  HADD2.F32 R36, -RZ, R7.H1_H1 ;  /* 0x30000007ff247230 */ /* 0x000fc40000004100 */
[C---:B------:R-:W-:Y:S01]  /*11320*/  FFMA.FTZ R49, R38.reuse, R37, -R39 ;  /* 0x0000002526317223 */ /* 0x040fe20000010827 */
[----:B------:R-:W-:Y:S02]  /*11330*/  HADD2.F32 R41, -RZ, R41.H1_H1 ;  /* 0x30000029ff297230 */ /* 0x000fe40000004100 */
[----:B------:R-:W-:Y:S01]  /*11340*/  FFMA.FTZ R52, R38, R42, R53 ;  /* 0x0000002a26347223 */ /* 0x000fe20000010035 */
[----:B------:R-:W-:Y:S02]  /*11350*/  HADD2.F32 R5, -RZ, R7.H0_H0 ;  /* 0x20000007ff057230 */ /* 0x000fe40000004100 */
[C---:B------:R-:W-:Y:S01]  /*11360*/  FMUL.FTZ R46, R36.reuse, R45 ;  /* 0x0000002d242e7220 */ /* 0x040fe20000410000 */
[----:B------:R-:W-:Y:S01]  /*11370*/  F2FP.F16.E4M3.UNPACK_B R37, R43 ;  /* 0x0000002bff25723e */ /* 0x000fe200020006ff */
[-C--:B------:R-:W-:Y:S01]  /*11380*/  FMUL.FTZ R38, R36, R41.reuse ;  /* 0x0000002924267220 */ /* 0x080fe20000410000 */
[----:B------:R-:W-:Y:S01]  /*11390*/  F2FP.F16.E4M3.UNPACK_B R36, R40 ;  /* 0x00000028ff24723e */ /* 0x000fe200020006ff */
[----:B------:R-:W-:Y:S01]  /*113a0*/  FFMA.FTZ R53, R5, R41, -R46 ;  /* 0x0000002905357223 */ /* 0x000fe2000001082e */
[----:B------:R-:W-:-:S02]  /*113b0*/  HADD2.F32 R7, -RZ, R4.H1_H1 ;  /* 0x30000004ff077230 */ /* 0x000fc40000004100 */
[----:B------:R-:W-:Y:S01]  /*113c0*/  FFMA.FTZ R54, R5, R45, R38 ;  /* 0x0000002d05367223 */ /* 0x000fe20000010026 */
[--C-:B------:R-:W-:Y:S01]  /*113d0*/  HADD2.F32 R42, -RZ, R37.reuse.H1_H1 ;  /* 0x30000025ff2a7230 */ /* 0x100fe20000004100 */
[----:B------:R-:W-:Y:S01]  /*113e0*/  F2FP.F16.E4M3.UNPACK_B R40, R40.H1 ;  /* 0x00000028ff28723e */ /* 0x000fe200030006ff */
[----:B------:R-:W-:Y:S01]  /*113f0*/  HADD2.F32 R38, -RZ, R36.H1_H1 ;  /* 0x30000024ff267230 */ /* 0x000fe20000004100 */
[----:B------:R-:W-:Y:S01]  /*11400*/  F2FP.F16.E4M3.UNPACK_B R43, R43.H1 ;  /* 0x0000002bff2b723e */ /* 0x000fe200030006ff */
[----:B------:R-:W-:Y:S02]  /*11410*/  HADD2.F32 R5, -RZ, R4.H0_H0 ;  /* 0x20000004ff057230 */ /* 0x000fe40000004100 */
[----:B------:R-:W-:Y:S01]  /*11420*/  FMUL.FTZ R46, R7, R42 ;  /* 0x0000002a072e7220 */ /* 0x000fe20000410000 */
[----:B------:R-:W-:Y:S02]  /*11430*/  HADD2.F32 R39, -RZ, R37.H0_H0 ;  /* 0x20000025ff277230 */ /* 0x000fe40000004100 */
[----:B------:R-:W-:-:S02]  /*11440*/  HADD2.F32 R4, -RZ, R6.H1_H1 ;  /* 0x30000006ff047230 */ /* 0x000fc40000004100 */
[-C--:B------:R-:W-:Y:S01]  /*11450*/  FFMA.FTZ R46, R5, R38.reuse, -R46 ;  /* 0x00000026052e7223 */ /* 0x080fe2000001082e */
[----:B------:R-:W-:Y:S02]  /*11460*/  HADD2.F32 R37, -RZ, R36.H0_H0 ;  /* 0x20000024ff257230 */ /* 0x000fe40000004100 */
[----:B------:R-:W-:Y:S01]  /*11470*/  FMUL.FTZ R36, R7, R38 ;  /* 0x0000002607247220 */ /* 0x000fe20000410000 */
[----:B------:R-:W-:Y:S02]  /*11480*/  HADD2.F32 R6, -RZ, R6.H0_H0 ;  /* 0x20000006ff067230 */ /* 0x000fe40000004100 */
[C---:B------:R-:W-:Y:S01]  /*11490*/  FMUL.FTZ R7, R4.reuse, R39 ;  /* 0x0000002704077220 */ /* 0x040fe20000410000 */
[-C--:B------:R-:W-:Y:S01]  /*114a0*/  FMUL.FTZ R4, R4, R37.reuse ;  /* 0x0000002504047220 */ /* 0x080fe20000410000 */
[----:B------:R-:W-:Y:S02]  /*114b0*/  FFMA.FTZ R41, R5, R42, R36 ;  /* 0x0000002a05297223 */ /* 0x000fe40000010024 */
[----:B------:R-:W-:Y:S01]  /*114c0*/  FFMA.FTZ R37, R6, R37, -R7 ;  /* 0x0000002506257223 */ /* 0x000fe20000010807 */
[----:B------:R-:W-:-:S02]  /*114d0*/  HADD2.F32 R5, -RZ, R15.H1_H1 ;  /* 0x3000000fff057230 */ /* 0x000fc40000004100 */
[----:B------:R-:W-:Y:S01]  /*114e0*/  FFMA.FTZ R38, R6, R39, R4 ;  /* 0x0000002706267223 */ /* 0x000fe20000010004 */
[----:B------:R-:W-:Y:S02]  /*114f0*/  HADD2.F32 R6, -RZ, R40.H1_H1 ;  /* 0x30000028ff067230 */ /* 0x000fe40000004100 */
[--C-:B------:R-:W-:Y:S02]  /*11500*/  HADD2.F32 R36, -RZ, R43.reuse.H1_H1 ;  /* 0x3000002bff247230 */ /* 0x100fe40000004100 */
[----:B------:R-:W-:Y:S02]  /*11510*/  HADD2.F32 R43, -RZ, R43.H0_H0 ;  /* 0x2000002bff2b7230 */ /* 0x000fe40000004100 */
[----:B------:R-:W-:Y:S01]  /*11520*/  FMUL.FTZ R39, R5, R6 ;  /* 0x0000000605277220 */ /* 0x000fe20000410000 */
[----:B------:R-:W-:Y:S02]  /*11530*/  HADD2.F32 R4, -RZ, R14.H1_H1 ;  /* 0x3000000eff047230 */ /* 0x000fe40000004100 */
[----:B------:R-:W-:-:S02]  /*11540*/  HADD2.F32 R7, -RZ, R40.H0_H0 ;  /* 0x20000028ff077230 */ /* 0x000fc40000004100 */
[----:B------:R-:W-:Y:S01]  /*11550*/  FMUL.FTZ R40, R5, R36 ;  /* 0x0000002405287220 */ /* 0x000fe20000410000 */
[----:B------:R-:W-:Y:S02]  /*11560*/  HADD2.F32 R15, -RZ, R15.H0_H0 ;  /* 0x2000000fff0f7230 */ /* 0x000fe40000004100 */
[C---:B------:R-:W-:Y:S01]  /*11570*/  FMUL.FTZ R5, R4.reuse, R43 ;  /* 0x0000002b04057220 */ /* 0x040fe20000410000 */
[----:B------:R-:W-:Y:S02]  /*11580*/  HADD2.F32 R14, -RZ, R14.H0_H0 ;  /* 0x2000000eff0e7230 */ /* 0x000fe40000004100 */
[-C--:B------:R-:W-:Y:S01]  /*11590*/  FMUL.FTZ R4, R4, R7.reuse ;  /* 0x0000000704047220 */ /* 0x080fe20000410000 */
[C---:B------:R-:W-:Y:S01]  /*115a0*/  FFMA.FTZ R40, R15.reuse, R6, -R40 ;  /* 0x000000060f287223 */ /* 0x040fe20000010828 */
[----:B------:R-:W-:Y:S01]  /*115b0*/  FFMA.FTZ R39, R15, R36, R39 ;  /* 0x000000240f277223 */ /* 0x000fe20000010027 */
[C---:B------:R-:W-:Y:S01]  /*115c0*/  FFMA.FTZ R5, R14.reuse, R7, -R5 ;  /* 0x000000070e057223 */ /* 0x040fe20000010805 */
[----:B------:R-:W-:Y:S01]  /*115d0*/  FFMA.FTZ R14, R14, R43, R4 ;  /* 0x0000002b0e0e7223 */ /* 0x000fe20000010004 */
[----:B------:R-:W-:-:S02]  /*115e0*/  F2FP.SATFINITE.E4M3.F32.PACK_AB_MERGE_C R6, R51, R50, RZ ;  /* 0x000000323306723e */ /* 0x000fc400048070ff */
[----:B------:R-:W-:Y:S02]  /*115f0*/  F2FP.SATFINITE.E4M3.F32.PACK_AB_MERGE_C R7, R54, R53, RZ ;  /* 0x000000353607723e */ /* 0x000fe400048070ff */
[----:B------:R-:W-:Y:S02]  /*11600*/  F2FP.SATFINITE.E4M3.F32.PACK_AB_MERGE_C R4, R41, R46, RZ ;  /* 0x0000002e2904723e */ /* 0x000fe400048070ff */
[----:B------:R-:W-:Y:S02]  /*11610*/  F2FP.SATFINITE.E4M3.F32.PACK_AB_MERGE_C R39, R39, R40, RZ ;  /* 0x000000282727723e */ /* 0x000fe400048070ff */
[----:B------:R-:W-:Y:S02]  /*11620*/  F2FP.SATFINITE.E4M3.F32.PACK_AB_MERGE_C R6, R48, R47, R6 ;  /* 0x0000002f3006723e */ /* 0x000fe40004807006 */
[----:B------:R-:W-:Y:S02]  /*11630*/  F2FP.SATFINITE.E4M3.F32.PACK_AB_MERGE_C R7, R52, R49, R7 ;  /* 0x000000313407723e */ /* 0x000fe40004807007 */
[----:B------:R-:W-:-:S02]  /*11640*/  F2FP.SATFINITE.E4M3.F32.PACK_AB_MERGE_C R4, R38, R37, R4 ;  /* 0x000000252604723e */ /* 0x000fc40004807004 */
[----:B------:R-:W-:-:S05]  /*11650*/  F2FP.SATFINITE.E4M3.F32.PACK_AB_MERGE_C R5, R14, R5, R39 ;  /* 0x000000050e05723e */ /* 0x000fca0004807027 */
[----:B------:R0:W-:Y:S02]  /*11660*/  STS.128 [R3+0x1e200], R4 ;  /* 0x01e2000403007388 */ /* 0x0001e40000000c00 */
.L_x_604:
[----:B------:R-:W-:Y:S05]  /*11670*/  BSYNC B1 ;  /* 0x0000000000017941 */ /* 0x000fea0003800000 */
.L_x_603:
[----:B------:R-:W-:Y:S01]  /*11680*/  BSSY B1, `(.L_x_605) ;  /* 0x000007d000017945 */ /* 0x000fe20003800000 */
[----:B------:R-:W-:-:S03]  /*11690*/  @P5 VIADD R0, R3, 0xffffffe0 ;  /* 0xffffffe003005836 */ /* 0x000fc60000000000 */
[----:B------:R-:W-:Y:S05]  /*116a0*/  @P0 BRA `(.L_x_606) ;  /* 0x0000000400e80947 */ /* 0x000fea0003800000 */
[----:B0---4-:R-:W0:Y:S01]  /*116b0*/  LDS.128 R4, [R0+0x1e200] ;  /* 0x01e2000000047984 */ /* 0x011e220000000c00 */
[----:B-----5:R-:W-:Y:S02]  /*116c0*/  SHF.R.U32.HI R36, RZ, 0x8, R33 ;  /* 0x00000008ff247819 */ /* 0x020fe40000011621 */
[----:B------:R-:W-:Y:S02]  /*116d0*/  SHF.R.U32.HI R40, RZ, 0x8, R35 ;  /* 0x00000008ff287819 */ /* 0x000fe40000011623 */
[----:B------:R-:W-:Y:S02]  /*116e0*/  LOP3.LUT R37, R33, 0xff, RZ, 0xc0, !PT ;  /* 0x000000ff21257812 */ /* 0x000fe400078ec0ff */
[----:B------:R-:W-:Y:S02]  /*116f0*/  LOP3.LUT R41, R35, 0xff, RZ, 0xc0, !PT ;  /* 0x000000ff23297812 */ /* 0x000fe400078ec0ff */
[----:B------:R-:W-:Y:S02]  /*11700*/  LOP3.LUT R36, R36, 0xff, RZ, 0xc0, !PT ;  /* 0x000000ff24247812 */ /* 0x000fe400078ec0ff */
[----:B------:R-:W-:-:S02]  /*11710*/  LOP3.LUT R40, R40, 0xff, RZ, 0xc0, !PT ;  /* 0x000000ff28287812 */ /* 0x000fc400078ec0ff */
[----:B--2---:R-:W-:Y:S02]  /*11720*/  SHF.R.U32.HI R14, RZ, 0x8, R32 ;  /* 0x00000008ff0e7819 */ /* 0x004fe40000011620 */
[----:B------:R-:W-:Y:S02]  /*11730*/  PRMT R37, R36, 0x7604, R37 ;  /* 0x0000760424257816 */ /* 0x000fe40000000025 */
[----:B------:R-:W-:Y:S02]  /*11740*/  PRMT R41, R40, 0x7604, R41 ;  /* 0x0000760428297816 */ /* 0x000fe40000000029 */
[----:B------:R-:W-:Y:S02]  /*11750*/  SHF.R.U32.HI R36, RZ, 0x10, R33 ;  /* 0x00000010ff247819 */ /* 0x000fe40000011621 */
[----:B------:R-:W-:Y:S02]  /*11760*/  SHF.R.U32.HI R40, RZ, 0x10, R35 ;  /* 0x00000010ff287819 */ /* 0x000fe40000011623 */
[----:B------:R-:W-:-:S02]  /*11770*/  LOP3.LUT R15, R32, 0xff, RZ, 0xc0, !PT ;  /* 0x000000ff200f7812 */ /* 0x000fc400078ec0ff */
[----:B------:R-:W-:Y:S02]  /*11780*/  LOP3.LUT R14, R14, 0xff, RZ, 0xc0, !PT ;  /* 0x000000ff0e0e7812 */ /* 0x000fe400078ec0ff */
[----:B------:R-:W-:Y:S02]  /*11790*/  SHF.R.U32.HI R38, RZ, 0x8, R34 ;  /* 0x00000008ff267819 */ /* 0x000fe40000011622 */
[----:B------:R-:W-:Y:S02]  /*117a0*/  LOP3.LUT R36, R36, 0xff, RZ, 0xc0, !PT ;  /* 0x000000ff24247812 */ /* 0x000fe400078ec0ff */
[----:B------:R-:W-:Y:S02]  /*117b0*/  LOP3.LUT R40, R40, 0xff, RZ, 0xc0, !PT ;  /* 0x000000ff28287812 */ /* 0x000fe400078ec0ff */
[----:B------:R-:W-:Y:S02]  /*117c0*/  PRMT R15, R14, 0x7604, R15 ;  /* 0x000076040e0f7816 */ /* 0x000fe4000000000f */
[----:B------:R-:W-:-:S02]  /*117d0*/  SHF.R.U32.HI R14, RZ, 0x10, R32 ;  /* 0x00000010ff0e7819 */ /* 0x000fc40000011620 */
[----:B------:R-:W-:Y:S02]  /*117e0*/  LOP3.LUT R39, R34, 0xff, RZ, 0xc0, !PT ;  /* 0x000000ff22277812 */ /* 0x000fe400078ec0ff */
[----:B------:R-:W-:Y:S02]  /*117f0*/  LOP3.LUT R38, R38, 0xff, RZ, 0xc0, !PT ;  /* 0x000000ff26267812 */ /* 0x000fe400078ec0ff */
[----:B------:R-:W-:Y:S02]  /*11800*/  PRMT R37, R36, 0x7054, R37 ;  /* 0x0000705424257816 */ /* 0x000fe40000000025 */
[----:B------:R-:W-:Y:S02]  /*11810*/  PRMT R41, R40, 0x7054, R41 ;  /* 0x0000705428297816 */ /* 0x000fe40000000029 */
[----:B------:R-:W-:Y:S02]  /*11820*/  LOP3.LUT R14, R14, 0xff, RZ, 0xc0, !PT ;  /* 0x000000ff0e0e7812 */ /* 0x000fe400078ec0ff */
[----:B------:R-:W-:-:S02]  /*11830*/  PRMT R39, R38, 0x7604, R39 ;  /* 0x0000760426277816 */ /* 0x000fc40000000027 */
[----:B------:R-:W-:Y:S02]  /*11840*/  SHF.R.U32.HI R38, RZ, 0x10, R34 ;  /* 0x00000010ff267819 */ /* 0x000fe40000011622 */
[----:B------:R-:W-:Y:S02]  /*11850*/  LOP3.LUT R41, R41, 0xff000000, R35, 0xf8, !PT ;  /* 0xff00000029297812 */ /* 0x000fe400078ef823 */
[----:B------:R-:W-:Y:S02]  /*11860*/  LOP3.LUT R37, R37, 0xff000000, R33, 0xf8, !PT ;  /* 0xff00000025257812 */ /* 0x000fe400078ef821 */
[----:B------:R-:W-:Y:S02]  /*11870*/  PRMT R15, R14, 0x7054, R15 ;  /* 0x000070540e0f7816 */ /* 0x000fe4000000000f */
[----:B0-----:R-:W-:Y:S02]  /*11880*/  F2FP.F16.E4M3.UNPACK_B R14, R6.H1 ;  /* 0x00000006ff0e723e */ /* 0x001fe400030006ff */
[----:B------:R-:W-:-:S02]  /*11890*/  LOP3.LUT R38, R38, 0xff, RZ, 0xc0, !PT ;  /* 0x000000ff26267812 */ /* 0x000fc400078ec0ff */
[----:B------:R-:W-:Y:S01]  /*118a0*/  F2FP.F16.E4M3.UNPACK_B R40, R41 ;  /* 0x00000029ff28723e */ /* 0x000fe200020006ff */
[--C-:B------:R-:W-:Y:S01]  /*118b0*/  HADD2.F32 R33, -RZ, R14.reuse.H0_H0 ;  /* 0x2000000eff217230 */ /* 0x100fe20000004100 */
[----:B------:R-:W-:Y:S01]  /*118c0*/  F2FP.F16.E4M3.UNPACK_B R35, R37 ;  /* 0x00000025ff23723e */ /* 0x000fe200020006ff */
[----:B------:R-:W-:Y:S01]  /*118d0*/  HADD2.F32 R14, -RZ, R14.H1_H1 ;  /* 0x3000000eff0e7230 */ /* 0x000fe20000004100 */
[----:B------:R-:W-:Y:S01]  /*118e0*/  PRMT R39, R38, 0x7054, R39 ;  /* 0x0000705426277816 */ /* 0x000fe20000000027 */
        /* <DEDUP_REMOVED lines=86> */
.L_x_606:
[----:B------:R-:W-:Y:S05]  /*11e50*/  BSYNC B1 ;  /* 0x0000000000017941 */ /* 0x000fea0003800000 */
.L_x_605:
[----:B------:R-:W-:Y:S04]  /*11e60*/  BSSY B1, `(.L_x_607) ;  /* 0x0000078000017945 */ /* 0x000fe80003800000 */
[----:B------:R-:W-:Y:S05]  /*11e70*/  @P1 BRA `(.L_x_608) ;  /* 0x0000000400d81947 */ /* 0x000fea0003800000 */
[----:B01--4-:R-:W0:Y:S01]  /*11e80*/  LDS.128 R4, [R3+0x20200] ;  /* 0x0202000003047984 */ /* 0x013e220000000c00 */
        /* <DEDUP_REMOVED lines=13> */
[----:B------:R-:W-:Y:S01]  /*11f60*/  PRMT R34, R37, 0x7604, R34 ;  /* 0x0000760425227816 */ /* 0x000fe20000000022 */
[----:B------:R-:W-:Y:S01]  /*11f70*/  IMAD.U32 R37, R36, 0x10000, RZ ;  /* 0x0001000024257824 */ /* 0x000fe200078e00ff */
[----:B--2---:R-:W-:-:S02]  /*11f80*/  LOP3.LUT R14, R28, 0xff, RZ, 0xc0, !PT ;  /* 0x000000ff1c0e7812 */ /* 0x004fc400078ec0ff */
[----:B------:R-:W-:Y:S02]  /*11f90*/  LOP3.LUT R15, R15, 0xff, RZ, 0xc0, !PT ;  /* 0x000000ff0f0f7812 */ /* 0x000fe400078ec0ff */
[----:B------:R-:W-:Y:S02]  /*11fa0*/  LOP3.LUT R33, R32, 0xff0000, R33, 0xf8, !PT ;  /* 0x00ff000020217812 */ /* 0x000fe400078ef821 */
[----:B------:R-:W-:Y:S02]  /*11fb0*/  LOP3.LUT R37, R34, 0xff0000, R37, 0xf8, !PT ;  /* 0x00ff000022257812 */ /* 0x000fe400078ef825 */
[----:B------:R-:W-:Y:S02]  /*11fc0*/  PRMT R15, R15, 0x7604, R14 ;  /* 0x000076040f0f7816 */ /* 0x000fe4000000000e */
[----:B------:R-:W-:Y:S02]  /*11fd0*/  LOP3.LUT R14, R30, 0xff, RZ, 0xc0, !PT ;  /* 0x000000ff1e0e7812 */ /* 0x000fe400078ec0ff */
[----:B------:R-:W-:-:S02]  /*11fe0*/  LOP3.LUT R37, R37, 0xff000000, R31, 0xf8, !PT ;  /* 0xff00000025257812 */ /* 0x000fc400078ef81f */
[----:B------:R-:W-:Y:S02]  /*11ff0*/  LOP3.LUT R33, R33, 0xff000000, R29, 0xf8, !PT ;  /* 0xff00000021217812 */ /* 0x000fe400078ef81d */
[----:B------:R-:W-:Y:S02]  /*12000*/  PRMT R35, R35, 0x7604, R14 ;  /* 0x0000760423237816 */ /* 0x000fe4000000000e */
[-C--:B0-----:R-:W-:Y:S02]  /*12010*/  F2FP.F16.E4M3.UNPACK_B R14, R6.reuse.H1 ;  /* 0x00000006ff0e723e */ /* 0x081fe400030006ff */
[----:B------:R-:W-:Y:S02]  /*12020*/  F2FP.F16.E4M3.UNPACK_B R36, R37 ;  /* 0x00000025ff24723e */ /* 0x000fe400020006ff */
[----:B------:R-:W-:Y:S01]  /*12030*/  F2FP.F16.E4M3.UNPACK_B R31, R33 ;  /* 0x00000021ff1f723e */ /* 0x000fe200020006ff */
[--C-:B------:R-:W-:Y:S01]  /*12040*/  HADD2.F32 R29, -RZ, R14.reuse.H0_H0 ;  /* 0x2000000eff1d7230 */ /* 0x100fe20000004100 */
[----:B------:R-:W-:Y:S01]  /*12050*/  LOP3.LUT R15, R15, 0xff0000, R28, 0xf8, !PT ;  /* 0x00ff00000f0f7812 */ /* 0x000fe200078ef81c */
[----:B------:R-:W-:Y:S01]  /*12060*/  HADD2.F32 R14, -RZ, R14.H1_H1 ;  /* 0x3000000eff0e7230 */ /* 0x000fe20000004100 */
[----:B------:R-:W-:Y:S01]  /*12070*/  LOP3.LUT R35, R35, 0xff0000, R30, 0xf8, !PT ;  /* 0x00ff000023237812 */ /* 0x000fe200078ef81e */
[--C-:B------:R-:W-:Y:S01]  /*12080*/  HADD2.F32 R38, -RZ, R36.reuse.H1_H1 ;  /* 0x30000024ff267230 */ /* 0x100fe20000004100 */
[----:B------:R-:W-:Y:S01]  /*12090*/  LOP3.LUT R32, R15, 0xff000000, R28, 0xf8, !PT ;  /* 0xff0000000f207812 */ /* 0x000fe200078ef81c */
[----:B------:R-:W-:Y:S01]  /*120a0*/  HADD2.F32 R34, -RZ, R31.H1_H1 ;  /* 0x3000001fff227230 */ /* 0x000fe20000004100 */
[----:B------:R-:W-:Y:S01]  /*120b0*/  F2FP.F16.E4M3.UNPACK_B R28, R6 ;  /* 0x00000006ff1c723e */ /* 0x000fe200020006ff */
[----:B------:R-:W-:-:S02]  /*120c0*/  HADD2.F32 R36, -RZ, R36.H0_H0 ;  /* 0x20000024ff247230 */ /* 0x000fc40000004100 */
        /* <DEDUP_REMOVED lines=81> */
.L_x_608:
[----:B------:R-:W-:Y:S05]  /*125e0*/  BSYNC B1 ;  /* 0x0000000000017941 */ /* 0x000fea0003800000 */
.L_x_607:
[----:B------:R-:W-:Y:S04]  /*125f0*/  BSSY B1, `(.L_x_609) ;  /* 0x000007c000017945 */ /* 0x000fe80003800000 */
[----:B------:R-:W-:Y:S05]  /*12600*/  @P2 BRA `(.L_x_610) ;  /* 0x0000000400e82947 */ /* 0x000fea0003800000 */
[----:B01-34-:R-:W0:Y:S01]  /*12610*/  LDS.128 R4, [R0+0x20200] ;  /* 0x0202000000047984 */ /* 0x01be220000000c00 */
        /* <DEDUP_REMOVED lines=121> */
.L_x_610:
[----:B------:R-:W-:Y:S05]  /*12db0*/  BSYNC B1 ;  /* 0x0000000000017941 */ /* 0x000fea0003800000 */
.L_x_609:
[----:B------:R-:W-:Y:S04]  /*12dc0*/  BSSY B1, `(.L_x_611) ;  /* 0x0000078000017945 */ /* 0x000fe80003800000 */
[----:B------:R-:W-:Y:S05]  /*12dd0*/  @P3 BRA `(.L_x_612) ;  /* 0x0000000400d83947 */ /* 0x000fea0003800000 */
[----:B01-34-:R-:W0:Y:S01]  /*12de0*/  LDS.128 R4, [R3+0x22200] ;  /* 0x0222000003047984 */ /* 0x01be220000000c00 */
        /* <DEDUP_REMOVED lines=24> */
[----:B------:R-:W-:Y:S02]  /*12f70*/  LOP3.LUT R15, R15, 0xff0000, R12, 0xf8, !PT ;  /* 0x00ff00000f0f7812 */ /* 0x000fe400078ef80c */
[----:B0-----:R-:W-:-:S02]  /*12f80*/  F2FP.F16.E4M3.UNPACK_B R14, R6.H1 ;  /* 0x00000006ff0e723e */ /* 0x001fc400030006ff */
[----:B------:R-:W-:Y:S02]  /*12f90*/  F2FP.F16.E4M3.UNPACK_B R28, R29 ;  /* 0x0000001dff1c723e */ /* 0x000fe400020006ff */
[----:B------:R-:W-:Y:S02]  /*12fa0*/  F2FP.F16.E4M3.UNPACK_B R21, R25 ;  /* 0x00000019ff15723e */ /* 0x000fe400020006ff */
[----:B------:R-:W-:Y:S01]  /*12fb0*/  LOP3.LUT R24, R15, 0xff000000, R12, 0xf8, !PT ;  /* 0xff0000000f187812 */ /* 0x000fe200078ef80c */
[----:B------:R-:W-:Y:S01]  /*12fc0*/  HADD2.F32 R12, -RZ, R14.H1_H1 ;  /* 0x3000000eff0c7230 */ /* 0x000fe20000004100 */
[----:B------:R-:W-:Y:S01]  /*12fd0*/  F2FP.F16.E4M3.UNPACK_B R13, R5.H1 ;  /* 0x00000005ff0d723e */ /* 0x000fe200030006ff */
[----:B------:R-:W-:Y:S01]  /*12fe0*/  HADD2.F32 R30, -RZ, R28.H1_H1 ;  /* 0x3000001cff1e7230 */ /* 0x000fe20000004100 */
[--C-:B------:R-:W-:Y:S01]  /*12ff0*/  LOP3.LUT R27, R27, 0xff0000, R20.reuse, 0xf8, !PT ;  /* 0x00ff00001b1b7812 */ /* 0x100fe200078ef814 */
[----:B------:R-:W-:Y:S01]  /*13000*/  HADD2.F32 R26, -RZ, R21.H1_H1 ;  /* 0x30000015ff1a7230 */ /* 0x000fe20000004100 */
[----:B------:R-:W-:Y:S01]  /*13010*/  F2FP.F16.E4M3.UNPACK_B R29, R29.H1 ;  /* 0x0000001dff1d723e */ /* 0x000fe200030006ff */
[----:B------:R-:W-:Y:S01]  /*13020*/  HADD2.F32 R15, -RZ, R14.H0_H0 ;  /* 0x2000000eff0f7230 */ /* 0x000fe20000004100 */
[----:B------:R-:W-:Y:S01]  /*13030*/  F2FP.F16.E4M3.UNPACK_B R14, R6 ;  /* 0x00000006ff0e723e */ /* 0x000fe200020006ff */
[C---:B------:R-:W-:Y:S01]  /*13040*/  FMUL.FTZ R32, R12.reuse, R30 ;  /* 0x0000001e0c207220 */ /* 0x040fe20000410000 */
[----:B------:R-:W-:Y:S01]  /*13050*/  FMUL.FTZ R31, R12, R26 ;  /* 0x0000001a0c1f7220 */ /* 0x000fe20000410000 */
[----:B------:R-:W-:Y:S01]  /*13060*/  F2FP.F16.E4M3.UNPACK_B R12, R5 ;  /* 0x00000005ff0c723e */ /* 0x000fe200020006ff */
[----:B------:R-:W-:Y:S01]  /*13070*/  HADD2.F32 R28, -RZ, R28.H0_H0 ;  /* 0x2000001cff1c7230 */ /* 0x000fe20000004100 */
[----:B------:R-:W-:Y:S01]  /*13080*/  LOP3.LUT R27, R27, 0xff000000, R20, 0xf8, !PT ;  /* 0xff0000001b1b7812 */ /* 0x000fe200078ef814 */
[----:B------:R-:W-:-:S02]  /*13090*/  HADD2.F32 R5, -RZ, R14.H1_H1 ;  /* 0x3000000eff057230 */ /* 0x000fc40000004100 */
[C---:B------:R-:W-:Y:S01]  /*130a0*/  FFMA.FTZ R32, R15.reuse, R26, -R32 ;  /* 0x0000001a0f207223 */ /* 0x040fe20000010820 */
[----:B------:R-:W-:Y:S01]  /*130b0*/  FFMA.FTZ R33, R15, R30, R31 ;  /* 0x0000001e0f217223 */ /* 0x000fe2000001001f */
[----:B------:R-:W-:Y:S01]  /*130c0*/  HADD2.F32 R21, -RZ, R21.H0_H0 ;  /* 0x20000015ff157230 */ /* 0x000fe20000004100 */
[----:B------:R-:W-:Y:S01]  /*130d0*/  F2FP.F16.E4M3.UNPACK_B R20, R7 ;  /* 0x00000007ff14723e */ /* 0x000fe200020006ff */
[----:B------:R-:W-:Y:S01]  /*130e0*/  HADD2.F32 R14, -RZ, R14.H0_H0 ;  /* 0x2000000eff0e7230 */ /* 0x000fe20000004100 */
[----:B------:R-:W-:Y:S01]  /*130f0*/  F2FP.F16.E4M3.UNPACK_B R25, R25.H1 ;  /* 0x00000019ff19723e */ /* 0x000fe200030006ff */
[C---:B------:R-:W-:Y:S01]  /*13100*/  FMUL.FTZ R15, R5.reuse, R28 ;  /* 0x0000001c050f7220 */ /* 0x040fe20000410000 */
[----:B------:R-:W-:Y:S01]  /*13110*/  FMUL.FTZ R31, R5, R21 ;  /* 0x00000015051f7220 */ /* 0x000fe20000410000 */
[----:B------:R-:W-:Y:S01]  /*13120*/  F2FP.F16.E4M3.UNPACK_B R7, R7.H1 ;  /* 0x00000007ff07723e */ /* 0x000fe200030006ff */
[----:B------:R-:W-:Y:S02]  /*13130*/  HADD2.F32 R5, -RZ, R20.H1_H1 ;  /* 0x30000014ff057230 */ /* 0x000fe40000004100 */
[----:B------:R-:W-:Y:S01]  /*13140*/  FFMA.FTZ R30, R14, R21, -R15 ;  /* 0x000000150e1e7223 */ /* 0x000fe2000001080f */
[----:B------:R-:W-:-:S02]  /*13150*/  HADD2.F32 R26, -RZ, R29.H0_H0 ;  /* 0x2000001dff1a7230 */ /* 0x000fc40000004100 */
[----:B------:R-:W-:Y:S01]  /*13160*/  FFMA.FTZ R31, R14, R28, R31 ;  /* 0x0000001c0e1f7223 */ /* 0x000fe2000001001f */
[----:B------:R-:W-:Y:S01]  /*13170*/  HADD2.F32 R15, -RZ, R25.H0_H0 ;  /* 0x20000019ff0f7230 */ /* 0x000fe20000004100 */
[----:B------:R-:W-:Y:S01]  /*13180*/  F2FP.F16.E4M3.UNPACK_B R6, R4 ;  /* 0x00000004ff06723e */ /* 0x000fe200020006ff */
[----:B------:R-:W-:Y:S02]  /*13190*/  HADD2.F32 R20, -RZ, R20.H0_H0 ;  /* 0x20000014ff147230 */ /* 0x000fe40000004100 */
[C---:B------:R-:W-:Y:S01]  /*131a0*/  FMUL.FTZ R21, R5.reuse, R26 ;  /* 0x0000001a05157220 */ /* 0x040fe20000410000 */
[----:B------:R-:W-:Y:S02]  /*131b0*/  HADD2.F32 R29, -RZ, R29.H1_H1 ;  /* 0x3000001dff1d7230 */ /* 0x000fe40000004100 */
[-C--:B------:R-:W-:Y:S01]  /*131c0*/  FMUL.FTZ R35, R5, R15.reuse ;  /* 0x0000000f05237220 */ /* 0x080fe20000410000 */
[----:B------:R-:W-:Y:S02]  /*131d0*/  HADD2.F32 R14, -RZ, R7.H1_H1 ;  /* 0x30000007ff0e7230 */ /* 0x000fe40000004100 */
[----:B------:R-:W-:Y:S01]  /*131e0*/  FFMA.FTZ R34, R20, R15, -R21 ;  /* 0x0000000f14227223 */ /* 0x000fe20000010815 */
[----:B------:R-:W-:-:S02]  /*131f0*/  HADD2.F32 R25, -RZ, R25.H1_H1 ;  /* 0x30000019ff197230 */ /* 0x000fc40000004100 */
[----:B------:R-:W-:Y:S01]  /*13200*/  FFMA.FTZ R35, R20, R26, R35 ;  /* 0x0000001a14237223 */ /* 0x000fe20000010023 */
[----:B------:R-:W-:Y:S02]  /*13210*/  HADD2.F32 R5, -RZ, R7.H0_H0 ;  /* 0x20000007ff057230 */ /* 0x000fe40000004100 */
[C---:B------:R-:W-:Y:S01]  /*13220*/  FMUL.FTZ R28, R14.reuse, R29 ;  /* 0x0000001d0e1c7220 */ /* 0x040fe20000410000 */
[----:B------:R-:W-:Y:S01]  /*13230*/  F2FP.F16.E4M3.UNPACK_B R4, R4.H1 ;  /* 0x00000004ff04723e */ /* 0x000fe200030006ff */
[----:B------:R-:W-:Y:S01]  /*13240*/  FMUL.FTZ R20, R14, R25 ;  /* 0x000000190e147220 */ /* 0x000fe20000410000 */
[----:B------:R-:W-:Y:S01]  /*13250*/  F2FP.F16.E4M3.UNPACK_B R15, R27 ;  /* 0x0000001bff0f723e */ /* 0x000fe200020006ff */
[C---:B------:R-:W-:Y:S01]  /*13260*/  FFMA.FTZ R36, R5.reuse, R25, -R28 ;  /* 0x0000001905247223 */ /* 0x040fe2000001081c */
[-C--:B------:R-:W-:Y:S01]  /*13270*/  F2FP.F16.E4M3.UNPACK_B R14, R24.reuse ;  /* 0x00000018ff0e723e */ /* 0x080fe200020006ff */
[----:B------:R-:W-:Y:S01]  /*13280*/  FFMA.FTZ R29, R5, R29, R20 ;  /* 0x0000001d051d7223 */ /* 0x000fe20000010014 */
[----:B------:R-:W-:Y:S01]  /*13290*/  HADD2.F32 R7, -RZ, R4.H1_H1 ;  /* 0x30000004ff077230 */ /* 0x000fe20000004100 */
[----:B------:R-:W-:Y:S01]  /*132a0*/  F2FP.F16.E4M3.UNPACK_B R24, R24.H1 ;  /* 0x00000018ff18723e */ /* 0x000fe200030006ff */
[----:B------:R-:W-:Y:S01]  /*132b0*/  HADD2.F32 R26, -RZ, R15.H1_H1 ;  /* 0x3000000fff1a7230 */ /* 0x000fe20000004100 */
[----:B------:R-:W-:Y:S01]  /*132c0*/  F2FP.F16.E4M3.UNPACK_B R27, R27.H1 ;  /* 0x0000001bff1b723e */ /* 0x000fe200030006ff */
[----:B------:R-:W-:-:S02]  /*132d0*/  HADD2.F32 R20, -RZ, R14.H1_H1 ;  /* 0x3000000eff147230 */ /* 0x000fc40000004100 */
[----:B------:R-:W-:Y:S02]  /*132e0*/  HADD2.F32 R5, -RZ, R4.H0_H0 ;  /* 0x20000004ff057230 */ /* 0x000fe40000004100 */
[----:B------:R-:W-:Y:S01]  /*132f0*/  FMUL.FTZ R28, R7, R26 ;  /* 0x0000001a071c7220 */ /* 0x000fe20000410000 */
[----:B------:R-:W-:Y:S02]  /*13300*/  HADD2.F32 R21, -RZ, R15.H0_H0 ;  /* 0x2000000fff157230 */ /* 0x000fe40000004100 */
[----:B------:R-:W-:Y:S02]  /*13310*/  HADD2.F32 R4, -RZ, R6.H1_H1 ;  /* 0x30000006ff047230 */ /* 0x000fe40000004100 */
[-C--:B------:R-:W-:Y:S01]  /*13320*/  FFMA.FTZ R28, R5, R20.reuse, -R28 ;  /* 0x00000014051c7223 */ /* 0x080fe2000001081c */
[----:B------:R-:W-:Y:S02]  /*13330*/  HADD2.F32 R15, -RZ, R14.H0_H0 ;  /* 0x2000000eff0f7230 */ /* 0x000fe40000004100 */
[----:B------:R-:W-:Y:S01]  /*13340*/  FMUL.FTZ R14, R7, R20 ;  /* 0x00000014070e7220 */ /* 0x000fe20000410000 */
[----:B------:R-:W-:-:S02]  /*13350*/  HADD2.F32 R6, -RZ, R6.H0_H0 ;  /* 0x20000006ff067230 */ /* 0x000fc40000004100 */
[C---:B------:R-:W-:Y:S01]  /*13360*/  FMUL.FTZ R7, R4.reuse, R21 ;  /* 0x0000001504077220 */ /* 0x040fe20000410000 */
[-C--:B------:R-:W-:Y:S01]  /*13370*/  FMUL.FTZ R4, R4, R15.reuse ;  /* 0x0000000f04047220 */ /* 0x080fe20000410000 */
[----:B------:R-:W-:Y:S02]  /*13380*/  FFMA.FTZ R25, R5, R26, R14 ;  /* 0x0000001a05197223 */ /* 0x000fe4000001000e */
[C---:B------:R-:W-:Y:S01]  /*13390*/  FFMA.FTZ R15, R6.reuse, R15, -R7 ;  /* 0x0000000f060f7223 */ /* 0x040fe20000010807 */
[----:B------:R-:W-:Y:S02]  /*133a0*/  HADD2.F32 R5, -RZ, R13.H1_H1 ;  /* 0x3000000dff057230 */ /* 0x000fe40000004100 */
[----:B------:R-:W-:Y:S01]  /*133b0*/  FFMA.FTZ R20, R6, R21, R4 ;  /* 0x0000001506147223 */ /* 0x000fe20000010004 */
[----:B------:R-:W-:Y:S02]  /*133c0*/  HADD2.F32 R6, -RZ, R24.H1_H1 ;  /* 0x30000018ff067230 */ /* 0x000fe40000004100 */
[----:B------:R-:W-:-:S02]  /*133d0*/  HADD2.F32 R14, -RZ, R27.H1_H1 ;  /* 0x3000001bff0e7230 */ /* 0x000fc40000004100 */
[----:B------:R-:W-:Y:S02]  /*133e0*/  HADD2.F32 R27, -RZ, R27.H0_H0 ;  /* 0x2000001bff1b7230 */ /* 0x000fe40000004100 */
[C---:B------:R-:W-:Y:S01]  /*133f0*/  FMUL.FTZ R21, R5.reuse, R6 ;  /* 0x0000000605157220 */ /* 0x040fe20000410000 */
[----:B------:R-:W-:Y:S02]  /*13400*/  HADD2.F32 R4, -RZ, R12.H1_H1 ;  /* 0x3000000cff047230 */ /* 0x000fe40000004100 */
[----:B------:R-:W-:Y:S02]  /*13410*/  HADD2.F32 R7, -RZ, R24.H0_H0 ;  /* 0x20000018ff077230 */ /* 0x000fe40000004100 */
[----:B------:R-:W-:Y:S01]  /*13420*/  FMUL.FTZ R24, R5, R14 ;  /* 0x0000000e05187220 */ /* 0x000fe20000410000 */
[----:B------:R-:W-:Y:S02]  /*13430*/  HADD2.F32 R13, -RZ, R13.H0_H0 ;  /* 0x2000000dff0d7230 */ /* 0x000fe40000004100 */
[----:B------:R-:W-:Y:S01]  /*13440*/  FMUL.FTZ R5, R4, R27 ;  /* 0x0000001b04057220 */ /* 0x000fe20000410000 */
[----:B------:R-:W-:-:S02]  /*13450*/  HADD2.F32 R12, -RZ, R12.H0_H0 ;  /* 0x2000000cff0c7230 */ /* 0x000fc40000004100 */
[-C--:B------:R-:W-:Y:S01]  /*13460*/  FMUL.FTZ R4, R4, R7.reuse ;  /* 0x0000000704047220 */ /* 0x080fe20000410000 */
[C---:B------:R-:W-:Y:S01]  /*13470*/  FFMA.FTZ R24, R13.reuse, R6, -R24 ;  /* 0x000000060d187223 */ /* 0x040fe20000010818 */
[----:B------:R-:W-:Y:S01]  /*13480*/  FFMA.FTZ R21, R13, R14, R21 ;  /* 0x0000000e0d157223 */ /* 0x000fe20000010015 */
[C---:B------:R-:W-:Y:S01]  /*13490*/  FFMA.FTZ R5, R12.reuse, R7, -R5 ;  /* 0x000000070c057223 */ /* 0x040fe20000010805 */
[----:B------:R-:W-:Y:S01]  /*134a0*/  FFMA.FTZ R12, R12, R27, R4 ;  /* 0x0000001b0c0c7223 */ /* 0x000fe20000010004 */
[----:B------:R-:W-:Y:S02]  /*134b0*/  F2FP.SATFINITE.E4M3.F32.PACK_AB_MERGE_C R6, R33, R32, RZ ;  /* 0x000000202106723e */ /* 0x000fe400048070ff */
[----:B------:R-:W-:Y:S02]  /*134c0*/  F2FP.SATFINITE.E4M3.F32.PACK_AB_MERGE_C R7, R29, R36, RZ ;  /* 0x000000241d07723e */ /* 0x000fe400048070ff */
[----:B------:R-:W-:Y:S02]  /*134d0*/  F2FP.SATFINITE.E4M3.F32.PACK_AB_MERGE_C R4, R25, R28, RZ ;  /* 0x0000001c1904723e */ /* 0x000fe400048070ff */
[----:B------:R-:W-:-:S02]  /*134e0*/  F2FP.SATFINITE.E4M3.F32.PACK_AB_MERGE_C R21, R21, R24, RZ ;  /* 0x000000181515723e */ /* 0x000fc400048070ff */
[----:B------:R-:W-:Y:S02]  /*134f0*/  F2FP.SATFINITE.E4M3.F32.PACK_AB_MERGE_C R6, R31, R30, R6 ;  /* 0x0000001e1f06723e */ /* 0x000fe40004807006 */
[----:B------:R-:W-:Y:S02]  /*13500*/  F2FP.SATFINITE.E4M3.F32.PACK_AB_MERGE_C R7, R35, R34, R7 ;  /* 0x000000222307723e */ /* 0x000fe40004807007 */
[----:B------:R-:W-:Y:S02]  /*13510*/  F2FP.SATFINITE.E4M3.F32.PACK_AB_MERGE_C R4, R20, R15, R4 ;  /* 0x0000000f1404723e */ /* 0x000fe40004807004 */
[----:B------:R-:W-:-:S05]  /*13520*/  F2FP.SATFINITE.E4M3.F32.PACK_AB_MERGE_C R5, R12, R5, R21 ;  /* 0x000000050c05723e */ /* 0x000fca0004807015 */
[----:B------:R0:W-:Y:S02]  /*13530*/  STS.128 [R3+0x22200], R4 ;  /* 0x0222000403007388 */ /* 0x0001e40000000c00 */
.L_x_612:
[----:B------:R-:W-:Y:S05]  /*13540*/  BSYNC B1 ;  /* 0x0000000000017941 */ /* 0x000fea0003800000 */
.L_x_611:
[----:B------:R-:W-:Y:S05]  /*13550*/  @P4 BRA `(.L_x_602) ;  /* 0x0000003c00344947 */ /* 0x000fea0003800000 */
[----:B01-34-:R-:W0:Y:S01]  /*13560*/  LDS.128 R4, [R0+0x22200] ;  /* 0x0222000000047984 */ /* 0x01be220000000c00 */
[----:B-----5:R-:W-:Y:S02]  /*13570*/  SHF.R.U32.HI R13, RZ, 0x8, R9 ;  /* 0x00000008ff0d7819 */ /* 0x020fe40000011609 */
[----:B------:R-:W-:Y:S02]  /*13580*/  SHF.R.U32.HI R24, RZ, 0x8, R11 ;  /* 0x00000008ff187819 */ /* 0x000fe4000001160b */
[----:B------:R-:W-:Y:S02]  /*13590*/  SHF.R.U32.HI R15, RZ, 0x8, R10 ;  /* 0x00000008ff0f7819 */ /* 0x000fe4000001160a */
[----:B--2---:R-:W-:Y:S02]  /*135a0*/  LOP3.LUT R14, R9, 0xff, RZ, 0xc0, !PT ;  /* 0x000000ff090e7812 */ /* 0x004fe400078ec0ff */
[----:B------:R-:W-:Y:S02]  /*135b0*/  LOP3.LUT R25, R11, 0xff, RZ, 0xc0, !PT ;  /* 0x000000ff0b197812 */ /* 0x000fe400078ec0ff */
[----:B------:R-:W-:-:S02]  /*135c0*/  LOP3.LUT R13, R13, 0xff, RZ, 0xc0, !PT ;  /* 0x000000ff0d0d7812 */ /* 0x000fc400078ec0ff */
[----:B------:R-:W-:Y:S02]  /*135d0*/  LOP3.LUT R24, R24, 0xff, RZ, 0xc0, !PT ;  /* 0x000000ff18187812 */ /* 0x000fe400078ec0ff */
[----:B------:R-:W-:Y:S02]  /*135e0*/  SHF.R.U32.HI R3, RZ, 0x8, R8 ;  /* 0x00000008ff037819 */ /* 0x000fe40000011608 */
[----:B------:R-:W-:Y:S02]  /*135f0*/  LOP3.LUT R20, R15, 0xff, RZ, 0xc0, !PT ;  /* 0x000000ff0f147812 */ /* 0x000fe400078ec0ff */
[----:B------:R-:W-:Y:S02]  /*13600*/  PRMT R15, R13, 0x7604, R14 ;  /* 0x000076040d0f7816 */ /* 0x000fe4000000000e */
[----:B------:R-:W-:Y:S02]  /*13610*/  PRMT R25, R24, 0x7604, R25 ;  /* 0x0000760418197816 */ /* 0x000fe40000000019 */
[----:B------:R-:W-:-:S02]  /*13620*/  SHF.R.U32.HI R14, RZ, 0x10, R9 ;  /* 0x00000010ff0e7819 */ /* 0x000fc40000011609 */
[----:B------:R-:W-:Y:S02]  /*13630*/  SHF.R.U32.HI R24, RZ, 0x10, R11 ;  /* 0x00000010ff187819 */ /* 0x000fe4000001160b */
[----:B------:R-:W-:Y:S02]  /*13640*/  LOP3.LUT R12, R8, 0xff, RZ, 0xc0, !PT ;  /* 0x000000ff080c7812 */ /* 0x000fe400078ec0ff */
[----:B------:R-:W-:Y:S02]  /*13650*/  LOP3.LUT R3, R3, 0xff, RZ, 0xc0, !PT ;  /* 0x000000ff03037812 */ /* 0x000fe400078ec0ff */
[----:B------:R-:W-:Y:S02]  /*13660*/  LOP3.LUT R14, R14, 0xff, RZ, 0xc0, !PT ;  /* 0x000000ff0e0e7812 */ /* 0x000fe400078ec0ff */
[----:B------:R-:W-:Y:S02]  /*13670*/  LOP3.LUT R24, R24, 0xff, RZ, 0xc0, !PT ;  /* 0x000000ff18187812 */ /* 0x000fe400078ec0ff */
[----:B------:R-:W-:-:S02]  /*13680*/  LOP3.LUT R21, R10, 0xff, RZ, 0xc0, !PT ;  /* 0x000000ff0a157812 */ /* 0x000fc400078ec0ff */
[----:B------:R-:W-:Y:S02]  /*13690*/  PRMT R12, R3, 0x7604, R12 ;  /* 0x00007604030c7816 */ /* 0x000fe4000000000c */
[----:B------:R-:W-:Y:S02]  /*136a0*/  SHF.R.U32.HI R3, RZ, 0x10, R8 ;  /* 0x00000010ff037819 */ /* 0x000fe40000011608 */
[----:B------:R-:W-:Y:S02]  /*136b0*/  SHF.R.U32.HI R13, RZ, 0x10, R10 ;  /* 0x00000010ff0d7819 */ /* 0x000fe4000001160a */
[----:B------:R-:W-:Y:S02]  /*136c0*/  PRMT R15, R14, 0x7054, R15 ;  /* 0x000070540e0f7816 */ /* 0x000fe4000000000f */
[----:B------:R-:W-:Y:S02]  /*136d0*/  PRMT R25, R24, 0x7054, R25 ;  /* 0x0000705418197816 */ /* 0x000fe40000000019 */
[----:B------:R-:W-:-:S02]  /*136e0*/  PRMT R21, R20, 0x7604, R21 ;  /* 0x0000760414157816 */ /* 0x000fc40000000015 */
[----:B------:R-:W-:Y:S02]  /*136f0*/  LOP3.LUT R3, R3, 0xff, RZ, 0xc0, !PT ;  /* 0x000000ff03037812 */ /* 0x000fe400078ec0ff */
[----:B------:R-:W-:Y:S02]  /*13700*/  LOP3.LUT R20, R13, 0xff, RZ, 0xc0, !PT ;  /* 0x000000ff0d147812 */ /* 0x000fe400078ec0ff */
[----:B------:R-:W-:Y:S02]  /*13710*/  LOP3.LUT R25, R25, 0xff000000, R11, 0xf8, !PT ;  /* 0xff00000019197812 */ /* 0x000fe400078ef80b */
[----:B------:R-:W-:Y:S02]  /*13720*/  LOP3.LUT R15, R15, 0xff000000, R9, 0xf8, !PT ;  /* 0xff0000000f0f7812 */ /* 0x000fe400078ef809 */
[----:B------:R-:W-:Y:S02]  /*13730*/  PRMT R13, R3, 0x7054, R12 ;  /* 0x00007054030d7816 */ /* 0x000fe4000000000c */
[----:B------:R-:W-:-:S02]  /*13740*/  PRMT R21, R20, 0x7054, R21 ;  /* 0x0000705414157816 */ /* 0x000fc40000000015 */
[-C--:B0-----:R-:W-:Y:S02]  /*13750*/  F2FP.F16.E4M3.UNPACK_B R3, R6.reuse.H1 ;  /* 0x00000006ff03723e */ /* 0x081fe400030006ff */
[----:B------:R-:W-:Y:S02]  /*13760*/  F2FP.F16.E4M3.UNPACK_B R20, R25 ;  /* 0x00000019ff14723e */ /* 0x000fe400020006ff */
[----:B------:R-:W-:Y:S01]  /*13770*/  F2FP.F16.E4M3.UNPACK_B R12, R15 ;  /* 0x0000000fff0c723e */ /* 0x000fe200020006ff */
[--C-:B------:R-:W-:Y:S01]  /*13780*/  HADD2.F32 R9, -RZ, R3.reuse.H0_H0 ;  /* 0x20000003ff097230 */ /* 0x100fe20000004100 */
[----:B------:R-:W-:Y:S01]  /*13790*/  LOP3.LUT R13, R13, 0xff000000, R8, 0xf8, !PT ;  /* 0xff0000000d0d7812 */ /* 0x000fe200078ef808 */
[----:B------:R-:W-:Y:S01]  /*137a0*/  HADD2.F32 R8, -RZ, R3.H1_H1 ;  /* 0x30000003ff087230 */ /* 0x000fe20000004100 */
[----:B------:R-:W-:Y:S01]  /*137b0*/  F2FP.F16.E4M3.UNPACK_B R6, R6 ;  /* 0x00000006ff06723e */ /* 0x000fe200020006ff */
[----:B------:R-:W-:Y:S01]  /*137c0*/  HADD2.F32 R24, -RZ, R20.H1_H1 ;  /* 0x30000014ff187230 */ /* 0x000fe20000004100 */
[----:B------:R-:W-:Y:S01]  /*137d0*/  LOP3.LUT R21, R21, 0xff000000, R10, 0xf8, !PT ;  /* 0xff00000015157812 */ /* 0x000fe200078ef80a */
[----:B------:R-:W-:Y:S01]  /*137e0*/  HADD2.F32 R14, -RZ, R12.H1_H1 ;  /* 0x3000000cff0e7230 */ /* 0x000fe20000004100 */
[-C--:B------:R-:W-:Y:S01]  /*137f0*/  F2FP.F16.E4M3.UNPACK_B R10, R7.reuse ;  /* 0x00000007ff0a723e */ /* 0x080fe200020006ff */
[----:B------:R-:W-:Y:S01]  /*13800*/  HADD2.F32 R20, -RZ, R20.H0_H0 ;  /* 0x20000014ff147230 */ /* 0x000fe20000004100 */
[----:B------:R-:W-:Y:S01]  /*13810*/  F2FP.F16.E4M3.UNPACK_B R11, R7.H1 ;  /* 0x00000007ff0b723e */ /* 0x000fe200030006ff */
[C---:B------:R-:W-:Y:S01]  /*13820*/  FMUL.FTZ R26, R8.reuse, R24 ;  /* 0x00000018081a7220 */ /* 0x040fe20000410000 */
[----:B------:R-:W-:Y:S01]  /*13830*/  FMUL.FTZ R27, R8, R14 ;  /* 0x0000000e081b7220 */ /* 0x000fe20000410000 */
[-C--:B------:R-:W-:Y:S01]  /*13840*/  F2FP.F16.E4M3.UNPACK_B R7, R5.reuse ;  /* 0x00000005ff07723e */ /* 0x080fe200020006ff */
[----:B------:R-:W-:Y:S01]  /*13850*/  HADD2.F32 R12, -RZ, R12.H0_H0 ;  /* 0x2000000cff0c7230 */ /* 0x000fe20000004100 */
[----:B------:R-:W-:Y:S01]  /*13860*/  F2FP.F16.E4M3.UNPACK_B R8, R5.H1 ;  /* 0x00000005ff08723e */ /* 0x000fe200030006ff */
[----:B------:R-:W-:-:S02]  /*13870*/  HADD2.F32 R5, -RZ, R6.H1_H1 ;  /* 0x30000006ff057230 */ /* 0x000fc40000004100 */
[C---:B------:R-:W-:Y:S01]  /*13880*/  FFMA.FTZ R26, R9.reuse, R14, -R26 ;  /* 0x0000000e091a7223 */ /* 0x040fe2000001081a */
[----:B------:R-:W-:Y:S01]  /*13890*/  FFMA.FTZ R29, R9, R24, R27 ;  /* 0x00000018091d7223 */ /* 0x000fe2000001001b */
[----:B------:R-:W-:Y:S01]  /*138a0*/  HADD2.F32 R6, -RZ, R6.H0_H0 ;  /* 0x20000006ff067230 */ /* 0x000fe20000004100 */
[----:B------:R-:W-:Y:S01]  /*138b0*/  F2FP.F16.E4M3.UNPACK_B R25, R25.H1 ;  /* 0x00000019ff19723e */ /* 0x000fe200030006ff */
[C---:B------:R-:W-:Y:S01]  /*138c0*/  FMUL.FTZ R9, R5.reuse, R20 ;  /* 0x0000001405097220 */ /* 0x040fe20000410000 */
[----:B------:R-:W-:Y:S01]  /*138d0*/  F2FP.F16.E4M3.UNPACK_B R15, R15.H1 ;  /* 0x0000000fff0f723e */ /* 0x000fe200030006ff */
[-C--:B------:R-:W-:Y:S01]  /*138e0*/  FMUL.FTZ R27, R5, R12.reuse ;  /* 0x0000000c051b7220 */ /* 0x080fe20000410000 */
        /* <DEDUP_REMOVED lines=16> */
[----:B------:R-:W-:Y:S01]  /*139f0*/  F2FP.F16.E4M3.UNPACK_B R5, R21 ;  /* 0x00000015ff05723e */ /* 0x000fe200020006ff */
[-C--:B------:R-:W-:Y:S01]  /*13a00*/  FMUL.FTZ R10, R6, R15.reuse ;  /* 0x0000000f060a7220 */ /* 0x080fe20000410000 */
[----:B------:R-:W-:Y:S01]  /*13a10*/  F2FP.F16.E4M3.UNPACK_B R4, R4.H1 ;  /* 0x00000004ff04723e */ /* 0x000fe200030006ff */
[C---:B------:R-:W-:Y:S01]  /*13a20*/  FFMA.FTZ R30, R11.reuse, R15, -R12 ;  /* 0x0000000f0b1e7223 */ /* 0x040fe2000001080c */
[----:B------:R-:W-:Y:S01]  /*13a30*/  F2FP.F16.E4M3.UNPACK_B R9, R13 ;  /* 0x0000000dff09723e */ /* 0x000fe200020006ff */
[----:B------:R-:W-:Y:S01]  /*13a40*/  FFMA.FTZ R25, R11, R25, R10 ;  /* 0x000000190b197223 */ /* 0x000fe2000001000a */
[--C-:B------:R-:W-:Y:S01]  /*13a50*/  HADD2.F32 R12, -RZ, R5.reuse.H1_H1 ;  /* 0x30000005ff0c7230 */ /* 0x100fe20000004100 */
[----:B------:R-:W-:Y:S01]  /*13a60*/  F2FP.F16.E4M3.UNPACK_B R13, R13.H1 ;  /* 0x0000000dff0d723e */ /* 0x000fe200030006ff */
[----:B------:R-:W-:Y:S01]  /*13a70*/  HADD2.F32 R11, -RZ, R5.H0_H0 ;  /* 0x20000005ff0b7230 */ /* 0x000fe20000004100 */
[----:B------:R-:W-:Y:S01]  /*13a80*/  F2FP.F16.E4M3.UNPACK_B R21, R21.H1 ;  /* 0x00000015ff15723e */ /* 0x000fe200030006ff */
[----:B------:R-:W-:-:S02]  /*13a90*/  HADD2.F32 R6, -RZ, R4.H1_H1 ;  /* 0x30000004ff067230 */ /* 0x000fc40000004100 */
[----:B------:R-:W-:Y:S02]  /*13aa0*/  HADD2.F32 R10, -RZ, R9.H1_H1 ;  /* 0x30000009ff0a7230 */ /* 0x000fe40000004100 */
[----:B------:R-:W-:Y:S02]  /*13ab0*/  HADD2.F32 R5, -RZ, R4.H0_H0 ;  /* 0x20000004ff057230 */ /* 0x000fe40000004100 */
[C---:B------:R-:W-:Y:S01]  /*13ac0*/  FMUL.FTZ R14, R6.reuse, R12 ;  /* 0x0000000c060e7220 */ /* 0x040fe20000410000 */
[----:B------:R-:W-:Y:S02]  /*13ad0*/  HADD2.F32 R4, -RZ, R3.H1_H1 ;  /* 0x30000003ff047230 */ /* 0x000fe40000004100 */
[-C--:B------:R-:W-:Y:S01]  /*13ae0*/  FMUL.FTZ R20, R6, R10.reuse ;  /* 0x0000000a06147220 */ /* 0x080fe20000410000 */
[----:B------:R-:W-:Y:S02]  /*13af0*/  HADD2.F32 R9, -RZ, R9.H0_H0 ;  /* 0x20000009ff097230 */ /* 0x000fe40000004100 */
[----:B------:R-:W-:Y:S01]  /*13b00*/  FFMA.FTZ R14, R5, R10, -R14 ;  /* 0x0000000a050e7223 */ /* 0x000fe2000001080e */
[----:B------:R-:W-:-:S02]  /*13b10*/  HADD2.F32 R3, -RZ, R3.H0_H0 ;  /* 0x20000003ff037230 */ /* 0x000fc40000004100 */
[C---:B------:R-:W-:Y:S01]  /*13b20*/  FMUL.FTZ R6, R4.reuse, R11 ;  /* 0x0000000b04067220 */ /* 0x040fe20000410000 */
[----:B------:R-:W-:Y:S01]  /*13b30*/  FFMA.FTZ R15, R5, R12, R20 ;  /* 0x0000000c050f7223 */ /* 0x000fe20000010014 */
[-C--:B------:R-:W-:Y:S01]  /*13b40*/  FMUL.FTZ R4, R4, R9.reuse ;  /* 0x0000000904047220 */ /* 0x080fe20000410000 */
[----:B------:R-:W-:Y:S02]  /*13b50*/  HADD2.F32 R5, -RZ, R13.H1_H1 ;  /* 0x3000000dff057230 */ /* 0x000fe40000004100 */
[C---:B------:R-:W-:Y:S01]  /*13b60*/  FFMA.FTZ R12, R3.reuse, R9, -R6 ;  /* 0x00000009030c7223 */ /* 0x040fe20000010806 */
[--C-:B------:R-:W-:Y:S02]  /*13b70*/  HADD2.F32 R9, -RZ, R21.reuse.H1_H1 ;  /* 0x30000015ff097230 */ /* 0x100fe40000004100 */
[----:B------:R-:W-:Y:S01]  /*13b80*/  FFMA.FTZ R11, R3, R11, R4 ;  /* 0x0000000b030b7223 */ /* 0x000fe20000010004 */
[----:B------:R-:W-:Y:S02]  /*13b90*/  HADD2.F32 R4, -RZ, R8.H1_H1 ;  /* 0x30000008ff047230 */ /* 0x000fe40000004100 */
[----:B------:R-:W-:-:S02]  /*13ba0*/  HADD2.F32 R10, -RZ, R21.H0_H0 ;  /* 0x20000015ff0a7230 */ /* 0x000fc40000004100 */
[----:B------:R-:W-:Y:S02]  /*13bb0*/  HADD2.F32 R3, -RZ, R7.H1_H1 ;  /* 0x30000007ff037230 */ /* 0x000fe40000004100 */
[C---:B------:R-:W-:Y:S01]  /*13bc0*/  FMUL.FTZ R20, R4.reuse, R5 ;  /* 0x0000000504147220 */ /* 0x040fe20000410000 */
[----:B------:R-:W-:Y:S02]  /*13bd0*/  HADD2.F32 R6, -RZ, R13.H0_H0 ;  /* 0x2000000dff067230 */ /* 0x000fe40000004100 */
        /* <DEDUP_REMOVED lines=17> */
[----:B------:R0:W-:Y:S01]  /*13cf0*/  STS.128 [R0+0x22200], R4 ;  /* 0x0222000400007388 */ /* 0x0001e20000000c00 */
[----:B------:R-:W-:Y:S05]  /*13d00*/  BRA `(.L_x_602) ;  /* 0x0000003400487947 */ /* 0x000fea0003800000 */
.L_x_596:
[----:B------:R-:W-:-:S03]  /*13d10*/  UMOV UR4, 0xffffffff ;  /* 0xffffffff00047882 */ /* 0x000fc60000000000 */
[----:B------:R-:W-:Y:S05]  /*13d20*/  BRA.DIV UR4, `(.L_x_613) ;  /* 0x0000016e04a07947 */ /* 0x000fea000b800000 */
[----:B------:R0:W1:Y:S04]  /*13d30*/  SHFL.IDX PT, R3, R24, RZ, 0x1e1f ;  /* 0x001e1fff18037589 */ /* 0x00006800000e0000 */
[----:B------:R0:W2:Y:S04]  /*13d40*/  SHFL.IDX PT, R21, R28, RZ, 0x1e1f ;  /* 0x001e1fff1c157589 */ /* 0x0000a800000e0000 */
[----:B------:R0:W3:Y:S04]  /*13d50*/  SHFL.IDX PT, R0, R26, RZ, 0x1e1f ;  /* 0x001e1fff1a007589 */ /* 0x0000e800000e0000 */
[----:B------:R0:W4:Y:S02]  /*13d60*/  SHFL.IDX PT, R20, R27, RZ, 0x1e1f ;  /* 0x001e1fff1b147589 */ /* 0x00012400000e0000 */
.L_x_827:
[----:B------:R-:W-:Y:S01]  /*13d70*/  ULDC UR4, c[0x0][0x448] ;  /* 0x0001120000047ab9 */ /* 0x000fe20000000800 */
[----:B------:R-:W-:Y:S01]  /*13d80*/  BSSY B1, `(.L_x_614) ;  /* 0x000003b000017945 */ /* 0x000fe20003800000 */
[----:B------:R-:W-:Y:S01]  /*13d90*/  IMAD R153, R153, UR4, RZ ;  /* 0x0000000499997c24 */ /* 0x000fe2000f8e02ff */
[----:B------:R-:W-:Y:S02]  /*13da0*/  CS2R R4, SRZ ;  /* 0x0000000000047805 */ /* 0x000fe4000001ff00 */
[----:B------:R-:W-:Y:S02]  /*13db0*/  CS2R R6, SRZ ;  /* 0x0000000000067805 */ /* 0x000fe4000001ff00 */
[----:B------:R-:W-:Y:S02]  /*13dc0*/  CS2R R8, SRZ ;  /* 0x0000000000087805 */ /* 0x000fe4000001ff00 */
[----:B------:R-:W-:Y:S02]  /*13dd0*/  CS2R R12, SRZ ;  /* 0x00000000000c7805 */ /* 0x000fe4000001ff00 */
[----:B------:R-:W-:-:S02]  /*13de0*/  ISETP.GE.AND P0, PT, R10, R153, PT ;  /* 0x000000990a00720c */ /* 0x000fc40003f06270 */
[----:B------:R-:W-:Y:S02]  /*13df0*/  CS2R R10, SRZ ;  /* 0x00000000000a7805 */ /* 0x000fe4000001ff00 */
[----:B------:R-:W-:Y:S02]  /*13e00*/  CS2R R14, SRZ ;  /* 0x00000000000e7805 */ /* 0x000fe4000001ff00 */
[----:B0-----:R-:W-:Y:S02]  /*13e10*/  CS2R R24, SRZ ;  /* 0x0000000000187805 */ /* 0x001fe4000001ff00 */
[----:B------:R-:W-:Y:S02]  /*13e20*/  CS2R R26, SRZ ;  /* 0x00000000001a7805 */ /* 0x000fe4000001ff00 */
[----:B------:R-:W-:Y:S02]  /*13e30*/  CS2R R28, SRZ ;  /* 0x00000000001c7805 */ /* 0x000fe4000001ff00 */
[----:B------:R-:W-:-:S02]  /*13e40*/  CS2R R30, SRZ ;  /* 0x00000000001e7805 */ /* 0x000fc4000001ff00 */
[----:B------:R-:W-:Y:S02]  /*13e50*/  CS2R R32, SRZ ;  /* 0x0000000000207805 */ /* 0x000fe4000001ff00 */
[----:B------:R-:W-:Y:S01]  /*13e60*/  CS2R R34, SRZ ;  /* 0x0000000000227805 */ /* 0x000fe2000001ff00 */
[----:B------:R-:W-:Y:S06]  /*13e70*/  @P0 BRA `(.L_x_615) ;  /* 0x0000000000ac0947 */ /* 0x000fec0003800000 */
[----:B------:R-:W3:Y:S04]  /*13e80*/  LDL R41, [R1+0x40] ;  /* 0x0000400001297983 */ /* 0x000ee80000100800 */
[----:B------:R-:W3:Y:S01]  /*13e90*/  LDL R40, [R1+0x48] ;  /* 0x0000480001287983 */ /* 0x000ee20000100800 */
[C---:B------:R-:W-:Y:S01]  /*13ea0*/  VIADD R4, R18.reuse, 0x20 ;  /* 0x0000002012047836 */ /* 0x040fe20000000000 */
[----:B------:R-:W-:Y:S01]  /*13eb0*/  ULDC UR4, c[0x0][0x3f4] ;  /* 0x0000fd0000047ab9 */ /* 0x000fe20000000800 */
[C---:B------:R-:W-:Y:S01]  /*13ec0*/  VIADD R5, R18.reuse, 0x40 ;  /* 0x0000004012057836 */ /* 0x040fe20000000000 */
[----:B------:R-:W-:Y:S02]  /*13ed0*/  ISETP.GE.AND P2, PT, R18, UR4, PT ;  /* 0x0000000412007c0c */ /* 0x000fe4000bf46270 */
[----:B------:R-:W-:-:S02]  /*13ee0*/  CS2R R24, SRZ ;  /* 0x0000000000187805 */ /* 0x000fc4000001ff00 */
[----:B------:R-:W-:Y:S02]  /*13ef0*/  ISETP.GE.AND P1, PT, R4, UR4, PT ;  /* 0x0000000404007c0c */ /* 0x000fe4000bf26270 */
[----:B------:R-:W-:Y:S02]  /*13f00*/  CS2R R26, SRZ ;  /* 0x00000000001a7805 */ /* 0x000fe4000001ff00 */
[----:B------:R-:W-:Y:S02]  /*13f10*/  ISETP.GE.AND P0, PT, R5, UR4, PT ;  /* 0x0000000405007c0c */ /* 0x000fe4000bf06270 */
[----:B------:R-:W-:Y:S02]  /*13f20*/  CS2R R6, SRZ ;  /* 0x0000000000067805 */ /* 0x000fe4000001ff00 */
[----:B------:R-:W-:Y:S02]  /*13f30*/  CS2R R28, SRZ ;  /* 0x00000000001c7805 */ /* 0x000fe4000001ff00 */
[----:B------:R-:W-:-:S02]  /*13f40*/  CS2R R30, SRZ ;  /* 0x00000000001e7805 */ /* 0x000fc4000001ff00 */
[----:B------:R-:W-:Y:S02]  /*13f50*/  @!P2 SHF.R.S32.HI R5, RZ, 0x1f, R18 ;  /* 0x0000001fff05a819 */ /* 0x000fe40000011412 */
[C---:B--2---:R-:W-:Y:S02]  /*13f60*/  @!P2 IADD3 R38, P4, R18.reuse, R21, RZ ;  /* 0x000000151226a210 */ /* 0x044fe40007f9e0ff */
[----:B-1----:R-:W-:-:S03]  /*13f70*/  @!P2 IADD3 R36, P3, R18, R3, RZ ;  /* 0x000000031224a210 */ /* 0x002fc60007f7e0ff */
[----:B----4-:R-:W-:Y:S01]  /*13f80*/  @!P2 IMAD.X R39, R20, 0x1, R5, P4 ;  /* 0x000000011427a824 */ /* 0x010fe200020e0605 */
[----:B---3--:R-:W-:Y:S02]  /*13f90*/  @!P2 IADD3.X R37, R0, R5, RZ, P3, !PT ;  /* 0x000000050025a210 */ /* 0x008fe40001ffe4ff */
[----:B------:R-:W-:Y:S02]  /*13fa0*/  CS2R R8, SRZ ;  /* 0x0000000000087805 */ /* 0x000fe4000001ff00 */
[----:B------:R-:W-:Y:S02]  /*13fb0*/  CS2R R10, SRZ ;  /* 0x00000000000a7805 */ /* 0x000fe4000001ff00 */
[----:B------:R-:W-:Y:S02]  /*13fc0*/  CS2R R32, SRZ ;  /* 0x0000000000207805 */ /* 0x000fe4000001ff00 */
[----:B------:R-:W-:Y:S02]  /*13fd0*/  CS2R R34, SRZ ;  /* 0x0000000000227805 */ /* 0x000fe4000001ff00 */
[----:B------:R-:W-:-:S02]  /*13fe0*/  CS2R R12, SRZ ;  /* 0x00000000000c7805 */ /* 0x000fc4000001ff00 */
[----:B------:R-:W-:Y:S01]  /*13ff0*/  CS2R R14, SRZ ;  /* 0x00000000000e7805 */ /* 0x000fe2000001ff00 */
[----:B------:R0:W5:Y:S01]  /*14000*/  @!P2 LD.E.128 R24, desc[UR54][R36.64] ;  /* 0x000000362418a980 */ /* 0x000162000c101d00 */
[----:B------:R-:W-:Y:S02]  /*14010*/  @!P1 IMAD.SHL.U32 R42, R41, 0x10, RZ ;  /* 0x00000010292a9824 */ /* 0x000fe400078e00ff */
[----:B------:R-:W-:-:S03]  /*14020*/  @!P0 IMAD.SHL.U32 R48, R40, 0x10, RZ ;  /* 0x0000001028308824 */ /* 0x000fc600078e00ff */
[----:B------:R-:W-:Y:S02]  /*14030*/  @!P1 SHF.R.S32.HI R5, RZ, 0x1f, R42 ;  /* 0x0000001fff059819 */ /* 0x000fe4000001142a */
[-C--:B------:R-:W-:Y:S02]  /*14040*/  @!P1 IADD3 R40, P5, R3, R42.reuse, RZ ;  /* 0x0000002a03289210 */ /* 0x080fe40007fbe0ff */
[----:B------:R-:W-:Y:S02]  /*14050*/  @!P1 IADD3 R42, P4, R21, R42, RZ ;  /* 0x0000002a152a9210 */ /* 0x000fe40007f9e0ff */
[-C--:B------:R-:W-:Y:S01]  /*14060*/  @!P0 IADD3 R46, P3, R3, R48.reuse, RZ ;  /* 0x00000030032e8210 */ /* 0x080fe20007f7e0ff */
[--C-:B------:R-:W-:Y:S01]  /*14070*/  @!P1 IMAD.X R41, R0, 0x1, R5.reuse, P5 ;  /* 0x0000000100299824 */ /* 0x100fe200028e0605 */
[----:B------:R-:W-:Y:S01]  /*14080*/  @!P0 SHF.R.S32.HI R3, RZ, 0x1f, R48 ;  /* 0x0000001fff038819 */ /* 0x000fe20000011430 */
[----:B------:R-:W-:Y:S01]  /*14090*/  @!P1 IMAD.X R43, R20, 0x1, R5, P4 ;  /* 0x00000001142b9824 */ /* 0x000fe200020e0605 */
[----:B------:R-:W-:-:S02]  /*140a0*/  @!P0 IADD3 R48, P5, R21, R48, RZ ;  /* 0x0000003015308210 */ /* 0x000fc40007fbe0ff */
[----:B------:R-:W-:Y:S01]  /*140b0*/  CS2R R4, SRZ ;  /* 0x0000000000047805 */ /* 0x000fe2000001ff00 */
[----:B------:R0:W5:Y:S01]  /*140c0*/  @!P1 LD.E.128 R28, desc[UR54][R40.64] ;  /* 0x00000036281c9980 */ /* 0x000162000c101d00 */
[----:B------:R-:W-:Y:S01]  /*140d0*/  @!P0 IMAD.X R47, R0, 0x1, R3, P3 ;  /* 0x00000001002f8824 */ /* 0x000fe200018e0603 */
[----:B------:R-:W-:Y:S02]  /*140e0*/  @!P0 IADD3.X R49, R20, R3, RZ, P5, !PT ;  /* 0x0000000314318210 */ /* 0x000fe40002ffe4ff */
[----:B------:R0:W5:Y:S04]  /*140f0*/  @!P1 LD.E.128 R8, desc[UR54][R42.64] ;  /* 0x000000362a089980 */ /* 0x000168000c101d00 */
[----:B------:R0:W5:Y:S04]  /*14100*/  @!P2 LD.E.128 R4, desc[UR54][R38.64] ;  /* 0x000000362604a980 */ /* 0x000168000c101d00 */
[----:B------:R0:W5:Y:S04]  /*14110*/  @!P0 LD.E.128 R32, desc[UR54][R46.64] ;  /* 0x000000362e208980 */ /* 0x000168000c101d00 */
[----:B------:R0:W5:Y:S02]  /*14120*/  @!P0 LD.E.128 R12, desc[UR54][R48.64] ;  /* 0x00000036300c8980 */ /* 0x000164000c101d00 */
.L_x_615:
[----:B------:R-:W-:Y:S05]  /*14130*/  BSYNC B1 ;  /* 0x0000000000017941 */ /* 0x000fea0003800000 */
.L_x_614:
[----:B---3--:R-:W3:Y:S01]  /*14140*/  LDL.LU R0, [R1+0x14] ;  /* 0x0000140001007983 */ /* 0x008ee20000300800 */
[----:B------:R-:W-:Y:S01]  /*14150*/  ULEA.HI UR4, UR43, UR43, URZ, 0x1 ;  /* 0x0000002b2b047291 */ /* 0x000fe2000f8f083f */
[----:B------:R-:W-:Y:S03]  /*14160*/  BSSY B1, `(.L_x_616) ;  /* 0x000000a000017945 */ /* 0x000fe60003800000 */
[----:B------:R-:W-:-:S04]  /*14170*/  ULOP3.LUT UR4, UR4, 0xfffffffe, URZ, 0xc0, !UPT ;  /* 0xfffffffe04047892 */ /* 0x000fc8000f8ec03f */
[----:B------:R-:W-:-:S06]  /*14180*/  UIADD3 UR4, UR43, -UR4, URZ ;  /* 0x800000042b047290 */ /* 0x000fcc000fffe03f */
[----:B--2---:R-:W-:-:S05]  /*14190*/  IMAD.U32 R21, RZ, RZ, UR4 ;  /* 0x00000004ff157e24 */ /* 0x004fca000f8e00ff */
[----:B------:R-:W-:-:S04]  /*141a0*/  SHF.L.U32 R21, R21, 0x1f, RZ ;  /* 0x0000001f15157819 */ /* 0x000fc800000006ff */
[----:B------:R-:W2:Y:S01]  /*141b0*/  SYNCS.PHASECHK.TRANS64.TRYWAIT P0, [R16+URZ+0x33400], R21 ;  /* 0x03340015100075a7 */ /* 0x000ea2000800017f */
[----:B---3--:R-:W-:-:S05]  /*141c0*/  IMAD R0, R0, -0x80, R153 ;  /* 0xffffff8000007824 */ /* 0x008fca00078e0299 */
[----:B-1----:R-:W-:-:S04]  /*141d0*/  VIMNMX R3, R0, 0x80, PT ;  /* 0x0000008000037848 */ /* 0x002fc80003fe0100 */
[----:B------:R-:W-:Y:S01]  /*141e0*/  ISETP.GE.AND P1, PT, R220, R3, PT ;  /* 0x00000003dc00720c */ /* 0x000fe20003f26270 */
[----:B--2---:R-:W-:-:S12]  /*141f0*/  @!P0 BRA `(.L_x_617) ;  /* 0x0000016800e08947 */ /* 0x004fd80003800000 */
.L_x_828:
[----:B------:R-:W-:Y:S05]  /*14200*/  BSYNC B1 ;  /* 0x0000000000017941 */ /* 0x000fea0003800000 */
.L_x_616:
[----:B------:R-:W-:Y:S05]  /*14210*/  @P1 BRA `(.L_x_602) ;  /* 0x0000003000041947 */ /* 0x000fea0003800000 */
[----:B------:R-:W2:Y:S01]  /*14220*/  LDC R3, c[0x0][0x3f4] ;  /* 0x0000fd00ff037b82 */ /* 0x000ea20000000800 */
[C---:B------:R-:W-:Y:S01]  /*14230*/  VIADD R0, R18.reuse, 0x20 ;  /* 0x0000002012007836 */ /* 0x040fe20000000000 */
[----:B------:R-:W-:Y:S01]  /*14240*/  BSSY B1, `(.L_x_618) ;  /* 0x0000102000017945 */ /* 0x000fe20003800000 */
[C---:B----4-:R-:W-:Y:S01]  /*14250*/  VIADD R20, R18.reuse, 0x40 ;  /* 0x0000004012147836 */ /* 0x050fe20000000000 */
[-C--:B--2---:R-:W-:Y:S02]  /*14260*/  ISETP.GE.AND P0, PT, R18, R3.reuse, PT ;  /* 0x000000031200720c */ /* 0x084fe40003f06270 */
[-C--:B------:R-:W-:Y:S02]  /*14270*/  ISETP.GE.AND P1, PT, R0, R3.reuse, PT ;  /* 0x000000030000720c */ /* 0x080fe40003f26270 */
[----:B------:R-:W-:-:S09]  /*14280*/  ISETP.GE.AND P2, PT, R20, R3, PT ;  /* 0x000000031400720c */ /* 0x000fd20003f46270 */
[----:B------:R-:W-:Y:S05]  /*14290*/  @P0 BRA `(.L_x_619) ;  /* 0x0000000c00f00947 */ /* 0x000fea0003800000 */
[----:B------:R-:W2:Y:S01]  /*142a0*/  LDL R68, [R1+0x68] ;  /* 0x0000680001447983 */ /* 0x000ea20000100800 */
[----:B0-----:R-:W0:Y:S01]  /*142b0*/  S2R R36, SR_TID.X ;  /* 0x0000000000247919 */ /* 0x001e220000002100 */
[----:B-----5:R-:W-:Y:S02]  /*142c0*/  SHF.R.U32.HI R0, RZ, 0x8, R24 ;  /* 0x00000008ff007819 */ /* 0x020fe40000011618 */
[----:B------:R-:W-:Y:S02]  /*142d0*/  LOP3.LUT R20, R24, 0xff, RZ, 0xc0, !PT ;  /* 0x000000ff18147812 */ /* 0x000fe400078ec0ff */
[----:B-1----:R-:W-:-:S04]  /*142e0*/  LOP3.LUT R21, R0, 0xff, RZ, 0xc0, !PT ;  /* 0x000000ff00157812 */ /* 0x002fc800078ec0ff */
[----:B------:R-:W-:Y:S01]  /*142f0*/  PRMT R45, R21, 0x7604, R20 ;  /* 0x00007604152d7816 */ /* 0x000fe20000000014 */
[----:B0-----:R-:W-:-:S05]  /*14300*/  VIADD R38, R36, 0xffffff80 ;  /* 0xffffff8024267836 */ /* 0x001fca0000000000 */
[----:B------:R-:W-:-:S04]  /*14310*/  LEA.HI R40, R38, R38, RZ, 0x1 ;  /* 0x0000002626287211 */ /* 0x000fc800078f08ff */
[----:B------:R-:W-:-:S04]  /*14320*/  LOP3.LUT R40, R40, 0xfffffffe, RZ, 0xc0, !PT ;  /* 0xfffffffe28287812 */ /* 0x000fc800078ec0ff */
[----:B------:R-:W-:-:S04]  /*14330*/  IADD3 R40, R38, -R40, RZ ;  /* 0x8000002826287210 */ /* 0x000fc80007ffe0ff */
[----:B------:R-:W-:-:S04]  /*14340*/  LEA.HI R0, R3, R40, RZ, 0x1c ;  /* 0x0000002803007211 */ /* 0x000fc800078fe0ff */
[----:B------:R-:W-:-:S04]  /*14350*/  SHF.R.S32.HI R21, RZ, 0x1f, R0 ;  /* 0x0000001fff157819 */ /* 0x000fc80000011400 */
[----:B------:R-:W-:Y:S01]  /*14360*/  LEA.HI R20, R21, R0, RZ, 0x2 ;  /* 0x0000000015147211 */ /* 0x000fe200078f10ff */
[----:B------:R-:W-:-:S04]  /*14370*/  IMAD.SHL.U32 R0, R0, 0x10, RZ ;  /* 0x0000001000007824 */ /* 0x000fc800078e00ff */
[----:B------:R-:W-:Y:S01]  /*14380*/  IMAD.SHL.U32 R20, R20, 0x800, RZ ;  /* 0x0000080014147824 */ /* 0x000fe200078e00ff */
[----:B------:R-:W-:Y:S02]  /*14390*/  LOP3.LUT R21, R227, 0x30, R0, 0xf8, !PT ;  /* 0x00000030e3157812 */ /* 0x000fe400078ef800 */
[----:B------:R-:W-:Y:S02]  /*143a0*/  SHF.R.U32.HI R37, RZ, 0x8, R25 ;  /* 0x00000008ff257819 */ /* 0x000fe40000011619 */
[----:B------:R-:W-:Y:S02]  /*143b0*/  SHF.R.U32.HI R39, RZ, 0x8, R26 ;  /* 0x00000008ff277819 */ /* 0x000fe4000001161a */
[----:B------:R-:W-:Y:S02]  /*143c0*/  LOP3.LUT R21, R21, R228, RZ, 0x3c, !PT ;  /* 0x000000e415157212 */ /* 0x000fe400078e3cff */
[----:B------:R-:W-:Y:S02]  /*143d0*/  LOP3.LUT R20, R20, 0xffffe000, RZ, 0xc0, !PT ;  /* 0xffffe00014147812 */ /* 0x000fe400078ec0ff */
[----:B------:R-:W-:-:S02]  /*143e0*/  LOP3.LUT R36, R25, 0xff, RZ, 0xc0, !PT ;  /* 0x000000ff19247812 */ /* 0x000fc400078ec0ff */
[----:B------:R-:W-:Y:S02]  /*143f0*/  LOP3.LUT R38, R26, 0xff, RZ, 0xc0, !PT ;  /* 0x000000ff1a267812 */ /* 0x000fe400078ec0ff */
[----:B------:R-:W-:Y:S02]  /*14400*/  LOP3.LUT R37, R37, 0xff, RZ, 0xc0, !PT ;  /* 0x000000ff25257812 */ /* 0x000fe400078ec0ff */
[----:B------:R-:W-:Y:S02]  /*14410*/  LOP3.LUT R39, R39, 0xff, RZ, 0xc0, !PT ;  /* 0x000000ff27277812 */ /* 0x000fe400078ec0ff */
[----:B------:R-:W-:Y:S02]  /*14420*/  IADD3 R21, R21, R229, R20 ;  /* 0x000000e515157210 */ /* 0x000fe40007ffe014 */
[----:B------:R-:W-:Y:S02]  /*14430*/  PRMT R46, R37, 0x7604, R36 ;  /* 0x00007604252e7816 */ /* 0x000fe40000000024 */
[----:B------:R-:W-:Y:S01]  /*14440*/  PRMT R47, R39, 0x7604, R38 ;  /* 0x00007604272f7816 */ /* 0x000fe20000000026 */
[----:B------:R-:W-:Y:S01]  /*14450*/  IMAD.IADD R0, R16, 0x1, R21 ;  /* 0x0000000110007824 */ /* 0x000fe200078e0215 */
[----:B------:R-:W-:-:S02]  /*14460*/  SHF.R.U32.HI R37, RZ, 0x8, R27 ;  /* 0x00000008ff257819 */ /* 0x000fc4000001161b */
[----:B------:R-:W-:Y:S02]  /*14470*/  SHF.R.U32.HI R39, RZ, 0x8, R4 ;  /* 0x00000008ff277819 */ /* 0x000fe40000011604 */
[----:B------:R-:W-:Y:S02]  /*14480*/  SHF.R.U32.HI R40, RZ, 0x8, R5 ;  /* 0x00000008ff287819 */ /* 0x000fe40000011605 */
[----:B------:R-:W-:Y:S02]  /*14490*/  LOP3.LUT R36, R27, 0xff, RZ, 0xc0, !PT ;  /* 0x000000ff1b247812 */ /* 0x000fe400078ec0ff */
[----:B------:R-:W-:Y:S02]  /*144a0*/  LOP3.LUT R38, R4, 0xff, RZ, 0xc0, !PT ;  /* 0x000000ff04267812 */ /* 0x000fe400078ec0ff */
[----:B------:R-:W-:Y:S02]  /*144b0*/  LOP3.LUT R37, R37, 0xff, RZ, 0xc0, !PT ;  /* 0x000000ff25257812 */ /* 0x000fe400078ec0ff */
[----:B------:R-:W-:-:S02]  /*144c0*/  LOP3.LUT R39, R39, 0xff, RZ, 0xc0, !PT ;  /* 0x000000ff27277812 */ /* 0x000fc400078ec0ff */
[----:B------:R-:W-:Y:S02]  /*144d0*/  LOP3.LUT R21, R40, 0xff, RZ, 0xc0, !PT ;  /* 0x000000ff28157812 */ /* 0x000fe400078ec0ff */
[----:B------:R-:W0:Y:S01]  /*144e0*/  LDS.128 R40, [R0+0x1e200] ;  /* 0x01e2000000287984 */ /* 0x000e220000000c00 */
[----:B------:R-:W-:Y:S02]  /*144f0*/  PRMT R48, R37, 0x7604, R36 ;  /* 0x0000760425307816 */ /* 0x000fe40000000024 */
[----:B------:R-:W-:Y:S02]  /*14500*/  PRMT R53, R39, 0x7604, R38 ;  /* 0x0000760427357816 */ /* 0x000fe40000000026 */
[----:B------:R-:W-:Y:S02]  /*14510*/  LOP3.LUT R20, R5, 0xff, RZ, 0xc0, !PT ;  /* 0x000000ff05147812 */ /* 0x000fe400078ec0ff */
[----:B------:R-:W-:Y:S02]  /*14520*/  SHF.R.U32.HI R50, RZ, 0x8, R6 ;  /* 0x00000008ff327819 */ /* 0x000fe40000011606 */
[----:B------:R-:W-:-:S02]  /*14530*/  LOP3.LUT R49, R6, 0xff, RZ, 0xc0, !PT ;  /* 0x000000ff06317812 */ /* 0x000fc400078ec0ff */
[----:B------:R-:W-:Y:S02]  /*14540*/  LOP3.LUT R50, R50, 0xff, RZ, 0xc0, !PT ;  /* 0x000000ff32327812 */ /* 0x000fe400078ec0ff */
[----:B------:R-:W-:Y:S02]  /*14550*/  PRMT R20, R21, 0x7604, R20 ;  /* 0x0000760415147816 */ /* 0x000fe40000000014 */
[----:B------:R-:W-:Y:S02]  /*14560*/  SHF.R.U32.HI R55, RZ, 0x10, R5 ;  /* 0x00000010ff377819 */ /* 0x000fe40000011605 */
[----:B------:R-:W-:Y:S02]  /*14570*/  SHF.R.U32.HI R21, RZ, 0x10, R25 ;  /* 0x00000010ff157819 */ /* 0x000fe40000011619 */
[----:B------:R-:W-:Y:S01]  /*14580*/  SHF.R.U32.HI R52, RZ, 0x8, R7 ;  /* 0x00000008ff347819 */ /* 0x000fe20000011607 */
[----:B------:R-:W-:Y:S01]  /*14590*/  IMAD.U32 R55, R55, 0x10000, RZ ;  /* 0x0001000037377824 */ /* 0x000fe200078e00ff */
[----:B------:R-:W-:Y:S01]  /*145a0*/  PRMT R57, R50, 0x7604, R49 ;  /* 0x0000760432397816 */ /* 0x000fe20000000031 */
[----:B------:R-:W-:Y:S01]  /*145b0*/  IMAD.U32 R21, R21, 0x10000, RZ ;  /* 0x0001000015157824 */ /* 0x000fe200078e00ff */
[----:B------:R-:W-:-:S02]  /*145c0*/  SHF.R.U32.HI R49, RZ, 0x10, R27 ;  /* 0x00000010ff317819 */ /* 0x000fc4000001161b */
[----:B------:R-:W-:Y:S02]  /*145d0*/  LOP3.LUT R51, R7, 0xff, RZ, 0xc0, !PT ;  /* 0x000000ff07337812 */ /* 0x000fe400078ec0ff */
[----:B------:R-:W-:Y:S02]  /*145e0*/  LOP3.LUT R52, R52, 0xff, RZ, 0xc0, !PT ;  /* 0x000000ff34347812 */ /* 0x000fe400078ec0ff */
[----:B------:R-:W-:Y:S02]  /*145f0*/  SHF.L.U32 R49, R49, 0x10, RZ ;  /* 0x0000001031317819 */ /* 0x000fe400000006ff */
[----:B------:R-:W-:Y:S02]  /*14600*/  LOP3.LUT R55, R20, 0xff0000, R55, 0xf8, !PT ;  /* 0x00ff000014377812 */ /* 0x000fe400078ef837 */
[----:B------:R-:W-:Y:S02]  /*14610*/  LOP3.LUT R21, R46, 0xff0000, R21, 0xf8, !PT ;  /* 0x00ff00002e157812 */ /* 0x000fe400078ef815 */
[----:B------:R-:W-:-:S02]  /*14620*/  PRMT R52, R52, 0x7604, R51 ;  /* 0x0000760434347816 */ /* 0x000fc40000000033 */
[----:B------:R-:W-:Y:S02]  /*14630*/  SHF.R.U32.HI R59, RZ, 0x10, R7 ;  /* 0x00000010ff3b7819 */ /* 0x000fe40000011607 */
[----:B------:R-:W-:Y:S02]  /*14640*/  LOP3.LUT R51, R48, 0xff0000, R49, 0xf8, !PT ;  /* 0x00ff000030337812 */ /* 0x000fe400078ef831 */
[----:B------:R-:W-:Y:S02]  /*14650*/  LOP3.LUT R47, R47, 0xff0000, R26, 0xf8, !PT ;  /* 0x00ff00002f2f7812 */ /* 0x000fe400078ef81a */
[----:B------:R-:W-:Y:S02]  /*14660*/  LOP3.LUT R55, R55, 0xff000000, R5, 0xf8, !PT ;  /* 0xff00000037377812 */ /* 0x000fe400078ef805 */
[----:B------:R-:W-:Y:S02]  /*14670*/  LOP3.LUT R50, R21, 0xff000000, R25, 0xf8, !PT ;  /* 0xff00000015327812 */ /* 0x000fe400078ef819 */
[----:B------:R-:W-:Y:S01]  /*14680*/  LOP3.LUT R21, R53, 0xff0000, R4, 0xf8, !PT ;  /* 0x00ff000035157812 */ /* 0x000fe200078ef804 */
[----:B------:R-:W-:Y:S01]  /*14690*/  IMAD.U32 R59, R59, 0x10000, RZ ;  /* 0x000100003b3b7824 */ /* 0x000fe200078e00ff */
[----:B------:R-:W-:-:S02]  /*146a0*/  LOP3.LUT R45, R45, 0xff0000, R24, 0xf8, !PT ;  /* 0x00ff00002d2d7812 */ /* 0x000fc400078ef818 */
[----:B------:R-:W-:Y:S02]  /*146b0*/  LOP3.LUT R53, R51, 0xff000000, R27, 0xf8, !PT ;  /* 0xff00000033357812 */ /* 0x000fe400078ef81b */
[----:B------:R-:W-:Y:S02]  /*146c0*/  LOP3.LUT R20, R47, 0xff000000, R26, 0xf8, !PT ;  /* 0xff0000002f147812 */ /* 0x000fe400078ef81a */
[----:B------:R-:W-:Y:S02]  /*146d0*/  F2FP.F16.E4M3.UNPACK_B R56, R55 ;  /* 0x00000037ff38723e */ /* 0x000fe400020006ff */
[----:B0-----:R-:W-:Y:S02]  /*146e0*/  F2FP.F16.E4M3.UNPACK_B R27, R41 ;  /* 0x00000029ff1b723e */ /* 0x001fe400020006ff */
[----:B------:R-:W-:Y:S02]  /*146f0*/  F2FP.F16.E4M3.UNPACK_B R26, R50 ;  /* 0x00000032ff1a723e */ /* 0x000fe400020006ff */
[----:B------:R-:W-:Y:S01]  /*14700*/  LOP3.LUT R49, R45, 0xff000000, R24, 0xf8, !PT ;  /* 0xff0000002d317812 */ /* 0x000fe200078ef818 */
[----:B------:R-:W-:Y:S01]  /*14710*/  HADD2.F32 R58, -RZ, R56.H0_H0 ;  /* 0x20000038ff3a7230 */ /* 0x000fe20000004100 */
[----:B------:R-:W-:Y:S01]  /*14720*/  LOP3.LUT R59, R52, 0xff0000, R59, 0xf8, !PT ;  /* 0x00ff0000343b7812 */ /* 0x000fe200078ef83b */
[----:B------:R-:W-:-:S02]  /*14730*/  HADD2.F32 R5, -RZ, R27.H0_H0 ;  /* 0x2000001bff057230 */ /* 0x000fc40000004100 */
[----:B------:R-:W-:Y:S01]  /*14740*/  HADD2.F32 R52, -RZ, R26.H0_H0 ;  /* 0x2000001aff347230 */ /* 0x000fe20000004100 */
[----:B------:R-:W-:Y:S02]  /*14750*/  F2FP.F16.E4M3.UNPACK_B R46, R41.H1 ;  /* 0x00000029ff2e723e */ /* 0x000fe400030006ff */
[C---:B------:R-:W-:Y:S01]  /*14760*/  FMUL.FTZ R60, R5.reuse, R58 ;  /* 0x0000003a053c7220 */ /* 0x040fe20000410000 */
[----:B------:R-:W-:Y:S01]  /*14770*/  F2FP.F16.E4M3.UNPACK_B R50, R50.H1 ;  /* 0x00000032ff32723e */ /* 0x000fe200030006ff */
[----:B------:R-:W-:Y:S01]  /*14780*/  FMUL.FTZ R51, R5, R52 ;  /* 0x0000003405337220 */ /* 0x000fe20000410000 */
[----:B------:R-:W-:Y:S02]  /*14790*/  LOP3.LUT R57, R57, 0xff0000, R6, 0xf8, !PT ;  /* 0x00ff000039397812 */ /* 0x000fe400078ef806 */
[----:B------:R-:W-:Y:S02]  /*147a0*/  LOP3.LUT R59, R59, 0xff000000, R7, 0xf8, !PT ;  /* 0xff0000003b3b7812 */ /* 0x000fe400078ef807 */
[----:B------:R-:W-:-:S02]  /*147b0*/  F2FP.F16.E4M3.UNPACK_B R47, R43 ;  /* 0x0000002bff2f723e */ /* 0x000fc400020006ff */
[----:B------:R-:W-:Y:S02]  /*147c0*/  F2FP.F16.E4M3.UNPACK_B R48, R43.H1 ;  /* 0x0000002bff30723e */ /* 0x000fe400030006ff */
[-C--:B------:R-:W-:Y:S02]  /*147d0*/  F2FP.F16.E4M3.UNPACK_B R7, R42.reuse ;  /* 0x0000002aff07723e */ /* 0x080fe400020006ff */
[----:B------:R-:W-:Y:S01]  /*147e0*/  F2FP.F16.E4M3.UNPACK_B R43, R42.H1 ;  /* 0x0000002aff2b723e */ /* 0x000fe200030006ff */
[----:B------:R-:W-:Y:S01]  /*147f0*/  HADD2.F32 R42, -RZ, R46.H0_H0 ;  /* 0x2000002eff2a7230 */ /* 0x000fe20000004100 */
[----:B------:R-:W-:Y:S02]  /*14800*/  F2FP.F16.E4M3.UNPACK_B R55, R55.H1 ;  /* 0x00000037ff37723e */ /* 0x000fe400030006ff */
[----:B------:R-:W-:Y:S01]  /*14810*/  LOP3.LUT R6, R57, 0xff000000, R6, 0xf8, !PT ;  /* 0xff00000039067812 */ /* 0x000fe200078ef806 */
[----:B------:R-:W-:Y:S02]  /*14820*/  HADD2.F32 R57, -RZ, R56.H1_H1 ;  /* 0x30000038ff397230 */ /* 0x000fe40000004100 */
[----:B------:R-:W-:-:S02]  /*14830*/  HADD2.F32 R56, -RZ, R55.H0_H0 ;  /* 0x20000037ff387230 */ /* 0x000fc40000004100 */
[----:B------:R-:W-:Y:S02]  /*14840*/  HADD2.F32 R55, -RZ, R55.H1_H1 ;  /* 0x30000037ff377230 */ /* 0x000fe40000004100 */
[----:B------:R-:W-:Y:S01]  /*14850*/  HADD2.F32 R46, -RZ, R46.H1_H1 ;  /* 0x3000002eff2e7230 */ /* 0x000fe20000004100 */
[----:B------:R-:W-:Y:S02]  /*14860*/  LOP3.LUT R54, R21, 0xff000000, R4, 0xf8, !PT ;  /* 0xff00000015367812 */ /* 0x000fe400078ef804 */
[-C--:B------:R-:W-:Y:S02]  /*14870*/  F2FP.F16.E4M3.UNPACK_B R41, R40.reuse ;  /* 0x00000028ff29723e */ /* 0x080fe400020006ff */
[----:B------:R-:W-:Y:S01]  /*14880*/  F2FP.F16.E4M3.UNPACK_B R40, R40.H1 ;  /* 0x00000028ff28723e */ /* 0x000fe200030006ff */
[----:B--2---:R-:W0:Y:S02]  /*14890*/  LDS.128 R36, [R68+0x1e200] ;  /* 0x01e2000044247984 */ /* 0x004e240000000c00 */
[----:B0-----:R-:W-:-:S05]  /*148a0*/  F2FP.F16.E4M3.UNPACK_B R24, R37 ;  /* 0x00000025ff18723e */ /* 0x001fca00020006ff */
[----:B------:R-:W-:Y:S01]  /*148b0*/  HADD2.F32 R25, -RZ, R24.H0_H0 ;  /* 0x20000018ff197230 */ /* 0x000fe20000004100 */
[----:B------:R-:W-:-:S04]  /*148c0*/  F2FP.F16.E4M3.UNPACK_B R37, R37.H1 ;  /* 0x00000025ff25723e */ /* 0x000fc800030006ff */
[C---:B------:R-:W-:Y:S01]  /*148d0*/  FFMA.FTZ R5, R25.reuse, R52, -R60 ;  /* 0x0000003419057223 */ /* 0x040fe2000001083c */
[----:B------:R-:W-:Y:S01]  /*148e0*/  FFMA.FTZ R25, R25, R58, R51 ;  /* 0x0000003a19197223 */ /* 0x000fe20000010033 */
[----:B------:R-:W-:Y:S02]  /*148f0*/  HADD2.F32 R51, -RZ, R26.H1_H1 ;  /* 0x3000001aff337230 */ /* 0x000fe40000004100 */
[----:B------:R-:W-:Y:S02]  /*14900*/  HADD2.F32 R26, -RZ, R24.H1_H1 ;  /* 0x30000018ff1a7230 */ /* 0x000fe40000004100 */
[----:B------:R-:W-:Y:S02]  /*14910*/  HADD2.F32 R52, -RZ, R50.H0_H0 ;  /* 0x20000032ff347230 */ /* 0x000fe40000004100 */
[----:B------:R-:W-:Y:S02]  /*14920*/  HADD2.F32 R24, -RZ, R27.H1_H1 ;  /* 0x3000001bff187230 */ /* 0x000fe40000004100 */
[----:B------:R-:W-:-:S02]  /*14930*/  HADD2.F32 R27, -RZ, R37.H0_H0 ;  /* 0x20000025ff1b7230 */ /* 0x000fc40000004100 */
[----:B------:R-:W-:Y:S01]  /*14940*/  FMUL.FTZ R63, R42, R52 ;  /* 0x000000342a3f7220 */ /* 0x000fe20000410000 */
[C---:B------:R-:W-:Y:S01]  /*14950*/  FMUL.FTZ R61, R24.reuse, R57 ;  /* 0x00000039183d7220 */ /* 0x040fe20000410000 */
[-C--:B------:R-:W-:Y:S01]  /*14960*/  FMUL.FTZ R58, R24, R51.reuse ;  /* 0x00000033183a7220 */ /* 0x080fe20000410000 */
[-C--:B------:R-:W-:Y:S01]  /*14970*/  FMUL.FTZ R60, R42, R56.reuse ;  /* 0x000000382a3c7220 */ /* 0x080fe20000410000 */
[C---:B------:R-:W-:Y:S01]  /*14980*/  FFMA.FTZ R63, R27.reuse, R56, R63 ;  /* 0x000000381b3f7223 */ /* 0x040fe2000001003f */
[C---:B------:R-:W-:Y:S01]  /*14990*/  FFMA.FTZ R24, R26.reuse, R51, -R61 ;  /* 0x000000331a187223 */ /* 0x040fe2000001083d */
[----:B------:R-:W-:Y:S02]  /*149a0*/  F2FP.F16.E4M3.UNPACK_B R56, R59 ;  /* 0x0000003bff38723e */ /* 0x000fe400020006ff */
[----:B------:R-:W-:Y:S01]  /*149b0*/  F2FP.F16.E4M3.UNPACK_B R51, R53 ;  /* 0x00000035ff33723e */ /* 0x000fe200020006ff */
[----:B------:R-:W-:Y:S01]  /*149c0*/  FFMA.FTZ R26, R26, R57, R58 ;  /* 0x000000391a1a7223 */ /* 0x000fe2000001003a */
[----:B------:R-:W-:Y:S01]  /*149d0*/  F2FP.F16.E4M3.UNPACK_B R45, R39 ;  /* 0x00000027ff2d723e */ /* 0x000fe200020006ff */
[----:B------:R-:W-:Y:S01]  /*149e0*/  FFMA.FTZ R60, R27, R52, -R60 ;  /* 0x000000341b3c7223 */ /* 0x000fe2000001083c */
[----:B------:R-:W-:-:S02]  /*149f0*/  HADD2.F32 R57, -RZ, R56.H0_H0 ;  /* 0x20000038ff397230 */ /* 0x000fc40000004100 */
[----:B------:R-:W-:Y:S02]  /*14a00*/  HADD2.F32 R42, -RZ, R47.H0_H0 ;  /* 0x2000002fff2a7230 */ /* 0x000fe40000004100 */
[----:B------:R-:W-:Y:S02]  /*14a10*/  HADD2.F32 R52, -RZ, R51.H0_H0 ;  /* 0x20000033ff347230 */ /* 0x000fe40000004100 */
[----:B------:R-:W-:Y:S02]  /*14a20*/  HADD2.F32 R50, -RZ, R50.H1_H1 ;  /* 0x30000032ff327230 */ /* 0x000fe40000004100 */
[C---:B------:R-:W-:Y:S01]  /*14a30*/  FMUL.FTZ R62, R42.reuse, R57 ;  /* 0x000000392a3e7220 */ /* 0x040fe20000410000 */
[----:B------:R-:W-:Y:S02]  /*14a40*/  HADD2.F32 R27, -RZ, R45.H0_H0 ;  /* 0x2000002dff1b7230 */ /* 0x000fe40000004100 */
[----:B------:R-:W-:Y:S01]  /*14a50*/  FMUL.FTZ R42, R42, R52 ;  /* 0x000000342a2a7220 */ /* 0x000fe20000410000 */
[----:B------:R-:W-:-:S02]  /*14a60*/  HADD2.F32 R37, -RZ, R37.H1_H1 ;  /* 0x30000025ff257230 */ /* 0x000fc40000004100 */
[C---:B------:R-:W-:Y:S01]  /*14a70*/  FMUL.FTZ R58, R46.reuse, R55 ;  /* 0x000000372e3a7220 */ /* 0x040fe20000410000 */
[-C--:B------:R-:W-:Y:S01]  /*14a80*/  FMUL.FTZ R46, R46, R50.reuse ;  /* 0x000000322e2e7220 */ /* 0x080fe20000410000 */
[----:B------:R-:W-:Y:S01]  /*14a90*/  FFMA.FTZ R57, R27, R57, R42 ;  /* 0x000000391b397223 */ /* 0x000fe2000001002a */
[----:B------:R-:W-:Y:S01]  /*14aa0*/  F2FP.F16.E4M3.UNPACK_B R59, R59.H1 ;  /* 0x0000003bff3b723e */ /* 0x000fe200030006ff */
[----:B------:R-:W-:Y:S01]  /*14ab0*/  HADD2.F32 R56, -RZ, R56.H1_H1 ;  /* 0x30000038ff387230 */ /* 0x000fe20000004100 */
[----:B------:R-:W-:Y:S01]  /*14ac0*/  F2FP.F16.E4M3.UNPACK_B R53, R53.H1 ;  /* 0x00000035ff35723e */ /* 0x000fe200030006ff */
[----:B------:R-:W-:Y:S02]  /*14ad0*/  HADD2.F32 R47, -RZ, R47.H1_H1 ;  /* 0x3000002fff2f7230 */ /* 0x000fe40000004100 */
[----:B------:R-:W-:Y:S02]  /*14ae0*/  HADD2.F32 R42, -RZ, R51.H1_H1 ;  /* 0x30000033ff2a7230 */ /* 0x000fe40000004100 */
[C---:B------:R-:W-:Y:S01]  /*14af0*/  FFMA.FTZ R61, R37.reuse, R50, -R58 ;  /* 0x00000032253d7223 */ /* 0x040fe2000001083a */
[----:B------:R-:W-:Y:S01]  /*14b00*/  FFMA.FTZ R58, R37, R55, R46 ;  /* 0x00000037253a7223 */ /* 0x000fe2000001002e */
[----:B------:R-:W-:Y:S01]  /*14b10*/  FFMA.FTZ R62, R27, R52, -R62 ;  /* 0x000000341b3e7223 */ /* 0x000fe2000001083e */
[----:B------:R-:W-:Y:S01]  /*14b20*/  F2FP.F16.E4M3.UNPACK_B R39, R39.H1 ;  /* 0x00000027ff27723e */ /* 0x000fe200030006ff */
[----:B------:R-:W-:-:S02]  /*14b30*/  HADD2.F32 R45, -RZ, R45.H1_H1 ;  /* 0x3000002dff2d7230 */ /* 0x000fc40000004100 */
[C---:B------:R-:W-:Y:S01]  /*14b40*/  FMUL.FTZ R52, R47.reuse, R56 ;  /* 0x000000382f347220 */ /* 0x040fe20000410000 */
[----:B------:R-:W-:Y:S02]  /*14b50*/  HADD2.F32 R50, -RZ, R59.H0_H0 ;  /* 0x2000003bff327230 */ /* 0x000fe40000004100 */
[-C--:B------:R-:W-:Y:S01]  /*14b60*/  FMUL.FTZ R47, R47, R42.reuse ;  /* 0x0000002a2f2f7220 */ /* 0x080fe20000410000 */
[----:B------:R-:W-:Y:S02]  /*14b70*/  HADD2.F32 R37, -RZ, R48.H0_H0 ;  /* 0x20000030ff257230 */ /* 0x000fe40000004100 */
[----:B------:R-:W-:Y:S02]  /*14b80*/  HADD2.F32 R46, -RZ, R53.H0_H0 ;  /* 0x20000035ff2e7230 */ /* 0x000fe40000004100 */
[----:B------:R-:W-:Y:S01]  /*14b90*/  FFMA.FTZ R55, R45, R42, -R52 ;  /* 0x0000002a2d377223 */ /* 0x000fe20000010834 */
[----:B------:R-:W-:Y:S02]  /*14ba0*/  HADD2.F32 R27, -RZ, R39.H0_H0 ;  /* 0x20000027ff1b7230 */ /* 0x000fe40000004100 */
[----:B------:R-:W-:Y:S01]  /*14bb0*/  FMUL.FTZ R64, R37, R50 ;  /* 0x0000003225407220 */ /* 0x000fe20000410000 */
[----:B------:R-:W-:Y:S01]  /*14bc0*/  FFMA.FTZ R56, R45, R56, R47 ;  /* 0x000000382d387223 */ /* 0x000fe2000001002f */
[----:B------:R-:W-:Y:S01]  /*14bd0*/  FMUL.FTZ R37, R37, R46 ;  /* 0x0000002e25257220 */ /* 0x000fe20000410000 */
[----:B------:R-:W-:-:S02]  /*14be0*/  F2FP.F16.E4M3.UNPACK_B R45, R54.H1 ;  /* 0x00000036ff2d723e */ /* 0x000fc400030006ff */
[----:B------:R-:W-:Y:S01]  /*14bf0*/  F2FP.F16.E4M3.UNPACK_B R42, R49.H1 ;  /* 0x00000031ff2a723e */ /* 0x000fe200030006ff */
[C---:B------:R-:W-:Y:S01]  /*14c00*/  FFMA.FTZ R65, R27.reuse, R50, R37 ;  /* 0x000000321b417223 */ /* 0x040fe20000010025 */
[-C--:B------:R-:W-:Y:S01]  /*14c10*/  F2FP.F16.E4M3.UNPACK_B R21, R36.reuse ;  /* 0x00000024ff15723e */ /* 0x080fe200020006ff */
[----:B------:R-:W-:Y:S01]  /*14c20*/  HADD2.F32 R53, -RZ, R53.H1_H1 ;  /* 0x30000035ff357230 */ /* 0x000fe20000004100 */
[----:B------:R-:W-:Y:S01]  /*14c30*/  F2FP.F16.E4M3.UNPACK_B R36, R36.H1 ;  /* 0x00000024ff24723e */ /* 0x000fe200030006ff */
[----:B------:R-:W-:Y:S02]  /*14c40*/  HADD2.F32 R59, -RZ, R59.H1_H1 ;  /* 0x3000003bff3b7230 */ /* 0x000fe40000004100 */
[----:B------:R-:W-:Y:S01]  /*14c50*/  FFMA.FTZ R64, R27, R46, -R64 ;  /* 0x0000002e1b407223 */ /* 0x000fe20000010840 */
[----:B------:R-:W-:Y:S02]  /*14c60*/  HADD2.F32 R48, -RZ, R48.H1_H1 ;  /* 0x30000030ff307230 */ /* 0x000fe40000004100 */
[----:B------:R-:W-:-:S02]  /*14c70*/  HADD2.F32 R50, -RZ, R45.H0_H0 ;  /* 0x2000002dff327230 */ /* 0x000fc40000004100 */
[----:B------:R-:W-:Y:S02]  /*14c80*/  HADD2.F32 R37, -RZ, R40.H0_H0 ;  /* 0x20000028ff257230 */ /* 0x000fe40000004100 */
[----:B------:R-:W-:Y:S02]  /*14c90*/  HADD2.F32 R46, -RZ, R42.H0_H0 ;  /* 0x2000002aff2e7230 */ /* 0x000fe40000004100 */
[C---:B------:R-:W-:Y:S01]  /*14ca0*/  FMUL.FTZ R52, R48.reuse, R59 ;  /* 0x0000003b30347220 */ /* 0x040fe20000410000 */
[----:B------:R-:W-:Y:S01]  /*14cb0*/  FMUL.FTZ R66, R48, R53 ;  /* 0x0000003530427220 */ /* 0x000fe20000410000 */
[----:B------:R-:W-:Y:S02]  /*14cc0*/  HADD2.F32 R27, -RZ, R36.H0_H0 ;  /* 0x20000024ff1b7230 */ /* 0x000fe40000004100 */
[C---:B------:R-:W-:Y:S01]  /*14cd0*/  FMUL.FTZ R48, R37.reuse, R50 ;  /* 0x0000003225307220 */ /* 0x040fe20000410000 */
[----:B------:R-:W-:Y:S01]  /*14ce0*/  FMUL.FTZ R37, R37, R46 ;  /* 0x0000002e25257220 */ /* 0x000fe20000410000 */
[----:B------:R-:W-:-:S02]  /*14cf0*/  HADD2.F32 R39, -RZ, R39.H1_H1 ;  /* 0x30000027ff277230 */ /* 0x000fc40000004100 */
[C---:B------:R-:W-:Y:S01]  /*14d00*/  FFMA.FTZ R47, R27.reuse, R46, -R48 ;  /* 0x0000002e1b2f7223 */ /* 0x040fe20000010830 */
[----:B------:R-:W-:Y:S01]  /*14d10*/  FFMA.FTZ R50, R27, R50, R37 ;  /* 0x000000321b327223 */ /* 0x000fe20000010025 */
[----:B------:R-:W-:Y:S01]  /*14d20*/  HADD2.F32 R45, -RZ, R45.H1_H1 ;  /* 0x3000002dff2d7230 */ /* 0x000fe20000004100 */
[----:B------:R-:W-:Y:S01]  /*14d30*/  F2FP.F16.E4M3.UNPACK_B R54, R54 ;  /* 0x00000036ff36723e */ /* 0x000fe200020006ff */
[----:B------:R-:W-:Y:S02]  /*14d40*/  HADD2.F32 R40, -RZ, R40.H1_H1 ;  /* 0x30000028ff287230 */ /* 0x000fe40000004100 */
[----:B------:R-:W-:Y:S02]  /*14d50*/  HADD2.F32 R27, -RZ, R42.H1_H1 ;  /* 0x3000002aff1b7230 */ /* 0x000fe40000004100 */
[C---:B------:R-:W-:Y:S01]  /*14d60*/  FFMA.FTZ R67, R39.reuse, R53, -R52 ;  /* 0x0000003527437223 */ /* 0x040fe20000010834 */
[----:B------:R-:W-:Y:S01]  /*14d70*/  FFMA.FTZ R66, R39, R59, R66 ;  /* 0x0000003b27427223 */ /* 0x000fe20000010042 */
[----:B------:R-:W-:Y:S01]  /*14d80*/  HADD2.F32 R36, -RZ, R36.H1_H1 ;  /* 0x30000024ff247230 */ /* 0x000fe20000004100 */
[----:B------:R-:W-:Y:S01]  /*14d90*/  F2FP.F16.E4M3.UNPACK_B R49, R49 ;  /* 0x00000031ff31723e */ /* 0x000fe200020006ff */
[C---:B------:R-:W-:Y:S01]  /*14da0*/  FMUL.FTZ R39, R40.reuse, R45 ;  /* 0x0000002d28277220 */ /* 0x040fe20000410000 */
[----:B------:R-:W-:Y:S01]  /*14db0*/  FMUL.FTZ R42, R40, R27 ;  /* 0x0000001b282a7220 */ /* 0x000fe20000410000 */
[----:B------:R-:W-:-:S02]  /*14dc0*/  HADD2.F32 R40, -RZ, R54.H0_H0 ;  /* 0x20000036ff287230 */ /* 0x000fc40000004100 */
[----:B------:R-:W-:Y:S02]  /*14dd0*/  HADD2.F32 R37, -RZ, R41.H0_H0 ;  /* 0x20000029ff257230 */ /* 0x000fe40000004100 */
[C---:B------:R-:W-:Y:S01]  /*14de0*/  FFMA.FTZ R52, R36.reuse, R27, -R39 ;  /* 0x0000001b24347223 */ /* 0x040fe20000010827 */
[----:B------:R-:W-:Y:S01]  /*14df0*/  FFMA.FTZ R51, R36, R45, R42 ;  /* 0x0000002d24337223 */ /* 0x000fe2000001002a */
[----:B------:R-:W-:Y:S02]  /*14e00*/  HADD2.F32 R36, -RZ, R49.H0_H0 ;  /* 0x20000031ff247230 */ /* 0x000fe40000004100 */
[----:B------:R-:W-:Y:S02]  /*14e10*/  HADD2.F32 R27, -RZ, R21.H0_H0 ;  /* 0x20000015ff1b7230 */ /* 0x000fe40000004100 */
[C---:B------:R-:W-:Y:S01]  /*14e20*/  FMUL.FTZ R42, R37.reuse, R40 ;  /* 0x00000028252a7220 */ /* 0x040fe20000410000 */
[----:B------:R-:W-:Y:S02]  /*14e30*/  HADD2.F32 R54, -RZ, R54.H1_H1 ;  /* 0x30000036ff367230 */ /* 0x000fe40000004100 */
[----:B------:R-:W-:Y:S01]  /*14e40*/  FMUL.FTZ R46, R37, R36 ;  /* 0x00000024252e7220 */ /* 0x000fe20000410000 */
[----:B------:R-:W-:-:S02]  /*14e50*/  HADD2.F32 R41, -RZ, R41.H1_H1 ;  /* 0x30000029ff297230 */ /* 0x000fc40000004100 */
[----:B------:R-:W-:Y:S01]  /*14e60*/  FFMA.FTZ R42, R27, R36, -R42 ;  /* 0x000000241b2a7223 */ /* 0x000fe2000001082a */
[----:B------:R-:W-:Y:S01]  /*14e70*/  HADD2.F32 R36, -RZ, R49.H1_H1 ;  /* 0x30000031ff247230 */ /* 0x000fe20000004100 */
[----:B------:R-:W-:Y:S01]  /*14e80*/  F2FP.F16.E4M3.UNPACK_B R39, R6.H1 ;  /* 0x00000006ff27723e */ /* 0x000fe200030006ff */
[----:B------:R-:W-:Y:S02]  /*14e90*/  HADD2.F32 R21, -RZ, R21.H1_H1 ;  /* 0x30000015ff157230 */ /* 0x000fe40000004100 */
[----:B------:R-:W-:Y:S01]  /*14ea0*/  FMUL.FTZ R48, R41, R54 ;  /* 0x0000003629307220 */ /* 0x000fe20000410000 */
[----:B------:R-:W-:Y:S01]  /*14eb0*/  F2FP.F16.E4M3.UNPACK_B R37, R20.H1 ;  /* 0x00000014ff25723e */ /* 0x000fe200030006ff */
[----:B------:R-:W-:Y:S01]  /*14ec0*/  FFMA.FTZ R46, R27, R40, R46 ;  /* 0x000000281b2e7223 */ /* 0x000fe2000001002e */
[----:B------:R-:W-:Y:S01]  /*14ed0*/  F2FP.F16.E4M3.UNPACK_B R4, R38 ;  /* 0x00000026ff04723e */ /* 0x000fe200020006ff */
[----:B------:R-:W-:Y:S01]  /*14ee0*/  FMUL.FTZ R45, R41, R36 ;  /* 0x00000024292d7220 */ /* 0x000fe20000410000 */
[----:B------:R-:W-:Y:S01]  /*14ef0*/  F2FP.F16.E4M3.UNPACK_B R38, R38.H1 ;  /* 0x00000026ff26723e */ /* 0x000fe200030006ff */
[----:B------:R-:W-:-:S02]  /*14f00*/  HADD2.F32 R40, -RZ, R39.H0_H0 ;  /* 0x20000027ff287230 */ /* 0x000fc40000004100 */
[C---:B------:R-:W-:Y:S01]  /*14f10*/  FFMA.FTZ R41, R21.reuse, R36, -R48 ;  /* 0x0000002415297223 */ /* 0x040fe20000010830 */
[----:B------:R-:W-:Y:S02]  /*14f20*/  HADD2.F32 R27, -RZ, R43.H0_H0 ;  /* 0x2000002bff1b7230 */ /* 0x000fe40000004100 */
[----:B------:R-:W-:Y:S01]  /*14f30*/  FFMA.FTZ R45, R21, R54, R45 ;  /* 0x00000036152d7223 */ /* 0x000fe2000001002d */
[----:B------:R-:W-:Y:S02]  /*14f40*/  HADD2.F32 R36, -RZ, R37.H0_H0 ;  /* 0x20000025ff247230 */ /* 0x000fe40000004100 */
[----:B------:R-:W-:Y:S02]  /*14f50*/  HADD2.F32 R39, -RZ, R39.H1_H1 ;  /* 0x30000027ff277230 */ /* 0x000fe40000004100 */
[----:B------:R-:W-:Y:S02]  /*14f60*/  HADD2.F32 R43, -RZ, R43.H1_H1 ;  /* 0x3000002bff2b7230 */ /* 0x000fe40000004100 */
[----:B------:R-:W-:Y:S01]  /*14f70*/  FMUL.FTZ R48, R27, R40 ;  /* 0x000000281b307220 */ /* 0x000fe20000410000 */
[----:B------:R-:W-:-:S02]  /*14f80*/  HADD2.F32 R21, -RZ, R38.H0_H0 ;  /* 0x20000026ff157230 */ /* 0x000fc40000004100 */
[----:B------:R-:W-:Y:S02]  /*14f90*/  HADD2.F32 R37, -RZ, R37.H1_H1 ;  /* 0x30000025ff257230 */ /* 0x000fe40000004100 */
[----:B------:R-:W-:Y:S01]  /*14fa0*/  FMUL.FTZ R54, R27, R36 ;  /* 0x000000241b367220 */ /* 0x000fe20000410000 */
[----:B------:R-:W-:Y:S01]  /*14fb0*/  HADD2.F32 R38, -RZ, R38.H1_H1 ;  /* 0x30000026ff267230 */ /* 0x000fe20000004100 */
[----:B------:R-:W-:Y:S01]  /*14fc0*/  F2FP.F16.E4M3.UNPACK_B R20, R20 ;  /* 0x00000014ff14723e */ /* 0x000fe200020006ff */
[----:B------:R-:W-:Y:S01]  /*14fd0*/  FMUL.FTZ R27, R43, R39 ;  /* 0x000000272b1b7220 */ /* 0x000fe20000410000 */
[----:B------:R-:W-:Y:S01]  /*14fe0*/  FFMA.FTZ R48, R21, R36, -R48 ;  /* 0x0000002415307223 */ /* 0x000fe20000010830 */
[----:B------:R-:W-:Y:S01]  /*14ff0*/  F2FP.F16.E4M3.UNPACK_B R6, R6 ;  /* 0x00000006ff06723e */ /* 0x000fe200020006ff */
[-C--:B------:R-:W-:Y:S01]  /*15000*/  FMUL.FTZ R36, R43, R37.reuse ;  /* 0x000000252b247220 */ /* 0x080fe20000410000 */
[----:B------:R-:W-:Y:S01]  /*15010*/  FFMA.FTZ R54, R21, R40, R54 ;  /* 0x0000002815367223 */ /* 0x000fe20000010036 */
[----:B------:R-:W-:Y:S01]  /*15020*/  FFMA.FTZ R49, R38, R37, -R27 ;  /* 0x0000002526317223 */ /* 0x000fe2000001081b */
[----:B------:R-:W-:-:S02]  /*15030*/  HADD2.F32 R21, -RZ, R20.H0_H0 ;  /* 0x20000014ff157230 */ /* 0x000fc40000004100 */
[----:B------:R-:W-:Y:S01]  /*15040*/  FFMA.FTZ R53, R38, R39, R36 ;  /* 0x0000002726357223 */ /* 0x000fe20000010024 */
[----:B------:R-:W-:Y:S02]  /*15050*/  HADD2.F32 R27, -RZ, R20.H1_H1 ;  /* 0x30000014ff1b7230 */ /* 0x000fe40000004100 */
[--C-:B------:R-:W-:Y:S02]  /*15060*/  HADD2.F32 R37, -RZ, R6.reuse.H0_H0 ;  /* 0x20000006ff257230 */ /* 0x100fe40000004100 */
[--C-:B------:R-:W-:Y:S02]  /*15070*/  HADD2.F32 R20, -RZ, R7.reuse.H0_H0 ;  /* 0x20000007ff147230 */ /* 0x100fe40000004100 */
[----:B------:R-:W-:Y:S02]  /*15080*/  HADD2.F32 R36, -RZ, R6.H1_H1 ;  /* 0x30000006ff247230 */ /* 0x000fe40000004100 */
[----:B------:R-:W-:Y:S02]  /*15090*/  HADD2.F32 R7, -RZ, R7.H1_H1 ;  /* 0x30000007ff077230 */ /* 0x000fe40000004100 */
[----:B------:R-:W-:Y:S01]  /*150a0*/  FMUL.FTZ R39, R20, R37 ;  /* 0x0000002514277220 */ /* 0x000fe20000410000 */
[----:B------:R-:W-:-:S02]  /*150b0*/  HADD2.F32 R6, -RZ, R4.H0_H0 ;  /* 0x20000004ff067230 */ /* 0x000fc40000004100 */
[----:B------:R-:W-:Y:S01]  /*150c0*/  FMUL.FTZ R20, R20, R21 ;  /* 0x0000001514147220 */ /* 0x000fe20000410000 */
[----:B------:R-:W-:Y:S02]  /*150d0*/  HADD2.F32 R4, -RZ, R4.H1_H1 ;  /* 0x30000004ff047230 */ /* 0x000fe40000004100 */
[CC--:B------:R-:W-:Y:S01]  /*150e0*/  FMUL.FTZ R43, R7.reuse, R36.reuse ;  /* 0x00000024072b7220 */ /* 0x0c0fe20000410000 */
[----:B------:R-:W-:Y:S01]  /*150f0*/  FMUL.FTZ R7, R7, R27 ;  /* 0x0000001b07077220 */ /* 0x000fe20000410000 */
[C---:B------:R-:W-:Y:S01]  /*15100*/  FFMA.FTZ R39, R6.reuse, R21, -R39 ;  /* 0x0000001506277223 */ /* 0x040fe20000010827 */
[----:B------:R-:W-:Y:S01]  /*15110*/  FFMA.FTZ R20, R6, R37, R20 ;  /* 0x0000002506147223 */ /* 0x000fe20000010014 */
[C---:B------:R-:W-:Y:S01]  /*15120*/  FFMA.FTZ R6, R4.reuse, R27, -R43 ;  /* 0x0000001b04067223 */ /* 0x040fe2000001082b */
[----:B------:R-:W-:Y:S01]  /*15130*/  FFMA.FTZ R21, R4, R36, R7 ;  /* 0x0000002404157223 */ /* 0x000fe20000010007 */
[----:B------:R-:W-:Y:S02]  /*15140*/  F2FP.SATFINITE.E4M3.F32.PACK_AB_MERGE_C R60, R61, R60, RZ ;  /* 0x0000003c3d3c723e */ /* 0x000fe400048070ff */
[----:B------:R-:W-:-:S02]  /*15150*/  F2FP.SATFINITE.E4M3.F32.PACK_AB_MERGE_C R7, R67, R64, RZ ;  /* 0x000000404307723e */ /* 0x000fc400048070ff */
[----:B------:R-:W-:Y:S02]  /*15160*/  F2FP.SATFINITE.E4M3.F32.PACK_AB_MERGE_C R58, R58, R63, RZ ;  /* 0x0000003f3a3a723e */ /* 0x000fe400048070ff */
[----:B------:R-:W-:Y:S02]  /*15170*/  F2FP.SATFINITE.E4M3.F32.PACK_AB_MERGE_C R4, R52, R47, RZ ;  /* 0x0000002f3404723e */ /* 0x000fe400048070ff */
[----:B------:R-:W-:Y:S02]  /*15180*/  F2FP.SATFINITE.E4M3.F32.PACK_AB_MERGE_C R48, R49, R48, RZ ;  /* 0x000000303130723e */ /* 0x000fe400048070ff */
[----:B------:R-:W-:Y:S02]  /*15190*/  F2FP.SATFINITE.E4M3.F32.PACK_AB_MERGE_C R27, R66, R65, RZ ;  /* 0x00000041421b723e */ /* 0x000fe400048070ff */
[----:B------:R-:W-:Y:S02]  /*151a0*/  F2FP.SATFINITE.E4M3.F32.PACK_AB_MERGE_C R50, R51, R50, RZ ;  /* 0x000000323332723e */ /* 0x000fe400048070ff */
[----:B------:R-:W-:-:S02]  /*151b0*/  F2FP.SATFINITE.E4M3.F32.PACK_AB_MERGE_C R53, R53, R54, RZ ;  /* 0x000000363535723e */ /* 0x000fc400048070ff */
[----:B------:R-:W-:Y:S02]  /*151c0*/  F2FP.SATFINITE.E4M3.F32.PACK_AB_MERGE_C R5, R24, R5, R60 ;  /* 0x000000051805723e */ /* 0x000fe4000480703c */
[----:B------:R-:W-:Y:S02]  /*151d0*/  F2FP.SATFINITE.E4M3.F32.PACK_AB_MERGE_C R7, R55, R62, R7 ;  /* 0x0000003e3707723e */ /* 0x000fe40004807007 */
[----:B------:R-:W-:Y:S02]  /*151e0*/  F2FP.SATFINITE.E4M3.F32.PACK_AB_MERGE_C R25, R26, R25, R58 ;  /* 0x000000191a19723e */ /* 0x000fe4000480703a */
[----:B------:R-:W-:Y:S02]  /*151f0*/  F2FP.SATFINITE.E4M3.F32.PACK_AB_MERGE_C R4, R41, R42, R4 ;  /* 0x0000002a2904723e */ /* 0x000fe40004807004 */
[----:B------:R-:W-:Y:S02]  /*15200*/  F2FP.SATFINITE.E4M3.F32.PACK_AB_MERGE_C R6, R6, R39, R48 ;  /* 0x000000270606723e */ /* 0x000fe40004807030 */
[----:B------:R-:W-:-:S02]  /*15210*/  F2FP.SATFINITE.E4M3.F32.PACK_AB_MERGE_C R27, R56, R57, R27 ;  /* 0x00000039381b723e */ /* 0x000fc4000480701b */
[----:B------:R-:W-:Y:S02]  /*15220*/  F2FP.SATFINITE.E4M3.F32.PACK_AB_MERGE_C R24, R45, R46, R50 ;  /* 0x0000002e2d18723e */ /* 0x000fe40004807032 */
[----:B------:R-:W-:Y:S01]  /*15230*/  F2FP.SATFINITE.E4M3.F32.PACK_AB_MERGE_C R26, R21, R20, R53 ;  /* 0x00000014151a723e */ /* 0x000fe20004807035 */
[----:B------:R2:W-:Y:S04]  /*15240*/  STS.128 [R68+0x1e200], R4 ;  /* 0x01e2000444007388 */ /* 0x0005e80000000c00 */
[----:B------:R2:W-:Y:S02]  /*15250*/  STS.128 [R0+0x1e200], R24 ;  /* 0x01e2001800007388 */ /* 0x0005e40000000c00 */
.L_x_619:
[----:B------:R-:W-:Y:S05]  /*15260*/  BSYNC B1 ;  /* 0x0000000000017941 */ /* 0x000fea0003800000 */
.L_x_618:
[----:B------:R-:W-:Y:S04]  /*15270*/  BSSY B1, `(.L_x_620) ;  /* 0x0000102000017945 */ /* 0x000fe80003800000 */
[----:B------:R-:W-:Y:S05]  /*15280*/  @P1 BRA `(.L_x_621) ;  /* 0x0000001000001947 */ /* 0x000fea0003800000 */
[----:B------:R-:W3:Y:S04]  /*15290*/  LDL R20, [R1+0x40] ;  /* 0x0000400001147983 */ /* 0x000ee80000100800 */
[----:B------:R-:W4:Y:S01]  /*152a0*/  LDL R60, [R1+0x64] ;  /* 0x00006400013c7983 */ /* 0x000f220000100800 */
[----:B--2--5:R-:W-:Y:S02]  /*152b0*/  SHF.R.U32.HI R0, RZ, 0x8, R28 ;  /* 0x00000008ff007819 */ /* 0x024fe4000001161c */
[----:B------:R-:W-:Y:S02]  /*152c0*/  LOP3.LUT R5, R28, 0xff, RZ, 0xc0, !PT ;  /* 0x000000ff1c057812 */ /* 0x000fe400078ec0ff */
[----:B------:R-:W-:Y:S02]  /*152d0*/  LOP3.LUT R4, R0, 0xff, RZ, 0xc0, !PT ;  /* 0x000000ff00047812 */ /* 0x000fe400078ec0ff */
[----:B------:R-:W-:-:S02]  /*152e0*/  SHF.R.U32.HI R24, RZ, 0x8, R31 ;  /* 0x00000008ff187819 */ /* 0x000fc4000001161f */
[----:B0-----:R-:W-:Y:S02]  /*152f0*/  PRMT R37, R4, 0x7604, R5 ;  /* 0x0000760404257816 */ /* 0x001fe40000000005 */
[----:B------:R-:W-:Y:S02]  /*15300*/  SHF.R.U32.HI R6, RZ, 0x8, R29 ;  /* 0x00000008ff067819 */ /* 0x000fe4000001161d */
[----:B-1----:R-:W-:Y:S02]  /*15310*/  LOP3.LUT R21, R31, 0xff, RZ, 0xc0, !PT ;  /* 0x000000ff1f157812 */ /* 0x002fe400078ec0ff */
[----:B------:R-:W-:Y:S02]  /*15320*/  LOP3.LUT R7, R29, 0xff, RZ, 0xc0, !PT ;  /* 0x000000ff1d077812 */ /* 0x000fe400078ec0ff */
[----:B------:R-:W-:Y:S02]  /*15330*/  LOP3.LUT R6, R6, 0xff, RZ, 0xc0, !PT ;  /* 0x000000ff06067812 */ /* 0x000fe400078ec0ff */
[----:B------:R-:W-:-:S02]  /*15340*/  LOP3.LUT R25, R8, 0xff, RZ, 0xc0, !PT ;  /* 0x000000ff08197812 */ /* 0x000fc400078ec0ff */
[----:B------:R-:W-:Y:S02]  /*15350*/  PRMT R36, R6, 0x7604, R7 ;  /* 0x0000760406247816 */ /* 0x000fe40000000007 */
[----:B------:R-:W-:Y:S02]  /*15360*/  SHF.R.U32.HI R6, RZ, 0x8, R30 ;  /* 0x00000008ff067819 */ /* 0x000fe4000001161e */
[----:B------:R-:W-:Y:S02]  /*15370*/  LOP3.LUT R7, R30, 0xff, RZ, 0xc0, !PT ;  /* 0x000000ff1e077812 */ /* 0x000fe400078ec0ff */
[----:B------:R-:W-:Y:S02]  /*15380*/  LOP3.LUT R6, R6, 0xff, RZ, 0xc0, !PT ;  /* 0x000000ff06067812 */ /* 0x000fe400078ec0ff */
[----:B------:R-:W-:Y:S02]  /*15390*/  LOP3.LUT R27, R10, 0xff, RZ, 0xc0, !PT ;  /* 0x000000ff0a1b7812 */ /* 0x000fe400078ec0ff */
[----:B------:R-:W-:-:S02]  /*153a0*/  LOP3.LUT R41, R11, 0xff, RZ, 0xc0, !PT ;  /* 0x000000ff0b297812 */ /* 0x000fc400078ec0ff */
[----:B------:R-:W-:Y:S02]  /*153b0*/  PRMT R39, R6, 0x7604, R7 ;  /* 0x0000760406277816 */ /* 0x000fe40000000007 */
[----:B------:R-:W-:Y:S02]  /*153c0*/  SHF.R.U32.HI R38, RZ, 0x10, R30 ;  /* 0x00000010ff267819 */ /* 0x000fe4000001161e */
[----:B------:R-:W-:Y:S02]  /*153d0*/  SHF.R.U32.HI R40, RZ, 0x10, R31 ;  /* 0x00000010ff287819 */ /* 0x000fe4000001161f */
[----:B------:R-:W-:Y:S02]  /*153e0*/  LOP3.LUT R38, R38, 0xff, RZ, 0xc0, !PT ;  /* 0x000000ff26267812 */ /* 0x000fe400078ec0ff */
[----:B------:R-:W-:Y:S02]  /*153f0*/  LOP3.LUT R40, R40, 0xff, RZ, 0xc0, !PT ;  /* 0x000000ff28287812 */ /* 0x000fe400078ec0ff */
[----:B---3--:R-:W-:-:S02]  /*15400*/  LEA.HI R0, R3, R20, RZ, 0x1c ;  /* 0x0000001403007211 */ /* 0x008fc400078fe0ff */
[----:B------:R-:W-:Y:S02]  /*15410*/  SHF.R.U32.HI R20, RZ, 0x8, R8 ;  /* 0x00000008ff147819 */ /* 0x000fe40000011608 */
[----:B------:R-:W-:Y:S02]  /*15420*/  SHF.R.S32.HI R5, RZ, 0x1f, R0 ;  /* 0x0000001fff057819 */ /* 0x000fe40000011400 */
[----:B------:R-:W-:Y:S02]  /*15430*/  LOP3.LUT R20, R20, 0xff, RZ, 0xc0, !PT ;  /* 0x000000ff14147812 */ /* 0x000fe400078ec0ff */
[----:B------:R-:W-:Y:S01]  /*15440*/  LEA.HI R4, R5, R0, RZ, 0x2 ;  /* 0x0000000005047211 */ /* 0x000fe200078f10ff */
[----:B------:R-:W-:Y:S01]  /*15450*/  IMAD.SHL.U32 R0, R0, 0x10, RZ ;  /* 0x0000001000007824 */ /* 0x000fe200078e00ff */
[----:B------:R-:W-:Y:S02]  /*15460*/  PRMT R45, R20, 0x7604, R25 ;  /* 0x00007604142d7816 */ /* 0x000fe40000000019 */
[----:B------:R-:W-:Y:S01]  /*15470*/  LOP3.LUT R25, R9, 0xff, RZ, 0xc0, !PT ;  /* 0x000000ff09197812 */ /* 0x000fe200078ec0ff */
[----:B------:R-:W-:Y:S01]  /*15480*/  IMAD.SHL.U32 R4, R4, 0x800, RZ ;  /* 0x0000080004047824 */ /* 0x000fe200078e00ff */
[----:B------:R-:W-:-:S02]  /*15490*/  LOP3.LUT R5, R227, 0x30, R0, 0xf8, !PT ;  /* 0x00000030e3057812 */ /* 0x000fc400078ef800 */
[----:B------:R-:W-:Y:S02]  /*154a0*/  LOP3.LUT R0, R24, 0xff, RZ, 0xc0, !PT ;  /* 0x000000ff18007812 */ /* 0x000fe400078ec0ff */
[----:B------:R-:W-:Y:S02]  /*154b0*/  LOP3.LUT R5, R5, R228, RZ, 0x3c, !PT ;  /* 0x000000e405057212 */ /* 0x000fe400078e3cff */
[----:B------:R-:W-:Y:S02]  /*154c0*/  PRMT R43, R0, 0x7604, R21 ;  /* 0x00007604002b7816 */ /* 0x000fe40000000015 */
[----:B------:R-:W-:Y:S02]  /*154d0*/  SHF.R.U32.HI R0, RZ, 0x8, R9 ;  /* 0x00000008ff007819 */ /* 0x000fe40000011609 */
[----:B------:R-:W-:Y:S02]  /*154e0*/  LOP3.LUT R4, R4, 0xffffe000, RZ, 0xc0, !PT ;  /* 0xffffe00004047812 */ /* 0x000fe400078ec0ff */
[----:B------:R-:W-:-:S02]  /*154f0*/  SHF.R.U32.HI R24, RZ, 0x8, R11 ;  /* 0x00000008ff187819 */ /* 0x000fc4000001160b */
[----:B------:R-:W-:Y:S02]  /*15500*/  LOP3.LUT R0, R0, 0xff, RZ, 0xc0, !PT ;  /* 0x000000ff00007812 */ /* 0x000fe400078ec0ff */
[----:B------:R-:W-:Y:S02]  /*15510*/  IADD3 R21, R5, R229, R4 ;  /* 0x000000e505157210 */ /* 0x000fe40007ffe004 */
[----:B------:R-:W-:Y:S01]  /*15520*/  SHF.R.U32.HI R20, RZ, 0x8, R10 ;  /* 0x00000008ff147819 */ /* 0x000fe2000001160a */
[----:B----4-:R-:W0:Y:S01]  /*15530*/  LDS.128 R4, [R60+0x1e200] ;  /* 0x01e200003c047984 */ /* 0x010e220000000c00 */
[----:B------:R-:W-:Y:S02]  /*15540*/  LOP3.LUT R24, R24, 0xff, RZ, 0xc0, !PT ;  /* 0x000000ff18187812 */ /* 0x000fe400078ec0ff */
[----:B------:R-:W-:Y:S02]  /*15550*/  PRMT R47, R0, 0x7604, R25 ;  /* 0x00007604002f7816 */ /* 0x000fe40000000019 */
[----:B------:R-:W-:-:S02]  /*15560*/  LOP3.LUT R20, R20, 0xff, RZ, 0xc0, !PT ;  /* 0x000000ff14147812 */ /* 0x000fc400078ec0ff */
[----:B------:R-:W-:Y:S02]  /*15570*/  IADD3 R0, R16, R21, RZ ;  /* 0x0000001510007210 */ /* 0x000fe40007ffe0ff */
[----:B------:R-:W-:Y:S02]  /*15580*/  PRMT R49, R20, 0x7604, R27 ;  /* 0x0000760414317816 */ /* 0x000fe4000000001b */
[----:B------:R-:W-:Y:S02]  /*15590*/  PRMT R42, R24, 0x7604, R41 ;  /* 0x00007604182a7816 */ /* 0x000fe40000000029 */
[----:B------:R-:W1:Y:S01]  /*155a0*/  LDS.128 R24, [R0+0x1e200] ;  /* 0x01e2000000187984 */ /* 0x000e620000000c00 */
[----:B------:R-:W-:Y:S02]  /*155b0*/  SHF.R.U32.HI R21, RZ, 0x10, R29 ;  /* 0x00000010ff157819 */ /* 0x000fe4000001161d */
[----:B------:R-:W-:Y:S02]  /*155c0*/  SHF.R.U32.HI R20, RZ, 0x10, R28 ;  /* 0x00000010ff147819 */ /* 0x000fe4000001161c */
[----:B------:R-:W-:-:S02]  /*155d0*/  LOP3.LUT R21, R21, 0xff, RZ, 0xc0, !PT ;  /* 0x000000ff15157812 */ /* 0x000fc400078ec0ff */
[----:B------:R-:W-:Y:S02]  /*155e0*/  LOP3.LUT R20, R20, 0xff, RZ, 0xc0, !PT ;  /* 0x000000ff14147812 */ /* 0x000fe400078ec0ff */
[----:B------:R-:W-:Y:S02]  /*155f0*/  PRMT R21, R21, 0x7054, R36 ;  /* 0x0000705415157816 */ /* 0x000fe40000000024 */
[----:B------:R-:W-:Y:S02]  /*15600*/  PRMT R37, R20, 0x7054, R37 ;  /* 0x0000705414257816 */ /* 0x000fe40000000025 */
[----:B------:R-:W-:Y:S02]  /*15610*/  SHF.R.U32.HI R36, RZ, 0x10, R9 ;  /* 0x00000010ff247819 */ /* 0x000fe40000011609 */
[----:B------:R-:W-:Y:S02]  /*15620*/  SHF.R.U32.HI R20, RZ, 0x10, R8 ;  /* 0x00000010ff147819 */ /* 0x000fe40000011608 */
[----:B------:R-:W-:-:S02]  /*15630*/  PRMT R41, R38, 0x7054, R39 ;  /* 0x0000705426297816 */ /* 0x000fc40000000027 */
[----:B------:R-:W-:Y:S02]  /*15640*/  SHF.R.U32.HI R39, RZ, 0x10, R11 ;  /* 0x00000010ff277819 */ /* 0x000fe4000001160b */
[----:B------:R-:W-:Y:S02]  /*15650*/  LOP3.LUT R36, R36, 0xff, RZ, 0xc0, !PT ;  /* 0x000000ff24247812 */ /* 0x000fe400078ec0ff */
[----:B------:R-:W-:Y:S02]  /*15660*/  LOP3.LUT R20, R20, 0xff, RZ, 0xc0, !PT ;  /* 0x000000ff14147812 */ /* 0x000fe400078ec0ff */
[----:B------:R-:W-:Y:S02]  /*15670*/  SHF.R.U32.HI R38, RZ, 0x10, R10 ;  /* 0x00000010ff267819 */ /* 0x000fe4000001160a */
[----:B------:R-:W-:Y:S02]  /*15680*/  LOP3.LUT R39, R39, 0xff, RZ, 0xc0, !PT ;  /* 0x000000ff27277812 */ /* 0x000fe400078ec0ff */
[----:B------:R-:W-:-:S02]  /*15690*/  PRMT R47, R36, 0x7054, R47 ;  /* 0x00007054242f7816 */ /* 0x000fc4000000002f */
[----:B------:R-:W-:Y:S02]  /*156a0*/  PRMT R45, R20, 0x7054, R45 ;  /* 0x00007054142d7816 */ /* 0x000fe4000000002d */
[----:B------:R-:W-:Y:S02]  /*156b0*/  PRMT R43, R40, 0x7054, R43 ;  /* 0x00007054282b7816 */ /* 0x000fe4000000002b */
[----:B------:R-:W-:Y:S02]  /*156c0*/  LOP3.LUT R38, R38, 0xff, RZ, 0xc0, !PT ;  /* 0x000000ff26267812 */ /* 0x000fe400078ec0ff */
[----:B------:R-:W-:Y:S02]  /*156d0*/  PRMT R51, R39, 0x7054, R42 ;  /* 0x0000705427337816 */ /* 0x000fe4000000002a */
[----:B------:R-:W-:Y:S02]  /*156e0*/  LOP3.LUT R39, R37, 0xff000000, R28, 0xf8, !PT ;  /* 0xff00000025277812 */ /* 0x000fe400078ef81c */
[----:B------:R-:W-:-:S02]  /*156f0*/  LOP3.LUT R40, R21, 0xff000000, R29, 0xf8, !PT ;  /* 0xff00000015287812 */ /* 0x000fc400078ef81d */
[----:B------:R-:W-:Y:S02]  /*15700*/  LOP3.LUT R47, R47, 0xff000000, R9, 0xf8, !PT ;  /* 0xff0000002f2f7812 */ /* 0x000fe400078ef809 */
[----:B------:R-:W-:Y:S02]  /*15710*/  LOP3.LUT R45, R45, 0xff000000, R8, 0xf8, !PT ;  /* 0xff0000002d2d7812 */ /* 0x000fe400078ef808 */
[-C--:B0-----:R-:W-:Y:S02]  /*15720*/  F2FP.F16.E4M3.UNPACK_B R28, R7.reuse ;  /* 0x00000007ff1c723e */ /* 0x081fe400020006ff */
[----:B------:R-:W-:Y:S02]  /*15730*/  F2FP.F16.E4M3.UNPACK_B R29, R7.H1 ;  /* 0x00000007ff1d723e */ /* 0x000fe400030006ff */
[-C--:B------:R-:W-:Y:S02]  /*15740*/  F2FP.F16.E4M3.UNPACK_B R7, R4.reuse ;  /* 0x00000004ff07723e */ /* 0x080fe400020006ff */
[----:B------:R-:W-:-:S02]  /*15750*/  F2FP.F16.E4M3.UNPACK_B R8, R4.H1 ;  /* 0x00000004ff08723e */ /* 0x000fc400030006ff */
[----:B------:R-:W-:Y:S02]  /*15760*/  PRMT R49, R38, 0x7054, R49 ;  /* 0x0000705426317816 */ /* 0x000fe40000000031 */
[-C--:B------:R-:W-:Y:S02]  /*15770*/  F2FP.F16.E4M3.UNPACK_B R4, R6.reuse ;  /* 0x00000006ff04723e */ /* 0x080fe400020006ff */
[----:B------:R-:W-:Y:S02]  /*15780*/  F2FP.F16.E4M3.UNPACK_B R21, R6.H1 ;  /* 0x00000006ff15723e */ /* 0x000fe400030006ff */
[----:B------:R-:W-:Y:S02]  /*15790*/  LOP3.LUT R20, R41, 0xff000000, R30, 0xf8, !PT ;  /* 0xff00000029147812 */ /* 0x000fe400078ef81e */
[----:B------:R-:W-:Y:S02]  /*157a0*/  F2FP.F16.E4M3.UNPACK_B R46, R47 ;  /* 0x0000002fff2e723e */ /* 0x000fe400020006ff */
[----:B-1----:R-:W-:-:S02]  /*157b0*/  F2FP.F16.E4M3.UNPACK_B R6, R25 ;  /* 0x00000019ff06723e */ /* 0x002fc400020006ff */
[----:B------:R-:W-:Y:S01]  /*157c0*/  F2FP.F16.E4M3.UNPACK_B R41, R40 ;  /* 0x00000028ff29723e */ /* 0x000fe200020006ff */
[--C-:B------:R-:W-:Y:S01]  /*157d0*/  HADD2.F32 R48, -RZ, R46.reuse.H0_H0 ;  /* 0x2000002eff307230 */ /* 0x100fe20000004100 */
[----:B------:R-:W-:Y:S01]  /*157e0*/  LOP3.LUT R50, R49, 0xff000000, R10, 0xf8, !PT ;  /* 0xff00000031327812 */ /* 0x000fe200078ef80a */
[----:B------:R-:W-:Y:S01]  /*157f0*/  HADD2.F32 R49, -RZ, R46.H1_H1 ;  /* 0x3000002eff317230 */ /* 0x000fe20000004100 */
[----:B------:R-:W-:Y:S01]  /*15800*/  LOP3.LUT R51, R51, 0xff000000, R11, 0xf8, !PT ;  /* 0xff00000033337812 */ /* 0x000fe200078ef80b */
[--C-:B------:R-:W-:Y:S01]  /*15810*/  HADD2.F32 R42, -RZ, R41.reuse.H0_H0 ;  /* 0x20000029ff2a7230 */ /* 0x100fe20000004100 */
[-C--:B------:R-:W-:Y:S01]  /*15820*/  F2FP.F16.E4M3.UNPACK_B R10, R5.reuse ;  /* 0x00000005ff0a723e */ /* 0x080fe200020006ff */
[----:B------:R-:W-:Y:S01]  /*15830*/  HADD2.F32 R41, -RZ, R41.H1_H1 ;  /* 0x30000029ff297230 */ /* 0x000fe20000004100 */
[----:B------:R-:W-:Y:S01]  /*15840*/  F2FP.F16.E4M3.UNPACK_B R11, R5.H1 ;  /* 0x00000005ff0b723e */ /* 0x000fe200030006ff */
[----:B------:R-:W-:Y:S01]  /*15850*/  HADD2.F32 R5, -RZ, R6.H0_H0 ;  /* 0x20000006ff057230 */ /* 0x000fe20000004100 */
[----:B------:R-:W-:Y:S01]  /*15860*/  LOP3.LUT R43, R43, 0xff000000, R31, 0xf8, !PT ;  /* 0xff0000002b2b7812 */ /* 0x000fe200078ef81f */
[--C-:B------:R-:W-:Y:S01]  /*15870*/  HADD2.F32 R9, -RZ, R10.reuse.H0_H0 ;  /* 0x2000000aff097230 */ /* 0x100fe20000004100 */
[-C--:B------:R-:W-:Y:S01]  /*15880*/  F2FP.F16.E4M3.UNPACK_B R37, R27.reuse ;  /* 0x0000001bff25723e */ /* 0x080fe200020006ff */
[----:B------:R-:W-:Y:S01]  /*15890*/  HADD2.F32 R10, -RZ, R10.H1_H1 ;  /* 0x3000000aff0a7230 */ /* 0x000fe20000004100 */
[----:B------:R-:W-:Y:S01]  /*158a0*/  F2FP.F16.E4M3.UNPACK_B R38, R27.H1 ;  /* 0x0000001bff26723e */ /* 0x000fe200030006ff */
[C---:B------:R-:W-:Y:S01]  /*158b0*/  FMUL.FTZ R52, R5.reuse, R48 ;  /* 0x0000003005347220 */ /* 0x040fe20000410000 */
[----:B------:R-:W-:Y:S01]  /*158c0*/  F2FP.F16.E4M3.UNPACK_B R31, R26 ;  /* 0x0000001aff1f723e */ /* 0x000fe200020006ff */
[----:B------:R-:W-:Y:S01]  /*158d0*/  FMUL.FTZ R27, R5, R42 ;  /* 0x0000002a051b7220 */ /* 0x000fe20000410000 */
[----:B------:R-:W-:Y:S01]  /*158e0*/  F2FP.F16.E4M3.UNPACK_B R36, R26.H1 ;  /* 0x0000001aff24723e */ /* 0x000fe200030006ff */
[----:B------:R-:W-:Y:S01]  /*158f0*/  HADD2.F32 R26, -RZ, R6.H1_H1 ;  /* 0x30000006ff1a7230 */ /* 0x000fe20000004100 */
[----:B------:R-:W-:Y:S01]  /*15900*/  F2FP.F16.E4M3.UNPACK_B R30, R25.H1 ;  /* 0x00000019ff1e723e */ /* 0x000fe200030006ff */
[C---:B------:R-:W-:Y:S01]  /*15910*/  FFMA.FTZ R5, R9.reuse, R42, -R52 ;  /* 0x0000002a09057223 */ /* 0x040fe20000010834 */
[----:B------:R-:W-:Y:S01]  /*15920*/  F2FP.F16.E4M3.UNPACK_B R47, R47.H1 ;  /* 0x0000002fff2f723e */ /* 0x000fe200030006ff */
[----:B------:R-:W-:Y:S01]  /*15930*/  FFMA.FTZ R9, R9, R48, R27 ;  /* 0x0000003009097223 */ /* 0x000fe2000001001b */
[----:B------:R-:W-:Y:S01]  /*15940*/  F2FP.F16.E4M3.UNPACK_B R40, R40.H1 ;  /* 0x00000028ff28723e */ /* 0x000fe200030006ff */
[----:B------:R-:W-:-:S02]  /*15950*/  HADD2.F32 R27, -RZ, R30.H0_H0 ;  /* 0x2000001eff1b7230 */ /* 0x000fc40000004100 */
[C---:B------:R-:W-:Y:S01]  /*15960*/  FMUL.FTZ R53, R26.reuse, R49 ;  /* 0x000000311a357220 */ /* 0x040fe20000410000 */
[----:B------:R-:W-:Y:S02]  /*15970*/  HADD2.F32 R46, -RZ, R47.H0_H0 ;  /* 0x2000002fff2e7230 */ /* 0x000fe40000004100 */
[-C--:B------:R-:W-:Y:S01]  /*15980*/  FMUL.FTZ R26, R26, R41.reuse ;  /* 0x000000291a1a7220 */ /* 0x080fe20000410000 */
[----:B------:R-:W-:Y:S02]  /*15990*/  HADD2.F32 R42, -RZ, R40.H0_H0 ;  /* 0x20000028ff2a7230 */ /* 0x000fe40000004100 */
[C---:B------:R-:W-:Y:S01]  /*159a0*/  FFMA.FTZ R48, R10.reuse, R41, -R53 ;  /* 0x000000290a307223 */ /* 0x040fe20000010835 */
[----:B------:R-:W-:Y:S02]  /*159b0*/  HADD2.F32 R6, -RZ, R11.H0_H0 ;  /* 0x2000000bff067230 */ /* 0x000fe40000004100 */
[C---:B------:R-:W-:Y:S01]  /*159c0*/  FMUL.FTZ R55, R27.reuse, R46 ;  /* 0x0000002e1b377220 */ /* 0x040fe20000410000 */
[----:B------:R-:W-:Y:S01]  /*159d0*/  FFMA.FTZ R52, R10, R49, R26 ;  /* 0x000000310a347223 */ /* 0x000fe2000001001a */
[----:B------:R-:W-:Y:S01]  /*159e0*/  F2FP.F16.E4M3.UNPACK_B R41, R51 ;  /* 0x00000033ff29723e */ /* 0x000fe200020006ff */
[----:B------:R-:W-:Y:S01]  /*159f0*/  FMUL.FTZ R27, R27, R42 ;  /* 0x0000002a1b1b7220 */ /* 0x000fe20000410000 */
[----:B------:R-:W-:Y:S01]  /*15a00*/  F2FP.F16.E4M3.UNPACK_B R26, R43 ;  /* 0x0000002bff1a723e */ /* 0x000fe200020006ff */
[----:B------:R-:W-:-:S02]  /*15a10*/  HADD2.F32 R10, -RZ, R37.H0_H0 ;  /* 0x20000025ff0a7230 */ /* 0x000fc40000004100 */
[C---:B------:R-:W-:Y:S01]  /*15a20*/  FFMA.FTZ R55, R6.reuse, R42, -R55 ;  /* 0x0000002a06377223 */ /* 0x040fe20000010837 */
[----:B------:R-:W-:Y:S01]  /*15a30*/  FFMA.FTZ R46, R6, R46, R27 ;  /* 0x0000002e062e7223 */ /* 0x000fe2000001001b */
[----:B------:R-:W-:Y:S01]  /*15a40*/  HADD2.F32 R49, -RZ, R41.H0_H0 ;  /* 0x20000029ff317230 */ /* 0x000fe20000004100 */
[----:B------:R-:W-:Y:S01]  /*15a50*/  F2FP.F16.E4M3.UNPACK_B R51, R51.H1 ;  /* 0x00000033ff33723e */ /* 0x000fe200030006ff */
[----:B------:R-:W-:Y:S01]  /*15a60*/  HADD2.F32 R27, -RZ, R26.H0_H0 ;  /* 0x2000001aff1b7230 */ /* 0x000fe20000004100 */
[----:B------:R-:W-:Y:S01]  /*15a70*/  F2FP.F16.E4M3.UNPACK_B R43, R43.H1 ;  /* 0x0000002bff2b723e */ /* 0x000fe200030006ff */
[----:B------:R-:W-:Y:S02]  /*15a80*/  HADD2.F32 R47, -RZ, R47.H1_H1 ;  /* 0x3000002fff2f7230 */ /* 0x000fe40000004100 */
[C---:B------:R-:W-:Y:S01]  /*15a90*/  FMUL.FTZ R53, R10.reuse, R49 ;  /* 0x000000310a357220 */ /* 0x040fe20000410000 */
[----:B------:R-:W-:Y:S02]  /*15aa0*/  HADD2.F32 R30, -RZ, R30.H1_H1 ;  /* 0x3000001eff1e7230 */ /* 0x000fe40000004100 */
[----:B------:R-:W-:Y:S01]  /*15ab0*/  FMUL.FTZ R10, R10, R27 ;  /* 0x0000001b0a0a7220 */ /* 0x000fe20000410000 */
[----:B------:R-:W-:Y:S01]  /*15ac0*/  HADD2.F32 R40, -RZ, R40.H1_H1 ;  /* 0x30000028ff287230 */ /* 0x000fe20000004100 */
[----:B------:R-:W-:Y:S01]  /*15ad0*/  F2FP.F16.E4M3.UNPACK_B R25, R24 ;  /* 0x00000018ff19723e */ /* 0x000fe200020006ff */
[----:B------:R-:W-:-:S02]  /*15ae0*/  HADD2.F32 R6, -RZ, R28.H0_H0 ;  /* 0x2000001cff067230 */ /* 0x000fc40000004100 */
[C---:B------:R-:W-:Y:S01]  /*15af0*/  FMUL.FTZ R42, R30.reuse, R47 ;  /* 0x0000002f1e2a7220 */ /* 0x040fe20000410000 */
[----:B------:R-:W-:Y:S02]  /*15b00*/  HADD2.F32 R11, -RZ, R11.H1_H1 ;  /* 0x3000000bff0b7230 */ /* 0x000fe40000004100 */
[-C--:B------:R-:W-:Y:S01]  /*15b10*/  FMUL.FTZ R30, R30, R40.reuse ;  /* 0x000000281e1e7220 */ /* 0x080fe20000410000 */
[----:B------:R-:W-:Y:S02]  /*15b20*/  HADD2.F32 R26, -RZ, R26.H1_H1 ;  /* 0x3000001aff1a7230 */ /* 0x000fe40000004100 */
[C---:B------:R-:W-:Y:S01]  /*15b30*/  FFMA.FTZ R53, R6.reuse, R27, -R53 ;  /* 0x0000001b06357223 */ /* 0x040fe20000010835 */
[----:B------:R-:W-:Y:S01]  /*15b40*/  FFMA.FTZ R49, R6, R49, R10 ;  /* 0x0000003106317223 */ /* 0x000fe2000001000a */
[----:B------:R-:W-:Y:S02]  /*15b50*/  HADD2.F32 R41, -RZ, R41.H1_H1 ;  /* 0x30000029ff297230 */ /* 0x000fe40000004100 */
[----:B------:R-:W-:Y:S01]  /*15b60*/  FFMA.FTZ R42, R11, R40, -R42 ;  /* 0x000000280b2a7223 */ /* 0x000fe2000001082a */
[----:B------:R-:W-:-:S02]  /*15b70*/  HADD2.F32 R37, -RZ, R37.H1_H1 ;  /* 0x30000025ff257230 */ /* 0x000fc40000004100 */
[----:B------:R-:W-:Y:S01]  /*15b80*/  FFMA.FTZ R47, R11, R47, R30 ;  /* 0x0000002f0b2f7223 */ /* 0x000fe2000001001e */
[----:B------:R-:W-:Y:S01]  /*15b90*/  HADD2.F32 R27, -RZ, R51.H0_H0 ;  /* 0x20000033ff1b7230 */ /* 0x000fe20000004100 */
[----:B------:R-:W-:Y:S01]  /*15ba0*/  F2FP.F16.E4M3.UNPACK_B R24, R24.H1 ;  /* 0x00000018ff18723e */ /* 0x000fe200030006ff */
[----:B------:R-:W-:Y:S02]  /*15bb0*/  HADD2.F32 R10, -RZ, R38.H0_H0 ;  /* 0x20000026ff0a7230 */ /* 0x000fe40000004100 */
[C---:B------:R-:W-:Y:S01]  /*15bc0*/  FMUL.FTZ R57, R37.reuse, R41 ;  /* 0x0000002925397220 */ /* 0x040fe20000410000 */
[----:B------:R-:W-:Y:S02]  /*15bd0*/  HADD2.F32 R28, -RZ, R28.H1_H1 ;  /* 0x3000001cff1c7230 */ /* 0x000fe40000004100 */
[----:B------:R-:W-:Y:S01]  /*15be0*/  FMUL.FTZ R30, R37, R26 ;  /* 0x0000001a251e7220 */ /* 0x000fe20000410000 */
[----:B------:R-:W-:Y:S02]  /*15bf0*/  HADD2.F32 R11, -RZ, R43.H0_H0 ;  /* 0x2000002bff0b7230 */ /* 0x000fe40000004100 */
[----:B------:R-:W-:Y:S01]  /*15c00*/  FMUL.FTZ R37, R10, R27 ;  /* 0x0000001b0a257220 */ /* 0x000fe20000410000 */
[----:B------:R-:W-:-:S02]  /*15c10*/  HADD2.F32 R6, -RZ, R29.H0_H0 ;  /* 0x2000001dff067230 */ /* 0x000fc40000004100 */
[----:B------:R-:W-:Y:S01]  /*15c20*/  FFMA.FTZ R40, R28, R26, -R57 ;  /* 0x0000001a1c287223 */ /* 0x000fe20000010839 */
[----:B------:R-:W-:Y:S01]  /*15c30*/  F2FP.F16.E4M3.UNPACK_B R26, R45.H1 ;  /* 0x0000002dff1a723e */ /* 0x000fe200030006ff */
[-C--:B------:R-:W-:Y:S01]  /*15c40*/  FMUL.FTZ R10, R10, R11.reuse ;  /* 0x0000000b0a0a7220 */ /* 0x080fe20000410000 */
[----:B------:R-:W-:Y:S02]  /*15c50*/  HADD2.F32 R51, -RZ, R51.H1_H1 ;  /* 0x30000033ff337230 */ /* 0x000fe40000004100 */
[----:B------:R-:W-:Y:S01]  /*15c60*/  FFMA.FTZ R56, R6, R11, -R37 ;  /* 0x0000000b06387223 */ /* 0x000fe20000010825 */
[----:B------:R-:W-:Y:S01]  /*15c70*/  HADD2.F32 R38, -RZ, R38.H1_H1 ;  /* 0x30000026ff267230 */ /* 0x000fe20000004100 */
[----:B------:R-:W-:Y:S01]  /*15c80*/  F2FP.F16.E4M3.UNPACK_B R11, R39.H1 ;  /* 0x00000027ff0b723e */ /* 0x000fe200030006ff */
[----:B------:R-:W-:Y:S02]  /*15c90*/  HADD2.F32 R43, -RZ, R43.H1_H1 ;  /* 0x3000002bff2b7230 */ /* 0x000fe40000004100 */
[----:B------:R-:W-:Y:S01]  /*15ca0*/  FFMA.FTZ R54, R28, R41, R30 ;  /* 0x000000291c367223 */ /* 0x000fe2000001001e */
[----:B------:R-:W-:Y:S01]  /*15cb0*/  FFMA.FTZ R57, R6, R27, R10 ;  /* 0x0000001b06397223 */ /* 0x000fe2000001000a */
[----:B------:R-:W-:-:S02]  /*15cc0*/  HADD2.F32 R29, -RZ, R29.H1_H1 ;  /* 0x3000001dff1d7230 */ /* 0x000fc40000004100 */
[C---:B------:R-:W-:Y:S01]  /*15cd0*/  FMUL.FTZ R28, R38.reuse, R51 ;  /* 0x00000033261c7220 */ /* 0x040fe20000410000 */
[----:B------:R-:W-:Y:S02]  /*15ce0*/  HADD2.F32 R37, -RZ, R26.H0_H0 ;  /* 0x2000001aff257230 */ /* 0x000fe40000004100 */
[-C--:B------:R-:W-:Y:S01]  /*15cf0*/  FMUL.FTZ R38, R38, R43.reuse ;  /* 0x0000002b26267220 */ /* 0x080fe20000410000 */
[----:B------:R-:W-:Y:S02]  /*15d00*/  HADD2.F32 R10, -RZ, R24.H0_H0 ;  /* 0x20000018ff0a7230 */ /* 0x000fe40000004100 */
[C---:B------:R-:W-:Y:S01]  /*15d10*/  FFMA.FTZ R59, R29.reuse, R43, -R28 ;  /* 0x0000002b1d3b7223 */ /* 0x040fe2000001081c */
[----:B------:R-:W-:Y:S02]  /*15d20*/  HADD2.F32 R27, -RZ, R11.H0_H0 ;  /* 0x2000000bff1b7230 */ /* 0x000fe40000004100 */
[----:B------:R-:W-:Y:S01]  /*15d30*/  FFMA.FTZ R58, R29, R51, R38 ;  /* 0x000000331d3a7223 */ /* 0x000fe20000010026 */
[----:B------:R-:W-:-:S02]  /*15d40*/  HADD2.F32 R6, -RZ, R8.H0_H0 ;  /* 0x20000008ff067230 */ /* 0x000fc40000004100 */
[C---:B------:R-:W-:Y:S01]  /*15d50*/  FMUL.FTZ R41, R10.reuse, R37 ;  /* 0x000000250a297220 */ /* 0x040fe20000410000 */
[----:B------:R-:W-:Y:S02]  /*15d60*/  HADD2.F32 R29, -RZ, R26.H1_H1 ;  /* 0x3000001aff1d7230 */ /* 0x000fe40000004100 */
[----:B------:R-:W-:Y:S01]  /*15d70*/  FMUL.FTZ R10, R10, R27 ;  /* 0x0000001b0a0a7220 */ /* 0x000fe20000410000 */
[----:B------:R-:W-:Y:S01]  /*15d80*/  HADD2.F32 R24, -RZ, R24.H1_H1 ;  /* 0x30000018ff187230 */ /* 0x000fe20000004100 */
[----:B------:R-:W-:Y:S01]  /*15d90*/  F2FP.F16.E4M3.UNPACK_B R45, R45 ;  /* 0x0000002dff2d723e */ /* 0x000fe200020006ff */
[----:B------:R-:W-:Y:S02]  /*15da0*/  HADD2.F32 R11, -RZ, R11.H1_H1 ;  /* 0x3000000bff0b7230 */ /* 0x000fe40000004100 */
[----:B------:R-:W-:Y:S01]  /*15db0*/  FFMA.FTZ R28, R6, R37, R10 ;  /* 0x00000025061c7223 */ /* 0x000fe2000001000a */
[----:B------:R-:W-:Y:S01]  /*15dc0*/  HADD2.F32 R8, -RZ, R8.H1_H1 ;  /* 0x30000008ff087230 */ /* 0x000fe20000004100 */
[----:B------:R-:W-:Y:S01]  /*15dd0*/  F2FP.F16.E4M3.UNPACK_B R39, R39 ;  /* 0x00000027ff27723e */ /* 0x000fe200020006ff */
[----:B------:R-:W-:Y:S01]  /*15de0*/  FMUL.FTZ R37, R24, R29 ;  /* 0x0000001d18257220 */ /* 0x000fe20000410000 */
[----:B------:R-:W-:Y:S01]  /*15df0*/  FFMA.FTZ R41, R6, R27, -R41 ;  /* 0x0000001b06297223 */ /* 0x000fe20000010829 */
[----:B------:R-:W-:Y:S01]  /*15e00*/  FMUL.FTZ R24, R24, R11 ;  /* 0x0000000b18187220 */ /* 0x000fe20000410000 */
[----:B------:R-:W-:-:S02]  /*15e10*/  HADD2.F32 R27, -RZ, R45.H0_H0 ;  /* 0x2000002dff1b7230 */ /* 0x000fc40000004100 */
[C---:B------:R-:W-:Y:S01]  /*15e20*/  FFMA.FTZ R30, R8.reuse, R11, -R37 ;  /* 0x0000000b081e7223 */ /* 0x040fe20000010825 */
[----:B------:R-:W-:Y:S02]  /*15e30*/  HADD2.F32 R10, -RZ, R25.H0_H0 ;  /* 0x20000019ff0a7230 */ /* 0x000fe40000004100 */
[----:B------:R-:W-:Y:S01]  /*15e40*/  FFMA.FTZ R43, R8, R29, R24 ;  /* 0x0000001d082b7223 */ /* 0x000fe20000010018 */
[----:B------:R-:W-:Y:S01]  /*15e50*/  HADD2.F32 R11, -RZ, R39.H0_H0 ;  /* 0x20000027ff0b7230 */ /* 0x000fe20000004100 */
[----:B------:R-:W-:Y:S01]  /*15e60*/  F2FP.SATFINITE.E4M3.F32.PACK_AB_MERGE_C R42, R42, R55, RZ ;  /* 0x000000372a2a723e */ /* 0x000fe200048070ff */
        /* <DEDUP_REMOVED lines=8> */
[----:B------:R-:W-:Y:S01]  /*15ef0*/  HADD2.F32 R7, -RZ, R7.H1_H1 ;  /* 0x30000007ff077230 */ /* 0x000fe20000004100 */
[----:B------:R-:W-:Y:S01]  /*15f00*/  F2FP.F16.E4M3.UNPACK_B R11, R50.H1 ;  /* 0x00000032ff0b723e */ /* 0x000fe200030006ff */
[C---:B------:R-:W-:Y:S01]  /*15f10*/  FMUL.FTZ R10, R25.reuse, R24 ;  /* 0x00000018190a7220 */ /* 0x040fe20000410000 */
[----:B------:R-:W-:Y:S01]  /*15f20*/  F2FP.F16.E4M3.UNPACK_B R6, R20.H1 ;  /* 0x00000014ff06723e */ /* 0x000fe200030006ff */
[----:B------:R-:W-:Y:S01]  /*15f30*/  FMUL.FTZ R27, R25, R8 ;  /* 0x00000008191b7220 */ /* 0x000fe20000410000 */
[----:B------:R-:W-:Y:S01]  /*15f40*/  F2FP.F16.E4M3.UNPACK_B R50, R50 ;  /* 0x00000032ff32723e */ /* 0x000fe200020006ff */
[----:B------:R-:W-:Y:S01]  /*15f50*/  FFMA.FTZ R26, R7, R8, -R10 ;  /* 0x00000008071a7223 */ /* 0x000fe2000001080a */
[----:B------:R-:W-:-:S02]  /*15f60*/  HADD2.F32 R25, -RZ, R11.H0_H0 ;  /* 0x2000000bff197230 */ /* 0x000fc40000004100 */
[----:B------:R-:W-:Y:S01]  /*15f70*/  FFMA.FTZ R24, R7, R24, R27 ;  /* 0x0000001807187223 */ /* 0x000fe2000001001b */
[----:B------:R-:W-:Y:S01]  /*15f80*/  HADD2.F32 R8, -RZ, R36.H0_H0 ;  /* 0x20000024ff087230 */ /* 0x000fe20000004100 */
[----:B------:R-:W-:Y:S01]  /*15f90*/  F2FP.F16.E4M3.UNPACK_B R20, R20 ;  /* 0x00000014ff14723e */ /* 0x000fe200020006ff */
[----:B------:R-:W-:Y:S01]  /*15fa0*/  HADD2.F32 R7, -RZ, R6.H0_H0 ;  /* 0x20000006ff077230 */ /* 0x000fe20000004100 */
[----:B------:R-:W-:Y:S01]  /*15fb0*/  F2FP.SATFINITE.E4M3.F32.PACK_AB_MERGE_C R46, R47, R46, RZ ;  /* 0x0000002e2f2e723e */ /* 0x000fe200048070ff */
[----:B------:R-:W-:Y:S02]  /*15fc0*/  HADD2.F32 R11, -RZ, R11.H1_H1 ;  /* 0x3000000bff0b7230 */ /* 0x000fe40000004100 */
[C---:B------:R-:W-:Y:S01]  /*15fd0*/  FMUL.FTZ R27, R8.reuse, R25 ;  /* 0x00000019081b7220 */ /* 0x040fe20000410000 */
[----:B------:R-:W-:Y:S02]  /*15fe0*/  HADD2.F32 R36, -RZ, R36.H1_H1 ;  /* 0x30000024ff247230 */ /* 0x000fe40000004100 */
[----:B------:R-:W-:Y:S01]  /*15ff0*/  FMUL.FTZ R39, R8, R7 ;  /* 0x0000000708277220 */ /* 0x000fe20000410000 */
[----:B------:R-:W-:Y:S01]  /*16000*/  HADD2.F32 R10, -RZ, R6.H1_H1 ;  /* 0x30000006ff0a7230 */ /* 0x000fe20000004100 */
[----:B------:R-:W-:Y:S01]  /*16010*/  F2FP.SATFINITE.E4M3.F32.PACK_AB_MERGE_C R5, R48, R5, R42 ;  /* 0x000000053005723e */ /* 0x000fe2000480702a */
[----:B------:R-:W-:-:S02]  /*16020*/  HADD2.F32 R6, -RZ, R21.H0_H0 ;  /* 0x20000015ff067230 */ /* 0x000fc40000004100 */
[C---:B------:R-:W-:Y:S01]  /*16030*/  FMUL.FTZ R8, R36.reuse, R11 ;  /* 0x0000000b24087220 */ /* 0x040fe20000410000 */
[----:B------:R-:W-:Y:S02]  /*16040*/  HADD2.F32 R21, -RZ, R21.H1_H1 ;  /* 0x30000015ff157230 */ /* 0x000fe40000004100 */
[-C--:B------:R-:W-:Y:S01]  /*16050*/  FMUL.FTZ R38, R36, R10.reuse ;  /* 0x0000000a24267220 */ /* 0x080fe20000410000 */
[----:B------:R-:W-:Y:S01]  /*16060*/  F2FP.SATFINITE.E4M3.F32.PACK_AB_MERGE_C R9, R52, R9, R46 ;  /* 0x000000093409723e */ /* 0x000fe2000480702e */
[C---:B------:R-:W-:Y:S01]  /*16070*/  FFMA.FTZ R27, R6.reuse, R7, -R27 ;  /* 0x00000007061b7223 */ /* 0x040fe2000001081b */
[----:B------:R-:W-:Y:S02]  /*16080*/  HADD2.F32 R7, -RZ, R31.H0_H0 ;  /* 0x2000001fff077230 */ /* 0x000fe40000004100 */
[----:B------:R-:W-:Y:S01]  /*16090*/  FFMA.FTZ R36, R21, R10, -R8 ;  /* 0x0000000a15247223 */ /* 0x000fe20000010808 */
[----:B------:R-:W-:Y:S02]  /*160a0*/  HADD2.F32 R10, -RZ, R50.H0_H0 ;  /* 0x20000032ff0a7230 */ /* 0x000fe40000004100 */
[----:B------:R-:W-:Y:S01]  /*160b0*/  FFMA.FTZ R39, R6, R25, R39 ;  /* 0x0000001906277223 */ /* 0x000fe20000010027 */
[----:B------:R-:W-:-:S02]  /*160c0*/  HADD2.F32 R8, -RZ, R20.H0_H0 ;  /* 0x20000014ff087230 */ /* 0x000fc40000004100 */
[----:B------:R-:W-:Y:S01]  /*160d0*/  FFMA.FTZ R38, R21, R11, R38 ;  /* 0x0000000b15267223 */ /* 0x000fe20000010026 */
[----:B------:R-:W-:Y:S02]  /*160e0*/  HADD2.F32 R50, -RZ, R50.H1_H1 ;  /* 0x30000032ff327230 */ /* 0x000fe40000004100 */
[C---:B------:R-:W-:Y:S01]  /*160f0*/  FMUL.FTZ R11, R7.reuse, R10 ;  /* 0x0000000a070b7220 */ /* 0x040fe20000410000 */
[----:B------:R-:W-:Y:S02]  /*16100*/  HADD2.F32 R31, -RZ, R31.H1_H1 ;  /* 0x3000001fff1f7230 */ /* 0x000fe40000004100 */
[----:B------:R-:W-:Y:S01]  /*16110*/  FMUL.FTZ R7, R7, R8 ;  /* 0x0000000807077220 */ /* 0x000fe20000410000 */
[----:B------:R-:W-:Y:S01]  /*16120*/  HADD2.F32 R20, -RZ, R20.H1_H1 ;  /* 0x30000014ff147230 */ /* 0x000fe20000004100 */
[----:B------:R-:W-:Y:S01]  /*16130*/  F2FP.SATFINITE.E4M3.F32.PACK_AB_MERGE_C R27, R36, R27, RZ ;  /* 0x0000001b241b723e */ /* 0x000fe200048070ff */
[--C-:B------:R-:W-:Y:S02]  /*16140*/  HADD2.F32 R6, -RZ, R4.reuse.H0_H0 ;  /* 0x20000004ff067230 */ /* 0x100fe40000004100 */
[----:B------:R-:W-:Y:S01]  /*16150*/  FMUL.FTZ R25, R31, R50 ;  /* 0x000000321f197220 */ /* 0x000fe20000410000 */
[----:B------:R-:W-:-:S02]  /*16160*/  HADD2.F32 R4, -RZ, R4.H1_H1 ;  /* 0x30000004ff047230 */ /* 0x000fc40000004100 */
[----:B------:R-:W-:Y:S01]  /*16170*/  FMUL.FTZ R31, R31, R20 ;  /* 0x000000141f1f7220 */ /* 0x000fe20000410000 */
[----:B------:R-:W-:Y:S01]  /*16180*/  F2FP.SATFINITE.E4M3.F32.PACK_AB_MERGE_C R38, R38, R39, RZ ;  /* 0x000000272626723e */ /* 0x000fe200048070ff */
[C---:B------:R-:W-:Y:S01]  /*16190*/  FFMA.FTZ R21, R6.reuse, R8, -R11 ;  /* 0x0000000806157223 */ /* 0x040fe2000001080b */
[----:B------:R-:W-:Y:S01]  /*161a0*/  FFMA.FTZ R10, R6, R10, R7 ;  /* 0x0000000a060a7223 */ /* 0x000fe20000010007 */
[C---:B------:R-:W-:Y:S01]  /*161b0*/  FFMA.FTZ R6, R4.reuse, R20, -R25 ;  /* 0x0000001404067223 */ /* 0x040fe20000010819 */
[----:B------:R-:W-:Y:S01]  /*161c0*/  FFMA.FTZ R31, R4, R50, R31 ;  /* 0x00000032041f7223 */ /* 0x000fe2000001001f */
[----:B------:R-:W-:Y:S02]  /*161d0*/  F2FP.SATFINITE.E4M3.F32.PACK_AB_MERGE_C R7, R59, R56, RZ ;  /* 0x000000383b07723e */ /* 0x000fe400048070ff */
[----:B------:R-:W-:Y:S02]  /*161e0*/  F2FP.SATFINITE.E4M3.F32.PACK_AB_MERGE_C R4, R30, R41, RZ ;  /* 0x000000291e04723e */ /* 0x000fe400048070ff */
[----:B------:R-:W-:-:S02]  /*161f0*/  F2FP.SATFINITE.E4M3.F32.PACK_AB_MERGE_C R11, R58, R57, RZ ;  /* 0x000000393a0b723e */ /* 0x000fc400048070ff */
[----:B------:R-:W-:Y:S02]  /*16200*/  F2FP.SATFINITE.E4M3.F32.PACK_AB_MERGE_C R8, R43, R28, RZ ;  /* 0x0000001c2b08723e */ /* 0x000fe400048070ff */
[----:B------:R-:W-:Y:S02]  /*16210*/  F2FP.SATFINITE.E4M3.F32.PACK_AB_MERGE_C R7, R40, R53, R7 ;  /* 0x000000352807723e */ /* 0x000fe40004807007 */
[----:B------:R-:W-:Y:S02]  /*16220*/  F2FP.SATFINITE.E4M3.F32.PACK_AB_MERGE_C R4, R26, R29, R4 ;  /* 0x0000001d1a04723e */ /* 0x000fe40004807004 */
[----:B------:R-:W-:Y:S02]  /*16230*/  F2FP.SATFINITE.E4M3.F32.PACK_AB_MERGE_C R6, R6, R21, R27 ;  /* 0x000000150606723e */ /* 0x000fe4000480701b */
[----:B------:R-:W-:Y:S02]  /*16240*/  F2FP.SATFINITE.E4M3.F32.PACK_AB_MERGE_C R11, R54, R49, R11 ;  /* 0x00000031360b723e */ /* 0x000fe4000480700b */
[----:B------:R-:W-:Y:S01]  /*16250*/  F2FP.SATFINITE.E4M3.F32.PACK_AB_MERGE_C R8, R24, R37, R8 ;  /* 0x000000251808723e */ /* 0x000fe20004807008 */
[----:B------:R3:W-:Y:S01]  /*16260*/  STS.128 [R60+0x1e200], R4 ;  /* 0x01e200043c007388 */ /* 0x0007e20000000c00 */
[----:B------:R-:W-:-:S05]  /*16270*/  F2FP.SATFINITE.E4M3.F32.PACK_AB_MERGE_C R10, R31, R10, R38 ;  /* 0x0000000a1f0a723e */ /* 0x000fca0004807026 */
[----:B------:R3:W-:Y:S02]  /*16280*/  STS.128 [R0+0x1e200], R8 ;  /* 0x01e2000800007388 */ /* 0x0007e40000000c00 */
.L_x_621:
[----:B------:R-:W-:Y:S05]  /*16290*/  BSYNC B1 ;  /* 0x0000000000017941 */ /* 0x000fea0003800000 */
.L_x_620:
[----:B------:R-:W-:Y:S05]  /*162a0*/  @P2 BRA `(.L_x_602) ;  /* 0x0000000c00e02947 */ /* 0x000fea0003800000 */
[----:B--23--:R-:W2:Y:S04]  /*162b0*/  LDL R0, [R1+0x48] ;  /* 0x0000480001007983 */ /* 0x00cea80000100800 */
[----:B------:R-:W3:Y:S01]  /*162c0*/  LDL R51, [R1+0x60] ;  /* 0x0000600001337983 */ /* 0x000ee20000100800 */
[----:B-----5:R-:W-:Y:S02]  /*162d0*/  SHF.R.U32.HI R4, RZ, 0x8, R32 ;  /* 0x00000008ff047819 */ /* 0x020fe40000011620 */
[----:B------:R-:W-:Y:S02]  /*162e0*/  SHF.R.U32.HI R8, RZ, 0x8, R34 ;  /* 0x00000008ff087819 */ /* 0x000fe40000011622 */
[----:B------:R-:W-:Y:S02]  /*162f0*/  LOP3.LUT R5, R4, 0xff, RZ, 0xc0, !PT ;  /* 0x000000ff04057812 */ /* 0x000fe400078ec0ff */
[----:B------:R-:W-:-:S02]  /*16300*/  LOP3.LUT R4, R34, 0xff, RZ, 0xc0, !PT ;  /* 0x000000ff22047812 */ /* 0x000fc400078ec0ff */
[----:B------:R-:W-:Y:S02]  /*16310*/  LOP3.LUT R9, R8, 0xff, RZ, 0xc0, !PT ;  /* 0x000000ff08097812 */ /* 0x000fe400078ec0ff */
[----:B------:R-:W-:Y:S02]  /*16320*/  SHF.R.U32.HI R7, RZ, 0x8, R33 ;  /* 0x00000008ff077819 */ /* 0x000fe40000011621 */
[----:B------:R-:W-:Y:S02]  /*16330*/  PRMT R25, R9, 0x7604, R4 ;  /* 0x0000760409197816 */ /* 0x000fe40000000004 */
[----:B------:R-:W-:Y:S02]  /*16340*/  LOP3.LUT R6, R33, 0xff, RZ, 0xc0, !PT ;  /* 0x000000ff21067812 */ /* 0x000fe400078ec0ff */
[----:B------:R-:W-:Y:S02]  /*16350*/  LOP3.LUT R7, R7, 0xff, RZ, 0xc0, !PT ;  /* 0x000000ff07077812 */ /* 0x000fe400078ec0ff */
[----:B------:R-:W-:-:S02]  /*16360*/  SHF.R.U32.HI R8, RZ, 0x8, R12 ;  /* 0x00000008ff087819 */ /* 0x000fc4000001160c */
[----:B------:R-:W-:Y:S02]  /*16370*/  PRMT R20, R7, 0x7604, R6 ;  /* 0x0000760407147816 */ /* 0x000fe40000000006 */
[----:B------:R-:W-:Y:S02]  /*16380*/  LOP3.LUT R7, R12, 0xff, RZ, 0xc0, !PT ;  /* 0x000000ff0c077812 */ /* 0x000fe400078ec0ff */
[----:B------:R-:W-:Y:S02]  /*16390*/  LOP3.LUT R8, R8, 0xff, RZ, 0xc0, !PT ;  /* 0x000000ff08087812 */ /* 0x000fe400078ec0ff */
[----:B------:R-:W-:Y:S02]  /*163a0*/  SHF.R.U32.HI R6, RZ, 0x8, R35 ;  /* 0x00000008ff067819 */ /* 0x000fe40000011623 */
[----:B------:R-:W-:Y:S02]  /*163b0*/  PRMT R31, R8, 0x7604, R7 ;  /* 0x00007604081f7816 */ /* 0x000fe40000000007 */
[----:B------:R-:W-:-:S02]  /*163c0*/  SHF.R.U32.HI R8, RZ, 0x8, R13 ;  /* 0x00000008ff087819 */ /* 0x000fc4000001160d */
[----:B------:R-:W-:Y:S02]  /*163d0*/  LOP3.LUT R6, R6, 0xff, RZ, 0xc0, !PT ;  /* 0x000000ff06067812 */ /* 0x000fe400078ec0ff */
[----:B------:R-:W-:Y:S02]  /*163e0*/  SHF.R.U32.HI R30, RZ, 0x8, R15 ;  /* 0x00000008ff1e7819 */ /* 0x000fe4000001160f */
[----:B------:R-:W-:Y:S02]  /*163f0*/  LOP3.LUT R29, R15, 0xff, RZ, 0xc0, !PT ;  /* 0x000000ff0f1d7812 */ /* 0x000fe400078ec0ff */
[----:B------:R-:W-:Y:S02]  /*16400*/  LOP3.LUT R30, R30, 0xff, RZ, 0xc0, !PT ;  /* 0x000000ff1e1e7812 */ /* 0x000fe400078ec0ff */
[----:B------:R-:W-:Y:S02]  /*16410*/  LOP3.LUT R26, R13, 0xff, RZ, 0xc0, !PT ;  /* 0x000000ff0d1a7812 */ /* 0x000fe400078ec0ff */
[----:B------:R-:W-:-:S02]  /*16420*/  SHF.R.U32.HI R28, RZ, 0x8, R14 ;  /* 0x00000008ff1c7819 */ /* 0x000fc4000001160e */
[----:B------:R-:W-:Y:S02]  /*16430*/  PRMT R30, R30, 0x7604, R29 ;  /* 0x000076041e1e7816 */ /* 0x000fe4000000001d */
[----:B------:R-:W-:Y:S02]  /*16440*/  SHF.R.U32.HI R29, RZ, 0x10, R13 ;  /* 0x00000010ff1d7819 */ /* 0x000fe4000001160d */
[----:B------:R-:W-:Y:S02]  /*16450*/  LOP3.LUT R27, R14, 0xff, RZ, 0xc0, !PT ;  /* 0x000000ff0e1b7812 */ /* 0x000fe400078ec0ff */
[----:B------:R-:W-:Y:S01]  /*16460*/  LOP3.LUT R28, R28, 0xff, RZ, 0xc0, !PT ;  /* 0x000000ff1c1c7812 */ /* 0x000fe200078ec0ff */
[----:B------:R-:W-:Y:S01]  /*16470*/  IMAD.U32 R29, R29, 0x10000, RZ ;  /* 0x000100001d1d7824 */ /* 0x000fe200078e00ff */
[----:B0-----:R-:W-:Y:S02]  /*16480*/  SHF.R.U32.HI R41, RZ, 0x10, R15 ;  /* 0x00000010ff297819 */ /* 0x001fe4000001160f */
[----:B------:R-:W-:-:S02]  /*16490*/  PRMT R39, R28, 0x7604, R27 ;  /* 0x000076041c277816 */ /* 0x000fc4000000001b */
[----:B------:R-:W-:Y:S01]  /*164a0*/  SHF.R.U32.HI R27, RZ, 0x10, R35 ;  /* 0x00000010ff1b7819 */ /* 0x000fe20000011623 */
[----:B------:R-:W-:Y:S01]  /*164b0*/  IMAD.U32 R41, R41, 0x10000, RZ ;  /* 0x0001000029297824 */ /* 0x000fe200078e00ff */
[----:B------:R-:W-:Y:S02]  /*164c0*/  LOP3.LUT R25, R25, 0xff0000, R34, 0xf8, !PT ;  /* 0x00ff000019197812 */ /* 0x000fe400078ef822 */
[----:B------:R-:W-:Y:S02]  /*164d0*/  SHF.L.U32 R27, R27, 0x10, RZ ;  /* 0x000000101b1b7819 */ /* 0x000fe400000006ff */
[----:B------:R-:W-:Y:S02]  /*164e0*/  LOP3.LUT R31, R31, 0xff0000, R12, 0xf8, !PT ;  /* 0x00ff00001f1f7812 */ /* 0x000fe400078ef80c */
[----:B------:R-:W-:Y:S02]  /*164f0*/  LOP3.LUT R41, R30, 0xff0000, R41, 0xf8, !PT ;  /* 0x00ff00001e297812 */ /* 0x000fe400078ef829 */
[----:B------:R-:W-:-:S02]  /*16500*/  LOP3.LUT R39, R39, 0xff0000, R14, 0xf8, !PT ;  /* 0x00ff000027277812 */ /* 0x000fc400078ef80e */
[----:B------:R-:W-:Y:S02]  /*16510*/  LOP3.LUT R41, R41, 0xff000000, R15, 0xf8, !PT ;  /* 0xff00000029297812 */ /* 0x000fe400078ef80f */
[----:B------:R-:W-:Y:S02]  /*16520*/  LOP3.LUT R40, R39, 0xff000000, R14, 0xf8, !PT ;  /* 0xff00000027287812 */ /* 0x000fe400078ef80e */
[----:B--2---:R-:W-:Y:S02]  /*16530*/  LEA.HI R3, R3, R0, RZ, 0x1c ;  /* 0x0000000003037211 */ /* 0x004fe400078fe0ff */
[----:B------:R-:W-:-:S04]  /*16540*/  LOP3.LUT R0, R32, 0xff, RZ, 0xc0, !PT ;  /* 0x000000ff20007812 */ /* 0x000fc800078ec0ff */
[----:B-1----:R-:W-:Y:S02]  /*16550*/  PRMT R21, R5, 0x7604, R0 ;  /* 0x0000760405157816 */ /* 0x002fe40000000000 */
[----:B------:R-:W-:Y:S02]  /*16560*/  SHF.R.S32.HI R0, RZ, 0x1f, R3 ;  /* 0x0000001fff007819 */ /* 0x000fe40000011403 */
[----:B------:R-:W-:Y:S02]  /*16570*/  LOP3.LUT R5, R35, 0xff, RZ, 0xc0, !PT ;  /* 0x000000ff23057812 */ /* 0x000fe400078ec0ff */
[----:B------:R-:W-:Y:S01]  /*16580*/  LEA.HI R4, R0, R3, RZ, 0x2 ;  /* 0x0000000300047211 */ /* 0x000fe200078f10ff */
[----:B------:R-:W-:Y:S01]  /*16590*/  IMAD.SHL.U32 R0, R3, 0x10, RZ ;  /* 0x0000001003007824 */ /* 0x000fe200078e00ff */
[----:B------:R-:W-:Y:S02]  /*165a0*/  PRMT R24, R6, 0x7604, R5 ;  /* 0x0000760406187816 */ /* 0x000fe40000000005 */
[----:B------:R-:W-:Y:S01]  /*165b0*/  LOP3.LUT R21, R21, 0xff0000, R32, 0xf8, !PT ;  /* 0x00ff000015157812 */ /* 0x000fe200078ef820 */
[----:B------:R-:W-:Y:S01]  /*165c0*/  IMAD.SHL.U32 R4, R4, 0x800, RZ ;  /* 0x0000080004047824 */ /* 0x000fe200078e00ff */
[----:B------:R-:W-:-:S02]  /*165d0*/  LOP3.LUT R3, R227, 0x30, R0, 0xf8, !PT ;  /* 0x00000030e3037812 */ /* 0x000fc400078ef800 */
[----:B------:R-:W-:Y:S02]  /*165e0*/  LOP3.LUT R27, R24, 0xff0000, R27, 0xf8, !PT ;  /* 0x00ff0000181b7812 */ /* 0x000fe400078ef81b */
[----:B------:R-:W-:Y:S02]  /*165f0*/  LOP3.LUT R3, R3, R228, RZ, 0x3c, !PT ;  /* 0x000000e403037212 */ /* 0x000fe400078e3cff */
[----:B------:R-:W-:Y:S02]  /*16600*/  LOP3.LUT R0, R4, 0xffffe000, RZ, 0xc0, !PT ;  /* 0xffffe00004007812 */ /* 0x000fe400078ec0ff */
[----:B---3--:R-:W0:Y:S02]  /*16610*/  LDS.128 R4, [R51+0x1e200] ;  /* 0x01e2000033047984 */ /* 0x008e240000000c00 */
[----:B------:R-:W-:-:S05]  /*16620*/  IADD3 R3, R3, R229, R0 ;  /* 0x000000e503037210 */ /* 0x000fca0007ffe000 */
[----:B------:R-:W-:Y:S01]  /*16630*/  IMAD.IADD R0, R16, 0x1, R3 ;  /* 0x0000000110007824 */ /* 0x000fe200078e0203 */
[----:B------:R-:W-:-:S04]  /*16640*/  LOP3.LUT R3, R8, 0xff, RZ, 0xc0, !PT ;  /* 0x000000ff08037812 */ /* 0x000fc800078ec0ff */
[----:B------:R-:W1:Y:S01]  /*16650*/  LDS.128 R8, [R0+0x1e200] ;  /* 0x01e2000000087984 */ /* 0x000e620000000c00 */
[----:B------:R-:W-:Y:S02]  /*16660*/  PRMT R26, R3, 0x7604, R26 ;  /* 0x00007604031a7816 */ /* 0x000fe4000000001a */
[----:B------:R-:W-:Y:S02]  /*16670*/  SHF.R.U32.HI R3, RZ, 0x10, R33 ;  /* 0x00000010ff037819 */ /* 0x000fe40000011621 */
[----:B------:R-:W-:Y:S02]  /*16680*/  LOP3.LUT R37, R26, 0xff0000, R29, 0xf8, !PT ;  /* 0x00ff00001a257812 */ /* 0x000fe400078ef81d */
[----:B------:R-:W-:Y:S01]  /*16690*/  LOP3.LUT R29, R21, 0xff000000, R32, 0xf8, !PT ;  /* 0xff000000151d7812 */ /* 0x000fe200078ef820 */
[----:B------:R-:W-:Y:S01]  /*166a0*/  IMAD.U32 R3, R3, 0x10000, RZ ;  /* 0x0001000003037824 */ /* 0x000fe200078e00ff */
[----:B------:R-:W-:-:S04]  /*166b0*/  LOP3.LUT R37, R37, 0xff000000, R13, 0xf8, !PT ;  /* 0xff00000025257812 */ /* 0x000fc800078ef80d */
[----:B------:R-:W-:Y:S02]  /*166c0*/  LOP3.LUT R3, R20, 0xff0000, R3, 0xf8, !PT ;  /* 0x00ff000014037812 */ /* 0x000fe400078ef803 */
[----:B------:R-:W-:Y:S02]  /*166d0*/  F2FP.F16.E4M3.UNPACK_B R36, R37 ;  /* 0x00000025ff24723e */ /* 0x000fe400020006ff */
[----:B------:R-:W-:Y:S02]  /*166e0*/  LOP3.LUT R32, R3, 0xff000000, R33, 0xf8, !PT ;  /* 0xff00000003207812 */ /* 0x000fe400078ef821 */
[----:B------:R-:W-:Y:S01]  /*166f0*/  LOP3.LUT R33, R25, 0xff000000, R34, 0xf8, !PT ;  /* 0xff00000019217812 */ /* 0x000fe200078ef822 */
[--C-:B------:R-:W-:Y:S01]  /*16700*/  HADD2.F32 R38, -RZ, R36.reuse.H0_H0 ;  /* 0x20000024ff267230 */ /* 0x100fe20000004100 */
[----:B------:R-:W-:Y:S01]  /*16710*/  F2FP.F16.E4M3.UNPACK_B R30, R32 ;  /* 0x00000020ff1e723e */ /* 0x000fe200020006ff */
[----:B------:R-:W-:Y:S01]  /*16720*/  HADD2.F32 R36, -RZ, R36.H1_H1 ;  /* 0x30000024ff247230 */ /* 0x000fe20000004100 */
[----:B------:R-:W-:-:S02]  /*16730*/  LOP3.LUT R34, R27, 0xff000000, R35, 0xf8, !PT ;  /* 0xff0000001b227812 */ /* 0x000fc400078ef823 */
[----:B------:R-:W-:Y:S01]  /*16740*/  LOP3.LUT R35, R31, 0xff000000, R12, 0xf8, !PT ;  /* 0xff0000001f237812 */ /* 0x000fe200078ef80c */
[--C-:B------:R-:W-:Y:S01]  /*16750*/  HADD2.F32 R31, -RZ, R30.reuse.H0_H0 ;  /* 0x2000001eff1f7230 */ /* 0x100fe20000004100 */
[----:B------:R-:W-:Y:S01]  /*16760*/  F2FP.F16.E4M3.UNPACK_B R37, R37.H1 ;  /* 0x00000025ff25723e */ /* 0x000fe200030006ff */
[----:B------:R-:W-:Y:S01]  /*16770*/  HADD2.F32 R30, -RZ, R30.H1_H1 ;  /* 0x3000001eff1e7230 */ /* 0x000fe20000004100 */
[-C--:B0-----:R-:W-:Y:S02]  /*16780*/  F2FP.F16.E4M3.UNPACK_B R12, R5.reuse ;  /* 0x00000005ff0c723e */ /* 0x081fe400020006ff */
[----:B------:R-:W-:Y:S02]  /*16790*/  F2FP.F16.E4M3.UNPACK_B R13, R5.H1 ;  /* 0x00000005ff0d723e */ /* 0x000fe400030006ff */
[-C--:B------:R-:W-:Y:S02]  /*167a0*/  F2FP.F16.E4M3.UNPACK_B R15, R7.reuse ;  /* 0x00000007ff0f723e */ /* 0x080fe400020006ff */
[----:B------:R-:W-:-:S02]  /*167b0*/  F2FP.F16.E4M3.UNPACK_B R20, R7.H1 ;  /* 0x00000007ff14723e */ /* 0x000fc400030006ff */
[-C--:B------:R-:W-:Y:S02]  /*167c0*/  F2FP.F16.E4M3.UNPACK_B R7, R6.reuse ;  /* 0x00000006ff07723e */ /* 0x080fe400020006ff */
[----:B------:R-:W-:Y:S01]  /*167d0*/  F2FP.F16.E4M3.UNPACK_B R14, R6.H1 ;  /* 0x00000006ff0e723e */ /* 0x000fe200030006ff */
[--C-:B------:R-:W-:Y:S01]  /*167e0*/  HADD2.F32 R6, -RZ, R12.reuse.H0_H0 ;  /* 0x2000000cff067230 */ /* 0x100fe20000004100 */
[-C--:B-1----:R-:W-:Y:S01]  /*167f0*/  F2FP.F16.E4M3.UNPACK_B R21, R9.reuse ;  /* 0x00000009ff15723e */ /* 0x082fe200020006ff */
[----:B------:R-:W-:Y:S01]  /*16800*/  HADD2.F32 R12, -RZ, R12.H1_H1 ;  /* 0x3000000cff0c7230 */ /* 0x000fe20000004100 */
[----:B------:R-:W-:Y:S02]  /*16810*/  F2FP.F16.E4M3.UNPACK_B R24, R9.H1 ;  /* 0x00000009ff18723e */ /* 0x000fe400030006ff */
[----:B------:R-:W-:Y:S01]  /*16820*/  F2FP.F16.E4M3.UNPACK_B R32, R32.H1 ;  /* 0x00000020ff20723e */ /* 0x000fe200030006ff */
[--C-:B------:R-:W-:Y:S01]  /*16830*/  HADD2.F32 R5, -RZ, R21.reuse.H0_H0 ;  /* 0x20000015ff057230 */ /* 0x100fe20000004100 */
[-C--:B------:R-:W-:Y:S01]  /*16840*/  F2FP.F16.E4M3.UNPACK_B R25, R10.reuse ;  /* 0x0000000aff19723e */ /* 0x080fe200020006ff */
[----:B------:R-:W-:Y:S01]  /*16850*/  HADD2.F32 R21, -RZ, R21.H1_H1 ;  /* 0x30000015ff157230 */ /* 0x000fe20000004100 */
[----:B------:R-:W-:Y:S01]  /*16860*/  F2FP.F16.E4M3.UNPACK_B R26, R10.H1 ;  /* 0x0000000aff1a723e */ /* 0x000fe200030006ff */
[----:B------:R-:W-:-:S02]  /*16870*/  HADD2.F32 R10, -RZ, R24.H0_H0 ;  /* 0x20000018ff0a7230 */ /* 0x000fc40000004100 */
[C---:B------:R-:W-:Y:S01]  /*16880*/  FMUL.FTZ R9, R5.reuse, R38 ;  /* 0x0000002605097220 */ /* 0x040fe20000410000 */
[-C--:B------:R-:W-:Y:S01]  /*16890*/  FMUL.FTZ R39, R5, R31.reuse ;  /* 0x0000001f05277220 */ /* 0x080fe20000410000 */
[C---:B------:R-:W-:Y:S01]  /*168a0*/  FMUL.FTZ R43, R21.reuse, R36 ;  /* 0x00000024152b7220 */ /* 0x040fe20000410000 */
[----:B------:R-:W-:Y:S01]  /*168b0*/  FMUL.FTZ R21, R21, R30 ;  /* 0x0000001e15157220 */ /* 0x000fe20000410000 */
[C---:B------:R-:W-:Y:S01]  /*168c0*/  FFMA.FTZ R5, R6.reuse, R31, -R9 ;  /* 0x0000001f06057223 */ /* 0x040fe20000010809 */
[----:B------:R-:W-:Y:S01]  /*168d0*/  FFMA.FTZ R9, R6, R38, R39 ;  /* 0x0000002606097223 */ /* 0x000fe20000010027 */
[----:B------:R-:W-:Y:S02]  /*168e0*/  HADD2.F32 R39, -RZ, R37.H0_H0 ;  /* 0x20000025ff277230 */ /* 0x000fe40000004100 */
[----:B------:R-:W-:Y:S01]  /*168f0*/  FFMA.FTZ R38, R12, R30, -R43 ;  /* 0x0000001e0c267223 */ /* 0x000fe2000001082b */
[----:B------:R-:W-:Y:S01]  /*16900*/  HADD2.F32 R31, -RZ, R32.H0_H0 ;  /* 0x20000020ff1f7230 */ /* 0x000fe20000004100 */
[----:B------:R-:W-:Y:S01]  /*16910*/  F2FP.F16.E4M3.UNPACK_B R27, R11 ;  /* 0x0000000bff1b723e */ /* 0x000fe200020006ff */
[----:B------:R-:W-:-:S02]  /*16920*/  HADD2.F32 R6, -RZ, R13.H0_H0 ;  /* 0x2000000dff067230 */ /* 0x000fc40000004100 */
[----:B------:R-:W-:Y:S01]  /*16930*/  FMUL.FTZ R45, R10, R39 ;  /* 0x000000270a2d7220 */ /* 0x000fe20000410000 */
[----:B------:R-:W-:Y:S01]  /*16940*/  FFMA.FTZ R36, R12, R36, R21 ;  /* 0x000000240c247223 */ /* 0x000fe20000010015 */
[----:B------:R-:W-:Y:S01]  /*16950*/  FMUL.FTZ R10, R10, R31 ;  /* 0x0000001f0a0a7220 */ /* 0x000fe20000410000 */
[----:B------:R-:W-:Y:S01]  /*16960*/  F2FP.F16.E4M3.UNPACK_B R30, R41 ;  /* 0x00000029ff1e723e */ /* 0x000fe200020006ff */
[C---:B------:R-:W-:Y:S01]  /*16970*/  FFMA.FTZ R45, R6.reuse, R31, -R45 ;  /* 0x0000001f062d7223 */ /* 0x040fe2000001082d */
[-C--:B------:R-:W-:Y:S01]  /*16980*/  F2FP.F16.E4M3.UNPACK_B R12, R34.reuse ;  /* 0x00000022ff0c723e */ /* 0x080fe200020006ff */
[----:B------:R-:W-:Y:S01]  /*16990*/  FFMA.FTZ R39, R6, R39, R10 ;  /* 0x0000002706277223 */ /* 0x000fe2000001000a */
[----:B------:R-:W-:Y:S01]  /*169a0*/  HADD2.F32 R10, -RZ, R27.H0_H0 ;  /* 0x2000001bff0a7230 */ /* 0x000fe20000004100 */
[----:B------:R-:W-:Y:S01]  /*169b0*/  F2FP.F16.E4M3.UNPACK_B R28, R11.H1 ;  /* 0x0000000bff1c723e */ /* 0x000fe200030006ff */
[----:B------:R-:W-:Y:S01]  /*169c0*/  HADD2.F32 R31, -RZ, R30.H0_H0 ;  /* 0x2000001eff1f7230 */ /* 0x000fe20000004100 */
[----:B------:R-:W-:Y:S01]  /*169d0*/  F2FP.F16.E4M3.UNPACK_B R41, R41.H1 ;  /* 0x00000029ff29723e */ /* 0x000fe200030006ff */
[----:B------:R-:W-:Y:S01]  /*169e0*/  HADD2.F32 R37, -RZ, R37.H1_H1 ;  /* 0x30000025ff257230 */ /* 0x000fe20000004100 */
[----:B------:R-:W-:Y:S01]  /*169f0*/  F2FP.F16.E4M3.UNPACK_B R34, R34.H1 ;  /* 0x00000022ff22723e */ /* 0x000fe200030006ff */
[----:B------:R-:W-:-:S02]  /*16a00*/  HADD2.F32 R24, -RZ, R24.H1_H1 ;  /* 0x30000018ff187230 */ /* 0x000fc40000004100 */
[----:B------:R-:W-:Y:S01]  /*16a10*/  FMUL.FTZ R43, R10, R31 ;  /* 0x0000001f0a2b7220 */ /* 0x000fe20000410000 */
[----:B------:R-:W-:Y:S01]  /*16a20*/  HADD2.F32 R21, -RZ, R12.H0_H0 ;  /* 0x2000000cff157230 */ /* 0x000fe20000004100 */
[----:B------:R-:W-:Y:S01]  /*16a30*/  F2FP.F16.E4M3.UNPACK_B R11, R8 ;  /* 0x00000008ff0b723e */ /* 0x000fe200020006ff */
[----:B------:R-:W-:Y:S02]  /*16a40*/  HADD2.F32 R32, -RZ, R32.H1_H1 ;  /* 0x30000020ff207230 */ /* 0x000fe40000004100 */
[----:B------:R-:W-:Y:S01]  /*16a50*/  FMUL.FTZ R42, R24, R37 ;  /* 0x00000025182a7220 */ /* 0x000fe20000410000 */
[----:B------:R-:W-:Y:S02]  /*16a60*/  HADD2.F32 R13, -RZ, R13.H1_H1 ;  /* 0x3000000dff0d7230 */ /* 0x000fe40000004100 */
[----:B------:R-:W-:Y:S01]  /*16a70*/  FMUL.FTZ R10, R10, R21 ;  /* 0x000000150a0a7220 */ /* 0x000fe20000410000 */
[----:B------:R-:W-:Y:S02]  /*16a80*/  HADD2.F32 R6, -RZ, R15.H0_H0 ;  /* 0x2000000fff067230 */ /* 0x000fe40000004100 */
[----:B------:R-:W-:Y:S01]  /*16a90*/  FMUL.FTZ R24, R24, R32 ;  /* 0x0000002018187220 */ /* 0x000fe20000410000 */
[----:B------:R-:W-:-:S02]  /*16aa0*/  HADD2.F32 R30, -RZ, R30.H1_H1 ;  /* 0x3000001eff1e7230 */ /* 0x000fc40000004100 */
[C---:B------:R-:W-:Y:S01]  /*16ab0*/  FFMA.FTZ R42, R13.reuse, R32, -R42 ;  /* 0x000000200d2a7223 */ /* 0x040fe2000001082a */
[----:B------:R-:W-:Y:S02]  /*16ac0*/  HADD2.F32 R27, -RZ, R27.H1_H1 ;  /* 0x3000001bff1b7230 */ /* 0x000fe40000004100 */
[C---:B------:R-:W-:Y:S01]  /*16ad0*/  FFMA.FTZ R43, R6.reuse, R21, -R43 ;  /* 0x00000015062b7223 */ /* 0x040fe2000001082b */
[----:B------:R-:W-:Y:S01]  /*16ae0*/  FFMA.FTZ R46, R6, R31, R10 ;  /* 0x0000001f062e7223 */ /* 0x000fe2000001000a */
[----:B------:R-:W-:Y:S01]  /*16af0*/  FFMA.FTZ R32, R13, R37, R24 ;  /* 0x000000250d207223 */ /* 0x000fe20000010018 */
[----:B------:R-:W-:Y:S02]  /*16b00*/  HADD2.F32 R21, -RZ, R41.H0_H0 ;  /* 0x20000029ff157230 */ /* 0x000fe40000004100 */
[----:B------:R-:W-:Y:S01]  /*16b10*/  FMUL.FTZ R24, R27, R30 ;  /* 0x0000001e1b187220 */ /* 0x000fe20000410000 */
[----:B------:R-:W-:Y:S01]  /*16b20*/  HADD2.F32 R10, -RZ, R28.H0_H0 ;  /* 0x2000001cff0a7230 */ /* 0x000fe20000004100 */
[----:B------:R-:W-:Y:S01]  /*16b30*/  F2FP.F16.E4M3.UNPACK_B R8, R8.H1 ;  /* 0x00000008ff08723e */ /* 0x000fe200030006ff */
[----:B------:R-:W-:Y:S01]  /*16b40*/  HADD2.F32 R13, -RZ, R34.H0_H0 ;  /* 0x20000022ff0d7230 */ /* 0x000fe20000004100 */
[----:B------:R-:W-:Y:S01]  /*16b50*/  F2FP.F16.E4M3.UNPACK_B R3, R4 ;  /* 0x00000004ff03723e */ /* 0x000fe200020006ff */
[----:B------:R-:W-:-:S02]  /*16b60*/  HADD2.F32 R6, -RZ, R20.H0_H0 ;  /* 0x20000014ff067230 */ /* 0x000fc40000004100 */
[C---:B------:R-:W-:Y:S01]  /*16b70*/  FMUL.FTZ R31, R10.reuse, R21 ;  /* 0x000000150a1f7220 */ /* 0x040fe20000410000 */
[----:B------:R-:W-:Y:S02]  /*16b80*/  HADD2.F32 R12, -RZ, R12.H1_H1 ;  /* 0x3000000cff0c7230 */ /* 0x000fe40000004100 */
[----:B------:R-:W-:Y:S01]  /*16b90*/  FMUL.FTZ R10, R10, R13 ;  /* 0x0000000d0a0a7220 */ /* 0x000fe20000410000 */
[----:B------:R-:W-:Y:S01]  /*16ba0*/  HADD2.F32 R15, -RZ, R15.H1_H1 ;  /* 0x3000000fff0f7230 */ /* 0x000fe20000004100 */
[----:B------:R-:W-:Y:S01]  /*16bb0*/  F2FP.F16.E4M3.UNPACK_B R4, R4.H1 ;  /* 0x00000004ff04723e */ /* 0x000fe200030006ff */
[----:B------:R-:W-:Y:S02]  /*16bc0*/  HADD2.F32 R41, -RZ, R41.H1_H1 ;  /* 0x30000029ff297230 */ /* 0x000fe40000004100 */
[C---:B------:R-:W-:Y:S01]  /*16bd0*/  FFMA.FTZ R50, R6.reuse, R21, R10 ;  /* 0x0000001506327223 */ /* 0x040fe2000001000a */
[-C--:B------:R-:W-:Y:S01]  /*16be0*/  FMUL.FTZ R27, R27, R12.reuse ;  /* 0x0000000c1b1b7220 */ /* 0x080fe20000410000 */
[C---:B------:R-:W-:Y:S01]  /*16bf0*/  FFMA.FTZ R48, R15.reuse, R12, -R24 ;  /* 0x0000000c0f307223 */ /* 0x040fe20000010818 */
[----:B------:R-:W-:Y:S01]  /*16c00*/  F2FP.F16.E4M3.UNPACK_B R21, R35.H1 ;  /* 0x00000023ff15723e */ /* 0x000fe200030006ff */
[----:B------:R-:W-:Y:S01]  /*16c10*/  HADD2.F32 R28, -RZ, R28.H1_H1 ;  /* 0x3000001cff1c7230 */ /* 0x000fe20000004100 */
[----:B------:R-:W-:Y:S01]  /*16c20*/  F2FP.F16.E4M3.UNPACK_B R12, R29.H1 ;  /* 0x0000001dff0c723e */ /* 0x000fe200030006ff */
[----:B------:R-:W-:Y:S01]  /*16c30*/  FFMA.FTZ R47, R15, R30, R27 ;  /* 0x0000001e0f2f7223 */ /* 0x000fe2000001001b */
[----:B------:R-:W-:Y:S01]  /*16c40*/  FFMA.FTZ R49, R6, R13, -R31 ;  /* 0x0000000d06317223 */ /* 0x000fe2000001081f */
[----:B------:R-:W-:-:S02]  /*16c50*/  HADD2.F32 R15, -RZ, R34.H1_H1 ;  /* 0x30000022ff0f7230 */ /* 0x000fc40000004100 */
[C---:B------:R-:W-:Y:S01]  /*16c60*/  FMUL.FTZ R37, R28.reuse, R41 ;  /* 0x000000291c257220 */ /* 0x040fe20000410000 */
[----:B------:R-:W-:Y:S01]  /*16c70*/  HADD2.F32 R27, -RZ, R21.H0_H0 ;  /* 0x20000015ff1b7230 */ /* 0x000fe20000004100 */
[----:B------:R-:W-:Y:S01]  /*16c80*/  F2FP.F16.E4M3.UNPACK_B R35, R35 ;  /* 0x00000023ff23723e */ /* 0x000fe200020006ff */
[----:B------:R-:W-:Y:S02]  /*16c90*/  HADD2.F32 R10, -RZ, R8.H0_H0 ;  /* 0x20000008ff0a7230 */ /* 0x000fe40000004100 */
[----:B------:R-:W-:Y:S01]  /*16ca0*/  FMUL.FTZ R28, R28, R15 ;  /* 0x0000000f1c1c7220 */ /* 0x000fe20000410000 */
[----:B------:R-:W-:Y:S01]  /*16cb0*/  HADD2.F32 R13, -RZ, R12.H0_H0 ;  /* 0x2000000cff0d7230 */ /* 0x000fe20000004100 */
[----:B------:R-:W-:Y:S01]  /*16cc0*/  F2FP.F16.E4M3.UNPACK_B R29, R29 ;  /* 0x0000001dff1d723e */ /* 0x000fe200020006ff */
[----:B------:R-:W-:Y:S02]  /*16cd0*/  HADD2.F32 R20, -RZ, R20.H1_H1 ;  /* 0x30000014ff147230 */ /* 0x000fe40000004100 */
[----:B------:R-:W-:Y:S01]  /*16ce0*/  FMUL.FTZ R31, R10, R27 ;  /* 0x0000001b0a1f7220 */ /* 0x000fe20000410000 */
[----:B------:R-:W-:-:S02]  /*16cf0*/  HADD2.F32 R6, -RZ, R4.H0_H0 ;  /* 0x20000004ff067230 */ /* 0x000fc40000004100 */
[----:B------:R-:W-:Y:S01]  /*16d00*/  FMUL.FTZ R10, R10, R13 ;  /* 0x0000000d0a0a7220 */ /* 0x000fe20000410000 */
[----:B------:R-:W-:Y:S02]  /*16d10*/  HADD2.F32 R21, -RZ, R21.H1_H1 ;  /* 0x30000015ff157230 */ /* 0x000fe40000004100 */
[----:B------:R-:W-:Y:S01]  /*16d20*/  FFMA.FTZ R41, R20, R41, R28 ;  /* 0x0000002914297223 */ /* 0x000fe2000001001c */
[----:B------:R-:W-:Y:S02]  /*16d30*/  HADD2.F32 R8, -RZ, R8.H1_H1 ;  /* 0x30000008ff087230 */ /* 0x000fe40000004100 */
[C---:B------:R-:W-:Y:S01]  /*16d40*/  FFMA.FTZ R31, R6.reuse, R13, -R31 ;  /* 0x0000000d061f7223 */ /* 0x040fe2000001081f */
[----:B------:R-:W-:Y:S01]  /*16d50*/  FFMA.FTZ R28, R6, R27, R10 ;  /* 0x0000001b061c7223 */ /* 0x000fe2000001000a */
[----:B------:R-:W-:Y:S02]  /*16d60*/  HADD2.F32 R13, -RZ, R12.H1_H1 ;  /* 0x3000000cff0d7230 */ /* 0x000fe40000004100 */
[----:B------:R-:W-:Y:S01]  /*16d70*/  FFMA.FTZ R34, R20, R15, -R37 ;  /* 0x0000000f14227223 */ /* 0x000fe20000010825 */
        /* <DEDUP_REMOVED lines=8> */
[----:B------:R-:W-:-:S02]  /*16e00*/  HADD2.F32 R10, -RZ, R35.H1_H1 ;  /* 0x30000023ff0a7230 */ /* 0x000fc40000004100 */
[C---:B------:R-:W-:Y:S01]  /*16e10*/  FMUL.FTZ R21, R6.reuse, R15 ;  /* 0x0000000f06157220 */ /* 0x040fe20000410000 */
[----:B------:R-:W-:Y:S02]  /*16e20*/  HADD2.F32 R11, -RZ, R11.H1_H1 ;  /* 0x3000000bff0b7230 */ /* 0x000fe40000004100 */
[-C--:B------:R-:W-:Y:S01]  /*16e30*/  FMUL.FTZ R27, R6, R13.reuse ;  /* 0x0000000d061b7220 */ /* 0x080fe20000410000 */
[----:B------:R-:W-:Y:S01]  /*16e40*/  HADD2.F32 R4, -RZ, R3.H0_H0 ;  /* 0x20000003ff047230 */ /* 0x000fe20000004100 */
[----:B------:R-:W-:Y:S01]  /*16e50*/  F2FP.F16.E4M3.UNPACK_B R12, R40.H1 ;  /* 0x00000028ff0c723e */ /* 0x000fe200030006ff */
[----:B------:R-:W-:Y:S02]  /*16e60*/  HADD2.F32 R6, -RZ, R29.H1_H1 ;  /* 0x3000001dff067230 */ /* 0x000fe40000004100 */
[C---:B------:R-:W-:Y:S01]  /*16e70*/  FMUL.FTZ R20, R11.reuse, R10 ;  /* 0x0000000a0b147220 */ /* 0x040fe20000410000 */
[----:B------:R-:W-:Y:S02]  /*16e80*/  HADD2.F32 R3, -RZ, R3.H1_H1 ;  /* 0x30000003ff037230 */ /* 0x000fe40000004100 */
[C---:B------:R-:W-:Y:S01]  /*16e90*/  FFMA.FTZ R21, R4.reuse, R13, -R21 ;  /* 0x0000000d04157223 */ /* 0x040fe20000010815 */
[----:B------:R-:W-:Y:S01]  /*16ea0*/  FFMA.FTZ R27, R4, R15, R27 ;  /* 0x0000000f041b7223 */ /* 0x000fe2000001001b */
[----:B------:R-:W-:Y:S01]  /*16eb0*/  F2FP.F16.E4M3.UNPACK_B R8, R33.H1 ;  /* 0x00000021ff08723e */ /* 0x000fe200030006ff */
[----:B------:R-:W-:Y:S01]  /*16ec0*/  FMUL.FTZ R11, R11, R6 ;  /* 0x000000060b0b7220 */ /* 0x000fe20000410000 */
[----:B------:R-:W-:-:S02]  /*16ed0*/  HADD2.F32 R13, -RZ, R12.H0_H0 ;  /* 0x2000000cff0d7230 */ /* 0x000fc40000004100 */
[C---:B------:R-:W-:Y:S01]  /*16ee0*/  FFMA.FTZ R20, R3.reuse, R6, -R20 ;  /* 0x0000000603147223 */ /* 0x040fe20000010814 */
[----:B------:R-:W-:Y:S02]  /*16ef0*/  HADD2.F32 R4, -RZ, R26.H0_H0 ;  /* 0x2000001aff047230 */ /* 0x000fe40000004100 */
[----:B------:R-:W-:Y:S01]  /*16f00*/  FFMA.FTZ R24, R3, R10, R11 ;  /* 0x0000000a03187223 */ /* 0x000fe2000001000b */
[--C-:B------:R-:W-:Y:S01]  /*16f10*/  HADD2.F32 R6, -RZ, R8.reuse.H0_H0 ;  /* 0x20000008ff067230 */ /* 0x100fe20000004100 */
[----:B------:R-:W-:Y:S01]  /*16f20*/  F2FP.F16.E4M3.UNPACK_B R33, R33 ;  /* 0x00000021ff21723e */ /* 0x000fe200020006ff */
[----:B------:R-:W-:Y:S02]  /*16f30*/  HADD2.F32 R11, -RZ, R8.H1_H1 ;  /* 0x30000008ff0b7230 */ /* 0x000fe40000004100 */
[C---:B------:R-:W-:Y:S01]  /*16f40*/  FMUL.FTZ R8, R4.reuse, R13 ;  /* 0x0000000d04087220 */ /* 0x040fe20000410000 */
[----:B------:R-:W-:Y:S02]  /*16f50*/  HADD2.F32 R3, -RZ, R14.H0_H0 ;  /* 0x2000000eff037230 */ /* 0x000fe40000004100 */
[----:B------:R-:W-:Y:S01]  /*16f60*/  FMUL.FTZ R4, R4, R6 ;  /* 0x0000000604047220 */ /* 0x000fe20000410000 */
[----:B------:R-:W-:Y:S01]  /*16f70*/  HADD2.F32 R15, -RZ, R12.H1_H1 ;  /* 0x3000000cff0f7230 */ /* 0x000fe20000004100 */
[----:B------:R-:W-:Y:S01]  /*16f80*/  F2FP.F16.E4M3.UNPACK_B R40, R40 ;  /* 0x00000028ff28723e */ /* 0x000fe200020006ff */
[----:B------:R-:W-:-:S02]  /*16f90*/  HADD2.F32 R26, -RZ, R26.H1_H1 ;  /* 0x3000001aff1a7230 */ /* 0x000fc40000004100 */
[C---:B------:R-:W-:Y:S01]  /*16fa0*/  FFMA.FTZ R29, R3.reuse, R6, -R8 ;  /* 0x00000006031d7223 */ /* 0x040fe20000010808 */
[----:B------:R-:W-:Y:S02]  /*16fb0*/  HADD2.F32 R14, -RZ, R14.H1_H1 ;  /* 0x3000000eff0e7230 */ /* 0x000fe40000004100 */
[----:B------:R-:W-:Y:S01]  /*16fc0*/  FFMA.FTZ R13, R3, R13, R4 ;  /* 0x0000000d030d7223 */ /* 0x000fe20000010004 */
[----:B------:R-:W-:Y:S02]  /*16fd0*/  HADD2.F32 R10, -RZ, R40.H0_H0 ;  /* 0x20000028ff0a7230 */ /* 0x000fe40000004100 */
[C---:B------:R-:W-:Y:S01]  /*16fe0*/  FMUL.FTZ R35, R26.reuse, R15 ;  /* 0x0000000f1a237220 */ /* 0x040fe20000410000 */
[----:B------:R-:W-:Y:S01]  /*16ff0*/  FMUL.FTZ R6, R26, R11 ;  /* 0x0000000b1a067220 */ /* 0x000fe20000410000 */
[----:B------:R-:W-:Y:S01]  /*17000*/  HADD2.F32 R4, -RZ, R25.H0_H0 ;  /* 0x20000019ff047230 */ /* 0x000fe20000004100 */
[----:B------:R-:W-:Y:S01]  /*17010*/  F2FP.SATFINITE.E4M3.F32.PACK_AB_MERGE_C R42, R42, R45, RZ ;  /* 0x0000002d2a2a723e */ /* 0x000fe200048070ff */
[C---:B------:R-:W-:Y:S01]  /*17020*/  FFMA.FTZ R26, R14.reuse, R11, -R35 ;  /* 0x0000000b0e1a7223 */ /* 0x040fe20000010823 */
[----:B------:R-:W-:Y:S01]  /*17030*/  FFMA.FTZ R14, R14, R15, R6 ;  /* 0x0000000f0e0e7223 */ /* 0x000fe20000010006 */
[----:B------:R-:W-:-:S02]  /*17040*/  HADD2.F32 R6, -RZ, R33.H0_H0 ;  /* 0x20000021ff067230 */ /* 0x000fc40000004100 */
[----:B------:R-:W-:Y:S01]  /*17050*/  FMUL.FTZ R12, R4, R10 ;  /* 0x0000000a040c7220 */ /* 0x000fe20000410000 */
[----:B------:R-:W-:Y:S01]  /*17060*/  HADD2.F32 R40, -RZ, R40.H1_H1 ;  /* 0x30000028ff287230 */ /* 0x000fe20000004100 */
[----:B------:R-:W-:Y:S01]  /*17070*/  F2FP.SATFINITE.E4M3.F32.PACK_AB_MERGE_C R26, R26, R29, RZ ;  /* 0x0000001d1a1a723e */ /* 0x000fe200048070ff */
        /* <DEDUP_REMOVED lines=21> */
[----:B------:R-:W-:-:S02]  /*171d0*/  F2FP.SATFINITE.E4M3.F32.PACK_AB_MERGE_C R9, R36, R9, R32 ;  /* 0x000000092409723e */ /* 0x000fc40004807020 */
[----:B------:R-:W-:Y:S01]  /*171e0*/  F2FP.SATFINITE.E4M3.F32.PACK_AB_MERGE_C R11, R47, R46, R11 ;  /* 0x0000002e2f0b723e */ /* 0x000fe2000480700b */
[----:B------:R0:W-:Y:S01]  /*171f0*/  STS.128 [R51+0x1e200], R4 ;  /* 0x01e2000433007388 */ /* 0x0001e20000000c00 */
[----:B------:R-:W-:Y:S02]  /*17200*/  F2FP.SATFINITE.E4M3.F32.PACK_AB_MERGE_C R8, R24, R27, R8 ;  /* 0x0000001b1808723e */ /* 0x000fe40004807008 */
[----:B------:R-:W-:-:S05]  /*17210*/  F2FP.SATFINITE.E4M3.F32.PACK_AB_MERGE_C R10, R25, R10, R13 ;  /* 0x0000000a190a723e */ /* 0x000fca000480700d */
[----:B------:R0:W-:Y:S02]  /*17220*/  STS.128 [R0+0x1e200], R8 ;  /* 0x01e2000800007388 */ /* 0x0001e40000000c00 */
.L_x_602:
[----:B------:R-:W-:Y:S05]  /*17230*/  BSYNC B0 ;  /* 0x0000000000007941 */ /* 0x000fea0003800000 */
.L_x_595:
[----:B------:R-:W-:Y:S01]  /*17240*/  @!PT LDS RZ, [RZ] ;  /* 0x00000000fffff984 */ /* 0x000fe20000000800 */
[----:B------:R-:W-:Y:S01]  /*17250*/  @!PT LDS RZ, [RZ] ;  /* 0x00000000fffff984 */ /* 0x000fe20000000800 */
[----:B------:R-:W-:Y:S01]  /*17260*/  @!PT LDS RZ, [RZ] ;  /* 0x00000000fffff984 */ /* 0x000fe20000000800 */
[----:B------:R-:W-:Y:S01]  /*17270*/  @!PT LDS RZ, [RZ] ;  /* 0x00000000fffff984 */ /* 0x000fe20000000800 */
[----:B------:R1:W-:Y:S06]  /*17280*/  MEMBAR.ALL.CTA ;  /* 0x0000000000007992 */ /* 0x0003ec0000008000 */
[----:B-1----:R-:W1:Y:S01]  /*17290*/  FENCE.VIEW.ASYNC.S ;  /* 0x00000000000073c6 */ /* 0x002e620000000000 */
[----:B------:R-:W-:Y:S05]  /*172a0*/  WARPSYNC.ALL ;  /* 0x0000000000007948 */ /* 0x000fea0003800000 */
[----:B-1----:R-:W-:Y:S06]  /*172b0*/  BAR.SYNC.DEFER_BLOCKING 0xd, 0x100 ;  /* 0x0344000000007b1d */ /* 0x002fec0000010000 */
.L_x_593:
[----:B0-23--:R-:W-:-:S05]  /*172c0*/  IMAD.U32 R0, RZ, RZ, UR53 ;  /* 0x00000035ff007e24 */ /* 0x00dfca000f8e00ff */
[----:B------:R-:W-:-:S13]  /*172d0*/  ISETP.NE.AND P0, PT, R0, 0x3, PT ;  /* 0x000000030000780c */ /* 0x000fda0003f05270 */
[----:B------:R-:W-:Y:S05]  /*172e0*/  @!P0 BRA `(.L_x_622) ;  /* 0x0000000000048947 */ /* 0x000fea0003800000 */
[----:B------:R-:W-:Y:S01]  /*172f0*/  BPT.TRAP 0x1 ;  /* 0x000000040000795c */ /* 0x000fe20000300000 */
.L_x_622:
[----:B------:R-:W-:Y:S01]  /*17300*/  IMAD R0, R147, 0x8, R16 ;  /* 0x0000000893007824 */ /* 0x000fe200078e0210 */
[----:B-1----:R-:W-:-:S04]  /*17310*/  SHF.L.U32 R3, R230, 0x1f, RZ ;  /* 0x0000001fe6037819 */ /* 0x002fc800000006ff */
[----:B------:R0:W1:Y:S01]  /*17320*/  SYNCS.PHASECHK.TRANS64.TRYWAIT P2, [R0+URZ+0x33430], R3 ;  /* 0x03343003000075a7 */ /* 0x000062000804017f */
[----:B------:R-:W-:Y:S05]  /*17330*/  @!P0 BRA `(.L_x_623) ;  /* 0x0000000000048947 */ /* 0x000fea0003800000 */
[----:B------:R-:W-:Y:S01]  /*17340*/  BPT.TRAP 0x1 ;  /* 0x000000040000795c */ /* 0x000fe20000300000 */
.L_x_623:
[----:B----45:R-:W2:Y:S01]  /*17350*/  S2R R4, SR_TID.X ;  /* 0x0000000000047919 */ /* 0x030ea20000002100 */
[----:B------:R-:W-:Y:S02]  /*17360*/  MOV R119, RZ ;  /* 0x000000ff00777202 */ /* 0x000fe40000000f00 */
[----:B--2---:R-:W-:-:S04]  /*17370*/  LOP3.LUT R4, R4, 0x7f, RZ, 0xc0, !PT ;  /* 0x0000007f04047812 */ /* 0x004fc800078ec0ff */
[----:B------:R-:W-:Y:S01]  /*17380*/  ISETP.NE.AND P1, PT, R4, RZ, PT ;  /* 0x000000ff0400720c */ /* 0x000fe20003f25270 */
[----:B-1----:R-:W-:-:S12]  /*17390*/  @P2 BRA `(.L_x_624) ;  /* 0x0000000000082947 */ /* 0x002fd80003800000 */
[----:B------:R-:W1:Y:S02]  /*173a0*/  SYNCS.PHASECHK.TRANS64.TRYWAIT P2, [R0+URZ+0x33430], R3 ;  /* 0x03343003000075a7 */ /* 0x000e64000804017f */
[----:B-1----:R-:W-:Y:S05]  /*173b0*/  @!P2 BRA `(.L_x_625) ;  /* 0x000001380084a947 */ /* 0x002fea0003800000 */
.L_x_624:
[----:B------:R-:W-:Y:S05]  /*173c0*/  WARPSYNC.ALL ;  /* 0x0000000000007948 */ /* 0x000fea0003800000 */
[----:B01----:R-:W-:Y:S01]  /*173d0*/  VIADD R3, R16, 0x24200 ;  /* 0x0002420010037836 */ /* 0x003fe20000000000 */
[----:B------:R-:W-:Y:S01]  /*173e0*/  R2UR UR32, R44 ;  /* 0x000000002c2072ca */ /* 0x000fe200000e0000 */
[----:B------:R-:W-:Y:S01]  /*173f0*/  IMAD.MOV.U32 R5, RZ, RZ, -0x7fffffe0 ;  /* 0x80000020ff057424 */ /* 0x000fe200078e00ff */
[----:B------:R-:W-:Y:S01]  /*17400*/  WARPGROUP.ARRIVE ;  /* 0x00000000000079c5 */ /* 0x000fe20000000000 */
[----:B------:R-:W-:Y:S01]  /*17410*/  UMOV UR29, 0x80000020 ;  /* 0x80000020001d7882 */ /* 0x000fe20000000000 */
[----:B------:R-:W-:Y:S01]  /*17420*/  SHF.R.U32.HI R3, RZ, 0x4, R3 ;  /* 0x00000004ff037819 */ /* 0x000fe20000011603 */
[----:B------:R-:W2:Y:S01]  /*17430*/  LDL R104, [R1+0x70] ;  /* 0x0000700001687983 */ /* 0x000ea20000100800 */
[----:B------:R-:W-:Y:S01]  /*17440*/  R2UR UR31, R5 ;  /* 0x00000000051f72ca */ /* 0x000fe200000e0000 */
[----:B------:R-:W-:Y:S01]  /*17450*/  IMAD.MOV.U32 R9, RZ, RZ, -0x7fffffe0 ;  /* 0x80000020ff097424 */ /* 0x000fe200078e00ff */
[----:B------:R-:W-:Y:S01]  /*17460*/  LOP3.LUT R3, R3, 0x3fff, RZ, 0xc0, !PT ;  /* 0x00003fff03037812 */ /* 0x000fe200078ec0ff */
[----:B------:R-:W-:Y:S01]  /*17470*/  UMOV UR5, UR29 ;  /* 0x0000001d00057c82 */ /* 0x000fe20008000000 */
[----:B------:R-:W-:Y:S01]  /*17480*/  MOV R7, 0x80000020 ;  /* 0x8000002000077802 */ /* 0x000fe20000000f00 */
[----:B------:R-:W-:Y:S01]  /*17490*/  UMOV UR9, UR29 ;  /* 0x0000001d00097c82 */ /* 0x000fe20008000000 */
[----:B------:R-:W-:Y:S01]  /*174a0*/  LOP3.LUT R14, R3, 0x10000, RZ, 0xfc, !PT ;  /* 0x00010000030e7812 */ /* 0x000fe200078efcff */
[----:B------:R-:W-:Y:S01]  /*174b0*/  ULOP3.LUT UR32, UR32, 0x10000, URZ, 0xfc, !UPT ;  /* 0x0001000020207892 */ /* 0x000fe2000f8efc3f */
[----:B------:R-:W-:Y:S01]  /*174c0*/  R2UR UR7, R9 ;  /* 0x00000000090772ca */ /* 0x000fe200000e0000 */
[----:B------:R-:W-:Y:S01]  /*174d0*/  IMAD.MOV.U32 R9, RZ, RZ, -0x7fffffe0 ;  /* 0x80000020ff097424 */ /* 0x000fe200078e00ff */
[----:B------:R-:W-:Y:S01]  /*174e0*/  UMOV UR13, UR29 ;  /* 0x0000001d000d7c82 */ /* 0x000fe20008000000 */
[----:B------:R-:W-:Y:S01]  /*174f0*/  IMAD R4, R147, 0x780, R14 ;  /* 0x0000078093047824 */ /* 0x000fe200078e020e */
[----:B------:R-:W-:Y:S01]  /*17500*/  UIADD3 UR48, UR32, 0x2, URZ ;  /* 0x0000000220307890 */ /* 0x000fe2000fffe03f */
[----:B------:R-:W-:Y:S01]  /*17510*/  IMAD.MOV.U32 R11, RZ, RZ, -0x7fffffe0 ;  /* 0x80000020ff0b7424 */ /* 0x000fe200078e00ff */
[----:B------:R-:W-:Y:S01]  /*17520*/  UMOV UR28, UR32 ;  /* 0x00000020001c7c82 */ /* 0x000fe20008000000 */
[C---:B------:R-:W-:Y:S01]  /*17530*/  VIADD R6, R4.reuse, 0x80 ;  /* 0x0000008004067836 */ /* 0x040fe20000000000 */
[C---:B------:R-:W-:Y:S01]  /*17540*/  R2UR UR30, R4.reuse ;  /* 0x00000000041e72ca */ /* 0x040fe200000e0000 */
[----:B------:R-:W-:Y:S01]  /*17550*/  VIADD R8, R4, 0x100 ;  /* 0x0000010004087836 */ /* 0x000fe20000000000 */
[----:B------:R-:W-:Y:S01]  /*17560*/  UMOV UR4, UR28 ;  /* 0x0000001c00047c82 */ /* 0x000fe20008000000 */
[----:B------:R-:W-:Y:S01]  /*17570*/  UMOV UR8, UR28 ;  /* 0x0000001c00087c82 */ /* 0x000fe20008000000 */
[----:B------:R-:W-:Y:S01]  /*17580*/  R2UR UR15, R9 ;  /* 0x00000000090f72ca */ /* 0x000fe200000e0000 */
[----:B------:R-:W-:Y:S01]  /*17590*/  UMOV UR12, UR28 ;  /* 0x0000001c000c7c82 */ /* 0x000fe20008000000 */
[----:B------:R-:W-:Y:S01]  /*175a0*/  R2UR UR6, R8 ;  /* 0x00000000080672ca */ /* 0x000fe200000e0000 */
[C---:B------:R-:W-:Y:S01]  /*175b0*/  VIADD R8, R4.reuse, 0x200 ;  /* 0x0000020004087836 */ /* 0x040fe20000000000 */
[----:B------:R-:W-:Y:S01]  /*175c0*/  R2UR UR51, R11 ;  /* 0x000000000b3372ca */ /* 0x000fe200000e0000 */
[----:B------:R-:W-:Y:S01]  /*175d0*/  VIADD R10, R4, 0x2 ;  /* 0x00000002040a7836 */ /* 0x000fe20000000000 */
[----:B------:R-:W-:Y:S01]  /*175e0*/  UMOV UR49, 0x80000020 ;  /* 0x8000002000317882 */ /* 0x000fe20000000000 */
[----:B------:R-:W-:Y:S01]  /*175f0*/  IMAD.MOV.U32 R9, RZ, RZ, -0x7fffffe0 ;  /* 0x80000020ff097424 */ /* 0x000fe200078e00ff */
[----:B------:R-:W-:Y:S01]  /*17600*/  R2UR UR14, R8 ;  /* 0x00000000080e72ca */ /* 0x000fe200000e0000 */
[----:B------:R-:W-:Y:S01]  /*17610*/  QGMMA.64x32x32.F32.E4M3.E4M3 R88, gdesc[UR28], RZ, !UPT, gsb0 ;  /* 0x006000001c5879f3 */ /* 0x000fe2000c0008ff */
[----:B------:R-:W-:Y:S01]  /*17620*/  R2UR UR30, R6 ;  /* 0x00000000061e72ca */ /* 0x000fe200000e0000 */
[C---:B------:R-:W-:Y:S01]  /*17630*/  VIADD R6, R4.reuse, 0x180 ;  /* 0x0000018004067836 */ /* 0x040fe20000000000 */
[----:B------:R-:W-:Y:S01]  /*17640*/  R2UR UR31, R7 ;  /* 0x00000000071f72ca */ /* 0x000fe200000e0000 */
[----:B------:R-:W-:Y:S01]  /*17650*/  VIADD R8, R4, 0x102 ;  /* 0x0000010204087836 */ /* 0x000fe20000000000 */
[----:B------:R-:W-:Y:S01]  /*17660*/  MOV R7, 0x80000020 ;  /* 0x8000002000077802 */ /* 0x000fe20000000f00 */
[----:B------:R-:W-:Y:S01]  /*17670*/  UMOV UR16, UR48 ;  /* 0x0000003000107c82 */ /* 0x000fe20008000000 */
[----:B------:R-:W-:Y:S01]  /*17680*/  R2UR UR10, R6 ;  /* 0x00000000060a72ca */ /* 0x000fe200000e0000 */
[----:B------:R-:W-:Y:S01]  /*17690*/  VIADD R6, R4, 0x82 ;  /* 0x0000008204067836 */ /* 0x000fe20000000000 */
[----:B------:R-:W-:Y:S01]  /*176a0*/  R2UR UR11, R7 ;  /* 0x00000000070b72ca */ /* 0x000fe200000e0000 */
[----:B------:R-:W-:Y:S01]  /*176b0*/  UMOV UR17, UR49 ;  /* 0x0000003100117c82 */ /* 0x000fe20008000000 */
[----:B------:R-:W-:Y:S01]  /*176c0*/  R2UR UR50, R10 ;  /* 0x000000000a3272ca */ /* 0x000fe200000e0000 */
[----:B------:R-:W-:Y:S01]  /*176d0*/  VIADD R10, R4, 0x280 ;  /* 0x00000280040a7836 */ /* 0x000fe20000000000 */
[----:B------:R-:W-:Y:S01]  /*176e0*/  MOV R7, 0x80000020 ;  /* 0x8000002000077802 */ /* 0x000fe20000000f00 */
[----:B------:R-:W-:Y:S01]  /*176f0*/  IMAD.MOV.U32 R11, RZ, RZ, -0x7fffffe0 ;  /* 0x80000020ff0b7424 */ /* 0x000fe200078e00ff */
[----:B------:R-:W-:Y:S01]  /*17700*/  MOV R5, 0x80000020 ;  /* 0x8000002000057802 */ /* 0x000fe20000000f00 */
[----:B------:R-:W-:Y:S01]  /*17710*/  ULDC UR56, c[0x0][0x988] ;  /* 0x0002620000387ab9 */ /* 0x000fe20000000800 */
[----:B------:R-:W-:-:S02]  /*17720*/  IMAD.MOV.U32 R118, RZ, RZ, R119 ;  /* 0x000000ffff767224 */ /* 0x000fc400078e0077 */
[--C-:B------:R-:W-:Y:S02]  /*17730*/  IMAD.MOV.U32 R116, RZ, RZ, R119.reuse ;  /* 0x000000ffff747224 */ /* 0x100fe400078e0077 */
[--C-:B------:R-:W-:Y:S02]  /*17740*/  IMAD.MOV.U32 R114, RZ, RZ, R119.reuse ;  /* 0x000000ffff727224 */ /* 0x100fe400078e0077 */
[--C-:B------:R-:W-:Y:S02]  /*17750*/  IMAD.MOV.U32 R112, RZ, RZ, R119.reuse ;  /* 0x000000ffff707224 */ /* 0x100fe400078e0077 */
[--C-:B------:R-:W-:Y:S02]  /*17760*/  IMAD.MOV.U32 R110, RZ, RZ, R119.reuse ;  /* 0x000000ffff6e7224 */ /* 0x100fe400078e0077 */
[--C-:B------:R-:W-:Y:S02]  /*17770*/  IMAD.MOV.U32 R108, RZ, RZ, R119.reuse ;  /* 0x000000ffff6c7224 */ /* 0x100fe400078e0077 */
[----:B------:R-:W-:Y:S01]  /*17780*/  IMAD.MOV.U32 R106, RZ, RZ, R119 ;  /* 0x000000ffff6a7224 */ /* 0x000fe200078e0077 */
[----:B------:R-:W-:-:S02]  /*17790*/  WARPGROUP.DEPBAR.LE gsb0, 0x0 ;  /* 0x00008000000079c5 */ /* 0x000fc40000010000 */
[----:B------:R-:W-:-:S06]  /*177a0*/  WARPGROUP.ARRIVE ;  /* 0x00000000000079c5 */ /* 0x000fcc0000000000 */
[----:B------:R-:W-:Y:S03]  /*177b0*/  QGMMA.64x32x32.F32.E4M3.E4M3 R72, gdesc[UR28], RZ, !UPT, gsb0 ;  /* 0x006000001c4879f3 */ /* 0x000fe6000c0008ff */
[----:B------:R-:W-:Y:S02]  /*177c0*/  WARPGROUP.DEPBAR.LE gsb0, 0x0 ;  /* 0x00008000000079c5 */ /* 0x000fe40000010000 */
[----:B------:R-:W-:-:S06]  /*177d0*/  WARPGROUP.ARRIVE ;  /* 0x00000000000079c5 */ /* 0x000fcc0000000000 */
[----:B------:R-:W-:Y:S01]  /*177e0*/  QGMMA.64x32x32.F32.E4M3.E4M3 R56, gdesc[UR4], RZ, !UPT, gsb0 ;  /* 0x00600000043879f3 */ /* 0x000fe2000c0008ff */
[----:B------:R-:W-:Y:S01]  /*177f0*/  R2UR UR6, R10 ;  /* 0x000000000a0672ca */ /* 0x000fe200000e0000 */
[----:B------:R-:W-:Y:S01]  /*17800*/  UIADD3 UR4, UR32, 0x200, URZ ;  /* 0x0000020020047890 */ /* 0x000fe2000fffe03f */
[----:B------:R-:W-:Y:S01]  /*17810*/  R2UR UR7, R11 ;  /* 0x000000000b0772ca */ /* 0x000fe200000e0000 */
[----:B------:R-:W-:Y:S01]  /*17820*/  UMOV UR5, 0x80000020 ;  /* 0x8000002000057882 */ /* 0x000fe20000000000 */
[----:B------:R-:W-:Y:S01]  /*17830*/  VIADD R10, R4, 0x282 ;  /* 0x00000282040a7836 */ /* 0x000fe20000000000 */
[----:B------:R-:W-:Y:S01]  /*17840*/  UMOV UR21, UR5 ;  /* 0x0000000500157c82 */ /* 0x000fe20008000000 */
[----:B------:R-:W-:Y:S02]  /*17850*/  IMAD.MOV.U32 R11, RZ, RZ, -0x7fffffe0 ;  /* 0x80000020ff0b7424 */ /* 0x000fe400078e00ff */
[----:B------:R-:W-:Y:S01]  /*17860*/  UMOV UR20, UR4 ;  /* 0x0000000400147c82 */ /* 0x000fe20008000000 */
[----:B------:R-:W-:-:S02]  /*17870*/  WARPGROUP.DEPBAR.LE gsb0, 0x0 ;  /* 0x00008000000079c5 */ /* 0x000fc40000010000 */
[----:B------:R-:W-:-:S06]  /*17880*/  WARPGROUP.ARRIVE ;  /* 0x00000000000079c5 */ /* 0x000fcc0000000000 */
[----:B------:R-:W-:Y:S01]  /*17890*/  QGMMA.64x32x32.F32.E4M3.E4M3 R40, gdesc[UR8], RZ, !UPT, gsb0 ;  /* 0x00600000082879f3 */ /* 0x000fe2000c0008ff */
[----:B------:R-:W-:Y:S01]  /*178a0*/  R2UR UR10, R8 ;  /* 0x00000000080a72ca */ /* 0x000fe200000e0000 */
[----:B------:R-:W-:Y:S01]  /*178b0*/  UMOV UR8, UR48 ;  /* 0x0000003000087c82 */ /* 0x000fe20008000000 */
[----:B------:R-:W-:Y:S01]  /*178c0*/  R2UR UR11, R9 ;  /* 0x00000000090b72ca */ /* 0x000fe200000e0000 */
[----:B------:R-:W-:Y:S01]  /*178d0*/  UMOV UR9, UR49 ;  /* 0x0000003100097c82 */ /* 0x000fe20008000000 */
[----:B------:R-:W-:Y:S02]  /*178e0*/  VIADD R8, R4, 0x202 ;  /* 0x0000020204087836 */ /* 0x000fe40000000000 */
[----:B------:R-:W-:-:S03]  /*178f0*/  IMAD.MOV.U32 R9, RZ, RZ, -0x7fffffe0 ;  /* 0x80000020ff097424 */ /* 0x000fc600078e00ff */
[----:B------:R-:W-:Y:S01]  /*17900*/  R2UR UR18, R8 ;  /* 0x00000000081272ca */ /* 0x000fe200000e0000 */
[----:B------:R-:W-:Y:S01]  /*17910*/  VIADD R8, R4, 0x380 ;  /* 0x0000038004087836 */ /* 0x000fe20000000000 */
[----:B------:R-:W-:Y:S01]  /*17920*/  R2UR UR19, R9 ;  /* 0x00000000091372ca */ /* 0x000fe200000e0000 */
[----:B------:R-:W-:Y:S01]  /*17930*/  IMAD.MOV.U32 R9, RZ, RZ, -0x7fffffe0 ;  /* 0x80000020ff097424 */ /* 0x000fe200078e00ff */
[----:B------:R-:W-:Y:S02]  /*17940*/  WARPGROUP.DEPBAR.LE gsb0, 0x0 ;  /* 0x00008000000079c5 */ /* 0x000fe40000010000 */
[----:B------:R-:W-:-:S06]  /*17950*/  WARPGROUP.ARRIVE ;  /* 0x00000000000079c5 */ /* 0x000fcc0000000000 */
[----:B------:R-:W-:Y:S01]  /*17960*/  QGMMA.64x32x32.F32.E4M3.E4M3 R24, gdesc[UR12], RZ, !UPT, gsb0 ;  /* 0x006000000c1879f3 */ /* 0x000fe2000c0008ff */
[----:B------:R-:W-:Y:S01]  /*17970*/  UMOV UR12, UR48 ;  /* 0x00000030000c7c82 */ /* 0x000fe20008000000 */
[----:B------:R-:W-:Y:S01]  /*17980*/  UMOV UR13, UR49 ;  /* 0x00000031000d7c82 */ /* 0x000fe20008000000 */
[----:B------:R-:W-:Y:S02]  /*17990*/  WARPGROUP.DEPBAR.LE gsb0, 0x0 ;  /* 0x00008000000079c5 */ /* 0x000fe40000010000 */
[----:B------:R-:W-:-:S06]  /*179a0*/  WARPGROUP.ARRIVE ;  /* 0x00000000000079c5 */ /* 0x000fcc0000000000 */
[----:B------:R-:W-:Y:S01]  /*179b0*/  QGMMA.64x32x32.F32.E4M3.E4M3 R88, gdesc[UR48], R88, gsb0 ;  /* 0x00600000305879f3 */ /* 0x000fe20008000858 */
[----:B------:R-:W-:Y:S01]  /*179c0*/  R2UR UR50, R6 ;  /* 0x00000000063272ca */ /* 0x000fe200000e0000 */
[----:B------:R-:W-:Y:S01]  /*179d0*/  VIADD R6, R4, 0x182 ;  /* 0x0000018204067836 */ /* 0x000fe20000000000 */
[----:B------:R-:W-:Y:S02]  /*179e0*/  R2UR UR51, R7 ;  /* 0x00000000073372ca */ /* 0x000fe400000e0000 */
[----:B------:R-:W-:Y:S02]  /*179f0*/  MOV R7, 0x80000020 ;  /* 0x8000002000077802 */ /* 0x000fe40000000f00 */
[----:B------:R-:W-:Y:S01]  /*17a00*/  R2UR UR14, R6 ;  /* 0x00000000060e72ca */ /* 0x000fe200000e0000 */
[----:B------:R-:W-:Y:S01]  /*17a10*/  VIADD R6, R4, 0x300 ;  /* 0x0000030004067836 */ /* 0x000fe20000000000 */
[----:B------:R-:W-:Y:S02]  /*17a20*/  R2UR UR15, R7 ;  /* 0x00000000070f72ca */ /* 0x000fe400000e0000 */
[----:B------:R-:W-:Y:S01]  /*17a30*/  MOV R7, 0x80000020 ;  /* 0x8000002000077802 */ /* 0x000fe20000000f00 */
[----:B------:R-:W-:-:S02]  /*17a40*/  WARPGROUP.DEPBAR.LE gsb0, 0x0 ;  /* 0x00008000000079c5 */ /* 0x000fc40000010000 */
[----:B------:R-:W-:-:S06]  /*17a50*/  WARPGROUP.ARRIVE ;  /* 0x00000000000079c5 */ /* 0x000fcc0000000000 */
[----:B------:R-:W-:Y:S03]  /*17a60*/  QGMMA.64x32x32.F32.E4M3.E4M3 R72, gdesc[UR48], R72, gsb0 ;  /* 0x00600000304879f3 */ /* 0x000fe60008000848 */
[----:B------:R-:W-:Y:S02]  /*17a70*/  WARPGROUP.DEPBAR.LE gsb0, 0x0 ;  /* 0x00008000000079c5 */ /* 0x000fe40000010000 */
[----:B------:R-:W-:-:S06]  /*17a80*/  WARPGROUP.ARRIVE ;  /* 0x00000000000079c5 */ /* 0x000fcc0000000000 */
[----:B------:R-:W-:Y:S01]  /*17a90*/  QGMMA.64x32x32.F32.E4M3.E4M3 R56, gdesc[UR8], R56, gsb0 ;  /* 0x00600000083879f3 */ /* 0x000fe20008000838 */
        /* <DEDUP_REMOVED lines=10> */
[----:B------:R-:W-:Y:S01]  /*17b40*/  QGMMA.64x32x32.F32.E4M3.E4M3 R40, gdesc[UR12], R40, gsb0 ;  /* 0x006000000c2879f3 */ /* 0x000fe20008000828 */
        /* <DEDUP_REMOVED lines=12> */
[----:B------:R-:W-:Y:S01]  /*17c10*/  QGMMA.64x32x32.F32.E4M3.E4M3 R24, gdesc[UR16], R24, gsb0 ;  /* 0x00600000101879f3 */ /* 0x000fe20008000818 */
        /* <DEDUP_REMOVED lines=15> */
[----:B------:R-:W-:Y:S01]  /*17d10*/  QGMMA.64x32x32.F32.E4M3.E4M3 R72, gdesc[UR4], R72, gsb0 ;  /* 0x00600000044879f3 */ /* 0x000fe20008000848 */
[----:B------:R-:W-:Y:S02]  /*17d20*/  ULDC UR6, c[0x0][0x988] ;  /* 0x0002620000067ab9 */ /* 0x000fe40000000800 */
[----:B------:R-:W-:Y:S02]  /*17d30*/  WARPGROUP.DEPBAR.LE gsb0, 0x0 ;  /* 0x00008000000079c5 */ /* 0x000fe40000010000 */
[----:B------:R-:W-:-:S06]  /*17d40*/  WARPGROUP.ARRIVE ;  /* 0x00000000000079c5 */ /* 0x000fcc0000000000 */
[----:B------:R-:W-:Y:S01]  /*17d50*/  QGMMA.64x32x32.F32.E4M3.E4M3 R56, gdesc[UR12], R56, gsb0 ;  /* 0x006000000c3879f3 */ /* 0x000fe20008000838 */
[----:B------:R-:W-:Y:S01]  /*17d60*/  R2UR UR14, R10 ;  /* 0x000000000a0e72ca */ /* 0x000fe200000e0000 */
[----:B------:R-:W-:Y:S01]  /*17d70*/  UIADD3 UR12, UR32, 0x400, URZ ;  /* 0x00000400200c7890 */ /* 0x000fe2000fffe03f */
[----:B------:R-:W-:Y:S01]  /*17d80*/  R2UR UR15, R11 ;  /* 0x000000000b0f72ca */ /* 0x000fe200000e0000 */
[----:B------:R-:W-:Y:S01]  /*17d90*/  UMOV UR13, 0x80000020 ;  /* 0x80000020000d7882 */ /* 0x000fe20000000000 */
[----:B------:R-:W-:Y:S01]  /*17da0*/  IMAD.MOV.U32 R11, RZ, RZ, -0x7fffffe0 ;  /* 0x80000020ff0b7424 */ /* 0x000fe200078e00ff */
[----:B------:R-:W-:Y:S01]  /*17db0*/  UMOV UR33, UR13 ;  /* 0x0000000d00217c82 */ /* 0x000fe20008000000 */
[----:B------:R-:W-:Y:S01]  /*17dc0*/  IADD3 R10, R4, 0x502, RZ ;  /* 0x00000502040a7810 */ /* 0x000fe20007ffe0ff */
[----:B------:R-:W-:Y:S02]  /*17dd0*/  WARPGROUP.DEPBAR.LE gsb0, 0x0 ;  /* 0x00008000000079c5 */ /* 0x000fe40000010000 */
        /* <DEDUP_REMOVED lines=34> */
[----:B------:R-:W-:Y:S01]  /*18000*/  UIADD3 UR16, UR32, 0x402, URZ ;  /* 0x0000040220107890 */ /* 0x000fe2000fffe03f */
[----:B------:R-:W-:Y:S01]  /*18010*/  R2UR UR18, R10 ;  /* 0x000000000a1272ca */ /* 0x000fe200000e0000 */
[----:B------:R-:W-:Y:S01]  /*18020*/  UMOV UR17, 0x80000020 ;  /* 0x8000002000117882 */ /* 0x000fe20000000000 */
[----:B------:R-:W-:Y:S01]  /*18030*/  UMOV UR32, UR12 ;  /* 0x0000000c00207c82 */ /* 0x000fe20008000000 */
[----:B------:R-:W-:Y:S01]  /*18040*/  R2UR UR19, R11 ;  /* 0x000000000b1372ca */ /* 0x000fe200000e0000 */
        /* <DEDUP_REMOVED lines=9> */
[----:B------:R-:W-:Y:S02]  /*180e0*/  R2UR UR34, R8 ;  /* 0x00000000082272ca */ /* 0x000fe400000e0000 */
[----:B------:R-:W-:Y:S01]  /*180f0*/  R2UR UR35, R9 ;  /* 0x00000000092372ca */ /* 0x000fe200000e0000 */
        /* <DEDUP_REMOVED lines=10> */
[----:B------:R-:W-:Y:S01]  /*181a0*/  R2UR UR15, R7 ;  /* 0x00000000070f72ca */ /* 0x000fe200000e0000 */
[----:B------:R-:W-:-:S03]  /*181b0*/  IMAD.MOV.U32 R7, RZ, RZ, -0x7fffffe0 ;  /* 0x80000020ff077424 */ /* 0x000fc600078e00ff */
[----:B------:R-:W-:Y:S02]  /*181c0*/  R2UR UR26, R6 ;  /* 0x00000000061a72ca */ /* 0x000fe400000e0000 */
[----:B------:R-:W-:Y:S01]  /*181d0*/  R2UR UR27, R7 ;  /* 0x00000000071b72ca */ /* 0x000fe200000e0000 */
[----:B------:R-:W-:Y:S01]  /*181e0*/  IMAD.MOV.U32 R7, RZ, RZ, -0x7fffffe0 ;  /* 0x80000020ff077424 */ /* 0x000fe200078e00ff */
[----:B------:R-:W-:Y:S01]  /*181f0*/  IADD3 R6, R4, 0x582, RZ ;  /* 0x0000058204067810 */ /* 0x000fe20007ffe0ff */
        /* <DEDUP_REMOVED lines=15> */
[----:B------:R-:W-:Y:S01]  /*182f0*/  R2UR UR18, R6 ;  /* 0x00000000061272ca */ /* 0x000fe200000e0000 */
[----:B------:R-:W-:Y:S01]  /*18300*/  VIADD R6, R4, 0x602 ;  /* 0x0000060204067836 */ /* 0x000fe20000000000 */
[----:B------:R-:W-:Y:S01]  /*18310*/  R2UR UR19, R7 ;  /* 0x00000000071372ca */ /* 0x000fe200000e0000 */
[----:B------:R-:W-:Y:S01]  /*18320*/  IMAD.MOV.U32 R7, RZ, RZ, -0x7fffffe0 ;  /* 0x80000020ff077424 */ /* 0x000fe200078e00ff */
[----:B------:R-:W-:Y:S02]  /*18330*/  WARPGROUP.DEPBAR.LE gsb0, 0x0 ;  /* 0x00008000000079c5 */ /* 0x000fe40000010000 */
[----:B------:R-:W-:Y:S01]  /*18340*/  WARPGROUP.ARRIVE ;  /* 0x00000000000079c5 */ /* 0x000fe20000000000 */
[C---:B------:R-:W-:Y:S01]  /*18350*/  FMUL.FTZ R8, R2.reuse, R88 ;  /* 0x0000005802087220 */ /* 0x040fe20000410000 */
[C---:B------:R-:W-:Y:S01]  /*18360*/  FMUL.FTZ R9, R2.reuse, R89 ;  /* 0x0000005902097220 */ /* 0x040fe20000410000 */
[C---:B------:R-:W-:Y:S01]  /*18370*/  FMUL.FTZ R20, R2.reuse, R95 ;  /* 0x0000005f02147220 */ /* 0x040fe20000410000 */
[C---:B------:R-:W-:Y:S01]  /*18380*/  FMUL.FTZ R11, R2.reuse, R92 ;  /* 0x0000005c020b7220 */ /* 0x040fe20000410000 */
[----:B------:R-:W-:-:S04]  /*18390*/  FMUL.FTZ R3, R2, R90 ;  /* 0x0000005a02037220 */ /* 0x000fc80000410000 */
[----:B------:R-:W-:Y:S01]  /*183a0*/  QGMMA.64x32x32.F32.E4M3.E4M3 R72, gdesc[UR16], R72, gsb0 ;  /* 0x00600000104879f3 */ /* 0x000fe20008000848 */
[----:B------:R-:W-:Y:S01]  /*183b0*/  R2UR UR18, R6 ;  /* 0x00000000061272ca */ /* 0x000fe200000e0000 */
[----:B------:R-:W-:Y:S01]  /*183c0*/  MUFU.TANH R8, R8 ;  /* 0x0000000800087308 */ /* 0x000fe20000002400 */
[----:B------:R-:W-:Y:S01]  /*183d0*/  R2UR UR19, R7 ;  /* 0x00000000071372ca */ /* 0x000fe200000e0000 */
[----:B------:R-:W-:Y:S01]  /*183e0*/  IMAD.MOV.U32 R7, RZ, RZ, -0x7fffffe0 ;  /* 0x80000020ff077424 */ /* 0x000fe200078e00ff */
[----:B------:R-:W-:Y:S01]  /*183f0*/  IADD3 R6, R4, 0x682, RZ ;  /* 0x0000068204067810 */ /* 0x000fe20007ffe0ff */
[C---:B------:R-:W-:Y:S01]  /*18400*/  FMUL.FTZ R10, R2.reuse, R93 ;  /* 0x0000005d020a7220 */ /* 0x040fe20000410000 */
[C---:B------:R-:W-:Y:S01]  /*18410*/  FMUL.FTZ R12, R2.reuse, R91 ;  /* 0x0000005b020c7220 */ /* 0x040fe20000410000 */
[C---:B------:R-:W-:Y:S01]  /*18420*/  FMUL.FTZ R91, R2.reuse, R98 ;  /* 0x00000062025b7220 */ /* 0x040fe20000410000 */
[C---:B------:R-:W-:Y:S01]  /*18430*/  FMUL.FTZ R15, R2.reuse, R96 ;  /* 0x00000060020f7220 */ /* 0x040fe20000410000 */
[----:B------:R-:W-:Y:S01]  /*18440*/  MUFU.TANH R9, R9 ;  /* 0x0000000900097308 */ /* 0x000fe20000002400 */
[C---:B------:R-:W-:Y:S01]  /*18450*/  FMUL.FTZ R21, R2.reuse, R94 ;  /* 0x0000005e02157220 */ /* 0x040fe20000410000 */
[----:B------:R-:W-:Y:S01]  /*18460*/  FMUL.FTZ R13, R2, R97 ;  /* 0x00000061020d7220 */ /* 0x000fe20000410000 */
[----:B------:R-:W-:-:S02]  /*18470*/  VIADD R4, R4, 0x702 ;  /* 0x0000070204047836 */ /* 0x000fc40000000000 */
[C---:B------:R-:W-:Y:S01]  /*18480*/  FMUL.FTZ R89, R2.reuse, R100 ;  /* 0x0000006402597220 */ /* 0x040fe20000410000 */
[C---:B------:R-:W-:Y:S01]  /*18490*/  FMUL.FTZ R93, R2.reuse, R102 ;  /* 0x00000066025d7220 */ /* 0x040fe20000410000 */
[C---:B------:R-:W-:Y:S01]  /*184a0*/  FMUL.FTZ R88, R2.reuse, R101 ;  /* 0x0000006502587220 */ /* 0x040fe20000410000 */
[C---:B------:R-:W-:Y:S01]  /*184b0*/  FMUL.FTZ R90, R2.reuse, R99 ;  /* 0x00000063025a7220 */ /* 0x040fe20000410000 */
[----:B------:R-:W0:Y:S01]  /*184c0*/  MUFU.TANH R20, R20 ;  /* 0x0000001400147308 */ /* 0x000e220000002400 */
[----:B------:R-:W-:-:S07]  /*184d0*/  FMUL.FTZ R92, R2, R103 ;  /* 0x00000067025c7220 */ /* 0x000fce0000410000 */
[----:B------:R-:W1:Y:S08]  /*184e0*/  MUFU.TANH R11, R11 ;  /* 0x0000000b000b7308 */ /* 0x000e700000002400 */
[----:B------:R-:W3:Y:S08]  /*184f0*/  MUFU.TANH R3, R3 ;  /* 0x0000000300037308 */ /* 0x000ef00000002400 */
[----:B------:R-:W4:Y:S08]  /*18500*/  MUFU.TANH R10, R10 ;  /* 0x0000000a000a7308 */ /* 0x000f300000002400 */
[----:B------:R-:W5:Y:S08]  /*18510*/  MUFU.TANH R12, R12 ;  /* 0x0000000c000c7308 */ /* 0x000f700000002400 */
[----:B------:R-:W5:Y:S01]  /*18520*/  MUFU.TANH R91, R91 ;  /* 0x0000005b005b7308 */ /* 0x000f620000002400 */
[----:B------:R-:W-:-:S02]  /*18530*/  WARPGROUP.DEPBAR.LE gsb0, 0x0 ;  /* 0x00008000000079c5 */ /* 0x000fc40000010000 */
[----:B------:R-:W-:Y:S01]  /*18540*/  WARPGROUP.ARRIVE ;  /* 0x00000000000079c5 */ /* 0x000fe20000000000 */
[C---:B------:R-:W-:Y:S01]  /*18550*/  FMUL.FTZ R95, R2.reuse, R75 ;  /* 0x0000004b025f7220 */ /* 0x040fe20000410000 */
[C---:B------:R-:W-:Y:S01]  /*18560*/  FMUL.FTZ R75, R2.reuse, R76 ;  /* 0x0000004c024b7220 */ /* 0x040fe20000410000 */
[C---:B------:R-:W-:Y:S01]  /*18570*/  FMUL.FTZ R76, R2.reuse, R81 ;  /* 0x00000051024c7220 */ /* 0x040fe20000410000 */
[C---:B------:R-:W-:Y:S01]  /*18580*/  FMUL.FTZ R81, R2.reuse, R83 ;  /* 0x0000005302517220 */ /* 0x040fe20000410000 */
[----:B------:R-:W-:Y:S01]  /*18590*/  FMUL.FTZ R83, R2, R86 ;  /* 0x0000005602537220 */ /* 0x000fe20000410000 */
[----:B------:R-:W-:Y:S01]  /*185a0*/  QGMMA.64x32x32.F32.E4M3.E4M3 R56, gdesc[UR16], R56, gsb0 ;  /* 0x00600000103879f3 */ /* 0x000fe20008000838 */
[----:B------:R-:W-:Y:S01]  /*185b0*/  R2UR UR18, R6 ;  /* 0x00000000061272ca */ /* 0x000fe200000e0000 */
[----:B--2---:R-:W-:Y:S01]  /*185c0*/  IMAD.IADD R6, R104, 0x1, R159 ;  /* 0x0000000168067824 */ /* 0x004fe200078e029f */
[----:B------:R-:W-:Y:S01]  /*185d0*/  R2UR UR19, R7 ;  /* 0x00000000071372ca */ /* 0x000fe200000e0000 */
[----:B------:R-:W2:Y:S01]  /*185e0*/  MUFU.TANH R15, R15 ;  /* 0x0000000f000f7308 */ /* 0x000ea20000002400 */
[----:B------:R-:W-:Y:S01]  /*185f0*/  FMUL.FTZ R96, R2, R78 ;  /* 0x0000004e02607220 */ /* 0x000fe20000410000 */
[----:B------:R-:W-:-:S02]  /*18600*/  IMAD R6, R161, -0xa0, R6 ;  /* 0xffffff60a1067824 */ /* 0x000fc400078e0206 */
[C---:B------:R-:W-:Y:S01]  /*18610*/  FMUL.FTZ R72, R2.reuse, R72 ;  /* 0x0000004802487220 */ /* 0x040fe20000410000 */
[C---:B------:R-:W-:Y:S01]  /*18620*/  FMUL.FTZ R94, R2.reuse, R74 ;  /* 0x0000004a025e7220 */ /* 0x040fe20000410000 */
[C---:B------:R-:W-:Y:S01]  /*18630*/  FMUL.FTZ R78, R2.reuse, R79 ;  /* 0x0000004f024e7220 */ /* 0x040fe20000410000 */
[----:B------:R-:W-:Y:S01]  /*18640*/  FMUL.FTZ R79, R2, R84 ;  /* 0x00000054024f7220 */ /* 0x000fe20000410000 */
[C---:B------:R-:W-:Y:S01]  /*18650*/  ISETP.GT.AND P2, PT, R6.reuse, RZ, PT ;  /* 0x000000ff0600720c */ /* 0x040fe20003f44270 */
[----:B------:R-:W2:Y:S01]  /*18660*/  MUFU.TANH R21, R21 ;  /* 0x0000001500157308 */ /* 0x000ea20000002400 */
[----:B------:R-:W-:Y:S01]  /*18670*/  ISETP.GT.AND P3, PT, R6, 0x1, PT ;  /* 0x000000010600780c */ /* 0x000fe20003f64270 */
[----:B------:R-:W-:Y:S01]  /*18680*/  FMUL.FTZ R84, R2, R87 ;  /* 0x0000005702547220 */ /* 0x000fe20000410000 */
[----:B------:R-:W-:Y:S01]  /*18690*/  ISETP.GT.AND P5, PT, R6, 0x9, PT ;  /* 0x000000090600780c */ /* 0x000fe20003fa4270 */
[----:B------:R-:W-:Y:S01]  /*186a0*/  FMUL.FTZ R74, R2, R77 ;  /* 0x0000004d024a7220 */ /* 0x000fe20000410000 */
[----:B------:R-:W-:Y:S01]  /*186b0*/  ISETP.GT.AND P4, PT, R6, 0x8, PT ;  /* 0x000000080600780c */ /* 0x000fe20003f84270 */
[----:B------:R-:W-:Y:S01]  /*186c0*/  FMUL.FTZ R77, R2, R80 ;  /* 0x00000050024d7220 */ /* 0x000fe20000410000 */
[----:B0-----:R-:W-:Y:S01]  /*186d0*/  FSEL R7, R20, -INF , P5 ;  /* 0xff80000014077808 */ /* 0x001fe20002800000 */
[----:B------:R-:W0:Y:S01]  /*186e0*/  MUFU.TANH R13, R13 ;  /* 0x0000000d000d7308 */ /* 0x000e220000002400 */
[----:B-1----:R-:W-:Y:S01]  /*186f0*/  FSEL R87, R11, -INF , P4 ;  /* 0xff8000000b577808 */ /* 0x002fe20002000000 */
[C---:B------:R-:W-:Y:S01]  /*18700*/  FMUL.FTZ R82, R2.reuse, R82 ;  /* 0x0000005202527220 */ /* 0x040fe20000410000 */
[----:B---3--:R-:W-:Y:S01]  /*18710*/  FSEL R3, R3, -INF , P2 ;  /* 0xff80000003037808 */ /* 0x008fe20001000000 */
[----:B------:R-:W-:Y:S01]  /*18720*/  FMUL.FTZ R73, R2, R73 ;  /* 0x0000004902497220 */ /* 0x000fe20000410000 */
[----:B----4-:R-:W-:Y:S01]  /*18730*/  FSEL R97, R10, -INF , P5 ;  /* 0xff8000000a617808 */ /* 0x010fe20002800000 */
[----:B------:R-:W-:Y:S01]  /*18740*/  FMUL.FTZ R80, R2, R85 ;  /* 0x0000005502507220 */ /* 0x000fe20000410000 */
[----:B------:R-:W-:Y:S01]  /*18750*/  ISETP.GT.AND P5, PT, R6, 0x19, PT ;  /* 0x000000190600780c */ /* 0x000fe20003fa4270 */
[----:B------:R-:W1:Y:S08]  /*18760*/  MUFU.TANH R89, R89 ;  /* 0x0000005900597308 */ /* 0x000e700000002400 */
[----:B------:R-:W3:Y:S08]  /*18770*/  MUFU.TANH R93, R93 ;  /* 0x0000005d005d7308 */ /* 0x000ef00000002400 */
[----:B------:R-:W4:Y:S08]  /*18780*/  MUFU.TANH R88, R88 ;  /* 0x0000005800587308 */ /* 0x000f300000002400 */
[----:B------:R-:W-:Y:S01]  /*18790*/  MUFU.TANH R72, R72 ;  /* 0x0000004800487308 */ /* 0x000fe20000002400 */
[----:B------:R-:W-:-:S02]  /*187a0*/  WARPGROUP.DEPBAR.LE gsb0, 0x0 ;  /* 0x00008000000079c5 */ /* 0x000fc40000010000 */
[----:B------:R-:W-:Y:S01]  /*187b0*/  WARPGROUP.ARRIVE ;  /* 0x00000000000079c5 */ /* 0x000fe20000000000 */
[C---:B------:R-:W-:Y:S01]  /*187c0*/  FMUL.FTZ R86, R2.reuse, R59 ;  /* 0x0000003b02567220 */ /* 0x040fe20000410000 */
[C---:B------:R-:W-:Y:S01]  /*187d0*/  FMUL.FTZ R59, R2.reuse, R60 ;  /* 0x0000003c023b7220 */ /* 0x040fe20000410000 */
[C---:B------:R-:W-:Y:S01]  /*187e0*/  FMUL.FTZ R60, R2.reuse, R64 ;  /* 0x00000040023c7220 */ /* 0x040fe20000410000 */
[C---:B------:R-:W-:Y:S01]  /*187f0*/  FMUL.FTZ R64, R2.reuse, R69 ;  /* 0x0000004502407220 */ /* 0x040fe20000410000 */
[C---:B------:R-:W-:Y:S01]  /*18800*/  FMUL.FTZ R69, R2.reuse, R70 ;  /* 0x0000004602457220 */ /* 0x040fe20000410000 */
[----:B------:R-:W-:Y:S01]  /*18810*/  QGMMA.64x32x32.F32.E4M3.E4M3 R40, gdesc[UR16], R40, gsb0 ;  /* 0x00600000102879f3 */ /* 0x000fe20008000828 */
[----:B------:R-:W-:Y:S01]  /*18820*/  FMUL.FTZ R70, R2, R71 ;  /* 0x0000004702467220 */ /* 0x000fe20000410000 */
[----:B------:R-:W-:Y:S01]  /*18830*/  FSEL R71, R8, -INF , P2 ;  /* 0xff80000008477808 */ /* 0x000fe20001000000 */
[----:B------:R-:W4:Y:S01]  /*18840*/  MUFU.TANH R94, R94 ;  /* 0x0000005e005e7308 */ /* 0x000f220000002400 */
[----:B------:R-:W-:Y:S01]  /*18850*/  FSEL R8, R9, -INF , P3 ;  /* 0xff80000009087808 */ /* 0x000fe20001800000 */
[----:B------:R-:W-:Y:S01]  /*18860*/  FMUL.FTZ R85, R2, R58 ;  /* 0x0000003a02557220 */ /* 0x000fe20000410000 */
[----:B------:R-:W-:Y:S01]  /*18870*/  R2UR UR18, R4 ;  /* 0x00000000041272ca */ /* 0x000fe200000e0000 */
[C---:B------:R-:W-:Y:S01]  /*18880*/  FMUL.FTZ R56, R2.reuse, R56 ;  /* 0x0000003802387220 */ /* 0x040fe20000410000 */
[----:B------:R-:W-:Y:S01]  /*18890*/  R2UR UR19, R5 ;  /* 0x00000000051372ca */ /* 0x000fe200000e0000 */
[----:B------:R-:W-:Y:S01]  /*188a0*/  FMUL.FTZ R58, R2, R61 ;  /* 0x0000003d023a7220 */ /* 0x000fe20000410000 */
[----:B------:R-:W-:Y:S01]  /*188b0*/  ISETP.GT.AND P2, PT, R6, 0x10, PT ;  /* 0x000000100600780c */ /* 0x000fe20003f44270 */
[----:B------:R-:W4:Y:S01]  /*188c0*/  MUFU.TANH R90, R90 ;  /* 0x0000005a005a7308 */ /* 0x000f220000002400 */
[----:B-----5:R-:W-:Y:S01]  /*188d0*/  FSEL R4, R12, -INF , P3 ;  /* 0xff8000000c047808 */ /* 0x020fe20001800000 */
[C---:B------:R-:W-:Y:S01]  /*188e0*/  FMUL.FTZ R61, R2.reuse, R62 ;  /* 0x0000003e023d7220 */ /* 0x040fe20000410000 */
[----:B------:R-:W-:Y:S01]  /*188f0*/  FSEL R9, R91, -INF , P2 ;  /* 0xff8000005b097808 */ /* 0x000fe20001000000 */
[----:B------:R-:W-:Y:S01]  /*18900*/  FMUL.FTZ R62, R2, R65 ;  /* 0x00000041023e7220 */ /* 0x000fe20000410000 */
[----:B------:R-:W-:Y:S01]  /*18910*/  ISETP.GT.AND P3, PT, R6, 0x11, PT ;  /* 0x000000110600780c */ /* 0x000fe20003f64270 */
[C---:B------:R-:W-:Y:S01]  /*18920*/  FMUL.FTZ R65, R2.reuse, R68 ;  /* 0x0000004402417220 */ /* 0x040fe20000410000 */
[----:B--2---:R-:W-:Y:S01]  /*18930*/  FSEL R91, R15, -INF , P2 ;  /* 0xff8000000f5b7808 */ /* 0x004fe20001000000 */
[----:B------:R-:W2:Y:S01]  /*18940*/  MUFU.TANH R77, R77 ;  /* 0x0000004d004d7308 */ /* 0x000ea20000002400 */
[----:B------:R-:W-:Y:S01]  /*18950*/  FSEL R5, R21, -INF , P4 ;  /* 0xff80000015057808 */ /* 0x000fe20002000000 */
[----:B------:R-:W-:Y:S01]  /*18960*/  FMUL.FTZ R57, R2, R57 ;  /* 0x0000003902397220 */ /* 0x000fe20000410000 */
[----:B------:R-:W-:Y:S01]  /*18970*/  ISETP.GT.AND P4, PT, R6, 0x18, PT ;  /* 0x000000180600780c */ /* 0x000fe20003f84270 */
[C---:B------:R-:W-:Y:S01]  /*18980*/  FMUL.FTZ R63, R2.reuse, R63 ;  /* 0x0000003f023f7220 */ /* 0x040fe20000410000 */
[----:B0-----:R-:W-:Y:S01]  /*18990*/  FSEL R99, R13, -INF , P3 ;  /* 0xff8000000d637808 */ /* 0x001fe20001800000 */
[----:B------:R-:W-:Y:S01]  /*189a0*/  FMUL.FTZ R66, R2, R66 ;  /* 0x0000004202427220 */ /* 0x000fe20000410000 */
[----:B------:R-:W-:Y:S01]  /*189b0*/  ISETP.GT.AND P2, PT, R6, 0x20, PT ;  /* 0x000000200600780c */ /* 0x000fe20003f44270 */
[----:B------:R-:W-:Y:S01]  /*189c0*/  MUFU.TANH R82, R82 ;  /* 0x0000005200527308 */ /* 0x000fe20000002400 */
[----:B-1----:R-:W-:Y:S01]  /*189d0*/  FSEL R89, R89, -INF , P4 ;  /* 0xff80000059597808 */ /* 0x002fe20002000000 */
[----:B------:R-:W-:Y:S01]  /*189e0*/  FMUL.FTZ R67, R2, R67 ;  /* 0x0000004302437220 */ /* 0x000fe20000410000 */
[----:B---3--:R-:W-:-:S02]  /*189f0*/  FSEL R13, R93, -INF , P4 ;  /* 0xff8000005d0d7808 */ /* 0x008fc40002000000 */
[----:B----4-:R-:W-:Y:S01]  /*18a00*/  FSEL R93, R88, -INF , P5 ;  /* 0xff800000585d7808 */ /* 0x010fe20002800000 */
[--C-:B------:R-:W-:Y:S01]  /*18a10*/  IMAD.MOV.U32 R88, RZ, RZ, R119.reuse ;  /* 0x000000ffff587224 */ /* 0x100fe200078e0077 */
[----:B------:R-:W-:Y:S01]  /*18a20*/  FSEL R21, R94, -INF , P2 ;  /* 0xff8000005e157808 */ /* 0x000fe20001000000 */
[----:B------:R-:W-:Y:S01]  /*18a30*/  MUFU.TANH R95, R95 ;  /* 0x0000005f005f7308 */ /* 0x000fe20000002400 */
[----:B------:R-:W-:Y:S01]  /*18a40*/  FSEL R101, R72, -INF , P2 ;  /* 0xff80000048657808 */ /* 0x000fe20001000000 */
[--C-:B------:R-:W-:Y:S01]  /*18a50*/  IMAD.MOV.U32 R94, RZ, RZ, R119.reuse ;  /* 0x000000ffff5e7224 */ /* 0x100fe200078e0077 */
[----:B------:R-:W-:Y:S02]  /*18a60*/  ISETP.GT.AND P2, PT, R6, 0x30, PT ;  /* 0x000000300600780c */ /* 0x000fe40003f44270 */
[----:B------:R-:W-:Y:S01]  /*18a70*/  FSEL R11, R90, -INF , P3 ;  /* 0xff8000005a0b7808 */ /* 0x000fe20001800000 */
[----:B------:R-:W-:Y:S01]  /*18a80*/  IMAD.MOV.U32 R90, RZ, RZ, R119 ;  /* 0x000000ffff5a7224 */ /* 0x000fe200078e0077 */
[----:B------:R-:W-:Y:S01]  /*18a90*/  ISETP.GT.AND P3, PT, R6, 0x21, PT ;  /* 0x000000210600780c */ /* 0x000fe20003f64270 */
[----:B------:R-:W-:Y:S01]  /*18aa0*/  MUFU.TANH R73, R73 ;  /* 0x0000004900497308 */ /* 0x000fe20000002400 */
[----:B--2---:R-:W-:-:S02]  /*18ab0*/  FSEL R107, R77, -INF , P2 ;  /* 0xff8000004d6b7808 */ /* 0x004fc40001000000 */
[----:B------:R-:W-:-:S05]  /*18ac0*/  ISETP.GT.AND P4, PT, R6, 0x28, PT ;  /* 0x000000280600780c */ /* 0x000fca0003f84270 */
[----:B------:R-:W-:Y:S08]  /*18ad0*/  MUFU.TANH R85, R85 ;  /* 0x0000005500557308 */ /* 0x000ff00000002400 */
[----:B------:R-:W0:Y:S01]  /*18ae0*/  MUFU.TANH R92, R92 ;  /* 0x0000005c005c7308 */ /* 0x000e220000002400 */
[----:B------:R-:W-:Y:S02]  /*18af0*/  WARPGROUP.DEPBAR.LE gsb0, 0x0 ;  /* 0x00008000000079c5 */ /* 0x000fe40000010000 */
[C---:B------:R-:W-:Y:S01]  /*18b00*/  FMUL.FTZ R50, R2.reuse, R50 ;  /* 0x0000003202327220 */ /* 0x040fe20000410000 */
[----:B------:R-:W-:Y:S01]  /*18b10*/  WARPGROUP.ARRIVE ;  /* 0x00000000000079c5 */ /* 0x000fe20000000000 */
[C---:B------:R-:W-:Y:S01]  /*18b20*/  FMUL.FTZ R47, R2.reuse, R47 ;  /* 0x0000002f022f7220 */ /* 0x040fe20000410000 */
[C---:B------:R-:W-:Y:S01]  /*18b30*/  FMUL.FTZ R68, R2.reuse, R41 ;  /* 0x0000002902447220 */ /* 0x040fe20000410000 */
[C---:B------:R-:W-:Y:S01]  /*18b40*/  FMUL.FTZ R41, R2.reuse, R48 ;  /* 0x0000003002297220 */ /* 0x040fe20000410000 */
[----:B------:R1:W-:Y:S01]  /*18b50*/  MUFU.TANH R20, R50 ;  /* 0x0000003200147308 */ /* 0x0003e20000002400 */
[C---:B------:R-:W-:Y:S01]  /*18b60*/  FMUL.FTZ R104, R2.reuse, R55 ;  /* 0x0000003702687220 */ /* 0x040fe20000410000 */
[----:B------:R-:W-:Y:S01]  /*18b70*/  QGMMA.64x32x32.F32.E4M3.E4M3 R24, gdesc[UR16], R24, gsb0 ;  /* 0x00600000101879f3 */ /* 0x000fe20008000818 */
[C---:B------:R-:W-:Y:S01]  /*18b80*/  FMUL.FTZ R98, R2.reuse, R42 ;  /* 0x0000002a02627220 */ /* 0x040fe20000410000 */
[C---:B------:R-:W-:Y:S01]  /*18b90*/  FMUL.FTZ R49, R2.reuse, R49 ;  /* 0x0000003102317220 */ /* 0x040fe20000410000 */
[C---:B------:R-:W-:Y:S01]  /*18ba0*/  FMUL.FTZ R42, R2.reuse, R43 ;  /* 0x0000002b022a7220 */ /* 0x040fe20000410000 */
[C---:B------:R-:W-:Y:S01]  /*18bb0*/  FMUL.FTZ R100, R2.reuse, R45 ;  /* 0x0000002d02647220 */ /* 0x040fe20000410000 */
[C---:B------:R-:W-:Y:S01]  /*18bc0*/  FMUL.FTZ R51, R2.reuse, R51 ;  /* 0x0000003302337220 */ /* 0x040fe20000410000 */
[----:B------:R-:W-:Y:S01]  /*18bd0*/  MUFU.TANH R56, R56 ;  /* 0x0000003800387308 */ /* 0x000fe20000002400 */
[----:B-1----:R-:W-:Y:S01]  /*18be0*/  FMNMX.FTZ R50, R71, R8, !PT ;  /* 0x0000000847327209 */ /* 0x002fe20007810000 */
[----:B------:R-:W-:Y:S01]  /*18bf0*/  FMUL.FTZ R53, R2, R53 ;  /* 0x0000003502357220 */ /* 0x000fe20000410000 */
[----:B0-----:R-:W-:Y:S01]  /*18c00*/  FSEL R15, R92, -INF , P5 ;  /* 0xff8000005c0f7808 */ /* 0x001fe20002800000 */
[C---:B------:R-:W-:Y:S01]  /*18c10*/  FMUL.FTZ R102, R2.reuse, R52 ;  /* 0x0000003402667220 */ /* 0x040fe20000410000 */
[----:B------:R-:W-:Y:S01]  /*18c20*/  FMNMX.FTZ R50, R87, R50, !PT ;  /* 0x0000003257327209 */ /* 0x000fe20007810000 */
[----:B------:R-:W-:Y:S01]  /*18c30*/  FMUL.FTZ R40, R2, R40 ;  /* 0x0000002802287220 */ /* 0x000fe20000410000 */
[----:B------:R-:W-:Y:S01]  /*18c40*/  ISETP.GT.AND P5, PT, R6, 0x29, PT ;  /* 0x000000290600780c */ /* 0x000fe20003fa4270 */
[----:B------:R-:W0:Y:S01]  /*18c50*/  MUFU.TANH R75, R75 ;  /* 0x0000004b004b7308 */ /* 0x000e220000002400 */
[----:B------:R-:W-:Y:S01]  /*18c60*/  FMNMX.FTZ R50, R97, R50, !PT ;  /* 0x0000003261327209 */ /* 0x000fe20007810000 */
[C---:B------:R-:W-:Y:S01]  /*18c70*/  FMUL.FTZ R44, R2.reuse, R44 ;  /* 0x0000002c022c7220 */ /* 0x040fe20000410000 */
[C---:B------:R-:W-:Y:S01]  /*18c80*/  FMUL.FTZ R46, R2.reuse, R46 ;  /* 0x0000002e022e7220 */ /* 0x040fe20000410000 */
[----:B------:R-:W-:Y:S01]  /*18c90*/  FMUL.FTZ R54, R2, R54 ;  /* 0x0000003602367220 */ /* 0x000fe20000410000 */
[----:B------:R-:W-:Y:S01]  /*18ca0*/  FMNMX.FTZ R50, R91, R50, !PT ;  /* 0x000000325b327209 */ /* 0x000fe20007810000 */
[----:B------:R-:W-:-:S02]  /*18cb0*/  IMAD.MOV.U32 R92, RZ, RZ, R119 ;  /* 0x000000ffff5c7224 */ /* 0x000fc400078e0077 */
[----:B------:R-:W1:Y:S01]  /*18cc0*/  MUFU.TANH R74, R74 ;  /* 0x0000004a004a7308 */ /* 0x000e620000002400 */
[----:B------:R-:W-:-:S04]  /*18cd0*/  FMNMX.FTZ R50, R99, R50, !PT ;  /* 0x0000003263327209 */ /* 0x000fc80007810000 */
[----:B------:R-:W-:-:S03]  /*18ce0*/  FMNMX.FTZ R50, R89, R50, !PT ;  /* 0x0000003259327209 */ /* 0x000fc60007810000 */
[----:B------:R-:W2:Y:S01]  /*18cf0*/  MUFU.TANH R96, R96 ;  /* 0x0000006000607308 */ /* 0x000ea20000002400 */
[----:B------:R-:W-:Y:S02]  /*18d00*/  FMNMX.FTZ R50, R93, R50, !PT ;  /* 0x000000325d327209 */ /* 0x000fe40007810000 */
[----:B0-----:R-:W-:Y:S02]  /*18d10*/  FSEL R103, R75, -INF , P4 ;  /* 0xff8000004b677808 */ /* 0x001fe40002000000 */
[----:B------:R-:W-:-:S03]  /*18d20*/  FMNMX.FTZ R50, R101, R50, !PT ;  /* 0x0000003265327209 */ /* 0x000fc60007810000 */
[----:B------:R-:W0:Y:S01]  /*18d30*/  MUFU.TANH R78, R78 ;  /* 0x0000004e004e7308 */ /* 0x000e220000002400 */
[----:B-1----:R-:W-:-:S07]  /*18d40*/  FSEL R105, R74, -INF , P5 ;  /* 0xff8000004a697808 */ /* 0x002fce0002800000 */
[----:B------:R1:W-:Y:S01]  /*18d50*/  MUFU.TANH R48, R47 ;  /* 0x0000002f00307308 */ /* 0x0003e20000002400 */
[----:B--2---:R-:W-:Y:S01]  /*18d60*/  FSEL R43, R96, -INF , P4 ;  /* 0xff800000602b7808 */ /* 0x004fe20002000000 */
[----:B------:R-:W-:Y:S01]  /*18d70*/  IMAD.MOV.U32 R96, RZ, RZ, R119 ;  /* 0x000000ffff607224 */ /* 0x000fe200078e0077 */
[----:B------:R-:W-:-:S05]  /*18d80*/  ISETP.GT.AND P4, PT, R6, 0x38, PT ;  /* 0x000000380600780c */ /* 0x000fca0003f84270 */
[----:B------:R-:W-:Y:S01]  /*18d90*/  MUFU.TANH R81, R81 ;  /* 0x0000005100517308 */ /* 0x000fe20000002400 */
[----:B-1----:R-:W-:Y:S02]  /*18da0*/  FSEL R47, R82, -INF , P2 ;  /* 0xff800000522f7808 */ /* 0x002fe40001000000 */
[----:B------:R-:W-:Y:S02]  /*18db0*/  ISETP.GT.AND P2, PT, R6, 0x40, PT ;  /* 0x000000400600780c */ /* 0x000fe40003f44270 */
[----:B0-----:R-:W-:Y:S01]  /*18dc0*/  FSEL R45, R78, -INF , P5 ;  /* 0xff8000004e2d7808 */ /* 0x001fe20002800000 */
[----:B------:R-:W-:Y:S02]  /*18dd0*/  WARPGROUP.DEPBAR.LE gsb0, 0x0 ;  /* 0x00008000000079c5 */ /* 0x000fe40000010000 */
[----:B------:R0:W-:Y:S01]  /*18de0*/  MUFU.TANH R12, R41 ;  /* 0x00000029000c7308 */ /* 0x0001e20000002400 */
[----:B------:R-:W-:Y:S01]  /*18df0*/  FSEL R55, R85, -INF , P2 ;  /* 0xff80000055377808 */ /* 0x000fe20001000000 */
[----:B------:R-:W-:Y:S01]  /*18e00*/  FMUL.FTZ R24, R2, R24 ;  /* 0x0000001802187220 */ /* 0x000fe20000410000 */
[----:B------:R-:W-:Y:S01]  /*18e10*/  FSEL R85, R56, -INF , P2 ;  /* 0xff80000038557808 */ /* 0x000fe20001000000 */
[----:B------:R-:W-:Y:S01]  /*18e20*/  FMUL.FTZ R28, R2, R28 ;  /* 0x0000001c021c7220 */ /* 0x000fe20000410000 */
[----:B------:R-:W-:Y:S01]  /*18e30*/  ISETP.GT.AND P5, PT, R6, 0x39, PT ;  /* 0x000000390600780c */ /* 0x000fe20003fa4270 */
[----:B------:R-:W-:Y:S01]  /*18e40*/  FMUL.FTZ R26, R2, R26 ;  /* 0x0000001a021a7220 */ /* 0x000fe20000410000 */
[----:B------:R-:W-:Y:S01]  /*18e50*/  ISETP.GT.AND P2, PT, R6, 0x50, PT ;  /* 0x000000500600780c */ /* 0x000fe20003f44270 */
[----:B------:R-:W-:Y:S01]  /*18e60*/  MUFU.TANH R76, R76 ;  /* 0x0000004c004c7308 */ /* 0x000fe20000002400 */
[----:B0-----:R-:W-:Y:S01]  /*18e70*/  FSEL R41, R95, -INF , P3 ;  /* 0xff8000005f297808 */ /* 0x001fe20001800000 */
[C---:B------:R-:W-:Y:S01]  /*18e80*/  FMUL.FTZ R32, R2.reuse, R32 ;  /* 0x0000002002207220 */ /* 0x040fe20000410000 */
[----:B------:R-:W-:Y:S01]  /*18e90*/  FSEL R95, R73, -INF , P3 ;  /* 0xff800000495f7808 */ /* 0x000fe20001800000 */
[----:B------:R-:W-:Y:S01]  /*18ea0*/  FMUL.FTZ R30, R2, R30 ;  /* 0x0000001e021e7220 */ /* 0x000fe20000410000 */
[----:B------:R-:W-:Y:S01]  /*18eb0*/  ISETP.GT.AND P3, PT, R6, 0x31, PT ;  /* 0x000000310600780c */ /* 0x000fe20003f64270 */
[C---:B------:R-:W-:Y:S01]  /*18ec0*/  FMUL.FTZ R36, R2.reuse, R36 ;  /* 0x0000002402247220 */ /* 0x040fe20000410000 */
[----:B------:R-:W-:Y:S01]  /*18ed0*/  FMNMX.FTZ R56, R95, R50, !PT ;  /* 0x000000325f387209 */ /* 0x000fe20007810000 */
[----:B------:R-:W-:Y:S01]  /*18ee0*/  MUFU.TANH R83, R83 ;  /* 0x0000005300537308 */ /* 0x000fe20000002400 */
[C---:B------:R-:W-:Y:S01]  /*18ef0*/  FMUL.FTZ R50, R2.reuse, R25 ;  /* 0x0000001902327220 */ /* 0x040fe20000410000 */
[----:B------:R-:W-:Y:S01]  /*18f00*/  FMUL.FTZ R38, R2, R38 ;  /* 0x0000002602267220 */ /* 0x000fe20000410000 */
[----:B------:R-:W-:-:S04]  /*18f10*/  FMNMX.FTZ R56, R103, R56, !PT ;  /* 0x0000003867387209 */ /* 0x000fc80007810000 */
[----:B------:R-:W-:Y:S01]  /*18f20*/  FMNMX.FTZ R56, R105, R56, !PT ;  /* 0x0000003869387209 */ /* 0x000fe20007810000 */
[----:B------:R-:W-:Y:S03]  /*18f30*/  MUFU.TANH R80, R80 ;  /* 0x0000005000507308 */ /* 0x000fe60000002400 */
[----:B------:R-:W-:-:S05]  /*18f40*/  FMNMX.FTZ R56, R107, R56, !PT ;  /* 0x000000386b387209 */ /* 0x000fca0007810000 */
[----:B------:R-:W-:Y:S08]  /*18f50*/  MUFU.TANH R84, R84 ;  /* 0x0000005400547308 */ /* 0x000ff00000002400 */
[----:B------:R-:W0:Y:S08]  /*18f60*/  MUFU.TANH R79, R79 ;  /* 0x0000004f004f7308 */ /* 0x000e300000002400 */
[----:B------:R-:W-:Y:S08]  /*18f70*/  MUFU.TANH R58, R58 ;  /* 0x0000003a003a7308 */ /* 0x000ff00000002400 */
[----:B------:R1:W-:Y:S01]  /*18f80*/  MUFU.TANH R10, R49 ;  /* 0x00000031000a7308 */ /* 0x0003e20000002400 */
[----:B0-----:R-:W-:-:S07]  /*18f90*/  FSEL R79, R79, -INF , P4 ;  /* 0xff8000004f4f7808 */ /* 0x001fce0002000000 */
[----:B------:R-:W0:Y:S01]  /*18fa0*/  MUFU.TANH R57, R57 ;  /* 0x0000003900397308 */ /* 0x000e220000002400 */
[----:B-1----:R-:W-:Y:S02]  /*18fb0*/  FSEL R49, R81, -INF , P3 ;  /* 0xff80000051317808 */ /* 0x002fe40001800000 */
[----:B------:R-:W-:Y:S02]  /*18fc0*/  FSEL R81, R76, -INF , P3 ;  /* 0xff8000004c517808 */ /* 0x000fe40001800000 */
[----:B------:R-:W-:Y:S02]  /*18fd0*/  ISETP.GT.AND P3, PT, R6, 0x41, PT ;  /* 0x000000410600780c */ /* 0x000fe40003f64270 */
[----:B------:R-:W-:Y:S01]  /*18fe0*/  FMNMX.FTZ R56, R81, R56, !PT ;  /* 0x0000003851387209 */ /* 0x000fe20007810000 */
[----:B------:R1:W-:Y:S08]  /*18ff0*/  MUFU.TANH R52, R51 ;  /* 0x0000003300347308 */ /* 0x0003f00000002400 */
[----:B------:R2:W-:Y:S01]  /*19000*/  MUFU.TANH R145, R53 ;  /* 0x0000003500917308 */ /* 0x0005e20000002400 */
[----:B-1----:R-:W-:-:S02]  /*19010*/  FSEL R51, R83, -INF , P4 ;  /* 0xff80000053337808 */ /* 0x002fc40002000000 */
[----:B------:R-:W-:Y:S02]  /*19020*/  FSEL R83, R80, -INF , P5 ;  /* 0xff80000050537808 */ /* 0x000fe40002800000 */
[----:B------:R-:W-:Y:S02]  /*19030*/  ISETP.GT.AND P4, PT, R6, 0x48, PT ;  /* 0x000000480600780c */ /* 0x000fe40003f84270 */
[----:B0-----:R-:W-:Y:S01]  /*19040*/  FSEL R111, R57, -INF , P3 ;  /* 0xff800000396f7808 */ /* 0x001fe20001800000 */
[----:B------:R-:W0:Y:S01]  /*19050*/  MUFU.TANH R59, R59 ;  /* 0x0000003b003b7308 */ /* 0x000e220000002400 */
[----:B--2---:R-:W-:Y:S02]  /*19060*/  FSEL R53, R84, -INF , P5 ;  /* 0xff80000054357808 */ /* 0x004fe40002800000 */
[----:B------:R-:W-:-:S04]  /*19070*/  ISETP.GT.AND P5, PT, R6, 0x49, PT ;  /* 0x000000490600780c */ /* 0x000fc80003fa4270 */
[----:B------:R-:W-:Y:S01]  /*19080*/  FSEL R121, R58, -INF , P5 ;  /* 0xff8000003a797808 */ /* 0x000fe20002800000 */
[----:B------:R-:W1:Y:S01]  /*19090*/  MUFU.TANH R60, R60 ;  /* 0x0000003c003c7308 */ /* 0x000e620000002400 */
[----:B------:R-:W-:Y:S01]  /*190a0*/  FMNMX.FTZ R58, R79, R56, !PT ;  /* 0x000000384f3a7209 */ /* 0x000fe20007810000 */
[----:B------:R-:W-:-:S03]  /*190b0*/  FMUL.FTZ R56, R2, R27 ;  /* 0x0000001b02387220 */ /* 0x000fc60000410000 */
[----:B------:R-:W-:-:S03]  /*190c0*/  FMNMX.FTZ R58, R83, R58, !PT ;  /* 0x0000003a533a7209 */ /* 0x000fc60007810000 */
[----:B------:R-:W2:Y:S01]  /*190d0*/  MUFU.TANH R86, R86 ;  /* 0x0000005600567308 */ /* 0x000ea20000002400 */
[----:B------:R-:W-:Y:S02]  /*190e0*/  FMNMX.FTZ R58, R85, R58, !PT ;  /* 0x0000003a553a7209 */ /* 0x000fe40007810000 */
[----:B0-----:R-:W-:Y:S02]  /*190f0*/  FSEL R113, R59, -INF , P4 ;  /* 0xff8000003b717808 */ /* 0x001fe40002000000 */
[----:B------:R-:W-:-:S03]  /*19100*/  FMNMX.FTZ R58, R111, R58, !PT ;  /* 0x0000003a6f3a7209 */ /* 0x000fc60007810000 */
[----:B------:R-:W0:Y:S01]  /*19110*/  MUFU.TANH R61, R61 ;  /* 0x0000003d003d7308 */ /* 0x000e220000002400 */
[----:B-1----:R-:W-:Y:S02]  /*19120*/  FSEL R123, R60, -INF , P2 ;  /* 0xff8000003c7b7808 */ /* 0x002fe40001000000 */
[----:B------:R-:W-:Y:S01]  /*19130*/  FMNMX.FTZ R60, R113, R58, !PT ;  /* 0x0000003a713c7209 */ /* 0x000fe20007810000 */
[----:B------:R-:W-:-:S03]  /*19140*/  FMUL.FTZ R58, R2, R29 ;  /* 0x0000001d023a7220 */ /* 0x000fc60000410000 */
[----:B------:R-:W-:Y:S01]  /*19150*/  FMNMX.FTZ R60, R121, R60, !PT ;  /* 0x0000003c793c7209 */ /* 0x000fe20007810000 */
[----:B------:R-:W1:Y:S01]  /*19160*/  MUFU.TANH R62, R62 ;  /* 0x0000003e003e7308 */ /* 0x000e620000002400 */
[----:B--2---:R-:W-:Y:S02]  /*19170*/  FSEL R25, R86, -INF , P3 ;  /* 0xff80000056197808 */ /* 0x004fe40001800000 */
[----:B------:R-:W-:Y:S02]  /*19180*/  ISETP.GT.AND P3, PT, R6, 0x51, PT ;  /* 0x000000510600780c */ /* 0x000fe40003f64270 */
[----:B------:R-:W-:-:S03]  /*19190*/  FMNMX.FTZ R60, R123, R60, !PT ;  /* 0x0000003c7b3c7209 */ /* 0x000fc60007810000 */
[----:B------:R-:W2:Y:S01]  /*191a0*/  MUFU.TANH R63, R63 ;  /* 0x0000003f003f7308 */ /* 0x000ea20000002400 */
[----:B0-----:R-:W-:Y:S02]  /*191b0*/  FSEL R57, R61, -INF , P4 ;  /* 0xff8000003d397808 */ /* 0x001fe40002000000 */
[----:B------:R-:W-:-:S05]  /*191c0*/  ISETP.GT.AND P4, PT, R6, 0x58, PT ;  /* 0x000000580600780c */ /* 0x000fca0003f84270 */
[----:B------:R-:W0:Y:S01]  /*191d0*/  MUFU.TANH R65, R65 ;  /* 0x0000004100417308 */ /* 0x000e220000002400 */
[----:B-1----:R-:W-:-:S04]  /*191e0*/  FSEL R125, R62, -INF , P3 ;  /* 0xff8000003e7d7808 */ /* 0x002fc80001800000 */
[----:B------:R-:W-:-:S03]  /*191f0*/  FMNMX.FTZ R60, R125, R60, !PT ;  /* 0x0000003c7d3c7209 */ /* 0x000fc60007810000 */
[----:B------:R-:W1:Y:S01]  /*19200*/  MUFU.TANH R66, R66 ;  /* 0x0000004200427308 */ /* 0x000e620000002400 */
[----:B--2---:R-:W-:Y:S02]  /*19210*/  FSEL R59, R63, -INF , P5 ;  /* 0xff8000003f3b7808 */ /* 0x004fe40002800000 */
[----:B------:R-:W-:-:S05]  /*19220*/  ISETP.GT.AND P5, PT, R6, 0x59, PT ;  /* 0x000000590600780c */ /* 0x000fca0003fa4270 */
[----:B------:R-:W2:Y:S01]  /*19230*/  MUFU.TANH R64, R64 ;  /* 0x0000004000407308 */ /* 0x000ea20000002400 */
[----:B0-----:R-:W-:-:S04]  /*19240*/  FSEL R127, R65, -INF , P4 ;  /* 0xff800000417f7808 */ /* 0x001fc80002000000 */
[----:B------:R-:W-:-:S03]  /*19250*/  FMNMX.FTZ R60, R127, R60, !PT ;  /* 0x0000003c7f3c7209 */ /* 0x000fc60007810000 */
[----:B------:R-:W0:Y:S01]  /*19260*/  MUFU.TANH R67, R67 ;  /* 0x0000004300437308 */ /* 0x000e220000002400 */
[----:B-1----:R-:W-:Y:S02]  /*19270*/  FSEL R27, R66, -INF , P2 ;  /* 0xff800000421b7808 */ /* 0x002fe40001000000 */
[----:B------:R-:W-:-:S05]  /*19280*/  ISETP.GT.AND P2, PT, R6, 0x60, PT ;  /* 0x000000600600780c */ /* 0x000fca0003f44270 */
[----:B------:R-:W1:Y:S01]  /*19290*/  MUFU.TANH R40, R40 ;  /* 0x0000002800287308 */ /* 0x000e620000002400 */
[----:B--2---:R-:W-:-:S04]  /*192a0*/  FSEL R129, R64, -INF , P5 ;  /* 0xff80000040817808 */ /* 0x004fc80002800000 */
[----:B------:R-:W-:-:S03]  /*192b0*/  FMNMX.FTZ R60, R129, R60, !PT ;  /* 0x0000003c813c7209 */ /* 0x000fc60007810000 */
[----:B------:R-:W2:Y:S01]  /*192c0*/  MUFU.TANH R69, R69 ;  /* 0x0000004500457308 */ /* 0x000ea20000002400 */
[----:B0-----:R-:W-:Y:S02]  /*192d0*/  FSEL R61, R67, -INF , P3 ;  /* 0xff800000433d7808 */ /* 0x001fe40001800000 */
[----:B------:R-:W-:-:S05]  /*192e0*/  ISETP.GT.AND P3, PT, R6, 0x61, PT ;  /* 0x000000610600780c */ /* 0x000fca0003f64270 */
[----:B------:R-:W0:Y:S01]  /*192f0*/  MUFU.TANH R68, R68 ;  /* 0x0000004400447308 */ /* 0x000e220000002400 */
[----:B-1----:R-:W-:Y:S01]  /*19300*/  FSEL R131, R40, -INF , P2 ;  /* 0xff80000028837808 */ /* 0x002fe20001000000 */
[----:B------:R-:W-:-:S03]  /*19310*/  FMUL.FTZ R40, R2, R31 ;  /* 0x0000001f02287220 */ /* 0x000fc60000410000 */
        /* <DEDUP_REMOVED lines=9> */
[----:B------:R-:W-:-:S04]  /*193b0*/  ISETP.GT.AND P5, PT, R6, 0x69, PT ;  /* 0x000000690600780c */ /* 0x000fc80003fa4270 */
[----:B------:R-:W-:Y:S01]  /*193c0*/  FSEL R69, R48, -INF , P5 ;  /* 0xff80000030457808 */ /* 0x000fe20002800000 */
[----:B------:R-:W1:Y:S01]  /*193d0*/  MUFU.TANH R100, R100 ;  /* 0x0000006400647308 */ /* 0x000e620000002400 */
[----:B--2---:R-:W-:-:S04]  /*193e0*/  FSEL R135, R44, -INF , P4 ;  /* 0xff8000002c877808 */ /* 0x004fc80002000000 */
[----:B------:R-:W-:-:S03]  /*193f0*/  FMNMX.FTZ R60, R135, R60, !PT ;  /* 0x0000003c873c7209 */ /* 0x000fc60007810000 */
[----:B------:R-:W2:Y:S01]  /*19400*/  MUFU.TANH R42, R42 ;  /* 0x0000002a002a7308 */ /* 0x000ea20000002400 */
[----:B0-----:R-:W-:Y:S01]  /*19410*/  FSEL R65, R98, -INF , P2 ;  /* 0xff80000062417808 */ /* 0x001fe20001000000 */
[----:B------:R-:W-:Y:S01]  /*19420*/  IMAD.MOV.U32 R98, RZ, RZ, R119 ;  /* 0x000000ffff627224 */ /* 0x000fe200078e0077 */
[----:B------:R-:W-:-:S04]  /*19430*/  ISETP.GT.AND P2, PT, R6, 0x70, PT ;  /* 0x000000700600780c */ /* 0x000fc80003f44270 */
[----:B------:R-:W-:Y:S01]  /*19440*/  FSEL R139, R12, -INF , P2 ;  /* 0xff8000000c8b7808 */ /* 0x000fe20001000000 */
[----:B------:R-:W0:Y:S01]  /*19450*/  MUFU.TANH R46, R46 ;  /* 0x0000002e002e7308 */ /* 0x000e220000002400 */
[----:B-1----:R-:W-:Y:S01]  /*19460*/  FSEL R137, R100, -INF , P5 ;  /* 0xff80000064897808 */ /* 0x002fe20002800000 */
[----:B------:R-:W-:Y:S01]  /*19470*/  FMUL.FTZ R12, R2, R37 ;  /* 0x00000025020c7220 */ /* 0x000fe20000410000 */
[----:B------:R-:W-:Y:S01]  /*19480*/  ISETP.GT.AND P5, PT, R6, 0x79, PT ;  /* 0x000000790600780c */ /* 0x000fe20003fa4270 */
[----:B------:R-:W-:Y:S01]  /*19490*/  IMAD.MOV.U32 R100, RZ, RZ, R119 ;  /* 0x000000ffff647224 */ /* 0x000fe200078e0077 */
[----:B------:R-:W-:Y:S02]  /*194a0*/  FMNMX.FTZ R60, R137, R60, !PT ;  /* 0x0000003c893c7209 */ /* 0x000fe40007810000 */
[----:B------:R-:W-:Y:S01]  /*194b0*/  FSEL R73, R20, -INF , P2 ;  /* 0xff80000014497808 */ /* 0x000fe20001000000 */
[----:B------:R-:W1:Y:S01]  /*194c0*/  MUFU.TANH R102, R102 ;  /* 0x0000006600667308 */ /* 0x000e620000002400 */
[----:B--2---:R-:W-:Y:S01]  /*194d0*/  FSEL R67, R42, -INF , P3 ;  /* 0xff8000002a437808 */ /* 0x004fe20001800000 */
[----:B------:R-:W-:Y:S01]  /*194e0*/  FMUL.FTZ R42, R2, R35 ;  /* 0x00000023022a7220 */ /* 0x000fe20000410000 */
[----:B------:R-:W-:-:S02]  /*194f0*/  ISETP.GT.AND P3, PT, R6, 0x71, PT ;  /* 0x000000710600780c */ /* 0x000fc40003f64270 */
[----:B------:R-:W-:Y:S02]  /*19500*/  FMNMX.FTZ R60, R139, R60, !PT ;  /* 0x0000003c8b3c7209 */ /* 0x000fe40007810000 */
[----:B------:R-:W-:Y:S01]  /*19510*/  FSEL R141, R10, -INF , P3 ;  /* 0xff8000000a8d7808 */ /* 0x000fe20001800000 */
[----:B------:R-:W2:Y:S01]  /*19520*/  MUFU.TANH R24, R24 ;  /* 0x0000001800187308 */ /* 0x000ea20000002400 */
[----:B0-----:R-:W-:Y:S01]  /*19530*/  FSEL R31, R46, -INF , P4 ;  /* 0xff8000002e1f7808 */ /* 0x001fe20002000000 */
[----:B------:R-:W-:Y:S01]  /*19540*/  FMUL.FTZ R10, R2, R33 ;  /* 0x00000021020a7220 */ /* 0x000fe20000410000 */
[C---:B------:R-:W-:Y:S02]  /*19550*/  ISETP.GT.AND P4, PT, R6.reuse, 0x78, PT ;  /* 0x000000780600780c */ /* 0x040fe40003f84270 */
[----:B------:R-:W-:Y:S02]  /*19560*/  FMNMX.FTZ R60, R141, R60, !PT ;  /* 0x0000003c8d3c7209 */ /* 0x000fe40007810000 */
[----:B------:R-:W-:Y:S01]  /*19570*/  ISETP.GT.AND P2, PT, R6, 0x80, PT ;  /* 0x000000800600780c */ /* 0x000fe20003f44270 */
[----:B------:R-:W0:Y:S01]  /*19580*/  MUFU.TANH R54, R54 ;  /* 0x0000003600367308 */ /* 0x000e220000002400 */
[----:B-1----:R-:W-:Y:S01]  /*19590*/  FSEL R143, R102, -INF , P4 ;  /* 0xff800000668f7808 */ /* 0x002fe20002000000 */
[----:B------:R-:W-:Y:S01]  /*195a0*/  IMAD.MOV.U32 R102, RZ, RZ, R119 ;  /* 0x000000ffff667224 */ /* 0x000fe200078e0077 */
[----:B------:R-:W-:-:S02]  /*195b0*/  FSEL R145, R145, -INF , P5 ;  /* 0xff80000091917808 */ /* 0x000fc40002800000 */
[----:B------:R-:W-:Y:S02]  /*195c0*/  FMNMX.FTZ R60, R143, R60, !PT ;  /* 0x0000003c8f3c7209 */ /* 0x000fe40007810000 */
[----:B------:R-:W-:Y:S01]  /*195d0*/  FSEL R75, R52, -INF , P3 ;  /* 0xff800000344b7808 */ /* 0x000fe20001800000 */
[----:B------:R-:W1:Y:S01]  /*195e0*/  MUFU.TANH R50, R50 ;  /* 0x0000003200327308 */ /* 0x000e620000002400 */
[----:B------:R-:W-:Y:S02]  /*195f0*/  ISETP.GT.AND P3, PT, R6, 0x81, PT ;  /* 0x000000810600780c */ /* 0x000fe40003f64270 */
[----:B--2---:R-:W-:Y:S02]  /*19600*/  FSEL R149, R24, -INF , P2 ;  /* 0xff80000018957808 */ /* 0x004fe40001000000 */
[----:B------:R-:W-:Y:S02]  /*19610*/  FMNMX.FTZ R60, R145, R60, !PT ;  /* 0x0000003c913c7209 */ /* 0x000fe40007810000 */
[----:B------:R-:W-:Y:S01]  /*19620*/  FMNMX.FTZ R24, R3, R4, !PT ;  /* 0x0000000403187209 */ /* 0x000fe20007810000 */
[----:B------:R2:W3:Y:S01]  /*19630*/  MUFU.TANH R77, R104 ;  /* 0x00000068004d7308 */ /* 0x0004e20000002400 */
[----:B0-----:R-:W-:-:S02]  /*19640*/  FSEL R33, R54, -INF , P4 ;  /* 0xff80000036217808 */ /* 0x001fc40002000000 */
[----:B------:R-:W-:Y:S02]  /*19650*/  ISETP.GT.AND P4, PT, R6, 0x88, PT ;  /* 0x000000880600780c */ /* 0x000fe40003f84270 */
[----:B------:R-:W-:Y:S02]  /*19660*/  FMNMX.FTZ R60, R149, R60, !PT ;  /* 0x0000003c953c7209 */ /* 0x000fe40007810000 */
[----:B------:R-:W-:Y:S01]  /*19670*/  FMNMX.FTZ R24, R5, R24, !PT ;  /* 0x0000001805187209 */ /* 0x000fe20007810000 */
[----:B------:R-:W0:Y:S01]  /*19680*/  MUFU.TANH R28, R28 ;  /* 0x0000001c001c7308 */ /* 0x000e220000002400 */
[----:B-1----:R-:W-:Y:S01]  /*19690*/  FSEL R151, R50, -INF , P3 ;  /* 0xff80000032977808 */ /* 0x002fe20001800000 */
[----:B--2---:R-:W-:-:S03]  /*196a0*/  IMAD.MOV.U32 R104, RZ, RZ, R119 ;  /* 0x000000ffff687224 */ /* 0x004fc600078e0077 */
[----:B------:R-:W-:-:S03]  /*196b0*/  FMNMX.FTZ R60, R151, R60, !PT ;  /* 0x0000003c973c7209 */ /* 0x000fc60007810000 */
[----:B------:R-:W1:Y:S01]  /*196c0*/  MUFU.TANH R26, R26 ;  /* 0x0000001a001a7308 */ /* 0x000e620000002400 */
[----:B---3--:R-:W-:Y:S02]  /*196d0*/  FSEL R77, R77, -INF , P5 ;  /* 0xff8000004d4d7808 */ /* 0x008fe40002800000 */
[----:B------:R-:W-:-:S05]  /*196e0*/  ISETP.GT.AND P5, PT, R6, 0x89, PT ;  /* 0x000000890600780c */ /* 0x000fca0003fa4270 */
[----:B------:R-:W2:Y:S01]  /*196f0*/  MUFU.TANH R58, R58 ;  /* 0x0000003a003a7308 */ /* 0x000ea20000002400 */
[----:B0-----:R-:W-:-:S04]  /*19700*/  FSEL R153, R28, -INF , P4 ;  /* 0xff8000001c997808 */ /* 0x001fc80002000000 */
[----:B------:R-:W-:-:S03]  /*19710*/  FMNMX.FTZ R60, R153, R60, !PT ;  /* 0x0000003c993c7209 */ /* 0x000fc60007810000 */
[----:B------:R-:W0:Y:S01]  /*19720*/  MUFU.TANH R56, R56 ;  /* 0x0000003800387308 */ /* 0x000e220000002400 */
[----:B-1----:R-:W-:Y:S02]  /*19730*/  FSEL R37, R26, -INF , P2 ;  /* 0xff8000001a257808 */ /* 0x002fe40001000000 */
[----:B------:R-:W-:Y:S02]  /*19740*/  ISETP.GT.AND P2, PT, R6, 0x90, PT ;  /* 0x000000900600780c */ /* 0x000fe40003f44270 */
[----:B------:R-:W-:-:S03]  /*19750*/  FMNMX.FTZ R26, R7, R24, !PT ;  /* 0x00000018071a7209 */ /* 0x000fc60007810000 */
[----:B------:R-:W1:Y:S01]  /*19760*/  MUFU.TANH R32, R32 ;  /* 0x0000002000207308 */ /* 0x000e620000002400 */
[----:B--2---:R-:W-:Y:S02]  /*19770*/  FSEL R155, R58, -INF , P5 ;  /* 0xff8000003a9b7808 */ /* 0x004fe40002800000 */
[----:B------:R-:W-:Y:S02]  /*19780*/  FMNMX.FTZ R26, R9, R26, !PT ;  /* 0x0000001a091a7209 */ /* 0x000fe40007810000 */
[----:B------:R-:W-:Y:S02]  /*19790*/  FMNMX.FTZ R60, R155, R60, !PT ;  /* 0x0000003c9b3c7209 */ /* 0x000fe40007810000 */
[----:B------:R-:W-:Y:S01]  /*197a0*/  FMNMX.FTZ R26, R11, R26, !PT ;  /* 0x0000001a0b1a7209 */ /* 0x000fe20007810000 */
[----:B------:R-:W2:Y:S01]  /*197b0*/  MUFU.TANH R30, R30 ;  /* 0x0000001e001e7308 */ /* 0x000ea20000002400 */
[----:B0-----:R-:W-:Y:S02]  /*197c0*/  FSEL R109, R56, -INF , P3 ;  /* 0xff800000386d7808 */ /* 0x001fe40001800000 */
[----:B------:R-:W-:-:S02]  /*197d0*/  ISETP.GT.AND P3, PT, R6, 0x91, PT ;  /* 0x000000910600780c */ /* 0x000fc40003f64270 */
[----:B------:R-:W-:-:S03]  /*197e0*/  FMNMX.FTZ R26, R13, R26, !PT ;  /* 0x0000001a0d1a7209 */ /* 0x000fc60007810000 */
[----:B------:R-:W0:Y:S01]  /*197f0*/  MUFU.TANH R10, R10 ;  /* 0x0000000a000a7308 */ /* 0x000e220000002400 */
[----:B-1----:R-:W-:Y:S02]  /*19800*/  FSEL R157, R32, -INF , P2 ;  /* 0xff800000209d7808 */ /* 0x002fe40001000000 */
[----:B------:R-:W-:Y:S02]  /*19810*/  FMNMX.FTZ R28, R15, R26, !PT ;  /* 0x0000001a0f1c7209 */ /* 0x000fe40007810000 */
[----:B------:R-:W-:Y:S02]  /*19820*/  FMNMX.FTZ R60, R157, R60, !PT ;  /* 0x0000003c9d3c7209 */ /* 0x000fe40007810000 */
[----:B------:R-:W-:Y:S01]  /*19830*/  FMNMX.FTZ R28, R21, R28, !PT ;  /* 0x0000001c151c7209 */ /* 0x000fe20007810000 */
[----:B------:R-:W1:Y:S01]  /*19840*/  MUFU.TANH R40, R40 ;  /* 0x0000002800287308 */ /* 0x000e620000002400 */
[----:B--2---:R-:W-:Y:S02]  /*19850*/  FSEL R115, R30, -INF , P4 ;  /* 0xff8000001e737808 */ /* 0x004fe40002000000 */
[----:B------:R-:W-:-:S02]  /*19860*/  ISETP.GT.AND P4, PT, R6, 0x98, PT ;  /* 0x000000980600780c */ /* 0x000fc40003f84270 */
[----:B------:R-:W-:-:S03]  /*19870*/  FMNMX.FTZ R28, R41, R28, !PT ;  /* 0x0000001c291c7209 */ /* 0x000fc60007810000 */
[----:B------:R-:W2:Y:S01]  /*19880*/  MUFU.TANH R36, R36 ;  /* 0x0000002400247308 */ /* 0x000ea20000002400 */
[----:B0-----:R-:W-:Y:S01]  /*19890*/  FSEL R163, R10, -INF , P3 ;  /* 0xff8000000aa37808 */ /* 0x001fe20001800000 */
[----:B------:R-:W-:Y:S01]  /*198a0*/  IMAD.U32 R10, RZ, RZ, UR6 ;  /* 0x00000006ff0a7e24 */ /* 0x000fe2000f8e00ff */
[----:B------:R-:W-:Y:S02]  /*198b0*/  FMNMX.FTZ R28, R43, R28, !PT ;  /* 0x0000001c2b1c7209 */ /* 0x000fe40007810000 */
[----:B------:R-:W-:Y:S02]  /*198c0*/  FMNMX.FTZ R60, R163, R60, !PT ;  /* 0x0000003ca33c7209 */ /* 0x000fe40007810000 */
[----:B------:R-:W-:Y:S01]  /*198d0*/  FMNMX.FTZ R32, R45, R28, !PT ;  /* 0x0000001c2d207209 */ /* 0x000fe20007810000 */
[----:B------:R-:W0:Y:S01]  /*198e0*/  MUFU.TANH R12, R12 ;  /* 0x0000000c000c7308 */ /* 0x000e220000002400 */
[----:B-1----:R-:W-:Y:S01]  /*198f0*/  FSEL R117, R40, -INF , P5 ;  /* 0xff80000028757808 */ /* 0x002fe20002800000 */
[----:B------:R-:W-:Y:S01]  /*19900*/  FMUL.FTZ R40, R2, R34 ;  /* 0x0000002202287220 */ /* 0x000fe20000410000 */
[----:B------:R-:W-:-:S02]  /*19910*/  ISETP.GT.AND P5, PT, R6, 0x99, PT ;  /* 0x000000990600780c */ /* 0x000fc40003fa4270 */
[----:B------:R-:W-:-:S03]  /*19920*/  FMNMX.FTZ R32, R47, R32, !PT ;  /* 0x000000202f207209 */ /* 0x000fc60007810000 */
[----:B------:R-:W1:Y:S01]  /*19930*/  MUFU.TANH R40, R40 ;  /* 0x0000002800287308 */ /* 0x000e620000002400 */
[----:B--2---:R-:W-:Y:S01]  /*19940*/  FSEL R165, R36, -INF , P4 ;  /* 0xff80000024a57808 */ /* 0x004fe20002000000 */
[----:B------:R-:W-:Y:S01]  /*19950*/  FMUL.FTZ R36, R2, R39 ;  /* 0x0000002702247220 */ /* 0x000fe20000410000 */
[----:B------:R-:W-:Y:S02]  /*19960*/  FMNMX.FTZ R32, R49, R32, !PT ;  /* 0x0000002031207209 */ /* 0x000fe40007810000 */
[----:B------:R-:W-:Y:S02]  /*19970*/  FMNMX.FTZ R60, R165, R60, !PT ;  /* 0x0000003ca53c7209 */ /* 0x000fe40007810000 */
[----:B------:R-:W-:Y:S01]  /*19980*/  FMNMX.FTZ R32, R51, R32, !PT ;  /* 0x0000002033207209 */ /* 0x000fe20007810000 */
[----:B------:R-:W2:Y:S01]  /*19990*/  MUFU.TANH R42, R42 ;  /* 0x0000002a002a7308 */ /* 0x000ea20000002400 */
[----:B0-----:R-:W-:Y:S02]  /*199a0*/  FSEL R167, R12, -INF , P5 ;  /* 0xff8000000ca77808 */ /* 0x001fe40002800000 */
[----:B------:R-:W-:-:S02]  /*199b0*/  FMNMX.FTZ R34, R53, R32, !PT ;  /* 0x0000002035227209 */ /* 0x000fc40007810000 */
[----:B------:R-:W-:Y:S02]  /*199c0*/  FMNMX.FTZ R60, R167, R60, !PT ;  /* 0x0000003ca73c7209 */ /* 0x000fe40007810000 */
[----:B------:R-:W-:Y:S01]  /*199d0*/  FMNMX.FTZ R34, R55, R34, !PT ;  /* 0x0000002237227209 */ /* 0x000fe20007810000 */
[----:B------:R-:W-:Y:S02]  /*199e0*/  MUFU.TANH R38, R38 ;  /* 0x0000002600267308 */ /* 0x000fe40000002400 */
[----:B------:R-:W0:Y:S01]  /*199f0*/  SHFL.BFLY PT, R169, R60, 0x2, 0x1f ;  /* 0x0c401f003ca97f89 */ /* 0x000e2200000e0000 */
[----:B------:R-:W-:-:S04]  /*19a00*/  FMNMX.FTZ R34, R25, R34, !PT ;  /* 0x0000002219227209 */ /* 0x000fc80007810000 */
[----:B------:R-:W-:Y:S01]  /*19a10*/  FMNMX.FTZ R34, R57, R34, !PT ;  /* 0x0000002239227209 */ /* 0x000fe20007810000 */
[----:B------:R-:W3:Y:S03]  /*19a20*/  MUFU.TANH R36, R36 ;  /* 0x0000002400247308 */ /* 0x000ee60000002400 */
[----:B------:R-:W-:-:S04]  /*19a30*/  FMNMX.FTZ R44, R59, R34, !PT ;  /* 0x000000223b2c7209 */ /* 0x000fc80007810000 */
[----:B------:R-:W-:-:S04]  /*19a40*/  FMNMX.FTZ R44, R27, R44, !PT ;  /* 0x0000002c1b2c7209 */ /* 0x000fc80007810000 */
[----:B------:R-:W-:-:S04]  /*19a50*/  FMNMX.FTZ R44, R61, R44, !PT ;  /* 0x0000002c3d2c7209 */ /* 0x000fc80007810000 */
[----:B------:R-:W-:Y:S02]  /*19a60*/  FMNMX.FTZ R44, R63, R44, !PT ;  /* 0x0000002c3f2c7209 */ /* 0x000fe40007810000 */
[----:B0-----:R-:W-:-:S05]  /*19a70*/  FMNMX.FTZ R169, R60, R169, !PT ;  /* 0x000000a93ca97209 */ /* 0x001fca0007810000 */
[----:B------:R-:W0:Y:S02]  /*19a80*/  SHFL.BFLY PT, R120, R169, 0x1, 0x1f ;  /* 0x0c201f00a9787f89 */ /* 0x000e2400000e0000 */
[----:B0-----:R-:W-:-:S04]  /*19a90*/  FMNMX.FTZ R120, R169, R120, !PT ;  /* 0x00000078a9787209 */ /* 0x001fc80007810000 */
[C---:B------:R-:W-:Y:S01]  /*19aa0*/  FSETP.NEU.FTZ.AND P6, PT, R120.reuse, -INF , PT ;  /* 0xff8000007800780b */ /* 0x040fe20003fdd000 */
[----:B------:R-:W-:-:S05]  /*19ab0*/  FFMA.FTZ R30, R120, R10, -8 ;  /* 0xc1000000781e7423 */ /* 0x000fca000001000a */
[----:B------:R-:W-:-:S05]  /*19ac0*/  FSEL R30, R30, RZ, P6 ;  /* 0x000000ff1e1e7208 */ /* 0x000fca0003000000 */
[-CC-:B------:R-:W-:Y:S01]  /*19ad0*/  FFMA.FTZ R46, R79, R10.reuse, -R30.reuse ;  /* 0x0000000a4f2e7223 */ /* 0x180fe2000001081e */
[----:B------:R-:W-:-:S01]  /*19ae0*/  FFMA.FTZ R39, R97, R10, -R30 ;  /* 0x0000000a61277223 */ /* 0x000fc2000001081e */
[----:B-1----:R-:W-:Y:S01]  /*19af0*/  FSEL R97, R40, -INF , P2 ;  /* 0xff80000028617808 */ /* 0x002fe20001000000 */
[----:B------:R-:W-:-:S01]  /*19b00*/  FFMA.FTZ R6, R71, R10, -R30 ;  /* 0x0000000a47067223 */ /* 0x000fc2000001081e */
[----:B------:R0:W-:Y:S01]  /*19b10*/  MUFU.EX2 R32, R46 ;  /* 0x0000002e00207308 */ /* 0x0001e20000000800 */
[----:B------:R-:W-:-:S01]  /*19b20*/  FFMA.FTZ R71, R99, R10, -R30 ;  /* 0x0000000a63477223 */ /* 0x000fc2000001081e */
[-CC-:B------:R-:W-:Y:S01]  /*19b30*/  FFMA.FTZ R103, R103, R10.reuse, -R30.reuse ;  /* 0x0000000a67677223 */ /* 0x180fe2000001081e */
[----:B--2---:R-:W-:Y:S01]  /*19b40*/  FSEL R99, R42, -INF , P3 ;  /* 0xff8000002a637808 */ /* 0x004fe20001800000 */
[-CC-:B------:R-:W-:Y:S01]  /*19b50*/  FFMA.FTZ R12, R91, R10.reuse, -R30.reuse ;  /* 0x0000000a5b0c7223 */ /* 0x180fe2000001081e */
[----:B------:R-:W-:-:S01]  /*19b60*/  FFMA.FTZ R91, R105, R10, -R30 ;  /* 0x0000000a695b7223 */ /* 0x000fc2000001081e */
[----:B---3--:R-:W-:Y:S01]  /*19b70*/  FSEL R105, R36, -INF , P5 ;  /* 0xff80000024697808 */ /* 0x008fe20002800000 */
[----:B------:R-:W-:-:S01]  /*19b80*/  FFMA.FTZ R85, R85, R10, -R30 ;  /* 0x0000000a55557223 */ /* 0x000fc2000001081e */
[----:B------:R1:W-:Y:S01]  /*19b90*/  MUFU.EX2 R26, R103 ;  /* 0x00000067001a7308 */ /* 0x0003e20000000800 */
[----:B0-----:R-:W-:Y:S01]  /*19ba0*/  FMNMX.FTZ R46, R29, R44, !PT ;  /* 0x0000002c1d2e7209 */ /* 0x001fe20007810000 */
[-CC-:B------:R-:W-:Y:S01]  /*19bb0*/  FFMA.FTZ R121, R121, R10.reuse, -R30.reuse ;  /* 0x0000000a79797223 */ /* 0x180fe2000001081e */
[----:B------:R-:W-:-:S01]  /*19bc0*/  FFMA.FTZ R35, R8, R10, -R30 ;  /* 0x0000000a08237223 */ /* 0x000fc2000001081e */
[--C-:B------:R-:W-:Y:S01]  /*19bd0*/  FFMA.FTZ R8, R87, R10, -R30.reuse ;  /* 0x0000000a57087223 */ /* 0x100fe2000001081e */
[----:B------:R-:W-:Y:S01]  /*19be0*/  FMNMX.FTZ R46, R65, R46, !PT ;  /* 0x0000002e412e7209 */ /* 0x000fe20007810000 */
[-CC-:B------:R-:W-:Y:S01]  /*19bf0*/  FFMA.FTZ R40, R131, R10.reuse, -R30.reuse ;  /* 0x0000000a83287223 */ /* 0x180fe2000001081e */
[----:B------:R-:W-:-:S01]  /*19c00*/  FFMA.FTZ R101, R101, R10, -R30 ;  /* 0x0000000a65657223 */ /* 0x000fc2000001081e */
[----:B------:R-:W-:Y:S01]  /*19c10*/  MUFU.EX2 R34, R85 ;  /* 0x0000005500227308 */ /* 0x000fe20000000800 */
[----:B------:R-:W-:Y:S01]  /*19c20*/  FMNMX.FTZ R46, R67, R46, !PT ;  /* 0x0000002e432e7209 */ /* 0x000fe20007810000 */
[-CC-:B------:R-:W-:Y:S01]  /*19c30*/  FFMA.FTZ R107, R107, R10.reuse, -R30.reuse ;  /* 0x0000000a6b6b7223 */ /* 0x180fe2000001081e */
[----:B-1----:R-:W-:Y:S01]  /*19c40*/  FSEL R103, R38, -INF , P4 ;  /* 0xff80000026677808 */ /* 0x002fe20002000000 */
[--C-:B------:R-:W-:Y:S01]  /*19c50*/  FFMA.FTZ R113, R113, R10, -R30.reuse ;  /* 0x0000000a71717223 */ /* 0x100fe2000001081e */
[----:B------:R-:W-:Y:S01]  /*19c60*/  FMNMX.FTZ R46, R31, R46, !PT ;  /* 0x0000002e1f2e7209 */ /* 0x000fe20007810000 */
[-CC-:B------:R-:W-:Y:S01]  /*19c70*/  FFMA.FTZ R123, R123, R10.reuse, -R30.reuse ;  /* 0x0000000a7b7b7223 */ /* 0x180fe2000001081e */
[----:B------:R-:W-:-:S01]  /*19c80*/  FFMA.FTZ R127, R127, R10, -R30 ;  /* 0x0000000a7f7f7223 */ /* 0x000fc2000001081e */
[----:B------:R-:W-:Y:S01]  /*19c90*/  MUFU.EX2 R85, R121 ;  /* 0x0000007900557308 */ /* 0x000fe20000000800 */
[----:B------:R-:W-:Y:S01]  /*19ca0*/  FMNMX.FTZ R48, R69, R46, !PT ;  /* 0x0000002e45307209 */ /* 0x000fe20007810000 */
        /* <DEDUP_REMOVED lines=24> */
[----:B------:R-:W-:-:S03]  /*19e30*/  FFMA.FTZ R129, R167, R10, -R30 ;  /* 0x0000000aa7817223 */ /* 0x000fc6000001081e */
[----:B------:R-:W-:-:S03]  /*19e40*/  FMNMX.FTZ R50, R115, R50, !PT ;  /* 0x0000003273327209 */ /* 0x000fc60007810000 */
[----:B------:R-:W0:Y:S01]  /*19e50*/  MUFU.EX2 R39, R39 ;  /* 0x0000002700277308 */ /* 0x000e220000000800 */
[----:B------:R-:W-:-:S04]  /*19e60*/  FMNMX.FTZ R50, R117, R50, !PT ;  /* 0x0000003275327209 */ /* 0x000fc80007810000 */
[----:B------:R-:W-:-:S03]  /*19e70*/  FMNMX.FTZ R50, R97, R50, !PT ;  /* 0x0000003261327209 */ /* 0x000fc60007810000 */
[----:B------:R1:W-:Y:S01]  /*19e80*/  MUFU.EX2 R24, R101 ;  /* 0x0000006500187308 */ /* 0x0003e20000000800 */
[----:B------:R-:W-:-:S04]  /*19e90*/  FMNMX.FTZ R50, R99, R50, !PT ;  /* 0x0000003263327209 */ /* 0x000fc80007810000 */
[----:B------:R-:W-:-:S03]  /*19ea0*/  FMNMX.FTZ R50, R103, R50, !PT ;  /* 0x0000003267327209 */ /* 0x000fc60007810000 */
[----:B------:R2:W-:Y:S01]  /*19eb0*/  MUFU.EX2 R28, R107 ;  /* 0x0000006b001c7308 */ /* 0x0005e20000000800 */
[----:B------:R-:W-:Y:S01]  /*19ec0*/  FMNMX.FTZ R50, R105, R50, !PT ;  /* 0x0000003269327209 */ /* 0x000fe20007810000 */
[----:B-1----:R-:W-:Y:S01]  /*19ed0*/  FFMA.FTZ R101, R133, R10, -R30 ;  /* 0x0000000a85657223 */ /* 0x002fe2000001081e */
[----:B0-----:R-:W-:-:S03]  /*19ee0*/  F2FP.SATFINITE.E4M3.F32.PACK_AB_MERGE_C R200, R39, R8, RZ ;  /* 0x0000000827c8723e */ /* 0x001fc600048070ff */
[----:B------:R-:W0:Y:S01]  /*19ef0*/  SHFL.BFLY PT, R121, R50, 0x2, 0x1f ;  /* 0x0c401f0032797f89 */ /* 0x000e2200000e0000 */
[----:B------:R-:W-:Y:S01]  /*19f00*/  F2FP.SATFINITE.E4M3.F32.PACK_AB_MERGE_C R200, R35, R6, R200 ;  /* 0x0000000623c8723e */ /* 0x000fe200048070c8 */
[----:B------:R1:W3:Y:S01]  /*19f10*/  MUFU.EX2 R44, R113 ;  /* 0x00000071002c7308 */ /* 0x0002e20000000800 */
[----:B--2---:R-:W-:-:S07]  /*19f20*/  FFMA.FTZ R107, R137, R10, -R30 ;  /* 0x0000000a896b7223 */ /* 0x004fce000001081e */
[----:B------:R2:W-:Y:S01]  /*19f30*/  MUFU.EX2 R46, R123 ;  /* 0x0000007b002e7308 */ /* 0x0005e20000000800 */
[----:B-1----:R-:W-:-:S07]  /*19f40*/  FFMA.FTZ R113, R145, R10, -R30 ;  /* 0x0000000a91717223 */ /* 0x002fce000001081e */
[----:B------:R1:W-:Y:S01]  /*19f50*/  MUFU.EX2 R48, R127 ;  /* 0x0000007f00307308 */ /* 0x0003e20000000800 */
[----:B--2---:R-:W-:-:S01]  /*19f60*/  FFMA.FTZ R123, R151, R10, -R30 ;  /* 0x0000000a977b7223 */ /* 0x004fc2000001081e */
[----:B---3--:R-:W-:Y:S02]  /*19f70*/  F2FP.SATFINITE.E4M3.F32.PACK_AB_MERGE_C R208, R85, R44, RZ ;  /* 0x0000002c55d0723e */ /* 0x008fe400048070ff */
[----:B0-----:R-:W-:Y:S01]  /*19f80*/  FMNMX.FTZ R56, R50, R121, !PT ;  /* 0x0000007932387209 */ /* 0x001fe20007810000 */
[----:B------:R-:W-:-:S03]  /*19f90*/  FFMA.FTZ R50, R149, R10, -R30 ;  /* 0x0000000a95327223 */ /* 0x000fc6000001081e */
[----:B------:R-:W-:Y:S01]  /*19fa0*/  MUFU.EX2 R12, R12 ;  /* 0x0000000c000c7308 */ /* 0x000fe20000000800 */
[----:B-1----:R-:W-:-:S01]  /*19fb0*/  FFMA.FTZ R127, R163, R10, -R30 ;  /* 0x0000000aa37f7223 */ /* 0x002fc2000001081e */
[----:B------:R-:W0:Y:S06]  /*19fc0*/  SHFL.BFLY PT, R121, R56, 0x1, 0x1f ;  /* 0x0c201f0038797f89 */ /* 0x000e2c00000e0000 */
[----:B------:R-:W-:Y:S08]  /*19fd0*/  MUFU.EX2 R71, R71 ;  /* 0x0000004700477308 */ /* 0x000ff00000000800 */
[----:B------:R-:W-:Y:S08]  /*19fe0*/  MUFU.EX2 R20, R20 ;  /* 0x0000001400147308 */ /* 0x000ff00000000800 */
[----:B------:R-:W1:Y:S01]  /*19ff0*/  MUFU.EX2 R87, R87 ;  /* 0x0000005700577308 */ /* 0x000e620000000800 */
[----:B0-----:R-:W-:Y:S01]  /*1a000*/  FMNMX.FTZ R121, R56, R121, !PT ;  /* 0x0000007938797209 */ /* 0x001fe20007810000 */
[----:B------:R-:W-:-:S03]  /*1a010*/  FFMA.FTZ R56, R165, R10, -R30 ;  /* 0x0000000aa5387223 */ /* 0x000fc6000001081e */
[C---:B------:R-:W-:Y:S01]  /*1a020*/  FSETP.NEU.FTZ.AND P2, PT, R121.reuse, -INF , PT ;  /* 0xff8000007900780b */ /* 0x040fe20003f5d000 */
[----:B------:R-:W-:-:S02]  /*1a030*/  FFMA.FTZ R58, R121, R10, -8 ;  /* 0xc1000000793a7423 */ /* 0x000fc4000001000a */
[----:B------:R-:W-:Y:S03]  /*1a040*/  MUFU.EX2 R89, R89 ;  /* 0x0000005900597308 */ /* 0x000fe60000000800 */
[----:B------:R-:W-:Y:S02]  /*1a050*/  FSEL R58, R58, RZ, P2 ;  /* 0x000000ff3a3a7208 */ /* 0x000fe40001000000 */
[----:B------:R-:W-:-:S03]  /*1a060*/  ISETP.GE.AND P2, PT, R159, 0xa1, PT ;  /* 0x000000a19f00780c */ /* 0x000fc60003f46270 */
[----:B------:R-:W-:Y:S01]  /*1a070*/  MUFU.EX2 R91, R91 ;  /* 0x0000005b005b7308 */ /* 0x000fe20000000800 */
[----:B------:R-:W-:-:S01]  /*1a080*/  FFMA.FTZ R3, R3, R10, -R58 ;  /* 0x0000000a03037223 */ /* 0x000fc2000001083a */
[-CC-:B------:R-:W-:Y:S01]  /*1a090*/  FFMA.FTZ R4, R4, R10.reuse, -R58.reuse ;  /* 0x0000000a04047223 */ /* 0x180fe2000001083a */
[----:B------:R-:W-:-:S01]  /*1a0a0*/  FFMA.FTZ R62, R5, R10, -R58 ;  /* 0x0000000a053e7223 */ /* 0x000fc2000001083a */
[-CC-:B------:R-:W-:Y:S01]  /*1a0b0*/  FFMA.FTZ R131, R7, R10.reuse, -R58.reuse ;  /* 0x0000000a07837223 */ /* 0x180fe2000001083a */
[----:B------:R-:W-:-:S01]  /*1a0c0*/  FFMA.FTZ R5, R9, R10, -R58 ;  /* 0x0000000a09057223 */ /* 0x000fc2000001083a */
[-CC-:B------:R-:W-:Y:S01]  /*1a0d0*/  FFMA.FTZ R30, R11, R10.reuse, -R58.reuse ;  /* 0x0000000a0b1e7223 */ /* 0x180fe2000001083a */
[----:B------:R-:W-:-:S01]  /*1a0e0*/  FFMA.FTZ R11, R13, R10, -R58 ;  /* 0x0000000a0d0b7223 */ /* 0x000fc2000001083a */
[----:B------:R-:W-:Y:S01]  /*1a0f0*/  MUFU.EX2 R3, R3 ;  /* 0x0000000300037308 */ /* 0x000fe20000000800 */
[----:B------:R-:W-:-:S01]  /*1a100*/  FFMA.FTZ R7, R21, R10, -R58 ;  /* 0x0000000a15077223 */ /* 0x000fc2000001083a */
[-CC-:B------:R-:W-:Y:S01]  /*1a110*/  FFMA.FTZ R66, R25, R10.reuse, -R58.reuse ;  /* 0x0000000a19427223 */ /* 0x180fe2000001083a */
[----:B------:R-:W-:-:S01]  /*1a120*/  FFMA.FTZ R21, R27, R10, -R58 ;  /* 0x0000000a1b157223 */ /* 0x000fc2000001083a */
[----:B------:R-:W-:Y:S01]  /*1a130*/  FADD.FTZ R25, R6, R35 ;  /* 0x0000002306197221 */ /* 0x000fe20000010000 */
[----:B------:R-:W-:-:S01]  /*1a140*/  FFMA.FTZ R68, R15, R10, -R58 ;  /* 0x0000000a0f447223 */ /* 0x000fc2000001083a */
[-CC-:B------:R-:W-:Y:S01]  /*1a150*/  FFMA.FTZ R60, R41, R10.reuse, -R58.reuse ;  /* 0x0000000a293c7223 */ /* 0x180fe2000001083a */
[----:B------:R-:W-:-:S01]  /*1a160*/  FFMA.FTZ R29, R29, R10, -R58 ;  /* 0x0000000a1d1d7223 */ /* 0x000fc2000001083a */
[----:B------:R-:W0:Y:S01]  /*1a170*/  MUFU.EX2 R4, R4 ;  /* 0x0000000400047308 */ /* 0x000e220000000800 */
[----:B------:R-:W-:-:S01]  /*1a180*/  FADD.FTZ R76, R8, R25 ;  /* 0x00000019084c7221 */ /* 0x000fc20000010000 */
[-CC-:B------:R-:W-:Y:S01]  /*1a190*/  FFMA.FTZ R15, R43, R10.reuse, -R58.reuse ;  /* 0x0000000a2b0f7223 */ /* 0x180fe2000001083a */
[----:B------:R-:W-:-:S01]  /*1a1a0*/  FFMA.FTZ R70, R45, R10, -R58 ;  /* 0x0000000a2d467223 */ /* 0x000fc2000001083a */
[-CC-:B------:R-:W-:Y:S01]  /*1a1b0*/  FFMA.FTZ R9, R47, R10.reuse, -R58.reuse ;  /* 0x0000000a2f097223 */ /* 0x180fe2000001083a */
[----:B------:R-:W-:-:S01]  /*1a1c0*/  FFMA.FTZ R64, R49, R10, -R58 ;  /* 0x0000000a31407223 */ /* 0x000fc2000001083a */
[-CC-:B------:R-:W-:Y:S01]  /*1a1d0*/  FFMA.FTZ R41, R51, R10.reuse, -R58.reuse ;  /* 0x0000000a33297223 */ /* 0x180fe2000001083a */
[----:B------:R-:W-:-:S01]  /*1a1e0*/  FFMA.FTZ R74, R53, R10, -R58 ;  /* 0x0000000a354a7223 */ /* 0x000fc2000001083a */
[----:B------:R-:W2:Y:S01]  /*1a1f0*/  MUFU.EX2 R62, R62 ;  /* 0x0000003e003e7308 */ /* 0x000ea20000000800 */
[----:B------:R-:W-:-:S01]  /*1a200*/  FFMA.FTZ R13, R55, R10, -R58 ;  /* 0x0000000a370d7223 */ /* 0x000fc2000001083a */
[-CC-:B------:R-:W-:Y:S01]  /*1a210*/  FFMA.FTZ R43, R57, R10.reuse, -R58.reuse ;  /* 0x0000000a392b7223 */ /* 0x180fe2000001083a */
[----:B------:R-:W-:-:S01]  /*1a220*/  FFMA.FTZ R59, R59, R10, -R58 ;  /* 0x0000000a3b3b7223 */ /* 0x000fc2000001083a */
[-CC-:B------:R-:W-:Y:S01]  /*1a230*/  FFMA.FTZ R72, R61, R10.reuse, -R58.reuse ;  /* 0x0000000a3d487223 */ /* 0x180fe2000001083a */
[----:B------:R-:W-:-:S01]  /*1a240*/  FFMA.FTZ R45, R63, R10, -R58 ;  /* 0x0000000a3f2d7223 */ /* 0x000fc2000001083a */
[----:B-1----:R-:W-:Y:S01]  /*1a250*/  F2FP.SATFINITE.E4M3.F32.PACK_AB_MERGE_C R202, R87, R20, RZ ;  /* 0x0000001457ca723e */ /* 0x002fe200048070ff */
[----:B------:R-:W-:Y:S01]  /*1a260*/  @!P1 VIADD R25, R0, 0x33440 ;  /* 0x0003344000199836 */ /* 0x000fe20000000000 */
[----:B------:R-:W1:Y:S01]  /*1a270*/  MUFU.EX2 R131, R131 ;  /* 0x0000008300837308 */ /* 0x000e620000000800 */
[----:B0-----:R-:W-:-:S01]  /*1a280*/  FADD.FTZ R27, R3, R4 ;  /* 0x00000004031b7221 */ /* 0x001fc20000010000 */
[----:B------:R-:W-:Y:S01]  /*1a290*/  F2FP.SATFINITE.E4M3.F32.PACK_AB_MERGE_C R204, R91, R26, RZ ;  /* 0x0000001a5bcc723e */ /* 0x000fe200048070ff */
[----:B------:R-:W-:-:S01]  /*1a2a0*/  FFMA.FTZ R65, R65, R10, -R58 ;  /* 0x0000000a41417223 */ /* 0x000fc2000001083a */
[----:B------:R-:W-:Y:S01]  /*1a2b0*/  @!P1 PRMT R25, RZ, 0x654, R25 ;  /* 0x00000654ff199816 */ /* 0x000fe20000000019 */
[----:B------:R-:W-:-:S01]  /*1a2c0*/  FFMA.FTZ R67, R67, R10, -R58 ;  /* 0x0000000a43437223 */ /* 0x000fc2000001083a */
[-CC-:B------:R-:W-:Y:S01]  /*1a2d0*/  FFMA.FTZ R31, R31, R10.reuse, -R58.reuse ;  /* 0x0000000a1f1f7223 */ /* 0x180fe2000001083a */
[----:B------:R-:W-:-:S01]  /*1a2e0*/  FFMA.FTZ R69, R69, R10, -R58 ;  /* 0x0000000a45457223 */ /* 0x000fc2000001083a */
[----:B------:R-:W0:Y:S01]  /*1a2f0*/  MUFU.EX2 R5, R5 ;  /* 0x0000000500057308 */ /* 0x000e220000000800 */
[----:B--2---:R-:W-:-:S01]  /*1a300*/  FADD.FTZ R82, R62, R27 ;  /* 0x0000001b3e527221 */ /* 0x004fc20000010000 */
[----:B------:R-:W-:Y:S01]  /*1a310*/  FADD.FTZ R27, R39, R76 ;  /* 0x0000004c271b7221 */ /* 0x000fe20000010000 */
[----:B------:R2:W-:Y:S01]  /*1a320*/  @!P1 SYNCS.ARRIVE.TRANS64.RED.A1T0 RZ, [R25+URZ], RZ ;  /* 0x000000ff19ff99a7 */ /* 0x0005e2000810043f */
[----:B------:R-:W-:Y:S01]  /*1a330*/  F2FP.SATFINITE.E4M3.F32.PACK_AB_MERGE_C R202, R71, R12, R202 ;  /* 0x0000000c47ca723e */ /* 0x000fe200048070ca */
[----:B------:R-:W-:Y:S01]  /*1a340*/  FFMA.FTZ R33, R33, R10, -R58 ;  /* 0x0000000a21217223 */ /* 0x000fe2000001083a */
[----:B------:R-:W-:-:S01]  /*1a350*/  FADD.FTZ R76, R12, R27 ;  /* 0x0000001b0c4c7221 */ /* 0x000fc20000010000 */
[----:B------:R-:W-:Y:S01]  /*1a360*/  FFMA.FTZ R77, R77, R10, -R58 ;  /* 0x0000000a4d4d7223 */ /* 0x000fe2000001083a */
[----:B------:R-:W-:Y:S01]  /*1a370*/  MUFU.EX2 R30, R30 ;  /* 0x0000001e001e7308 */ /* 0x000fe20000000800 */
[----:B-1----:R-:W-:-:S01]  /*1a380*/  FADD.FTZ R82, R131, R82 ;  /* 0x0000005283527221 */ /* 0x002fc20000010000 */
[----:B------:R-:W-:Y:S01]  /*1a390*/  F2FP.SATFINITE.E4M3.F32.PACK_AB_MERGE_C R204, R89, R24, R204 ;  /* 0x0000001859cc723e */ /* 0x000fe200048070cc */
[----:B------:R-:W-:-:S01]  /*1a3a0*/  FFMA.FTZ R37, R37, R10, -R58 ;  /* 0x0000000a25257223 */ /* 0x000fc2000001083a */
[-CC-:B------:R-:W-:Y:S01]  /*1a3b0*/  FFMA.FTZ R109, R109, R10.reuse, -R58.reuse ;  /* 0x0000000a6d6d7223 */ /* 0x180fe2000001083a */
[----:B------:R-:W-:-:S01]  /*1a3c0*/  FFMA.FTZ R115, R115, R10, -R58 ;  /* 0x0000000a73737223 */ /* 0x000fc2000001083a */
[-CC-:B------:R-:W-:Y:S01]  /*1a3d0*/  FFMA.FTZ R117, R117, R10.reuse, -R58.reuse ;  /* 0x0000000a75757223 */ /* 0x180fe2000001083a */
[----:B------:R-:W-:-:S01]  /*1a3e0*/  FFMA.FTZ R97, R97, R10, -R58 ;  /* 0x0000000a61617223 */ /* 0x000fc2000001083a */
[----:B------:R-:W-:Y:S01]  /*1a3f0*/  MUFU.EX2 R11, R11 ;  /* 0x0000000b000b7308 */ /* 0x000fe20000000800 */
[----:B0-----:R-:W-:-:S01]  /*1a400*/  FADD.FTZ R27, R5, R82 ;  /* 0x00000052051b7221 */ /* 0x001fc20000010000 */
[----:B------:R-:W-:Y:S01]  /*1a410*/  F2FP.SATFINITE.E4M3.F32.PACK_AB_MERGE_C R201, R131, R62, RZ ;  /* 0x0000003e83c9723e */ /* 0x000fe200048070ff */
[----:B------:R-:W-:-:S01]  /*1a420*/  FFMA.FTZ R99, R99, R10, -R58 ;  /* 0x0000000a63637223 */ /* 0x000fc2000001083a */
[----:B------:R-:W-:Y:S01]  /*1a430*/  FFMA.FTZ R103, R103, R10, -R58 ;  /* 0x0000000a67677223 */ /* 0x000fe2000001083a */
[----:B------:R-:W-:Y:S01]  /*1a440*/  IMAD.MOV.U32 R63, RZ, RZ, R119 ;  /* 0x000000ffff3f7224 */ /* 0x000fe200078e0077 */
[----:B------:R-:W-:Y:S01]  /*1a450*/  F2FP.SATFINITE.E4M3.F32.PACK_AB_MERGE_C R201, R4, R3, R201 ;  /* 0x0000000304c9723e */ /* 0x000fe200048070c9 */
[--C-:B------:R-:W-:Y:S01]  /*1a460*/  IMAD.MOV.U32 R62, RZ, RZ, R119.reuse ;  /* 0x000000ffff3e7224 */ /* 0x100fe200078e0077 */
[----:B------:R-:W0:Y:S01]  /*1a470*/  MUFU.EX2 R68, R68 ;  /* 0x0000004400447308 */ /* 0x000e220000000800 */
[-C--:B------:R-:W-:Y:S01]  /*1a480*/  MOV R61, R119.reuse ;  /* 0x00000077003d7202 */ /* 0x080fe20000000f00 */
[--C-:B------:R-:W-:Y:S01]  /*1a490*/  IMAD.MOV.U32 R55, RZ, RZ, R119.reuse ;  /* 0x000000ffff377224 */ /* 0x100fe200078e0077 */
[-C--:B------:R-:W-:Y:S01]  /*1a4a0*/  MOV R57, R119.reuse ;  /* 0x0000007700397202 */ /* 0x080fe20000000f00 */
[--C-:B------:R-:W-:Y:S01]  /*1a4b0*/  IMAD.MOV.U32 R51, RZ, RZ, R119.reuse ;  /* 0x000000ffff337224 */ /* 0x100fe200078e0077 */
[-C--:B------:R-:W-:Y:S01]  /*1a4c0*/  MOV R53, R119.reuse ;  /* 0x0000007700357202 */ /* 0x080fe20000000f00 */
[----:B------:R-:W-:Y:S01]  /*1a4d0*/  IMAD.MOV.U32 R35, RZ, RZ, R119 ;  /* 0x000000ffff237224 */ /* 0x000fe200078e0077 */
[----:B------:R-:W-:Y:S01]  /*1a4e0*/  MOV R49, R119 ;  /* 0x0000007700317202 */ /* 0x000fe20000000f00 */
[----:B------:R-:W1:Y:S08]  /*1a4f0*/  MUFU.EX2 R7, R7 ;  /* 0x0000000700077308 */ /* 0x000e700000000800 */
[----:B------:R3:W-:Y:S01]  /*1a500*/  MUFU.EX2 R80, R29 ;  /* 0x0000001d00507308 */ /* 0x0007e20000000800 */
[----:B0-----:R-:W-:-:S04]  /*1a510*/  F2FP.SATFINITE.E4M3.F32.PACK_AB_MERGE_C R203, R68, R11, RZ ;  /* 0x0000000b44cb723e */ /* 0x001fc800048070ff */
[----:B------:R-:W-:-:S03]  /*1a520*/  F2FP.SATFINITE.E4M3.F32.PACK_AB_MERGE_C R203, R30, R5, R203 ;  /* 0x000000051ecb723e */ /* 0x000fc600048070cb */
[----:B------:R-:W0:Y:S01]  /*1a530*/  MUFU.EX2 R60, R60 ;  /* 0x0000003c003c7308 */ /* 0x000e220000000800 */
[----:B---3--:R-:W-:-:S01]  /*1a540*/  FADD.FTZ R29, R71, R76 ;  /* 0x0000004c471d7221 */ /* 0x008fc20000010000 */
[----:B------:R-:W-:Y:S01]  /*1a550*/  FADD.FTZ R76, R30, R27 ;  /* 0x0000001b1e4c7221 */ /* 0x000fe20000010000 */
[----:B------:R-:W-:-:S01]  /*1a560*/  FFMA.FTZ R27, R73, R10, -R58 ;  /* 0x0000000a491b7223 */ /* 0x000fc2000001083a */
[----:B------:R-:W-:Y:S01]  /*1a570*/  MOV R73, R119 ;  /* 0x0000007700497202 */ /* 0x000fe20000000f00 */
[----:B------:R-:W-:-:S01]  /*1a580*/  FADD.FTZ R82, R20, R29 ;  /* 0x0000001d14527221 */ /* 0x000fc20000010000 */
[----:B------:R-:W-:Y:S01]  /*1a590*/  FADD.FTZ R29, R11, R76 ;  /* 0x0000004c0b1d7221 */ /* 0x000fe20000010000 */
[----:B------:R-:W-:-:S01]  /*1a5a0*/  FFMA.FTZ R76, R75, R10, -R58 ;  /* 0x0000000a4b4c7223 */ /* 0x000fc2000001083a */
[----:B------:R-:W3:Y:S01]  /*1a5b0*/  MUFU.EX2 R15, R15 ;  /* 0x0000000f000f7308 */ /* 0x000ee20000000800 */
[----:B------:R-:W-:-:S01]  /*1a5c0*/  FADD.FTZ R47, R87, R82 ;  /* 0x00000052572f7221 */ /* 0x000fc20000010000 */
[----:B------:R-:W-:Y:S01]  /*1a5d0*/  FADD.FTZ R82, R68, R29 ;  /* 0x0000001d44527221 */ /* 0x000fe20000010000 */
[----:B------:R-:W-:-:S01]  /*1a5e0*/  FFMA.FTZ R58, R105, R10, -R58 ;  /* 0x0000000a693a7223 */ /* 0x000fc2000001083a */
[----:B------:R-:W-:Y:S01]  /*1a5f0*/  MOV R105, R119 ;  /* 0x0000007700697202 */ /* 0x000fe20000000f00 */
[----:B------:R-:W-:-:S01]  /*1a600*/  FADD.FTZ R84, R24, R47 ;  /* 0x0000002f18547221 */ /* 0x000fc20000010000 */
[----:B-1----:R-:W-:Y:S01]  /*1a610*/  FADD.FTZ R29, R7, R82 ;  /* 0x00000052071d7221 */ /* 0x002fe20000010000 */
[----:B------:R-:W-:Y:S01]  /*1a620*/  IMAD.MOV.U32 R87, RZ, RZ, R119 ;  /* 0x000000ffff577224 */ /* 0x000fe200078e0077 */
[----:B------:R-:W1:Y:S01]  /*1a630*/  MUFU.EX2 R70, R70 ;  /* 0x0000004600467308 */ /* 0x000e620000000800 */
[----:B------:R-:W-:-:S01]  /*1a640*/  FADD.FTZ R47, R89, R84 ;  /* 0x00000054592f7221 */ /* 0x000fc20000010000 */
[----:B0-----:R-:W-:Y:S01]  /*1a650*/  FADD.FTZ R84, R60, R29 ;  /* 0x0000001d3c547221 */ /* 0x001fe20000010000 */
[----:B------:R-:W-:Y:S01]  /*1a660*/  MOV R89, R119 ;  /* 0x0000007700597202 */ /* 0x000fe20000000f00 */
[----:B------:R-:W-:-:S02]  /*1a670*/  IMAD.MOV.U32 R75, RZ, RZ, R119 ;  /* 0x000000ffff4b7224 */ /* 0x000fc400078e0077 */
[----:B------:R-:W-:-:S01]  /*1a680*/  FADD.FTZ R86, R26, R47 ;  /* 0x0000002f1a567221 */ /* 0x000fc20000010000 */
[----:B------:R-:W-:Y:S01]  /*1a690*/  IMAD.MOV.U32 R71, RZ, RZ, R119 ;  /* 0x000000ffff477224 */ /* 0x000fe200078e0077 */
[----:B------:R-:W0:Y:S01]  /*1a6a0*/  MUFU.EX2 R9, R9 ;  /* 0x0000000900097308 */ /* 0x000e220000000800 */
[----:B---3--:R-:W-:-:S01]  /*1a6b0*/  FADD.FTZ R29, R15, R84 ;  /* 0x000000540f1d7221 */ /* 0x008fc20000010000 */
[----:B------:R-:W-:Y:S01]  /*1a6c0*/  FADD.FTZ R47, R91, R86 ;  /* 0x000000565b2f7221 */ /* 0x000fe20000010000 */
[--C-:B------:R-:W-:Y:S02]  /*1a6d0*/  IMAD.MOV.U32 R91, RZ, RZ, R119.reuse ;  /* 0x000000ffff5b7224 */ /* 0x100fe400078e0077 */
[----:B------:R-:W-:Y:S02]  /*1a6e0*/  IMAD.MOV.U32 R68, RZ, RZ, R119 ;  /* 0x000000ffff447224 */ /* 0x000fe400078e0077 */
[----:B------:R-:W-:-:S01]  /*1a6f0*/  FADD.FTZ R86, R28, R47 ;  /* 0x0000002f1c567221 */ /* 0x000fc20000010000 */
[----:B------:R-:W-:Y:S01]  /*1a700*/  IMAD.MOV.U32 R30, RZ, RZ, R119 ;  /* 0x000000ffff1e7224 */ /* 0x000fe200078e0077 */
[----:B------:R-:W3:Y:S01]  /*1a710*/  MUFU.EX2 R81, R81 ;  /* 0x0000005100517308 */ /* 0x000ee20000000800 */
[----:B-1----:R-:W-:-:S01]  /*1a720*/  FADD.FTZ R84, R70, R29 ;  /* 0x0000001d46547221 */ /* 0x002fc20000010000 */
[----:B------:R-:W-:Y:S01]  /*1a730*/  F2FP.SATFINITE.E4M3.F32.PACK_AB_MERGE_C R205, R70, R15, RZ ;  /* 0x0000000f46cd723e */ /* 0x000fe200048070ff */
[----:B------:R-:W-:-:S03]  /*1a740*/  IMAD.MOV.U32 R70, RZ, RZ, R119 ;  /* 0x000000ffff467224 */ /* 0x000fc600078e0077 */
[----:B------:R-:W-:Y:S01]  /*1a750*/  F2FP.SATFINITE.E4M3.F32.PACK_AB_MERGE_C R205, R60, R7, R205 ;  /* 0x000000073ccd723e */ /* 0x000fe200048070cd */
[----:B------:R-:W-:Y:S01]  /*1a760*/  IMAD.MOV.U32 R60, RZ, RZ, R119 ;  /* 0x000000ffff3c7224 */ /* 0x000fe200078e0077 */
[----:B------:R-:W1:Y:S01]  /*1a770*/  MUFU.EX2 R64, R64 ;  /* 0x0000004000407308 */ /* 0x000e620000000800 */
[----:B0-----:R-:W-:-:S07]  /*1a780*/  FADD.FTZ R29, R9, R84 ;  /* 0x00000054091d7221 */ /* 0x001fce0000010000 */
[----:B------:R-:W0:Y:S01]  /*1a790*/  MUFU.EX2 R41, R41 ;  /* 0x0000002900297308 */ /* 0x000e220000000800 */
[----:B---3--:R-:W-:-:S04]  /*1a7a0*/  FADD.FTZ R47, R81, R86 ;  /* 0x00000056512f7221 */ /* 0x008fc80000010000 */
[----:B------:R-:W-:-:S03]  /*1a7b0*/  FADD.FTZ R86, R32, R47 ;  /* 0x0000002f20567221 */ /* 0x000fc60000010000 */
[----:B------:R-:W3:Y:S01]  /*1a7c0*/  MUFU.EX2 R79, R79 ;  /* 0x0000004f004f7308 */ /* 0x000ee20000000800 */
[----:B-1----:R-:W-:-:S07]  /*1a7d0*/  FADD.FTZ R84, R64, R29 ;  /* 0x0000001d40547221 */ /* 0x002fce0000010000 */
[----:B------:R-:W1:Y:S01]  /*1a7e0*/  MUFU.EX2 R74, R74 ;  /* 0x0000004a004a7308 */ /* 0x000e620000000800 */
[----:B0-----:R-:W-:-:S07]  /*1a7f0*/  FADD.FTZ R29, R41, R84 ;  /* 0x00000054291d7221 */ /* 0x001fce0000010000 */
[----:B------:R-:W0:Y:S01]  /*1a800*/  MUFU.EX2 R13, R13 ;  /* 0x0000000d000d7308 */ /* 0x000e220000000800 */
[----:B---3--:R-:W-:-:S01]  /*1a810*/  FADD.FTZ R47, R79, R86 ;  /* 0x000000564f2f7221 */ /* 0x008fc20000010000 */
[----:B------:R-:W-:Y:S01]  /*1a820*/  F2FP.SATFINITE.E4M3.F32.PACK_AB_MERGE_C R206, R79, R32, RZ ;  /* 0x000000204fce723e */ /* 0x000fe200048070ff */
[----:B------:R-:W-:Y:S02]  /*1a830*/  IMAD.MOV.U32 R86, RZ, RZ, R119 ;  /* 0x000000ffff567224 */ /* 0x000fe400078e0077 */
[----:B------:R-:W-:Y:S01]  /*1a840*/  FADD.FTZ R84, R34, R47 ;  /* 0x0000002f22547221 */ /* 0x000fe20000010000 */
[----:B------:R-:W-:Y:S01]  /*1a850*/  F2FP.SATFINITE.E4M3.F32.PACK_AB_MERGE_C R206, R81, R28, R206 ;  /* 0x0000001c51ce723e */ /* 0x000fe200048070ce */
[----:B------:R-:W-:Y:S01]  /*1a860*/  IMAD.MOV.U32 R79, RZ, RZ, R119 ;  /* 0x000000ffff4f7224 */ /* 0x000fe200078e0077 */
[----:B------:R-:W3:Y:S01]  /*1a870*/  MUFU.EX2 R83, R83 ;  /* 0x0000005300537308 */ /* 0x000ee20000000800 */
[----:B-1----:R-:W-:-:S01]  /*1a880*/  FADD.FTZ R8, R74, R29 ;  /* 0x0000001d4a087221 */ /* 0x002fc20000010000 */
[----:B------:R-:W-:Y:S01]  /*1a890*/  F2FP.SATFINITE.E4M3.F32.PACK_AB_MERGE_C R41, R74, R41, RZ ;  /* 0x000000294a29723e */ /* 0x000fe200048070ff */
[--C-:B------:R-:W-:Y:S01]  /*1a8a0*/  IMAD.MOV.U32 R74, RZ, RZ, R119.reuse ;  /* 0x000000ffff4a7224 */ /* 0x100fe200078e0077 */
[----:B------:R-:W-:Y:S01]  /*1a8b0*/  MOV R81, R119 ;  /* 0x0000007700517202 */ /* 0x000fe20000000f00 */
[----:B------:R-:W-:Y:S01]  /*1a8c0*/  IMAD.MOV.U32 R47, RZ, RZ, R119 ;  /* 0x000000ffff2f7224 */ /* 0x000fe200078e0077 */
[----:B------:R-:W-:Y:S01]  /*1a8d0*/  F2FP.SATFINITE.E4M3.F32.PACK_AB_MERGE_C R207, R64, R9, R41 ;  /* 0x0000000940cf723e */ /* 0x000fe20004807029 */
[----:B------:R-:W-:Y:S01]  /*1a8e0*/  IMAD.MOV.U32 R64, RZ, RZ, R119 ;  /* 0x000000ffff407224 */ /* 0x000fe200078e0077 */
[----:B------:R-:W1:Y:S01]  /*1a8f0*/  MUFU.EX2 R66, R66 ;  /* 0x0000004200427308 */ /* 0x000e620000000800 */
[----:B0-----:R-:W-:-:S01]  /*1a900*/  FADD.FTZ R29, R13, R8 ;  /* 0x000000080d1d7221 */ /* 0x001fc20000010000 */
[----:B------:R-:W-:Y:S01]  /*1a910*/  MOV R41, R119 ;  /* 0x0000007700297202 */ /* 0x000fe20000000f00 */
[----:B------:R-:W-:-:S05]  /*1a920*/  IMAD.MOV.U32 R28, RZ, RZ, R119 ;  /* 0x000000ffff1c7224 */ /* 0x000fca00078e0077 */
[----:B------:R-:W0:Y:S01]  /*1a930*/  MUFU.EX2 R43, R43 ;  /* 0x0000002b002b7308 */ /* 0x000e220000000800 */
[----:B---3--:R-:W-:-:S01]  /*1a940*/  FADD.FTZ R39, R83, R84 ;  /* 0x0000005453277221 */ /* 0x008fc20000010000 */
[----:B------:R-:W-:Y:S01]  /*1a950*/  F2FP.SATFINITE.E4M3.F32.PACK_AB_MERGE_C R208, R83, R34, R208 ;  /* 0x0000002253d0723e */ /* 0x000fe200048070d0 */
[----:B------:R-:W-:Y:S02]  /*1a960*/  IMAD.MOV.U32 R84, RZ, RZ, R119 ;  /* 0x000000ffff547224 */ /* 0x000fe400078e0077 */
[----:B------:R-:W-:Y:S01]  /*1a970*/  FADD.FTZ R26, R44, R39 ;  /* 0x000000272c1a7221 */ /* 0x000fe20000010000 */
[----:B------:R-:W-:Y:S02]  /*1a980*/  IMAD.MOV.U32 R83, RZ, RZ, R119 ;  /* 0x000000ffff537224 */ /* 0x000fe400078e0077 */
[----:B------:R3:W4:Y:S01]  /*1a990*/  MUFU.EX2 R78, R59 ;  /* 0x0000003b004e7308 */ /* 0x0007220000000800 */
[----:B-1----:R-:W-:-:S01]  /*1a9a0*/  FADD.FTZ R20, R66, R29 ;  /* 0x0000001d42147221 */ /* 0x002fc20000010000 */
[----:B------:R-:W-:Y:S01]  /*1a9b0*/  FADD.FTZ R85, R85, R26 ;  /* 0x0000001a55557221 */ /* 0x000fe20000010000 */
[----:B------:R-:W-:-:S02]  /*1a9c0*/  IMAD.MOV.U32 R44, RZ, RZ, R119 ;  /* 0x000000ffff2c7224 */ /* 0x000fc400078e0077 */
[----:B------:R-:W-:Y:S02]  /*1a9d0*/  IMAD.MOV.U32 R39, RZ, RZ, R119 ;  /* 0x000000ffff277224 */ /* 0x000fe400078e0077 */
[----:B------:R-:W-:-:S01]  /*1a9e0*/  FADD.FTZ R26, R46, R85 ;  /* 0x000000552e1a7221 */ /* 0x000fc20000010000 */
[----:B------:R-:W-:Y:S01]  /*1a9f0*/  MOV R85, R119 ;  /* 0x0000007700557202 */ /* 0x000fe20000000f00 */
[----:B------:R-:W1:Y:S01]  /*1aa00*/  MUFU.EX2 R21, R21 ;  /* 0x0000001500157308 */ /* 0x000e620000000800 */
[----:B0-----:R-:W-:-:S01]  /*1aa10*/  FADD.FTZ R29, R43, R20 ;  /* 0x000000142b1d7221 */ /* 0x001fc20000010000 */
[--C-:B---3--:R-:W-:Y:S02]  /*1aa20*/  IMAD.MOV.U32 R59, RZ, RZ, R119.reuse ;  /* 0x000000ffff3b7224 */ /* 0x108fe400078e0077 */
[----:B------:R-:W-:-:S04]  /*1aa30*/  IMAD.MOV.U32 R34, RZ, RZ, R119 ;  /* 0x000000ffff227224 */ /* 0x000fc800078e0077 */
[----:B------:R-:W0:Y:S01]  /*1aa40*/  MUFU.EX2 R93, R93 ;  /* 0x0000005d005d7308 */ /* 0x000e220000000800 */
[----:B----4-:R-:W-:-:S01]  /*1aa50*/  FADD.FTZ R20, R78, R29 ;  /* 0x0000001d4e147221 */ /* 0x010fc20000010000 */
[----:B------:R-:W-:Y:S01]  /*1aa60*/  F2FP.SATFINITE.E4M3.F32.PACK_AB_MERGE_C R43, R78, R43, RZ ;  /* 0x0000002b4e2b723e */ /* 0x000fe200048070ff */
[----:B------:R-:W-:Y:S01]  /*1aa70*/  IMAD.MOV.U32 R78, RZ, RZ, R119 ;  /* 0x000000ffff4e7224 */ /* 0x000fe200078e0077 */
[----:B------:R-:W-:Y:S02]  /*1aa80*/  MOV R29, R119 ;  /* 0x00000077001d7202 */ /* 0x000fe40000000f00 */
[----:B------:R-:W-:Y:S01]  /*1aa90*/  F2FP.SATFINITE.E4M3.F32.PACK_AB_MERGE_C R209, R66, R13, R43 ;  /* 0x0000000d42d1723e */ /* 0x000fe2000480702b */
[----:B------:R-:W-:Y:S01]  /*1aaa0*/  IMAD.MOV.U32 R66, RZ, RZ, R119 ;  /* 0x000000ffff427224 */ /* 0x000fe200078e0077 */
[----:B------:R-:W3:Y:S01]  /*1aab0*/  MUFU.EX2 R72, R72 ;  /* 0x0000004800487308 */ /* 0x000ee20000000800 */
[----:B-1----:R-:W-:-:S01]  /*1aac0*/  FADD.FTZ R11, R21, R20 ;  /* 0x00000014150b7221 */ /* 0x002fc20000010000 */
[----:B------:R-:W-:-:S06]  /*1aad0*/  IMAD.MOV.U32 R43, RZ, RZ, R119 ;  /* 0x000000ffff2b7224 */ /* 0x000fcc00078e0077 */
[----:B------:R-:W1:Y:S01]  /*1aae0*/  MUFU.EX2 R45, R45 ;  /* 0x0000002d002d7308 */ /* 0x000e620000000800 */
[----:B0-----:R-:W-:-:S04]  /*1aaf0*/  FADD.FTZ R15, R93, R26 ;  /* 0x0000001a5d0f7221 */ /* 0x001fc80000010000 */
[----:B------:R-:W-:-:S03]  /*1ab00*/  FADD.FTZ R32, R48, R15 ;  /* 0x0000000f30207221 */ /* 0x000fc60000010000 */
[----:B------:R-:W0:Y:S01]  /*1ab10*/  MUFU.EX2 R95, R95 ;  /* 0x0000005f005f7308 */ /* 0x000e220000000800 */
[----:B---3--:R-:W-:-:S07]  /*1ab20*/  FADD.FTZ R26, R72, R11 ;  /* 0x0000000b481a7221 */ /* 0x008fce0000010000 */
[----:B------:R-:W3:Y:S01]  /*1ab30*/  MUFU.EX2 R40, R40 ;  /* 0x0000002800287308 */ /* 0x000ee20000000800 */
[----:B-1----:R-:W-:-:S01]  /*1ab40*/  FADD.FTZ R11, R45, R26 ;  /* 0x0000001a2d0b7221 */ /* 0x002fc20000010000 */
[C---:B------:R-:W-:Y:S01]  /*1ab50*/  F2FP.SATFINITE.E4M3.F32.PACK_AB_MERGE_C R45, R80.reuse, R45, RZ ;  /* 0x0000002d502d723e */ /* 0x040fe200048070ff */
[----:B------:R-:W-:Y:S02]  /*1ab60*/  IMAD.MOV.U32 R26, RZ, RZ, R119 ;  /* 0x000000ffff1a7224 */ /* 0x000fe400078e0077 */
[----:B------:R-:W-:Y:S01]  /*1ab70*/  FADD.FTZ R11, R80, R11 ;  /* 0x0000000b500b7221 */ /* 0x000fe20000010000 */
[----:B------:R-:W-:Y:S01]  /*1ab80*/  F2FP.SATFINITE.E4M3.F32.PACK_AB_MERGE_C R211, R72, R21, R45 ;  /* 0x0000001548d3723e */ /* 0x000fe2000480702d */
[--C-:B------:R-:W-:Y:S01]  /*1ab90*/  IMAD.MOV.U32 R80, RZ, RZ, R119.reuse ;  /* 0x000000ffff507224 */ /* 0x100fe200078e0077 */
[----:B------:R1:W4:Y:S01]  /*1aba0*/  MUFU.EX2 R0, R65 ;  /* 0x0000004100007308 */ /* 0x0003220000000800 */
[C---:B0-----:R-:W-:Y:S01]  /*1abb0*/  F2FP.SATFINITE.E4M3.F32.PACK_AB_MERGE_C R210, R95.reuse, R48, RZ ;  /* 0x000000305fd2723e */ /* 0x041fe200048070ff */
[----:B------:R-:W-:Y:S01]  /*1abc0*/  FADD.FTZ R95, R95, R32 ;  /* 0x000000205f5f7221 */ /* 0x000fe20000010000 */
[--C-:B------:R-:W-:Y:S01]  /*1abd0*/  IMAD.MOV.U32 R72, RZ, RZ, R119.reuse ;  /* 0x000000ffff487224 */ /* 0x100fe200078e0077 */
[----:B------:R-:W-:Y:S01]  /*1abe0*/  MOV R45, R119 ;  /* 0x00000077002d7202 */ /* 0x000fe20000000f00 */
[--C-:B------:R-:W-:Y:S01]  /*1abf0*/  IMAD.MOV.U32 R48, RZ, RZ, R119.reuse ;  /* 0x000000ffff307224 */ /* 0x100fe200078e0077 */
[----:B------:R-:W-:Y:S01]  /*1ac00*/  F2FP.SATFINITE.E4M3.F32.PACK_AB_MERGE_C R210, R93, R46, R210 ;  /* 0x0000002e5dd2723e */ /* 0x000fe200048070d2 */
[----:B------:R-:W-:Y:S01]  /*1ac10*/  IMAD.MOV.U32 R46, RZ, RZ, R119 ;  /* 0x000000ffff2e7224 */ /* 0x000fe200078e0077 */
[----:B------:R-:W0:Y:S01]  /*1ac20*/  MUFU.EX2 R101, R101 ;  /* 0x0000006500657308 */ /* 0x000e220000000800 */
[----:B---3--:R-:W-:-:S01]  /*1ac30*/  FADD.FTZ R6, R40, R95 ;  /* 0x0000005f28067221 */ /* 0x008fc20000010000 */
[--C-:B------:R-:W-:Y:S01]  /*1ac40*/  IMAD.MOV.U32 R95, RZ, RZ, R119.reuse ;  /* 0x000000ffff5f7224 */ /* 0x100fe200078e0077 */
[-C--:B------:R-:W-:Y:S01]  /*1ac50*/  MOV R93, R119.reuse ;  /* 0x00000077005d7202 */ /* 0x080fe20000000f00 */
[----:B------:R-:W-:Y:S01]  /*1ac60*/  IMAD.MOV.U32 R32, RZ, RZ, R119 ;  /* 0x000000ffff207224 */ /* 0x000fe200078e0077 */
[----:B-1----:R-:W-:-:S03]  /*1ac70*/  MOV R65, R119 ;  /* 0x0000007700417202 */ /* 0x002fc60000000f00 */
[----:B--2---:R1:W2:Y:S01]  /*1ac80*/  MUFU.EX2 R25, R67 ;  /* 0x0000004300197308 */ /* 0x0042a20000000800 */
[----:B----4-:R-:W-:-:S07]  /*1ac90*/  FADD.FTZ R12, R0, R11 ;  /* 0x0000000b000c7221 */ /* 0x010fce0000010000 */
[----:B------:R-:W3:Y:S01]  /*1aca0*/  MUFU.EX2 R36, R36 ;  /* 0x0000002400247308 */ /* 0x000ee20000000800 */
[----:B0-----:R-:W-:-:S01]  /*1acb0*/  FADD.FTZ R11, R101, R6 ;  /* 0x00000006650b7221 */ /* 0x001fc20000010000 */
[----:B-1----:R-:W-:-:S06]  /*1acc0*/  IMAD.MOV.U32 R67, RZ, RZ, R119 ;  /* 0x000000ffff437224 */ /* 0x002fcc00078e0077 */
[----:B------:R-:W0:Y:S01]  /*1acd0*/  MUFU.EX2 R31, R31 ;  /* 0x0000001f001f7308 */ /* 0x000e220000000800 */
[----:B--2---:R-:W-:-:S07]  /*1ace0*/  FADD.FTZ R12, R25, R12 ;  /* 0x0000000c190c7221 */ /* 0x004fce0000010000 */
[----:B------:R-:W1:Y:S01]  /*1acf0*/  MUFU.EX2 R107, R107 ;  /* 0x0000006b006b7308 */ /* 0x000e620000000800 */
[----:B---3--:R-:W-:-:S07]  /*1ad00*/  FADD.FTZ R24, R36, R11 ;  /* 0x0000000b24187221 */ /* 0x008fce0000010000 */
[----:B------:R2:W3:Y:S01]  /*1ad10*/  MUFU.EX2 R82, R69 ;  /* 0x0000004500527308 */ /* 0x0004e20000000800 */
[----:B0-----:R-:W-:-:S07]  /*1ad20*/  FADD.FTZ R11, R31, R12 ;  /* 0x0000000c1f0b7221 */ /* 0x001fce0000010000 */
[----:B------:R-:W0:Y:S01]  /*1ad30*/  MUFU.EX2 R38, R38 ;  /* 0x0000002600267308 */ /* 0x000e220000000800 */
[C---:B-1----:R-:W-:Y:S01]  /*1ad40*/  F2FP.SATFINITE.E4M3.F32.PACK_AB_MERGE_C R212, R107.reuse, R36, RZ ;  /* 0x000000246bd4723e */ /* 0x042fe200048070ff */
[----:B------:R-:W-:Y:S01]  /*1ad50*/  FADD.FTZ R107, R107, R24 ;  /* 0x000000186b6b7221 */ /* 0x000fe20000010000 */
[-C--:B--2---:R-:W-:Y:S01]  /*1ad60*/  MOV R69, R119.reuse ;  /* 0x0000007700457202 */ /* 0x084fe20000000f00 */
[--C-:B------:R-:W-:Y:S01]  /*1ad70*/  IMAD.MOV.U32 R36, RZ, RZ, R119.reuse ;  /* 0x000000ffff247224 */ /* 0x100fe200078e0077 */
[----:B------:R-:W-:Y:S01]  /*1ad80*/  F2FP.SATFINITE.E4M3.F32.PACK_AB_MERGE_C R212, R101, R40, R212 ;  /* 0x0000002865d4723e */ /* 0x000fe200048070d4 */
[----:B------:R-:W-:Y:S01]  /*1ad90*/  IMAD.MOV.U32 R40, RZ, RZ, R119 ;  /* 0x000000ffff287224 */ /* 0x000fe200078e0077 */
[----:B------:R-:W-:Y:S01]  /*1ada0*/  MOV R101, R119 ;  /* 0x0000007700657202 */ /* 0x000fe20000000f00 */
[----:B------:R-:W1:Y:S01]  /*1adb0*/  MUFU.EX2 R27, R27 ;  /* 0x0000001b001b7308 */ /* 0x000e620000000800 */
[C---:B---3--:R-:W-:Y:S01]  /*1adc0*/  F2FP.SATFINITE.E4M3.F32.PACK_AB_MERGE_C R31, R82.reuse, R31, RZ ;  /* 0x0000001f521f723e */ /* 0x048fe200048070ff */
[----:B------:R-:W-:-:S03]  /*1add0*/  FADD.FTZ R82, R82, R11 ;  /* 0x0000000b52527221 */ /* 0x000fc60000010000 */
[----:B------:R-:W-:Y:S01]  /*1ade0*/  F2FP.SATFINITE.E4M3.F32.PACK_AB_MERGE_C R213, R25, R0, R31 ;  /* 0x0000000019d5723e */ /* 0x000fe2000480701f */
[----:B------:R-:W-:Y:S01]  /*1adf0*/  IMAD.MOV.U32 R31, RZ, RZ, R119 ;  /* 0x000000ffff1f7224 */ /* 0x000fe200078e0077 */
[----:B------:R-:W-:Y:S01]  /*1ae00*/  MOV R25, R119 ;  /* 0x0000007700197202 */ /* 0x000fe20000000f00 */
[----:B------:R-:W2:Y:S01]  /*1ae10*/  MUFU.EX2 R111, R111 ;  /* 0x0000006f006f7308 */ /* 0x000ea20000000800 */
[----:B0-----:R-:W-:-:S01]  /*1ae20*/  FADD.FTZ R12, R38, R107 ;  /* 0x0000006b260c7221 */ /* 0x001fc20000010000 */
[----:B------:R-:W-:-:S06]  /*1ae30*/  IMAD.MOV.U32 R107, RZ, RZ, R119 ;  /* 0x000000ffff6b7224 */ /* 0x000fcc00078e0077 */
[----:B------:R-:W0:Y:S01]  /*1ae40*/  MUFU.EX2 R76, R76 ;  /* 0x0000004c004c7308 */ /* 0x000e220000000800 */
[----:B-1----:R-:W-:-:S01]  /*1ae50*/  FADD.FTZ R11, R27, R82 ;  /* 0x000000521b0b7221 */ /* 0x002fc20000010000 */
[----:B------:R-:W-:-:S06]  /*1ae60*/  IMAD.MOV.U32 R82, RZ, RZ, R119 ;  /* 0x000000ffff527224 */ /* 0x000fcc00078e0077 */
[----:B------:R-:W-:Y:S01]  /*1ae70*/  MUFU.EX2 R42, R42 ;  /* 0x0000002a002a7308 */ /* 0x000fe20000000800 */
[----:B--2---:R-:W-:-:S07]  /*1ae80*/  FADD.FTZ R15, R111, R12 ;  /* 0x0000000c6f0f7221 */ /* 0x004fce0000010000 */
[----:B------:R-:W1:Y:S01]  /*1ae90*/  MUFU.EX2 R113, R113 ;  /* 0x0000007100717308 */ /* 0x000e620000000800 */
[----:B0-----:R-:W-:-:S07]  /*1aea0*/  FADD.FTZ R24, R76, R11 ;  /* 0x0000000b4c187221 */ /* 0x001fce0000010000 */
[----:B------:R-:W0:Y:S08]  /*1aeb0*/  MUFU.EX2 R33, R33 ;  /* 0x0000002100217308 */ /* 0x000e300000000800 */
[----:B------:R2:W3:Y:S01]  /*1aec0*/  MUFU.EX2 R8, R77 ;  /* 0x0000004d00087308 */ /* 0x0004e20000000800 */
[----:B-1----:R-:W-:Y:S01]  /*1aed0*/  F2FP.SATFINITE.E4M3.F32.PACK_AB_MERGE_C R214, R113, R42, RZ ;  /* 0x0000002a71d6723e */ /* 0x002fe200048070ff */
[----:B------:R-:W-:-:S03]  /*1aee0*/  FADD.FTZ R42, R42, R15 ;  /* 0x0000000f2a2a7221 */ /* 0x000fc60000010000 */
[----:B------:R-:W-:Y:S01]  /*1aef0*/  F2FP.SATFINITE.E4M3.F32.PACK_AB_MERGE_C R214, R111, R38, R214 ;  /* 0x000000266fd6723e */ /* 0x000fe200048070d6 */
[----:B------:R-:W-:-:S01]  /*1af00*/  FADD.FTZ R113, R113, R42 ;  /* 0x0000002a71717221 */ /* 0x000fc20000010000 */
[----:B------:R-:W-:Y:S01]  /*1af10*/  IMAD.MOV.U32 R111, RZ, RZ, R119 ;  /* 0x000000ffff6f7224 */ /* 0x000fe200078e0077 */
[----:B------:R-:W-:Y:S01]  /*1af20*/  MUFU.EX2 R52, R52 ;  /* 0x0000003400347308 */ /* 0x000fe20000000800 */
[----:B0-----:R-:W-:-:S01]  /*1af30*/  FADD.FTZ R11, R33, R24 ;  /* 0x00000018210b7221 */ /* 0x001fc20000010000 */
[----:B--2---:R-:W-:Y:S01]  /*1af40*/  MOV R77, R119 ;  /* 0x00000077004d7202 */ /* 0x004fe20000000f00 */
[--C-:B------:R-:W-:Y:S02]  /*1af50*/  IMAD.MOV.U32 R42, RZ, RZ, R119.reuse ;  /* 0x000000ffff2a7224 */ /* 0x100fe400078e0077 */
[--C-:B------:R-:W-:Y:S02]  /*1af60*/  IMAD.MOV.U32 R38, RZ, RZ, R119.reuse ;  /* 0x000000ffff267224 */ /* 0x100fe400078e0077 */
[----:B------:R-:W-:Y:S01]  /*1af70*/  IMAD.MOV.U32 R24, RZ, RZ, R119 ;  /* 0x000000ffff187224 */ /* 0x000fe200078e0077 */
[----:B------:R-:W0:Y:S01]  /*1af80*/  MUFU.EX2 R125, R125 ;  /* 0x0000007d007d7308 */ /* 0x000e220000000800 */
[C---:B---3--:R-:W-:Y:S01]  /*1af90*/  F2FP.SATFINITE.E4M3.F32.PACK_AB_MERGE_C R33, R8.reuse, R33, RZ ;  /* 0x000000210821723e */ /* 0x048fe200048070ff */
[----:B------:R-:W-:-:S03]  /*1afa0*/  FADD.FTZ R8, R8, R11 ;  /* 0x0000000b08087221 */ /* 0x000fc60000010000 */
[----:B------:R-:W-:Y:S01]  /*1afb0*/  F2FP.SATFINITE.E4M3.F32.PACK_AB_MERGE_C R215, R76, R27, R33 ;  /* 0x0000001b4cd7723e */ /* 0x000fe20004807021 */
[--C-:B------:R-:W-:Y:S01]  /*1afc0*/  IMAD.MOV.U32 R76, RZ, RZ, R119.reuse ;  /* 0x000000ffff4c7224 */ /* 0x100fe200078e0077 */
[----:B------:R-:W-:Y:S01]  /*1afd0*/  MOV R33, R119 ;  /* 0x0000007700217202 */ /* 0x000fe20000000f00 */
[----:B------:R-:W1:Y:S01]  /*1afe0*/  MUFU.EX2 R50, R50 ;  /* 0x0000003200327308 */ /* 0x000e620000000800 */
[----:B------:R-:W-:-:S07]  /*1aff0*/  IMAD.MOV.U32 R27, RZ, RZ, R119 ;  /* 0x000000ffff1b7224 */ /* 0x000fce00078e0077 */
[----:B------:R-:W2:Y:S01]  /*1b000*/  MUFU.EX2 R37, R37 ;  /* 0x0000002500257308 */ /* 0x000ea20000000800 */
[----:B0-----:R-:W-:-:S07]  /*1b010*/  F2FP.SATFINITE.E4M3.F32.PACK_AB_MERGE_C R216, R125, R52, RZ ;  /* 0x000000347dd8723e */ /* 0x001fce00048070ff */
[----:B------:R-:W0:Y:S01]  /*1b020*/  MUFU.EX2 R123, R123 ;  /* 0x0000007b007b7308 */ /* 0x000e220000000800 */
[----:B-1----:R-:W-:-:S01]  /*1b030*/  FADD.FTZ R4, R50, R113 ;  /* 0x0000007132047221 */ /* 0x002fc20000010000 */
[----:B------:R-:W-:-:S06]  /*1b040*/  MOV R113, R119 ;  /* 0x0000007700717202 */ /* 0x000fcc0000000f00 */
[----:B------:R1:W3:Y:S01]  /*1b050*/  MUFU.EX2 R20, R109 ;  /* 0x0000006d00147308 */ /* 0x0002e20000000800 */
[----:B--2---:R-:W-:-:S07]  /*1b060*/  FADD.FTZ R3, R37, R8 ;  /* 0x0000000825037221 */ /* 0x004fce0000010000 */
[----:B------:R-:W2:Y:S01]  /*1b070*/  MUFU.EX2 R115, R115 ;  /* 0x0000007300737308 */ /* 0x000ea20000000800 */
[C---:B0-----:R-:W-:Y:S01]  /*1b080*/  F2FP.SATFINITE.E4M3.F32.PACK_AB_MERGE_C R216, R123.reuse, R50, R216 ;  /* 0x000000327bd8723e */ /* 0x041fe200048070d8 */
[----:B------:R-:W-:Y:S01]  /*1b090*/  FADD.FTZ R123, R123, R4 ;  /* 0x000000047b7b7221 */ /* 0x000fe20000010000 */
[----:B-1----:R-:W-:Y:S01]  /*1b0a0*/  MOV R109, R119 ;  /* 0x00000077006d7202 */ /* 0x002fe20000000f00 */
[----:B------:R-:W-:Y:S02]  /*1b0b0*/  IMAD.MOV.U32 R50, RZ, RZ, R119 ;  /* 0x000000ffff327224 */ /* 0x000fe400078e0077 */
[----:B------:R-:W-:-:S02]  /*1b0c0*/  FADD.FTZ R52, R52, R123 ;  /* 0x0000007b34347221 */ /* 0x000fc40000010000 */
[----:B------:R0:W1:Y:S01]  /*1b0d0*/  MUFU.EX2 R6, R117 ;  /* 0x0000007500067308 */ /* 0x0000620000000800 */
[----:B---3--:R-:W-:-:S01]  /*1b0e0*/  FADD.FTZ R4, R20, R3 ;  /* 0x0000000314047221 */ /* 0x008fc20000010000 */
[----:B------:R-:W-:Y:S01]  /*1b0f0*/  FADD.FTZ R125, R125, R52 ;  /* 0x000000347d7d7221 */ /* 0x000fe20000010000 */
[----:B------:R-:W-:-:S05]  /*1b100*/  IMAD.MOV.U32 R52, RZ, RZ, R119 ;  /* 0x000000ffff347224 */ /* 0x000fca00078e0077 */
[----:B------:R-:W-:Y:S01]  /*1b110*/  MUFU.EX2 R56, R56 ;  /* 0x0000003800387308 */ /* 0x000fe20000000800 */
[----:B--2---:R-:W-:-:S01]  /*1b120*/  FADD.FTZ R3, R115, R4 ;  /* 0x0000000473037221 */ /* 0x004fc20000010000 */
[----:B0-----:R-:W-:-:S06]  /*1b130*/  MOV R117, R119 ;  /* 0x0000007700757202 */ /* 0x001fcc0000000f00 */
[----:B------:R-:W0:Y:S01]  /*1b140*/  MUFU.EX2 R129, R129 ;  /* 0x0000008100817308 */ /* 0x000e220000000800 */
[C---:B-1----:R-:W-:Y:S01]  /*1b150*/  F2FP.SATFINITE.E4M3.F32.PACK_AB_MERGE_C R115, R6.reuse, R115, RZ ;  /* 0x000000730673723e */ /* 0x042fe200048070ff */
[----:B------:R-:W-:-:S03]  /*1b160*/  FADD.FTZ R6, R6, R3 ;  /* 0x0000000306067221 */ /* 0x000fc60000010000 */
[----:B------:R-:W-:Y:S01]  /*1b170*/  F2FP.SATFINITE.E4M3.F32.PACK_AB_MERGE_C R217, R20, R37, R115 ;  /* 0x0000002514d9723e */ /* 0x000fe20004807073 */
[----:B------:R-:W-:Y:S01]  /*1b180*/  IMAD.MOV.U32 R115, RZ, RZ, R119 ;  /* 0x000000ffff737224 */ /* 0x000fe200078e0077 */
[----:B------:R-:W-:Y:S01]  /*1b190*/  MOV R37, R119 ;  /* 0x0000007700257202 */ /* 0x000fe20000000f00 */
[----:B------:R-:W1:Y:S08]  /*1b1a0*/  MUFU.EX2 R54, R54 ;  /* 0x0000003600367308 */ /* 0x000e700000000800 */
[----:B------:R-:W2:Y:S01]  /*1b1b0*/  MUFU.EX2 R97, R97 ;  /* 0x0000006100617308 */ /* 0x000ea20000000800 */
[----:B0-----:R-:W-:-:S07]  /*1b1c0*/  F2FP.SATFINITE.E4M3.F32.PACK_AB_MERGE_C R5, R129, R56, RZ ;  /* 0x000000388105723e */ /* 0x001fce00048070ff */
[----:B------:R-:W0:Y:S01]  /*1b1d0*/  MUFU.EX2 R127, R127 ;  /* 0x0000007f007f7308 */ /* 0x000e220000000800 */
[----:B-1----:R-:W-:-:S07]  /*1b1e0*/  FADD.FTZ R4, R54, R125 ;  /* 0x0000007d36047221 */ /* 0x002fce0000010000 */
[----:B------:R1:W3:Y:S01]  /*1b1f0*/  MUFU.EX2 R12, R99 ;  /* 0x00000063000c7308 */ /* 0x0002e20000000800 */
[----:B--2---:R-:W-:-:S07]  /*1b200*/  FADD.FTZ R3, R97, R6 ;  /* 0x0000000661037221 */ /* 0x004fce0000010000 */
[----:B------:R-:W-:Y:S01]  /*1b210*/  MUFU.EX2 R103, R103 ;  /* 0x0000006700677308 */ /* 0x000fe20000000800 */
[C---:B0-----:R-:W-:Y:S01]  /*1b220*/  F2FP.SATFINITE.E4M3.F32.PACK_AB_MERGE_C R218, R127.reuse, R54, R5 ;  /* 0x000000367fda723e */ /* 0x041fe20004807005 */
[----:B------:R-:W-:Y:S01]  /*1b230*/  FADD.FTZ R127, R127, R4 ;  /* 0x000000047f7f7221 */ /* 0x000fe20000010000 */
[--C-:B-1----:R-:W-:Y:S02]  /*1b240*/  IMAD.MOV.U32 R99, RZ, RZ, R119.reuse ;  /* 0x000000ffff637224 */ /* 0x102fe400078e0077 */
[----:B------:R-:W-:Y:S02]  /*1b250*/  IMAD.MOV.U32 R54, RZ, RZ, R119 ;  /* 0x000000ffff367224 */ /* 0x000fe400078e0077 */
[----:B------:R-:W-:-:S01]  /*1b260*/  FADD.FTZ R56, R56, R127 ;  /* 0x0000007f38387221 */ /* 0x000fc20000010000 */
[----:B------:R-:W0:Y:S01]  /*1b270*/  MUFU.EX2 R58, R58 ;  /* 0x0000003a003a7308 */ /* 0x000e220000000800 */
[----:B---3--:R-:W-:-:S02]  /*1b280*/  FADD.FTZ R0, R12, R3 ;  /* 0x000000030c007221 */ /* 0x008fc40000010000 */
[----:B------:R-:W-:Y:S01]  /*1b290*/  FADD.FTZ R9, R129, R56 ;  /* 0x0000003881097221 */ /* 0x000fe20000010000 */
[----:B------:R-:W-:Y:S01]  /*1b2a0*/  IMAD.MOV.U32 R56, RZ, RZ, R119 ;  /* 0x000000ffff387224 */ /* 0x000fe200078e0077 */
[----:B0-----:R-:W-:Y:S01]  /*1b2b0*/  F2FP.SATFINITE.E4M3.F32.PACK_AB_MERGE_C R3, R58, R103, RZ ;  /* 0x000000673a03723e */ /* 0x001fe200048070ff */
[----:B------:R-:W-:-:S03]  /*1b2c0*/  FADD.FTZ R103, R103, R0 ;  /* 0x0000000067677221 */ /* 0x000fc60000010000 */
[----:B------:R-:W-:Y:S01]  /*1b2d0*/  F2FP.SATFINITE.E4M3.F32.PACK_AB_MERGE_C R219, R12, R97, R3 ;  /* 0x000000610cdb723e */ /* 0x000fe20004807003 */
[----:B------:R-:W-:-:S01]  /*1b2e0*/  FADD.FTZ R0, R58, R103 ;  /* 0x000000673a007221 */ /* 0x000fc20000010000 */
[--C-:B------:R-:W-:Y:S01]  /*1b2f0*/  IMAD.MOV.U32 R103, RZ, RZ, R119.reuse ;  /* 0x000000ffff677224 */ /* 0x100fe200078e0077 */
[----:B------:R-:W-:Y:S01]  /*1b300*/  MOV R97, R119 ;  /* 0x0000007700617202 */ /* 0x000fe20000000f00 */
[----:B------:R-:W-:Y:S01]  /*1b310*/  IMAD.MOV.U32 R58, RZ, RZ, R119 ;  /* 0x000000ffff3a7224 */ /* 0x000fe200078e0077 */
[----:B------:R-:W-:Y:S06]  /*1b320*/  @!P2 BRA `(.L_x_626) ;  /* 0x000000400060a947 */ /* 0x000fec0003800000 */
[----:B------:R-:W-:Y:S01]  /*1b330*/  VIADD R3, R161, 0xfffffffe ;  /* 0xfffffffea1037836 */ /* 0x000fe20000000000 */
[----:B------:R-:W-:Y:S01]  /*1b340*/  MOV R5, R120 ;  /* 0x0000007800057202 */ /* 0x000fe20000000f00 */
[----:B------:R-:W-:Y:S01]  /*1b350*/  IMAD.MOV.U32 R4, RZ, RZ, R121 ;  /* 0x000000ffff047224 */ /* 0x000fe200078e0079 */
[----:B------:R-:W-:Y:S01]  /*1b360*/  CS2R R118, SRZ ;  /* 0x0000000000767805 */ /* 0x000fe2000001ff00 */
[----:B------:R-:W-:Y:S01]  /*1b370*/  IMAD.MOV.U32 R6, RZ, RZ, R230 ;  /* 0x000000ffff067224 */ /* 0x000fe200078e00e6 */
[----:B------:R-:W-:Y:S01]  /*1b380*/  CS2R R116, SRZ ;  /* 0x0000000000747805 */ /* 0x000fe2000001ff00 */
[----:B------:R-:W-:Y:S01]  /*1b390*/  IMAD.MOV.U32 R7, RZ, RZ, R147 ;  /* 0x000000ffff077224 */ /* 0x000fe200078e0093 */
        /* <DEDUP_REMOVED lines=45> */
[----:B------:R-:W-:-:S07]  /*1b670*/  CS2R R24, SRZ ;  /* 0x0000000000187805 */ /* 0x000fce000001ff00 */
.L_x_637:
[----:B------:R-:W-:Y:S01]  /*1b680*/  ISETP.NE.AND P1, PT, R7, 0x1, PT ;  /* 0x000000010700780c */ /* 0x000fe20003f25270 */
[----:B------:R-:W-:Y:S05]  /*1b690*/  YIELD ;  /* 0x0000000000007946 */ /* 0x000fea0003800000 */
[----:B------:R-:W-:Y:S02]  /*1b6a0*/  SEL R11, RZ, 0x1, P1 ;  /* 0x00000001ff0b7807 */ /* 0x000fe40000800000 */
[----:B------:R-:W-:Y:S02]  /*1b6b0*/  ISETP.NE.AND P1, PT, R233, RZ, PT ;  /* 0x000000ffe900720c */ /* 0x000fe40003f25270 */
[----:B------:R-:W-:-:S11]  /*1b6c0*/  LOP3.LUT R230, R6, R11, RZ, 0x3c, !PT ;  /* 0x0000000b06e67212 */ /* 0x000fd600078e3cff */
[----:B------:R-:W-:Y:S05]  /*1b6d0*/  @P1 BRA `(.L_x_627) ;  /* 0x00000000003c1947 */ /* 0x000fea0003800000 */
[----:B------:R-:W-:Y:S05]  /*1b6e0*/  @!P0 BRA `(.L_x_628) ;  /* 0x0000000000048947 */ /* 0x000fea0003800000 */
[----:B------:R-:W-:Y:S01]  /*1b6f0*/  BPT.TRAP 0x1 ;  /* 0x000000040000795c */ /* 0x000fe20000300000 */
.L_x_628:
[----:B------:R-:W-:-:S05]  /*1b700*/  VIADD R8, R7, 0x1 ;  /* 0x0000000107087836 */ /* 0x000fca0000000000 */
[----:B------:R-:W-:-:S04]  /*1b710*/  ISETP.NE.AND P2, PT, R8, 0x2, PT ;  /* 0x000000020800780c */ /* 0x000fc80003f45270 */
[----:B------:R-:W-:Y:S02]  /*1b720*/  SEL R11, R8, RZ, P2 ;  /* 0x000000ff080b7207 */ /* 0x000fe40001000000 */
[----:B------:R-:W-:Y:S02]  /*1b730*/  SHF.L.U32 R8, R230, 0x1f, RZ ;  /* 0x0000001fe6087819 */ /* 0x000fe400000006ff */
[----:B------:R-:W-:-:S04]  /*1b740*/  LEA R11, R11, R16, 0x3 ;  /* 0x000000100b0b7211 */ /* 0x000fc800078e18ff */
[----:B------:R0:W1:Y:S01]  /*1b750*/  SYNCS.PHASECHK.TRANS64.TRYWAIT P2, [R11+URZ+0x33430], R8 ;  /* 0x033430080b0075a7 */ /* 0x000062000804017f */
[----:B------:R-:W-:Y:S05]  /*1b760*/  @!P0 BRA `(.L_x_629) ;  /* 0x0000000000048947 */ /* 0x000fea0003800000 */
[----:B------:R-:W-:Y:S01]  /*1b770*/  BPT.TRAP 0x1 ;  /* 0x000000040000795c */ /* 0x000fe20000300000 */
.L_x_629:
[----:B------:R-:W-:Y:S04]  /*1b780*/  BSSY B0, `(.L_x_627) ;  /* 0x0000004000007945 */ /* 0x000fe80003800000 */
[----:B-1----:R-:W-:Y:S05]  /*1b790*/  @P2 BRA `(.L_x_630) ;  /* 0x0000000000082947 */ /* 0x002fea0003800000 */
[----:B------:R-:W1:Y:S02]  /*1b7a0*/  SYNCS.PHASECHK.TRANS64.TRYWAIT P2, [R11+URZ+0x33430], R8 ;  /* 0x033430080b0075a7 */ /* 0x000e64000804017f */
[----:B-1----:R-:W-:Y:S05]  /*1b7b0*/  @!P2 BRA `(.L_x_631) ;  /* 0x000000f40098a947 */ /* 0x002fea0003800000 */
.L_x_630:
[----:B------:R-:W-:Y:S05]  /*1b7c0*/  BSYNC B0 ;  /* 0x0000000000007941 */ /* 0x000fea0003800000 */
.L_x_627:
[----:B01----:R-:W0:Y:S01]  /*1b7d0*/  S2R R8, SR_TID.X ;  /* 0x0000000000087919 */ /* 0x003e220000002100 */
[----:B------:R-:W-:Y:S05]  /*1b7e0*/  WARPSYNC.ALL ;  /* 0x0000000000007948 */ /* 0x000fea0003800000 */
[----:B------:R-:W-:Y:S01]  /*1b7f0*/  MOV R11, 0x80000020 ;  /* 0x80000020000b7802 */ /* 0x000fe20000000f00 */
[----:B------:R-:W-:Y:S01]  /*1b800*/  UMOV UR20, UR28 ;  /* 0x0000001c00147c82 */ /* 0x000fe20008000000 */
[----:B------:R-:W-:Y:S01]  /*1b810*/  UMOV UR21, UR29 ;  /* 0x0000001d00157c82 */ /* 0x000fe20008000000 */
[----:B------:R-:W-:Y:S01]  /*1b820*/  IMAD.MOV.U32 R121, RZ, RZ, -0x7fffffe0 ;  /* 0x80000020ff797424 */ /* 0x000fe200078e00ff */
[----:B------:R-:W-:Y:S01]  /*1b830*/  R2UR UR23, R11 ;  /* 0x000000000b1772ca */ /* 0x000fe200000e0000 */
[----:B------:R-:W-:Y:S01]  /*1b840*/  UMOV UR24, UR28 ;  /* 0x0000001c00187c82 */ /* 0x000fe20008000000 */
[----:B------:R-:W-:Y:S01]  /*1b850*/  UMOV UR25, UR29 ;  /* 0x0000001d00197c82 */ /* 0x000fe20008000000 */
[----:B------:R-:W-:Y:S01]  /*1b860*/  IMAD.MOV.U32 R13, RZ, RZ, -0x7fffffe0 ;  /* 0x80000020ff0d7424 */ /* 0x000fe200078e00ff */
[----:B------:R-:W-:Y:S01]  /*1b870*/  R2UR UR27, R121 ;  /* 0x00000000791b72ca */ /* 0x000fe200000e0000 */
[----:B------:R-:W-:Y:S01]  /*1b880*/  IMAD.MOV.U32 R21, RZ, RZ, -0x7fffffe0 ;  /* 0x80000020ff157424 */ /* 0x000fe200078e00ff */
[----:B------:R-:W-:Y:S01]  /*1b890*/  UMOV UR32, UR28 ;  /* 0x0000001c00207c82 */ /* 0x000fe20008000000 */
[----:B------:R-:W-:Y:S01]  /*1b8a0*/  UMOV UR33, UR29 ;  /* 0x0000001d00217c82 */ /* 0x000fe20008000000 */
[----:B------:R-:W-:Y:S01]  /*1b8b0*/  R2UR UR31, R13 ;  /* 0x000000000d1f72ca */ /* 0x000fe200000e0000 */
[----:B------:R-:W-:Y:S01]  /*1b8c0*/  UMOV UR44, UR28 ;  /* 0x0000001c002c7c82 */ /* 0x000fe20008000000 */
[----:B------:R-:W-:Y:S01]  /*1b8d0*/  R2UR UR35, R21 ;  /* 0x00000000152372ca */ /* 0x000fe200000e0000 */
[----:B------:R-:W-:Y:S01]  /*1b8e0*/  UMOV UR45, UR29 ;  /* 0x0000001d002d7c82 */ /* 0x000fe20008000000 */
[----:B------:R-:W-:Y:S01]  /*1b8f0*/  R2UR UR47, R121 ;  /* 0x00000000792f72ca */ /* 0x000fe200000e0000 */
[----:B------:R-:W-:Y:S01]  /*1b900*/  IMAD.MOV.U32 R21, RZ, RZ, -0x7fffffe0 ;  /* 0x80000020ff157424 */ /* 0x000fe200078e00ff */
[----:B------:R-:W-:Y:S01]  /*1b910*/  R2UR UR51, R13 ;  /* 0x000000000d3372ca */ /* 0x000fe200000e0000 */
[----:B------:R-:W-:-:S02]  /*1b920*/  IMAD.MOV.U32 R13, RZ, RZ, -0x7fffffe0 ;  /* 0x80000020ff0d7424 */ /* 0x000fc400078e00ff */
[----:B------:R-:W-:Y:S01]  /*1b930*/  IMAD.MOV.U32 R11, RZ, RZ, -0x7fffffe0 ;  /* 0x80000020ff0b7424 */ /* 0x000fe200078e00ff */
[----:B0-----:R-:W-:Y:S01]  /*1b940*/  SHF.R.U32.HI R10, RZ, 0x7, R8 ;  /* 0x00000007ff0a7819 */ /* 0x001fe20000011608 */
[----:B------:R-:W-:-:S04]  /*1b950*/  VIADD R8, R7, 0x1 ;  /* 0x0000000107087836 */ /* 0x000fc80000000000 */
[----:B------:R-:W-:-:S05]  /*1b960*/  VIADD R15, R10, 0x8 ;  /* 0x000000080a0f7836 */ /* 0x000fca0000000000 */
[----:B------:R0:W-:Y:S01]  /*1b970*/  BAR.SYNC.DEFER_BLOCKING R15, 0x100 ;  /* 0x0004000f0000751d */ /* 0x0001e20000010000 */
[----:B------:R-:W-:-:S04]  /*1b980*/  ISETP.NE.AND P2, PT, R8, 0x2, PT ;  /* 0x000000020800780c */ /* 0x000fc80003f45270 */
[----:B------:R-:W-:-:S05]  /*1b990*/  SEL R8, R8, RZ, P2 ;  /* 0x000000ff08087207 */ /* 0x000fca0001000000 */
[----:B------:R-:W-:-:S04]  /*1b9a0*/  IMAD R10, R8, 0x780, R14 ;  /* 0x00000780080a7824 */ /* 0x000fc800078e020e */
[C---:B------:R-:W-:Y:S01]  /*1b9b0*/  VIADD R120, R10.reuse, 0x80 ;  /* 0x000000800a787836 */ /* 0x040fe20000000000 */
[C---:B------:R-:W-:Y:S01]  /*1b9c0*/  R2UR UR22, R10.reuse ;  /* 0x000000000a1672ca */ /* 0x040fe200000e0000 */
[C---:B------:R-:W-:Y:S02]  /*1b9d0*/  VIADD R12, R10.reuse, 0x100 ;  /* 0x000001000a0c7836 */ /* 0x040fe40000000000 */
[----:B------:R-:W-:Y:S01]  /*1b9e0*/  VIADD R20, R10, 0x180 ;  /* 0x000001800a147836 */ /* 0x000fe20000000000 */
[----:B------:R-:W-:Y:S02]  /*1b9f0*/  R2UR UR26, R120 ;  /* 0x00000000781a72ca */ /* 0x000fe400000e0000 */
[----:B------:R-:W-:Y:S01]  /*1ba00*/  R2UR UR30, R12 ;  /* 0x000000000c1e72ca */ /* 0x000fe200000e0000 */
[----:B------:R-:W-:Y:S01]  /*1ba10*/  VIADD R12, R10, 0x2 ;  /* 0x000000020a0c7836 */ /* 0x000fe20000000000 */
[----:B------:R-:W-:Y:S01]  /*1ba20*/  R2UR UR34, R20 ;  /* 0x00000000142272ca */ /* 0x000fe200000e0000 */
[----:B------:R-:W-:Y:S01]  /*1ba30*/  WARPGROUP.ARRIVE ;  /* 0x00000000000079c5 */ /* 0x000fe20000000000 */
[----:B------:R-:W-:-:S02]  /*1ba40*/  IADD3 R120, R10, 0x200, RZ ;  /* 0x000002000a787810 */ /* 0x000fc40007ffe0ff */
[----:B------:R-:W-:Y:S01]  /*1ba50*/  R2UR UR50, R12 ;  /* 0x000000000c3272ca */ /* 0x000fe200000e0000 */
[----:B------:R-:W-:Y:S01]  /*1ba60*/  VIADD R12, R10, 0x102 ;  /* 0x000001020a0c7836 */ /* 0x000fe20000000000 */
[----:B------:R-:W-:Y:S01]  /*1ba70*/  R2UR UR46, R120 ;  /* 0x00000000782e72ca */ /* 0x000fe200000e0000 */
[----:B------:R-:W-:Y:S01]  /*1ba80*/  QGMMA.64x32x32.F32.E4M3.E4M3 R184, gdesc[UR20], RZ, !UPT, gsb0 ;  /* 0x0060000014b879f3 */ /* 0x000fe2000c0008ff */
[----:B------:R-:W-:Y:S01]  /*1ba90*/  IADD3 R20, R10, 0x82, RZ ;  /* 0x000000820a147810 */ /* 0x000fe20007ffe0ff */
[----:B------:R-:W-:Y:S01]  /*1baa0*/  UMOV UR20, UR48 ;  /* 0x0000003000147c82 */ /* 0x000fe20008000000 */
[----:B------:R-:W-:Y:S01]  /*1bab0*/  R2UR UR23, R21 ;  /* 0x00000000151772ca */ /* 0x000fe200000e0000 */
[----:B------:R-:W-:Y:S01]  /*1bac0*/  UMOV UR21, UR49 ;  /* 0x0000003100157c82 */ /* 0x000fe20008000000 */
[----:B------:R-:W-:Y:S01]  /*1bad0*/  R2UR UR22, R20 ;  /* 0x00000000141672ca */ /* 0x000fe200000e0000 */
[----:B------:R-:W-:Y:S02]  /*1bae0*/  WARPGROUP.DEPBAR.LE gsb0, 0x0 ;  /* 0x00008000000079c5 */ /* 0x000fe40000010000 */
[----:B------:R-:W-:-:S06]  /*1baf0*/  WARPGROUP.ARRIVE ;  /* 0x00000000000079c5 */ /* 0x000fcc0000000000 */
[----:B------:R-:W-:Y:S01]  /*1bb00*/  QGMMA.64x32x32.F32.E4M3.E4M3 R168, gdesc[UR24], RZ, !UPT, gsb0 ;  /* 0x0060000018a879f3 */ /* 0x000fe2000c0008ff */
[----:B------:R-:W-:Y:S01]  /*1bb10*/  R2UR UR26, R12 ;  /* 0x000000000c1a72ca */ /* 0x000fe200000e0000 */
[----:B------:R-:W-:Y:S01]  /*1bb20*/  UMOV UR24, UR48 ;  /* 0x0000003000187c82 */ /* 0x000fe20008000000 */
[----:B------:R-:W-:Y:S01]  /*1bb30*/  R2UR UR27, R13 ;  /* 0x000000000d1b72ca */ /* 0x000fe200000e0000 */
[----:B------:R-:W-:Y:S01]  /*1bb40*/  UMOV UR25, UR49 ;  /* 0x0000003100197c82 */ /* 0x000fe20008000000 */
[----:B------:R-:W-:Y:S01]  /*1bb50*/  IMAD.MOV.U32 R13, RZ, RZ, -0x7fffffe0 ;  /* 0x80000020ff0d7424 */ /* 0x000fe200078e00ff */
[----:B------:R-:W-:Y:S01]  /*1bb60*/  IADD3 R12, R10, 0x182, RZ ;  /* 0x000001820a0c7810 */ /* 0x000fe20007ffe0ff */
[----:B------:R-:W-:Y:S02]  /*1bb70*/  WARPGROUP.DEPBAR.LE gsb0, 0x0 ;  /* 0x00008000000079c5 */ /* 0x000fe40000010000 */
[----:B------:R-:W-:-:S06]  /*1bb80*/  WARPGROUP.ARRIVE ;  /* 0x00000000000079c5 */ /* 0x000fcc0000000000 */
[----:B------:R-:W-:Y:S03]  /*1bb90*/  QGMMA.64x32x32.F32.E4M3.E4M3 R152, gdesc[UR28], RZ, !UPT, gsb0 ;  /* 0x006000001c9879f3 */ /* 0x000fe6000c0008ff */
[----:B------:R-:W-:Y:S02]  /*1bba0*/  WARPGROUP.DEPBAR.LE gsb0, 0x0 ;  /* 0x00008000000079c5 */ /* 0x000fe40000010000 */
[----:B------:R-:W-:-:S06]  /*1bbb0*/  WARPGROUP.ARRIVE ;  /* 0x00000000000079c5 */ /* 0x000fcc0000000000 */
[----:B------:R-:W-:Y:S01]  /*1bbc0*/  QGMMA.64x32x32.F32.E4M3.E4M3 R136, gdesc[UR32], RZ, !UPT, gsb0 ;  /* 0x00600000208879f3 */ /* 0x000fe2000c0008ff */
[----:B------:R-:W-:Y:S01]  /*1bbd0*/  R2UR UR34, R12 ;  /* 0x000000000c2272ca */ /* 0x000fe200000e0000 */
[----:B------:R-:W-:Y:S01]  /*1bbe0*/  UMOV UR32, UR48 ;  /* 0x0000003000207c82 */ /* 0x000fe20008000000 */
[----:B------:R-:W-:Y:S01]  /*1bbf0*/  R2UR UR35, R13 ;  /* 0x000000000d2372ca */ /* 0x000fe200000e0000 */
[----:B------:R-:W-:Y:S01]  /*1bc00*/  UMOV UR33, UR49 ;  /* 0x0000003100217c82 */ /* 0x000fe20008000000 */
[----:B------:R-:W-:Y:S02]  /*1bc10*/  VIADD R12, R10, 0x202 ;  /* 0x000002020a0c7836 */ /* 0x000fe40000000000 */
[----:B------:R-:W-:Y:S01]  /*1bc20*/  IMAD.MOV.U32 R13, RZ, RZ, -0x7fffffe0 ;  /* 0x80000020ff0d7424 */ /* 0x000fe200078e00ff */
        /* <DEDUP_REMOVED lines=8> */
[----:B------:R-:W-:-:S04]  /*1bcb0*/  IADD3 R12, R10, 0x280, RZ ;  /* 0x000002800a0c7810 */ /* 0x000fc80007ffe0ff */
[----:B------:R-:W-:Y:S01]  /*1bcc0*/  R2UR UR6, R12 ;  /* 0x000000000c0672ca */ /* 0x000fe200000e0000 */
[----:B------:R-:W-:Y:S01]  /*1bcd0*/  VIADD R12, R10, 0x300 ;  /* 0x000003000a0c7836 */ /* 0x000fe20000000000 */
[----:B------:R-:W-:Y:S01]  /*1bce0*/  R2UR UR7, R13 ;  /* 0x000000000d0772ca */ /* 0x000fe200000e0000 */
[----:B------:R-:W-:Y:S01]  /*1bcf0*/  IMAD.MOV.U32 R13, RZ, RZ, -0x7fffffe0 ;  /* 0x80000020ff0d7424 */ /* 0x000fe200078e00ff */
[----:B------:R-:W-:Y:S02]  /*1bd00*/  WARPGROUP.DEPBAR.LE gsb0, 0x0 ;  /* 0x00008000000079c5 */ /* 0x000fe40000010000 */
[----:B------:R-:W-:-:S06]  /*1bd10*/  WARPGROUP.ARRIVE ;  /* 0x00000000000079c5 */ /* 0x000fcc0000000000 */
[----:B------:R-:W-:Y:S03]  /*1bd20*/  QGMMA.64x32x32.F32.E4M3.E4M3 R184, gdesc[UR48], R184, gsb0 ;  /* 0x0060000030b879f3 */ /* 0x000fe600080008b8 */
[----:B------:R-:W-:Y:S02]  /*1bd30*/  WARPGROUP.DEPBAR.LE gsb0, 0x0 ;  /* 0x00008000000079c5 */ /* 0x000fe40000010000 */
[----:B------:R-:W-:-:S06]  /*1bd40*/  WARPGROUP.ARRIVE ;  /* 0x00000000000079c5 */ /* 0x000fcc0000000000 */
[----:B------:R-:W-:Y:S01]  /*1bd50*/  QGMMA.64x32x32.F32.E4M3.E4M3 R168, gdesc[UR20], R168, gsb0 ;  /* 0x0060000014a879f3 */ /* 0x000fe200080008a8 */
        /* <DEDUP_REMOVED lines=143> */
[C---:B------:R-:W-:Y:S01]  /*1c650*/  IADD3 R12, R10.reuse, 0x682, RZ ;  /* 0x000006820a0c7810 */ /* 0x040fe20007ffe0ff */
[----:B------:R-:W-:Y:S01]  /*1c660*/  VIADD R10, R10, 0x702 ;  /* 0x000007020a0a7836 */ /* 0x000fe20000000000 */
[----:B------:R-:W-:Y:S02]  /*1c670*/  WARPGROUP.DEPBAR.LE gsb0, 0x0 ;  /* 0x00008000000079c5 */ /* 0x000fe40000010000 */
[----:B------:R-:W-:-:S06]  /*1c680*/  WARPGROUP.ARRIVE ;  /* 0x00000000000079c5 */ /* 0x000fcc0000000000 */
[----:B------:R-:W-:Y:S01]  /*1c690*/  QGMMA.64x32x32.F32.E4M3.E4M3 R136, gdesc[UR32], R136, gsb0 ;  /* 0x00600000208879f3 */ /* 0x000fe20008000888 */
[----:B------:R-:W-:Y:S01]  /*1c6a0*/  R2UR UR34, R12 ;  /* 0x000000000c2272ca */ /* 0x000fe200000e0000 */
[----:B------:R-:W-:Y:S01]  /*1c6b0*/  UMOV UR32, UR16 ;  /* 0x0000001000207c82 */ /* 0x000fe20008000000 */
[----:B------:R-:W-:Y:S01]  /*1c6c0*/  R2UR UR35, R13 ;  /* 0x000000000d2372ca */ /* 0x000fe200000e0000 */
[----:B------:R-:W-:Y:S01]  /*1c6d0*/  UMOV UR33, UR17 ;  /* 0x0000001100217c82 */ /* 0x000fe20008000000 */
        /* <DEDUP_REMOVED lines=23> */
[----:B0-----:R-:W-:Y:S05]  /*1c850*/  @P1 BRA `(.L_x_632) ;  /* 0x0000000000281947 */ /* 0x001fea0003800000 */
[----:B------:R-:W-:Y:S05]  /*1c860*/  @!P0 BRA `(.L_x_633) ;  /* 0x0000000000048947 */ /* 0x000fea0003800000 */
[----:B------:R-:W-:Y:S01]  /*1c870*/  BPT.TRAP 0x1 ;  /* 0x000000040000795c */ /* 0x000fe20000300000 */
.L_x_633:
[----:B------:R-:W-:Y:S02]  /*1c880*/  SHF.L.U32 R6, R6, 0x1f, RZ ;  /* 0x0000001f06067819 */ /* 0x000fe400000006ff */
[----:B------:R-:W-:-:S04]  /*1c890*/  LEA R10, R7, R16, 0x3 ;  /* 0x00000010070a7211 */ /* 0x000fc800078e18ff */
[----:B------:R0:W1:Y:S01]  /*1c8a0*/  SYNCS.PHASECHK.TRANS64.TRYWAIT P1, [R10+URZ+0x33450], R6 ;  /* 0x033450060a0075a7 */ /* 0x000062000802017f */
[----:B------:R-:W-:Y:S05]  /*1c8b0*/  @!P0 BRA `(.L_x_634) ;  /* 0x0000000000048947 */ /* 0x000fea0003800000 */
[----:B------:R-:W-:Y:S01]  /*1c8c0*/  BPT.TRAP 0x1 ;  /* 0x000000040000795c */ /* 0x000fe20000300000 */
.L_x_634:
[----:B-1----:R-:W-:Y:S05]  /*1c8d0*/  @P1 BRA `(.L_x_632) ;  /* 0x0000000000081947 */ /* 0x002fea0003800000 */
[----:B------:R-:W1:Y:S02]  /*1c8e0*/  SYNCS.PHASECHK.TRANS64.TRYWAIT P1, [R10+URZ+0x33450], R6 ;  /* 0x033450060a0075a7 */ /* 0x000e64000802017f */
[----:B-1----:R-:W-:Y:S05]  /*1c8f0*/  @!P1 BRA `(.L_x_635) ;  /* 0x000000e4005c9947 */ /* 0x002fea0003800000 */
.L_x_632:
[----:B01----:R-:W-:Y:S01]  /*1c900*/  VIADD R6, R16, 0x200 ;  /* 0x0000020010067836 */ /* 0x003fe20000000000 */
[----:B------:R-:W-:Y:S05]  /*1c910*/  WARPSYNC.ALL ;  /* 0x0000000000007948 */ /* 0x000fea0003800000 */
[----:B------:R-:W-:Y:S01]  /*1c920*/  SHF.R.U32.HI R6, RZ, 0x4, R6 ;  /* 0x00000004ff067819 */ /* 0x000fe20000011606 */
[----:B------:R-:W-:Y:S01]  /*1c930*/  IMAD.MOV.U32 R11, RZ, RZ, -0x3ffffff0 ;  /* 0xc0000010ff0b7424 */ /* 0x000fe200078e00ff */
[----:B------:R-:W-:Y:S01]  /*1c940*/  WARPGROUP.ARRIVE ;  /* 0x00000000000079c5 */ /* 0x000fe20000000000 */
[----:B------:R-:W-:Y:S01]  /*1c950*/  MOV R13, 0xc0000010 ;  /* 0xc0000010000d7802 */ /* 0x000fe20000000f00 */
[----:B------:R-:W-:Y:S01]  /*1c960*/  FMUL.FTZ R15, R2, R188 ;  /* 0x000000bc020f7220 */ /* 0x000fe20000410000 */
[----:B------:R-:W-:Y:S01]  /*1c970*/  LOP3.LUT R6, R6, 0x3fff, RZ, 0xc0, !PT ;  /* 0x00003fff06067812 */ /* 0x000fe200078ec0ff */
[C---:B------:R-:W-:Y:S01]  /*1c980*/  FMUL.FTZ R21, R2.reuse, R190 ;  /* 0x000000be02157220 */ /* 0x040fe20000410000 */
[----:B------:R-:W-:Y:S01]  /*1c990*/  R2UR UR7, R11 ;  /* 0x000000000b0772ca */ /* 0x000fe200000e0000 */
[----:B------:R-:W-:Y:S01]  /*1c9a0*/  FMUL.FTZ R11, R2, R185 ;  /* 0x000000b9020b7220 */ /* 0x000fe20000410000 */
[----:B------:R-:W-:Y:S01]  /*1c9b0*/  LOP3.LUT R6, R6, 0x10000, RZ, 0xfc, !PT ;  /* 0x0001000006067812 */ /* 0x000fe200078efcff */
[C---:B------:R-:W-:Y:S01]  /*1c9c0*/  FMUL.FTZ R20, R2.reuse, R189 ;  /* 0x000000bd02147220 */ /* 0x040fe20000410000 */
[----:B------:R-:W-:Y:S01]  /*1c9d0*/  MUFU.TANH R15, R15 ;  /* 0x0000000f000f7308 */ /* 0x000fe20000002400 */
[C---:B------:R-:W-:Y:S01]  /*1c9e0*/  FMUL.FTZ R185, R2.reuse, R192 ;  /* 0x000000c002b97220 */ /* 0x040fe20000410000 */
[----:B------:R-:W-:Y:S01]  /*1c9f0*/  FMUL.FTZ R188, R2, R195 ;  /* 0x000000c302bc7220 */ /* 0x000fe20000410000 */
[----:B------:R-:W-:-:S02]  /*1ca00*/  IMAD R10, R7, 0x780, R6 ;  /* 0x00000780070a7824 */ /* 0x000fc400078e0206 */
[C---:B------:R-:W-:Y:S01]  /*1ca10*/  FMUL.FTZ R6, R2.reuse, R184 ;  /* 0x000000b802067220 */ /* 0x040fe20000410000 */
[C---:B------:R-:W-:Y:S01]  /*1ca20*/  FMUL.FTZ R184, R2.reuse, R191 ;  /* 0x000000bf02b87220 */ /* 0x040fe20000410000 */
[----:B------:R-:W-:Y:S01]  /*1ca30*/  FMUL.FTZ R189, R2, R196 ;  /* 0x000000c402bd7220 */ /* 0x000fe20000410000 */
[C---:B------:R-:W-:Y:S01]  /*1ca40*/  VIADD R12, R10.reuse, 0x180 ;  /* 0x000001800a0c7836 */ /* 0x040fe20000000000 */
[----:B------:R-:W-:Y:S01]  /*1ca50*/  R2UR UR6, R10 ;  /* 0x000000000a0672ca */ /* 0x000fe200000e0000 */
        /* <DEDUP_REMOVED lines=11> */
[----:B------:R-:W-:Y:S01]  /*1cb10*/  FMUL.FTZ R173, R2, R173 ;  /* 0x000000ad02ad7220 */ /* 0x000fe20000410000 */
[----:B------:R-:W-:Y:S01]  /*1cb20*/  QGMMA.64x192x32.F32.E4M3.E4M3 R24, R200, gdesc[UR4], R24, gsb0 ;  /* 0x02e00004c8187df3 */ /* 0x000fe20008000818 */
[----:B------:R-:W-:Y:S01]  /*1cb30*/  R2UR UR6, R12 ;  /* 0x000000000c0672ca */ /* 0x000fe200000e0000 */
[----:B------:R-:W-:Y:S01]  /*1cb40*/  VIADD R12, R10, 0x300 ;  /* 0x000003000a0c7836 */ /* 0x000fe20000000000 */
[----:B------:R-:W-:Y:S01]  /*1cb50*/  R2UR UR7, R13 ;  /* 0x000000000d0772ca */ /* 0x000fe200000e0000 */
[----:B------:R-:W-:Y:S01]  /*1cb60*/  IMAD.MOV.U32 R13, RZ, RZ, -0x3ffffff0 ;  /* 0xc0000010ff0d7424 */ /* 0x000fe200078e00ff */
        /* <DEDUP_REMOVED lines=62> */
[----:B------:R-:W-:-:S02]  /*1cf50*/  FMUL.FTZ R135, R2, R135 ;  /* 0x0000008702877220 */ /* 0x000fc40000410000 */
[----:B------:R-:W-:Y:S08]  /*1cf60*/  MUFU.TANH R192, R192 ;  /* 0x000000c000c07308 */ /* 0x000ff00000002400 */
        /* <DEDUP_REMOVED lines=16> */
[----:B------:R-:W-:Y:S01]  /*1d070*/  MUFU.TANH R152, R152 ;  /* 0x0000009800987308 */ /* 0x000fe20000002400 */
[----:B------:R-:W-:-:S02]  /*1d080*/  WARPGROUP.DEPBAR.LE gsb0, 0x0 ;  /* 0x00008000000079c5 */ /* 0x000fc40000010000 */
[----:B------:R-:W-:-:S06]  /*1d090*/  WARPGROUP.ARRIVE ;  /* 0x00000000000079c5 */ /* 0x000fcc0000000000 */
[----:B------:R-:W3:Y:S01]  /*1d0a0*/  S2R R203, SR_TID.X ;  /* 0x0000000000cb7919 */ /* 0x000ee20000002100 */
[----:B------:R-:W-:Y:S01]  /*1d0b0*/  MUFU.TANH R154, R154 ;  /* 0x0000009a009a7308 */ /* 0x000fe20000002400 */
[----:B------:R-:W-:Y:S01]  /*1d0c0*/  QGMMA.64x192x32.F32.E4M3.E4M3 R24, R204, gdesc[UR4], R24, gsb0 ;  /* 0x02e00004cc187df3 */ /* 0x000fe20008000818 */
[----:B------:R-:W-:Y:S01]  /*1d0d0*/  R2UR UR6, R12 ;  /* 0x000000000c0672ca */ /* 0x000fe200000e0000 */
[----:B------:R-:W-:Y:S01]  /*1d0e0*/  VIADD R12, R10, 0x480 ;  /* 0x000004800a0c7836 */ /* 0x000fe20000000000 */
[----:B------:R-:W-:Y:S02]  /*1d0f0*/  R2UR UR7, R13 ;  /* 0x000000000d0772ca */ /* 0x000fe400000e0000 */
[----:B------:R-:W-:Y:S02]  /*1d100*/  MOV R13, 0xc0000010 ;  /* 0xc0000010000d7802 */ /* 0x000fe40000000f00 */
[----:B------:R-:W-:Y:S08]  /*1d110*/  MUFU.TANH R153, R153 ;  /* 0x0000009900997308 */ /* 0x000ff00000002400 */
[----:B------:R-:W-:Y:S08]  /*1d120*/  MUFU.TANH R155, R155 ;  /* 0x0000009b009b7308 */ /* 0x000ff00000002400 */
[----:B------:R-:W-:Y:S01]  /*1d130*/  MUFU.TANH R156, R156 ;  /* 0x0000009c009c7308 */ /* 0x000fe20000002400 */
[----:B---3--:R-:W-:-:S07]  /*1d140*/  LOP3.LUT R203, R203, 0x7f, RZ, 0xc0, !PT ;  /* 0x0000007fcbcb7812 */ /* 0x008fce00078ec0ff */
[----:B------:R-:W-:Y:S01]  /*1d150*/  MUFU.TANH R158, R158 ;  /* 0x0000009e009e7308 */ /* 0x000fe20000002400 */
[----:B------:R-:W-:Y:S02]  /*1d160*/  ISETP.NE.AND P1, PT, R203, RZ, PT ;  /* 0x000000ffcb00720c */ /* 0x000fe40003f25270 */
[----:B------:R-:W3:Y:S05]  /*1d170*/  S2R R203, SR_TID.X ;  /* 0x0000000000cb7919 */ /* 0x000eea0000002100 */
[----:B------:R-:W-:Y:S08]  /*1d180*/  MUFU.TANH R157, R157 ;  /* 0x0000009d009d7308 */ /* 0x000ff00000002400 */
[----:B------:R-:W-:Y:S08]  /*1d190*/  MUFU.TANH R159, R159 ;  /* 0x0000009f009f7308 */ /* 0x000ff00000002400 */
[----:B------:R-:W-:Y:S08]  /*1d1a0*/  MUFU.TANH R160, R160 ;  /* 0x000000a000a07308 */ /* 0x000ff00000002400 */
[----:B------:R-:W-:Y:S01]  /*1d1b0*/  MUFU.TANH R162, R162 ;  /* 0x000000a200a27308 */ /* 0x000fe20000002400 */
[----:B---3--:R-:W-:-:S07]  /*1d1c0*/  SHF.R.U32.HI R203, RZ, 0x7, R203 ;  /* 0x00000007ffcb7819 */ /* 0x008fce00000116cb */
        /* <DEDUP_REMOVED lines=18> */
[----:B------:R-:W-:-:S05]  /*1d2f0*/  WARPGROUP.ARRIVE ;  /* 0x00000000000079c5 */ /* 0x000fca0000000000 */
[----:B------:R-:W-:Y:S01]  /*1d300*/  MUFU.TANH R147, R147 ;  /* 0x0000009300937308 */ /* 0x000fe20000002400 */
[----:B------:R-:W-:Y:S01]  /*1d310*/  QGMMA.64x192x32.F32.E4M3.E4M3 R24, R208, gdesc[UR4], R24, gsb0 ;  /* 0x02e00004d0187df3 */ /* 0x000fe20008000818 */
[----:B------:R-:W-:Y:S01]  /*1d320*/  R2UR UR6, R12 ;  /* 0x000000000c0672ca */ /* 0x000fe200000e0000 */
[C---:B------:R-:W-:Y:S01]  /*1d330*/  FMUL.FTZ R12, R2.reuse, R186 ;  /* 0x000000ba020c7220 */ /* 0x040fe20000410000 */
[----:B------:R-:W-:Y:S01]  /*1d340*/  R2UR UR7, R13 ;  /* 0x000000000d0772ca */ /* 0x000fe200000e0000 */
[C---:B------:R-:W-:Y:S01]  /*1d350*/  FMUL.FTZ R13, R2.reuse, R187 ;  /* 0x000000bb020d7220 */ /* 0x040fe20000410000 */
[C---:B------:R-:W-:Y:S01]  /*1d360*/  FMUL.FTZ R187, R2.reuse, R194 ;  /* 0x000000c202bb7220 */ /* 0x040fe20000410000 */
[----:B------:R-:W-:Y:S01]  /*1d370*/  FMUL.FTZ R186, R2, R193 ;  /* 0x000000c102ba7220 */ /* 0x000fe20000410000 */
[----:B0-----:R-:W-:Y:S01]  /*1d380*/  FMNMX.FTZ R194, R6, R5, !PT ;  /* 0x0000000506c27209 */ /* 0x001fe20007810000 */
[----:B------:R-:W0:Y:S01]  /*1d390*/  MUFU.TANH R12, R12 ;  /* 0x0000000c000c7308 */ /* 0x000e220000002400 */
[----:B------:R-:W-:-:S02]  /*1d3a0*/  FMUL.FTZ R193, R2, R120 ;  /* 0x0000007802c17220 */ /* 0x000fc40000410000 */
[----:B------:R-:W-:-:S04]  /*1d3b0*/  FMNMX.FTZ R194, R11, R194, !PT ;  /* 0x000000c20bc27209 */ /* 0x000fc80007810000 */
[----:B------:R-:W-:Y:S01]  /*1d3c0*/  FMNMX.FTZ R194, R15, R194, !PT ;  /* 0x000000c20fc27209 */ /* 0x000fe20007810000 */
[----:B------:R-:W3:Y:S03]  /*1d3d0*/  MUFU.TANH R13, R13 ;  /* 0x0000000d000d7308 */ /* 0x000ee60000002400 */
[----:B-1----:R-:W-:-:S04]  /*1d3e0*/  FMNMX.FTZ R194, R20, R194, !PT ;  /* 0x000000c214c27209 */ /* 0x002fc80007810000 */
[----:B--2---:R-:W-:Y:S01]  /*1d3f0*/  FMNMX.FTZ R194, R185, R194, !PT ;  /* 0x000000c2b9c27209 */ /* 0x004fe20007810000 */
[----:B------:R-:W1:Y:S01]  /*1d400*/  MUFU.TANH R187, R187 ;  /* 0x000000bb00bb7308 */ /* 0x000e620000002400 */
[----:B0-----:R-:W-:-:S07]  /*1d410*/  FMNMX.FTZ R195, R12, R4, !PT ;  /* 0x000000040cc37209 */ /* 0x001fce0007810000 */
[----:B------:R-:W0:Y:S01]  /*1d420*/  MUFU.TANH R186, R186 ;  /* 0x000000ba00ba7308 */ /* 0x000e220000002400 */
[----:B---3--:R-:W-:-:S04]  /*1d430*/  FMNMX.FTZ R195, R13, R195, !PT ;  /* 0x000000c30dc37209 */ /* 0x008fc80007810000 */
[----:B------:R-:W-:-:S03]  /*1d440*/  FMNMX.FTZ R195, R21, R195, !PT ;  /* 0x000000c315c37209 */ /* 0x000fc60007810000 */
[----:B------:R-:W2:Y:S01]  /*1d450*/  MUFU.TANH R148, R148 ;  /* 0x0000009400947308 */ /* 0x000ea20000002400 */
[----:B------:R-:W-:-:S04]  /*1d460*/  FMNMX.FTZ R195, R184, R195, !PT ;  /* 0x000000c3b8c37209 */ /* 0x000fc80007810000 */
[----:B-1----:R-:W-:Y:S01]  /*1d470*/  FMNMX.FTZ R120, R187, R195, !PT ;  /* 0x000000c3bb787209 */ /* 0x002fe20007810000 */
[----:B------:R-:W-:Y:S02]  /*1d480*/  FMUL.FTZ R195, R2, R121 ;  /* 0x0000007902c37220 */ /* 0x000fe40000410000 */
[----:B------:R-:W1:Y:S01]  /*1d490*/  MUFU.TANH R150, R150 ;  /* 0x0000009600967308 */ /* 0x000e620000002400 */
[----:B0-----:R-:W-:Y:S02]  /*1d4a0*/  FMNMX.FTZ R194, R186, R194, !PT ;  /* 0x000000c2bac27209 */ /* 0x001fe40007810000 */
[----:B------:R-:W-:Y:S02]  /*1d4b0*/  FMNMX.FTZ R120, R188, R120, !PT ;  /* 0x00000078bc787209 */ /* 0x000fe40007810000 */
[----:B------:R-:W-:Y:S02]  /*1d4c0*/  FMNMX.FTZ R194, R189, R194, !PT ;  /* 0x000000c2bdc27209 */ /* 0x000fe40007810000 */
[----:B------:R-:W-:Y:S01]  /*1d4d0*/  FMNMX.FTZ R120, R191, R120, !PT ;  /* 0x00000078bf787209 */ /* 0x000fe20007810000 */
[----:B------:R-:W0:Y:S01]  /*1d4e0*/  MUFU.TANH R149, R149 ;  /* 0x0000009500957308 */ /* 0x000e220000002400 */
[----:B------:R-:W-:-:S02]  /*1d4f0*/  FMNMX.FTZ R121, R190, R194, !PT ;  /* 0x000000c2be797209 */ /* 0x000fc40007810000 */
[----:B------:R-:W-:Y:S02]  /*1d500*/  FMNMX.FTZ R120, R192, R120, !PT ;  /* 0x00000078c0787209 */ /* 0x000fe40007810000 */
[----:B------:R-:W-:Y:S02]  /*1d510*/  FMNMX.FTZ R121, R168, R121, !PT ;  /* 0x00000079a8797209 */ /* 0x000fe40007810000 */
[----:B------:R-:W-:Y:S01]  /*1d520*/  FMNMX.FTZ R120, R170, R120, !PT ;  /* 0x00000078aa787209 */ /* 0x000fe20007810000 */
[----:B------:R-:W3:Y:S01]  /*1d530*/  MUFU.TANH R151, R151 ;  /* 0x0000009700977308 */ /* 0x000ee20000002400 */
[----:B------:R-:W-:Y:S02]  /*1d540*/  FMNMX.FTZ R121, R169, R121, !PT ;  /* 0x00000079a9797209 */ /* 0x000fe40007810000 */
[----:B------:R-:W-:Y:S02]  /*1d550*/  FMNMX.FTZ R120, R171, R120, !PT ;  /* 0x00000078ab787209 */ /* 0x000fe40007810000 */
[----:B------:R-:W-:-:S02]  /*1d560*/  FMNMX.FTZ R121, R172, R121, !PT ;  /* 0x00000079ac797209 */ /* 0x000fc40007810000 */
[----:B------:R-:W-:Y:S01]  /*1d570*/  FMNMX.FTZ R120, R174, R120, !PT ;  /* 0x00000078ae787209 */ /* 0x000fe20007810000 */
[----:B------:R-:W4:Y:S01]  /*1d580*/  MUFU.TANH R193, R193 ;  /* 0x000000c100c17308 */ /* 0x000f220000002400 */
[----:B------:R-:W-:Y:S02]  /*1d590*/  FMNMX.FTZ R121, R173, R121, !PT ;  /* 0x00000079ad797209 */ /* 0x000fe40007810000 */
[----:B------:R-:W-:Y:S02]  /*1d5a0*/  FMNMX.FTZ R120, R175, R120, !PT ;  /* 0x00000078af787209 */ /* 0x000fe40007810000 */
[----:B------:R-:W-:Y:S02]  /*1d5b0*/  FMNMX.FTZ R121, R176, R121, !PT ;  /* 0x00000079b0797209 */ /* 0x000fe40007810000 */
[----:B------:R-:W-:Y:S01]  /*1d5c0*/  FMNMX.FTZ R120, R178, R120, !PT ;  /* 0x00000078b2787209 */ /* 0x000fe20007810000 */
[----:B------:R-:W5:Y:S01]  /*1d5d0*/  MUFU.TANH R122, R122 ;  /* 0x0000007a007a7308 */ /* 0x000f620000002400 */
[----:B------:R-:W-:-:S02]  /*1d5e0*/  FMNMX.FTZ R121, R177, R121, !PT ;  /* 0x00000079b1797209 */ /* 0x000fc40007810000 */
[----:B------:R-:W-:Y:S02]  /*1d5f0*/  FMNMX.FTZ R120, R179, R120, !PT ;  /* 0x00000078b3787209 */ /* 0x000fe40007810000 */
[----:B------:R-:W-:Y:S02]  /*1d600*/  FMNMX.FTZ R121, R180, R121, !PT ;  /* 0x00000079b4797209 */ /* 0x000fe40007810000 */
[----:B------:R-:W-:Y:S01]  /*1d610*/  FMNMX.FTZ R120, R182, R120, !PT ;  /* 0x00000078b6787209 */ /* 0x000fe20007810000 */
[----:B------:R-:W5:Y:S01]  /*1d620*/  MUFU.TANH R194, R195 ;  /* 0x000000c300c27308 */ /* 0x000f620000002400 */
[----:B------:R-:W-:Y:S02]  /*1d630*/  FMNMX.FTZ R121, R181, R121, !PT ;  /* 0x00000079b5797209 */ /* 0x000fe40007810000 */
[----:B------:R-:W-:Y:S02]  /*1d640*/  FMNMX.FTZ R120, R183, R120, !PT ;  /* 0x00000078b7787209 */ /* 0x000fe40007810000 */
[----:B------:R-:W-:-:S02]  /*1d650*/  FMNMX.FTZ R121, R152, R121, !PT ;  /* 0x0000007998797209 */ /* 0x000fc40007810000 */
[----:B------:R-:W-:Y:S01]  /*1d660*/  FMNMX.FTZ R120, R154, R120, !PT ;  /* 0x000000789a787209 */ /* 0x000fe20007810000 */
[----:B------:R-:W5:Y:S01]  /*1d670*/  MUFU.TANH R123, R123 ;  /* 0x0000007b007b7308 */ /* 0x000f620000002400 */
        /* <DEDUP_REMOVED lines=32> */
[----:B--2---:R-:W-:Y:S02]  /*1d880*/  FMNMX.FTZ R121, R148, R121, !PT ;  /* 0x0000007994797209 */ /* 0x004fe40007810000 */
[----:B-1----:R-:W-:Y:S01]  /*1d890*/  FMNMX.FTZ R120, R150, R120, !PT ;  /* 0x0000007896787209 */ /* 0x002fe20007810000 */
[----:B------:R-:W1:Y:S01]  /*1d8a0*/  MUFU.TANH R129, R129 ;  /* 0x0000008100817308 */ /* 0x000e620000002400 */
[----:B0-----:R-:W-:-:S02]  /*1d8b0*/  FMNMX.FTZ R121, R149, R121, !PT ;  /* 0x0000007995797209 */ /* 0x001fc40007810000 */
[----:B---3--:R-:W-:Y:S02]  /*1d8c0*/  FMNMX.FTZ R120, R151, R120, !PT ;  /* 0x0000007897787209 */ /* 0x008fe40007810000 */
[----:B----4-:R-:W-:Y:S02]  /*1d8d0*/  FMNMX.FTZ R121, R193, R121, !PT ;  /* 0x00000079c1797209 */ /* 0x010fe40007810000 */
[----:B-----5:R-:W-:Y:S01]  /*1d8e0*/  FMNMX.FTZ R120, R122, R120, !PT ;  /* 0x000000787a787209 */ /* 0x020fe20007810000 */
[----:B------:R-:W0:Y:S01]  /*1d8f0*/  MUFU.TANH R131, R131 ;  /* 0x0000008300837308 */ /* 0x000e220000002400 */
[----:B------:R-:W-:Y:S02]  /*1d900*/  FMNMX.FTZ R121, R194, R121, !PT ;  /* 0x00000079c2797209 */ /* 0x000fe40007810000 */
[----:B------:R-:W-:Y:S02]  /*1d910*/  FMNMX.FTZ R120, R123, R120, !PT ;  /* 0x000000787b787209 */ /* 0x000fe40007810000 */
[----:B------:R-:W-:-:S02]  /*1d920*/  FMNMX.FTZ R121, R124, R121, !PT ;  /* 0x000000797c797209 */ /* 0x000fc40007810000 */
[----:B------:R-:W-:Y:S01]  /*1d930*/  FMNMX.FTZ R120, R126, R120, !PT ;  /* 0x000000787e787209 */ /* 0x000fe20007810000 */
[----:B------:R-:W2:Y:S01]  /*1d940*/  MUFU.TANH R132, R132 ;  /* 0x0000008400847308 */ /* 0x000ea20000002400 */
[----:B------:R-:W-:Y:S02]  /*1d950*/  FMNMX.FTZ R121, R125, R121, !PT ;  /* 0x000000797d797209 */ /* 0x000fe40007810000 */
[----:B------:R-:W-:Y:S02]  /*1d960*/  FMNMX.FTZ R120, R127, R120, !PT ;  /* 0x000000787f787209 */ /* 0x000fe40007810000 */
[----:B------:R-:W-:Y:S02]  /*1d970*/  FMNMX.FTZ R121, R128, R121, !PT ;  /* 0x0000007980797209 */ /* 0x000fe40007810000 */
[----:B------:R-:W-:Y:S01]  /*1d980*/  FMNMX.FTZ R120, R130, R120, !PT ;  /* 0x0000007882787209 */ /* 0x000fe20007810000 */
[----:B------:R-:W3:Y:S01]  /*1d990*/  MUFU.TANH R134, R134 ;  /* 0x0000008600867308 */ /* 0x000ee20000002400 */
[----:B-1----:R-:W-:-:S02]  /*1d9a0*/  FMNMX.FTZ R121, R129, R121, !PT ;  /* 0x0000007981797209 */ /* 0x002fc40007810000 */
[----:B0-----:R-:W-:-:S05]  /*1d9b0*/  FMNMX.FTZ R120, R131, R120, !PT ;  /* 0x0000007883787209 */ /* 0x001fca0007810000 */
[----:B------:R-:W0:Y:S01]  /*1d9c0*/  MUFU.TANH R133, R133 ;  /* 0x0000008500857308 */ /* 0x000e220000002400 */
[----:B--2---:R-:W-:-:S07]  /*1d9d0*/  FMNMX.FTZ R121, R132, R121, !PT ;  /* 0x0000007984797209 */ /* 0x004fce0007810000 */
[----:B------:R-:W1:Y:S01]  /*1d9e0*/  MUFU.TANH R135, R135 ;  /* 0x0000008700877308 */ /* 0x000e620000002400 */
[----:B---3--:R-:W-:Y:S02]  /*1d9f0*/  FMNMX.FTZ R120, R134, R120, !PT ;  /* 0x0000007886787209 */ /* 0x008fe40007810000 */
[----:B0-----:R-:W-:Y:S01]  /*1da00*/  FMNMX.FTZ R196, R133, R121, !PT ;  /* 0x0000007985c47209 */ /* 0x001fe20007810000 */
[----:B------:R-:W-:Y:S02]  /*1da10*/  WARPGROUP.DEPBAR.LE gsb0, 0x0 ;  /* 0x00008000000079c5 */ /* 0x000fe40000010000 */
[----:B------:R-:W-:Y:S01]  /*1da20*/  WARPGROUP.ARRIVE ;  /* 0x00000000000079c5 */ /* 0x000fe20000000000 */
[----:B-1----:R-:W-:Y:S01]  /*1da30*/  FMNMX.FTZ R195, R135, R120, !PT ;  /* 0x0000007887c37209 */ /* 0x002fe20007810000 */
[----:B------:R-:W0:Y:S04]  /*1da40*/  SHFL.BFLY PT, R121, R196, 0x2, 0x1f ;  /* 0x0c401f00c4797f89 */ /* 0x000e2800000e0000 */
[----:B------:R-:W-:Y:S01]  /*1da50*/  QGMMA.64x192x32.F32.E4M3.E4M3 R24, R212, gdesc[UR4], R24, gsb0 ;  /* 0x02e00004d4187df3 */ /* 0x000fe20008000818 */
[----:B------:R-:W1:Y:S01]  /*1da60*/  SHFL.BFLY PT, R120, R195, 0x2, 0x1f ;  /* 0x0c401f00c3787f89 */ /* 0x000e6200000e0000 */
[----:B0-----:R-:W-:Y:S01]  /*1da70*/  FMNMX.FTZ R196, R196, R121, !PT ;  /* 0x00000079c4c47209 */ /* 0x001fe20007810000 */
[----:B------:R-:W-:Y:S01]  /*1da80*/  IMAD.MOV.U32 R121, RZ, RZ, -0x3ffffff0 ;  /* 0xc0000010ff797424 */ /* 0x000fe200078e00ff */
[----:B-1----:R-:W-:Y:S01]  /*1da90*/  FMNMX.FTZ R195, R195, R120, !PT ;  /* 0x00000078c3c37209 */ /* 0x002fe20007810000 */
[----:B------:R-:W-:-:S02]  /*1daa0*/  VIADD R120, R10, 0x600 ;  /* 0x000006000a787836 */ /* 0x000fc40000000000 */
[----:B------:R-:W0:Y:S01]  /*1dab0*/  SHFL.BFLY PT, R197, R196, 0x1, 0x1f ;  /* 0x0c201f00c4c57f89 */ /* 0x000e2200000e0000 */
[----:B------:R-:W-:-:S03]  /*1dac0*/  R2UR UR7, R121 ;  /* 0x00000000790772ca */ /* 0x000fc600000e0000 */
[----:B------:R-:W1:Y:S01]  /*1dad0*/  SHFL.BFLY PT, R10, R195, 0x1, 0x1f ;  /* 0x0c201f00c30a7f89 */ /* 0x000e6200000e0000 */
[----:B------:R-:W-:Y:S02]  /*1dae0*/  R2UR UR6, R120 ;  /* 0x00000000780672ca */ /* 0x000fe400000e0000 */
[----:B0-----:R-:W-:Y:S02]  /*1daf0*/  FMNMX.FTZ R120, R196, R197, !PT ;  /* 0x000000c5c4787209 */ /* 0x001fe40007810000 */
[----:B------:R-:W-:Y:S02]  /*1db00*/  @!P1 LEA R196, R8, R16, 0x3 ;  /* 0x0000001008c49211 */ /* 0x000fe400078e18ff */
[----:B-1----:R-:W-:Y:S01]  /*1db10*/  FMNMX.FTZ R121, R195, R10, !PT ;  /* 0x0000000ac3797209 */ /* 0x002fe20007810000 */
[----:B------:R-:W-:Y:S02]  /*1db20*/  IMAD.U32 R10, RZ, RZ, UR56 ;  /* 0x00000038ff0a7e24 */ /* 0x000fe4000f8e00ff */
[----:B------:R-:W-:-:S01]  /*1db30*/  FADD.FTZ R5, -R120, R5 ;  /* 0x0000000578057221 */ /* 0x000fc20000010100 */
[----:B------:R-:W-:Y:S01]  /*1db40*/  @!P1 VIADD R196, R196, 0x33440 ;  /* 0x00033440c4c49836 */ /* 0x000fe20000000000 */
[----:B------:R-:W-:Y:S01]  /*1db50*/  IADD3 R197, -R203, 0xb, RZ ;  /* 0x0000000bcbc57810 */ /* 0x000fe20007ffe1ff */
[----:B------:R-:W-:Y:S01]  /*1db60*/  FFMA.FTZ R195, R120, R10, -8 ;  /* 0xc100000078c37423 */ /* 0x000fe2000001000a */
[----:B------:R-:W-:-:S01]  /*1db70*/  FADD.FTZ R4, -R121, R4 ;  /* 0x0000000479047221 */ /* 0x000fc20000010100 */
[-C--:B------:R-:W-:Y:S01]  /*1db80*/  FMUL.FTZ R5, R5, R10.reuse ;  /* 0x0000000a05057220 */ /* 0x080fe20000410000 */
[----:B------:R-:W-:Y:S01]  /*1db90*/  @!P1 PRMT R196, RZ, 0x654, R196 ;  /* 0x00000654ffc49816 */ /* 0x000fe200000000c4 */
[-CC-:B------:R-:W-:Y:S01]  /*1dba0*/  FFMA.FTZ R6, R6, R10.reuse, -R195.reuse ;  /* 0x0000000a06067223 */ /* 0x180fe200000108c3 */
[----:B------:R-:W-:-:S01]  /*1dbb0*/  FFMA.FTZ R11, R11, R10, -R195 ;  /* 0x0000000a0b0b7223 */ /* 0x000fc200000108c3 */
        /* <DEDUP_REMOVED lines=38> */
[-C--:B------:R-:W-:Y:S01]  /*1de20*/  FFMA.FTZ R195, R121, R10.reuse, -8 ;  /* 0xc100000079c37423 */ /* 0x080fe2000001000a */
[-C--:B------:R-:W-:Y:S01]  /*1de30*/  FMUL.FTZ R4, R4, R10.reuse ;  /* 0x0000000a04047220 */ /* 0x080fe20000410000 */
[----:B------:R-:W-:Y:S02]  /*1de40*/  MUFU.EX2 R5, R5 ;  /* 0x0000000500057308 */ /* 0x000fe40000000800 */
[----:B------:R-:W-:-:S01]  /*1de50*/  FFMA.FTZ R12, R12, R10, -R195 ;  /* 0x0000000a0c0c7223 */ /* 0x000fc200000108c3 */
[-CC-:B------:R-:W-:Y:S01]  /*1de60*/  FFMA.FTZ R13, R13, R10.reuse, -R195.reuse ;  /* 0x0000000a0d0d7223 */ /* 0x180fe200000108c3 */
[----:B------:R-:W-:-:S01]  /*1de70*/  FFMA.FTZ R21, R21, R10, -R195 ;  /* 0x0000000a15157223 */ /* 0x000fc200000108c3 */
[-CC-:B------:R-:W-:Y:S01]  /*1de80*/  FFMA.FTZ R184, R184, R10.reuse, -R195.reuse ;  /* 0x0000000ab8b87223 */ /* 0x180fe200000108c3 */
[----:B------:R-:W-:-:S01]  /*1de90*/  FFMA.FTZ R187, R187, R10, -R195 ;  /* 0x0000000abbbb7223 */ /* 0x000fc200000108c3 */
[-CC-:B------:R-:W-:Y:S01]  /*1dea0*/  FFMA.FTZ R188, R188, R10.reuse, -R195.reuse ;  /* 0x0000000abcbc7223 */ /* 0x180fe200000108c3 */
        /* <DEDUP_REMOVED lines=8> */
[----:B------:R-:W0:Y:S01]  /*1df30*/  MUFU.EX2 R6, R6 ;  /* 0x0000000600067308 */ /* 0x000e220000000800 */
[----:B------:R-:W-:-:S01]  /*1df40*/  FFMA.FTZ R179, R179, R10, -R195 ;  /* 0x0000000ab3b37223 */ /* 0x000fc200000108c3 */
[-CC-:B------:R-:W-:Y:S01]  /*1df50*/  FFMA.FTZ R182, R182, R10.reuse, -R195.reuse ;  /* 0x0000000ab6b67223 */ /* 0x180fe200000108c3 */
[----:B------:R-:W-:-:S01]  /*1df60*/  FFMA.FTZ R183, R183, R10, -R195 ;  /* 0x0000000ab7b77223 */ /* 0x000fc200000108c3 */
[-CC-:B------:R-:W-:Y:S01]  /*1df70*/  FFMA.FTZ R154, R154, R10.reuse, -R195.reuse ;  /* 0x0000000a9a9a7223 */ /* 0x180fe200000108c3 */
[----:B------:R-:W-:-:S01]  /*1df80*/  FFMA.FTZ R155, R155, R10, -R195 ;  /* 0x0000000a9b9b7223 */ /* 0x000fc200000108c3 */
[-CC-:B------:R-:W-:Y:S01]  /*1df90*/  FFMA.FTZ R158, R158, R10.reuse, -R195.reuse ;  /* 0x0000000a9e9e7223 */ /* 0x180fe200000108c3 */
[----:B------:R-:W-:-:S01]  /*1dfa0*/  FFMA.FTZ R159, R159, R10, -R195 ;  /* 0x0000000a9f9f7223 */ /* 0x000fc200000108c3 */
[----:B------:R-:W1:Y:S01]  /*1dfb0*/  MUFU.EX2 R12, R12 ;  /* 0x0000000c000c7308 */ /* 0x000e620000000800 */
[----:B------:R-:W-:-:S01]  /*1dfc0*/  FFMA.FTZ R162, R162, R10, -R195 ;  /* 0x0000000aa2a27223 */ /* 0x000fc200000108c3 */
[-CC-:B------:R-:W-:Y:S01]  /*1dfd0*/  FFMA.FTZ R163, R163, R10.reuse, -R195.reuse ;  /* 0x0000000aa3a37223 */ /* 0x180fe200000108c3 */
[----:B------:R-:W-:-:S01]  /*1dfe0*/  FFMA.FTZ R166, R166, R10, -R195 ;  /* 0x0000000aa6a67223 */ /* 0x000fc200000108c3 */
[-CC-:B------:R-:W-:Y:S01]  /*1dff0*/  FFMA.FTZ R167, R167, R10.reuse, -R195.reuse ;  /* 0x0000000aa7a77223 */ /* 0x180fe200000108c3 */
[----:B------:R-:W-:-:S01]  /*1e000*/  FFMA.FTZ R138, R138, R10, -R195 ;  /* 0x0000000a8a8a7223 */ /* 0x000fc200000108c3 */
[-CC-:B------:R-:W-:Y:S01]  /*1e010*/  FFMA.FTZ R139, R139, R10.reuse, -R195.reuse ;  /* 0x0000000a8b8b7223 */ /* 0x180fe200000108c3 */
[----:B------:R-:W-:-:S01]  /*1e020*/  FFMA.FTZ R142, R142, R10, -R195 ;  /* 0x0000000a8e8e7223 */ /* 0x000fc200000108c3 */
[----:B------:R-:W2:Y:S01]  /*1e030*/  MUFU.EX2 R11, R11 ;  /* 0x0000000b000b7308 */ /* 0x000ea20000000800 */
[----:B0-----:R-:W-:-:S01]  /*1e040*/  FFMA.FTZ R9, R5, R9, R6 ;  /* 0x0000000905097223 */ /* 0x001fc20000010006 */
[-CC-:B------:R-:W-:Y:S01]  /*1e050*/  FFMA.FTZ R143, R143, R10.reuse, -R195.reuse ;  /* 0x0000000a8f8f7223 */ /* 0x180fe200000108c3 */
[----:B------:R-:W-:-:S01]  /*1e060*/  FFMA.FTZ R146, R146, R10, -R195 ;  /* 0x0000000a92927223 */ /* 0x000fc200000108c3 */
[-CC-:B------:R-:W-:Y:S01]  /*1e070*/  FFMA.FTZ R147, R147, R10.reuse, -R195.reuse ;  /* 0x0000000a93937223 */ /* 0x180fe200000108c3 */
[----:B------:R-:W-:-:S01]  /*1e080*/  FFMA.FTZ R150, R150, R10, -R195 ;  /* 0x0000000a96967223 */ /* 0x000fc200000108c3 */
[-CC-:B------:R-:W-:Y:S01]  /*1e090*/  FFMA.FTZ R151, R151, R10.reuse, -R195.reuse ;  /* 0x0000000a97977223 */ /* 0x180fe200000108c3 */
[----:B------:R-:W-:-:S01]  /*1e0a0*/  FFMA.FTZ R122, R122, R10, -R195 ;  /* 0x0000000a7a7a7223 */ /* 0x000fc200000108c3 */
[----:B------:R-:W0:Y:S01]  /*1e0b0*/  MUFU.EX2 R13, R13 ;  /* 0x0000000d000d7308 */ /* 0x000e220000000800 */
[----:B-1----:R-:W-:-:S01]  /*1e0c0*/  FFMA.FTZ R0, R4, R0, R12 ;  /* 0x0000000004007223 */ /* 0x002fc2000001000c */
[-CC-:B------:R-:W-:Y:S01]  /*1e0d0*/  FFMA.FTZ R123, R123, R10.reuse, -R195.reuse ;  /* 0x0000000a7b7b7223 */ /* 0x180fe200000108c3 */
[----:B------:R-:W-:-:S01]  /*1e0e0*/  FFMA.FTZ R126, R126, R10, -R195 ;  /* 0x0000000a7e7e7223 */ /* 0x000fc200000108c3 */
[-CC-:B------:R-:W-:Y:S01]  /*1e0f0*/  FFMA.FTZ R127, R127, R10.reuse, -R195.reuse ;  /* 0x0000000a7f7f7223 */ /* 0x180fe200000108c3 */
[----:B------:R-:W-:-:S01]  /*1e100*/  FFMA.FTZ R130, R130, R10, -R195 ;  /* 0x0000000a82827223 */ /* 0x000fc200000108c3 */
[-CC-:B------:R-:W-:Y:S01]  /*1e110*/  FFMA.FTZ R131, R131, R10.reuse, -R195.reuse ;  /* 0x0000000a83837223 */ /* 0x180fe200000108c3 */
[----:B------:R-:W-:-:S01]  /*1e120*/  FFMA.FTZ R134, R134, R10, -R195 ;  /* 0x0000000a86867223 */ /* 0x000fc200000108c3 */
[----:B------:R-:W1:Y:S01]  /*1e130*/  MUFU.EX2 R15, R15 ;  /* 0x0000000f000f7308 */ /* 0x000e620000000800 */
[----:B--2---:R-:W-:-:S01]  /*1e140*/  FADD.FTZ R9, R11, R9 ;  /* 0x000000090b097221 */ /* 0x004fc20000010000 */
[----:B------:R-:W-:-:S06]  /*1e150*/  FFMA.FTZ R135, R135, R10, -R195 ;  /* 0x0000000a87877223 */ /* 0x000fcc00000108c3 */
        /* <DEDUP_REMOVED lines=12> */
[----:B------:R-:W-:Y:S02]  /*1e220*/  WARPGROUP.DEPBAR.LE gsb0, 0x0 ;  /* 0x00008000000079c5 */ /* 0x000fe40000010000 */
[----:B------:R-:W-:-:S04]  /*1e230*/  WARPGROUP.ARRIVE ;  /* 0x00000000000079c5 */ /* 0x000fc80000000000 */
[----:B------:R-:W2:Y:S01]  /*1e240*/  MUFU.EX2 R188, R188 ;  /* 0x000000bc00bc7308 */ /* 0x000ea20000000800 */
[----:B0-----:R-:W-:-:S01]  /*1e250*/  FADD.FTZ R0, R187, R0 ;  /* 0x00000000bb007221 */ /* 0x001fc20000010000 */
[----:B------:R-:W-:Y:S06]  /*1e260*/  QGMMA.64x192x32.F32.E4M3.E4M3 R24, R216, gdesc[UR4], R24, gsb0 ;  /* 0x02e00004d8187df3 */ /* 0x000fec0008000818 */
        /* <DEDUP_REMOVED lines=53> */
[----:B------:R2:W-:Y:S06]  /*1e5c0*/  BAR.ARV R197, 0x100 ;  /* 0x000400c50000751d */ /* 0x0005ec0000002000 */
[----:B------:R-:W3:Y:S01]  /*1e5d0*/  MUFU.EX2 R157, R157 ;  /* 0x0000009d009d7308 */ /* 0x000ee20000000800 */
[----:B0-----:R-:W-:-:S01]  /*1e5e0*/  FADD.FTZ R9, R156, R9 ;  /* 0x000000099c097221 */ /* 0x001fc20000010000 */
[----:B------:R2:W-:Y:S01]  /*1e5f0*/  @!P1 SYNCS.ARRIVE.TRANS64.RED.A1T0 RZ, [R196+URZ], RZ ;  /* 0x000000ffc4ff99a7 */ /* 0x0005e2000810043f */
[----:B-1----:R-:W-:-:S05]  /*1e600*/  FADD.FTZ R0, R158, R0 ;  /* 0x000000009e007221 */ /* 0x002fca0000010000 */
[----:B------:R-:W0:Y:S08]  /*1e610*/  MUFU.EX2 R159, R159 ;  /* 0x0000009f009f7308 */ /* 0x000e300000000800 */
[----:B------:R-:W1:Y:S01]  /*1e620*/  MUFU.EX2 R160, R160 ;  /* 0x000000a000a07308 */ /* 0x000e620000000800 */
[----:B---3--:R-:W-:-:S07]  /*1e630*/  FADD.FTZ R9, R157, R9 ;  /* 0x000000099d097221 */ /* 0x008fce0000010000 */
[----:B------:R-:W3:Y:S01]  /*1e640*/  MUFU.EX2 R162, R162 ;  /* 0x000000a200a27308 */ /* 0x000ee20000000800 */
[----:B0-----:R-:W-:-:S07]  /*1e650*/  FADD.FTZ R0, R159, R0 ;  /* 0x000000009f007221 */ /* 0x001fce0000010000 */
[----:B------:R-:W0:Y:S01]  /*1e660*/  MUFU.EX2 R161, R161 ;  /* 0x000000a100a17308 */ /* 0x000e220000000800 */
[----:B-1----:R-:W-:-:S07]  /*1e670*/  FADD.FTZ R9, R160, R9 ;  /* 0x00000009a0097221 */ /* 0x002fce0000010000 */
        /* <DEDUP_REMOVED lines=73> */
[----:B---3--:R-:W-:-:S01]  /*1eb10*/  FADD.FTZ R0, R134, R0 ;  /* 0x0000000086007221 */ /* 0x008fc20000010000 */
[----:B0-----:R-:W-:-:S03]  /*1eb20*/  FADD.FTZ R9, R133, R9 ;  /* 0x0000000985097221 */ /* 0x001fc60000010000 */
[----:B-1----:R-:W-:Y:S01]  /*1eb30*/  FADD.FTZ R0, R135, R0 ;  /* 0x0000000087007221 */ /* 0x002fe20000010000 */
[----:B--2---:R-:W-:Y:S06]  /*1eb40*/  @!P0 BRA `(.L_x_636) ;  /* 0x0000000000048947 */ /* 0x004fec0003800000 */
[----:B------:R-:W-:Y:S01]  /*1eb50*/  BPT.TRAP 0x1 ;  /* 0x000000040000795c */ /* 0x000fe20000300000 */
.L_x_636:
[----:B------:R-:W-:Y:S01]  /*1eb60*/  IMAD R7, R7, 0x8, R16 ;  /* 0x0000000807077824 */ /* 0x000fe200078e0210 */
[----:B------:R-:W-:Y:S01]  /*1eb70*/  ISETP.GT.AND P1, PT, R3, RZ, PT ;  /* 0x000000ff0300720c */ /* 0x000fe20003f24270 */
[----:B------:R-:W-:Y:S01]  /*1eb80*/  FMUL.FTZ R24, R24, R5 ;  /* 0x0000000518187220 */ /* 0x000fe20000410000 */
[----:B------:R-:W-:Y:S01]  /*1eb90*/  MOV R195, UR42 ;  /* 0x0000002a00c37c02 */ /* 0x000fe20008000f00 */
[----:B------:R-:W-:Y:S01]  /*1eba0*/  VIADD R7, R7, 0x33460 ;  /* 0x0003346007077836 */ /* 0x000fe20000000000 */
[----:B------:R-:W-:Y:S01]  /*1ebb0*/  F2FP.SATFINITE.E4M3.F32.PACK_AB_MERGE_C R15, R20, R15, RZ ;  /* 0x0000000f140f723e */ /* 0x000fe200048070ff */
[----:B------:R-:W-:Y:S01]  /*1ebc0*/  FMUL.FTZ R25, R25, R5 ;  /* 0x0000000519197220 */ /* 0x000fe20000410000 */
[----:B------:R-:W-:Y:S01]  /*1ebd0*/  F2FP.SATFINITE.E4M3.F32.PACK_AB_MERGE_C R21, R184, R21, RZ ;  /* 0x00000015b815723e */ /* 0x000fe200048070ff */
[-C--:B------:R-:W-:Y:S01]  /*1ebe0*/  FMUL.FTZ R28, R28, R5.reuse ;  /* 0x000000051c1c7220 */ /* 0x080fe20000410000 */
[----:B------:R-:W-:Y:S01]  /*1ebf0*/  PRMT R7, R195, 0x654, R7 ;  /* 0x00000654c3077816 */ /* 0x000fe20000000007 */
[----:B------:R-:W-:Y:S01]  /*1ec00*/  FMUL.FTZ R29, R29, R5 ;  /* 0x000000051d1d7220 */ /* 0x000fe20000410000 */
[----:B------:R-:W-:Y:S01]  /*1ec10*/  F2FP.SATFINITE.E4M3.F32.PACK_AB_MERGE_C R189, R190, R189, RZ ;  /* 0x000000bdbebd723e */ /* 0x000fe200048070ff */
[----:B------:R-:W-:Y:S01]  /*1ec20*/  FMUL.FTZ R32, R32, R5 ;  /* 0x0000000520207220 */ /* 0x000fe20000410000 */
        /* <DEDUP_REMOVED lines=34> */
[----:B------:R-:W-:Y:S01]  /*1ee50*/  F2FP.SATFINITE.E4M3.F32.PACK_AB_MERGE_C R200, R11, R6, R15 ;  /* 0x000000060bc8723e */ /* 0x000fe2000480700f */
        /* <DEDUP_REMOVED lines=76> */
[----:B------:R-:W-:Y:S01]  /*1f320*/  VIADD R3, R3, 0xffffffff ;  /* 0xffffffff03037836 */ /* 0x000fe20000000000 */
[----:B------:R-:W-:Y:S01]  /*1f330*/  F2FP.SATFINITE.E4M3.F32.PACK_AB_MERGE_C R202, R186, R185, R189 ;  /* 0x000000b9baca723e */ /* 0x000fe200048070bd */
[----:B------:R-:W-:Y:S01]  /*1f340*/  IMAD.MOV.U32 R4, RZ, RZ, R121 ;  /* 0x000000ffff047224 */ /* 0x000fe200078e0079 */
[----:B------:R-:W-:Y:S01]  /*1f350*/  F2FP.SATFINITE.E4M3.F32.PACK_AB_MERGE_C R203, R188, R187, R191 ;  /* 0x000000bbbccb723e */ /* 0x000fe200048070bf */
[----:B------:R-:W-:Y:S01]  /*1f360*/  IMAD.MOV.U32 R5, RZ, RZ, R120 ;  /* 0x000000ffff057224 */ /* 0x000fe200078e0078 */
[----:B------:R-:W-:Y:S01]  /*1f370*/  F2FP.SATFINITE.E4M3.F32.PACK_AB_MERGE_C R204, R169, R168, R172 ;  /* 0x000000a8a9cc723e */ /* 0x000fe200048070ac */
[----:B0-----:R-:W-:Y:S01]  /*1f380*/  IMAD.MOV.U32 R7, RZ, RZ, R8 ;  /* 0x000000ffff077224 */ /* 0x001fe200078e0008 */
        /* <DEDUP_REMOVED lines=15> */
[----:B------:R-:W-:Y:S01]  /*1f480*/  MOV R6, R230 ;  /* 0x000000e600067202 */ /* 0x000fe20000000f00 */
[----:B------:R-:W-:Y:S06]  /*1f490*/  @P1 BRA `(.L_x_637) ;  /* 0xffffffc000781947 */ /* 0x000fec000383ffff */
[----:B------:R-:W-:-:S07]  /*1f4a0*/  IMAD.MOV.U32 R147, RZ, RZ, R8 ;  /* 0x000000ffff937224 */ /* 0x000fce00078e0008 */
.L_x_626:
[----:B------:R-:W-:Y:S05]  /*1f4b0*/  WARPSYNC.ALL ;  /* 0x0000000000007948 */ /* 0x000fea0003800000 */
[----:B------:R-:W-:Y:S06]  /*1f4c0*/  BAR.ARV 0x8, 0x180 ;  /* 0x0206000000007b1d */ /* 0x000fec0000002000 */
[----:B------:R-:W-:Y:S05]  /*1f4d0*/  @!P0 BRA `(.L_x_638) ;  /* 0x0000000000048947 */ /* 0x000fea0003800000 */
[----:B------:R-:W-:Y:S01]  /*1f4e0*/  BPT.TRAP 0x1 ;  /* 0x000000040000795c */ /* 0x000fe20000300000 */
.L_x_638:
[----:B------:R-:W-:Y:S01]  /*1f4f0*/  IMAD R8, R147, 0x8, R16 ;  /* 0x0000000893087824 */ /* 0x000fe200078e0210 */
[----:B------:R-:W-:-:S04]  /*1f500*/  SHF.L.U32 R3, R230, 0x1f, RZ ;  /* 0x0000001fe6037819 */ /* 0x000fc800000006ff */
[----:B------:R0:W1:Y:S01]  /*1f510*/  SYNCS.PHASECHK.TRANS64.TRYWAIT P1, [R8+URZ+0x33450], R3 ;  /* 0x03345003080075a7 */ /* 0x000062000802017f */
[----:B------:R-:W-:Y:S05]  /*1f520*/  @!P0 BRA `(.L_x_639) ;  /* 0x0000000000048947 */ /* 0x000fea0003800000 */
[----:B------:R-:W-:Y:S01]  /*1f530*/  BPT.TRAP 0x1 ;  /* 0x000000040000795c */ /* 0x000fe20000300000 */
.L_x_639:
[----:B------:R-:W-:-:S04]  /*1f540*/  IADD3 R16, R16, 0x200, RZ ;  /* 0x0000020010107810 */ /* 0x000fc80007ffe0ff */
[----:B------:R-:W-:-:S04]  /*1f550*/  SHF.R.U32.HI R16, RZ, 0x4, R16 ;  /* 0x00000004ff107819 */ /* 0x000fc80000011610 */
[----:B------:R-:W-:-:S04]  /*1f560*/  LOP3.LUT R16, R16, 0x3fff, RZ, 0xc0, !PT ;  /* 0x00003fff10107812 */ /* 0x000fc800078ec0ff */
[----:B------:R-:W-:Y:S01]  /*1f570*/  LOP3.LUT R16, R16, 0x10000, RZ, 0xfc, !PT ;  /* 0x0001000010107812 */ /* 0x000fe200078efcff */
[----:B-1----:R-:W-:Y:S06]  /*1f580*/  @P1 BRA `(.L_x_640) ;  /* 0x0000000000081947 */ /* 0x002fec0003800000 */
[----:B------:R-:W1:Y:S02]  /*1f590*/  SYNCS.PHASECHK.TRANS64.TRYWAIT P1, [R8+URZ+0x33450], R3 ;  /* 0x03345003080075a7 */ /* 0x000e64000802017f */
[----:B-1----:R-:W-:Y:S05]  /*1f5a0*/  @!P1 BRA `(.L_x_641) ;  /* 0x000000b800449947 */ /* 0x002fea0003800000 */
.L_x_640:
[----:B------:R-:W-:Y:S01]  /*1f5b0*/  IMAD R2, R147, 0x780, R16 ;  /* 0x0000078093027824 */ /* 0x000fe200078e0210 */
[----:B------:R-:W2:Y:S01]  /*1f5c0*/  LDL R11, [R1+0x2c] ;  /* 0x00002c00010b7983 */ /* 0x000ea20000100800 */
[----:B01----:R-:W-:Y:S01]  /*1f5d0*/  IMAD.MOV.U32 R3, RZ, RZ, -0x3ffffff0 ;  /* 0xc0000010ff037424 */ /* 0x003fe200078e00ff */
[----:B------:R-:W-:Y:S05]  /*1f5e0*/  WARPSYNC.ALL ;  /* 0x0000000000007948 */ /* 0x000fea0003800000 */
[C---:B------:R-:W-:Y:S01]  /*1f5f0*/  R2UR UR6, R2.reuse ;  /* 0x00000000020672ca */ /* 0x040fe200000e0000 */
[----:B------:R-:W3:Y:S01]  /*1f600*/  LDL R14, [R1] ;  /* 0x00000000010e7983 */ /* 0x000ee20000100800 */
[----:B------:R-:W-:Y:S01]  /*1f610*/  R2UR UR7, R3 ;  /* 0x00000000030772ca */ /* 0x000fe200000e0000 */
[----:B------:R-:W-:Y:S01]  /*1f620*/  WARPGROUP.ARRIVE ;  /* 0x00000000000079c5 */ /* 0x000fe20000000000 */
[----:B------:R-:W-:Y:S01]  /*1f630*/  VIADD R4, R2, 0x180 ;  /* 0x0000018002047836 */ /* 0x000fe20000000000 */
[----:B------:R-:W4:Y:S01]  /*1f640*/  LDL.LU R13, [R1+0x18] ;  /* 0x00001800010d7983 */ /* 0x000f220000300800 */
[----:B------:R-:W-:Y:S01]  /*1f650*/  IMAD.MOV.U32 R5, RZ, RZ, -0x3ffffff0 ;  /* 0xc0000010ff057424 */ /* 0x000fe200078e00ff */
[----:B------:R-:W-:-:S02]  /*1f660*/  ULDC.64 UR4, c[0x0][0x9a0] ;  /* 0x0002680000047ab9 */ /* 0x000fc40000000a00 */
[----:B------:R-:W-:-:S04]  /*1f670*/  ISETP.NE.U32.AND P1, PT, RZ, UR4, PT ;  /* 0x00000004ff007c0c */ /* 0x000fc8000bf25070 */
[----:B------:R-:W-:Y:S02]  /*1f680*/  ISETP.NE.AND.EX P1, PT, RZ, UR5, PT, P1 ;  /* 0x00000005ff007c0c */ /* 0x000fe4000bf25310 */
[----:B------:R-:W-:Y:S01]  /*1f690*/  QGMMA.64x192x32.F32.E4M3.E4M3 R24, R200, gdesc[UR4], R24, gsb0 ;  /* 0x02e00004c8187df3 */ /* 0x000fe20008000818 */
[----:B------:R-:W-:Y:S02]  /*1f6a0*/  R2UR UR6, R4 ;  /* 0x00000000040672ca */ /* 0x000fe400000e0000 */
[----:B------:R-:W-:Y:S01]  /*1f6b0*/  R2UR UR7, R5 ;  /* 0x00000000050772ca */ /* 0x000fe200000e0000 */
[----:B------:R-:W-:Y:S01]  /*1f6c0*/  IMAD.MOV.U32 R5, RZ, RZ, -0x3ffffff0 ;  /* 0xc0000010ff057424 */ /* 0x000fe200078e00ff */
[----:B------:R-:W-:-:S06]  /*1f6d0*/  IADD3 R4, R2, 0x300, RZ ;  /* 0x0000030002047810 */ /* 0x000fcc0007ffe0ff */
[----:B------:R-:W2:Y:S01]  /*1f6e0*/  @P1 LDC.64 R6, c[0x0][0x9c8] ;  /* 0x00027200ff061b82 */ /* 0x000ea20000000a00 */
[----:B------:R-:W-:Y:S02]  /*1f6f0*/  WARPGROUP.DEPBAR.LE gsb0, 0x0 ;  /* 0x00008000000079c5 */ /* 0x000fe40000010000 */
[----:B------:R-:W-:-:S06]  /*1f700*/  WARPGROUP.ARRIVE ;  /* 0x00000000000079c5 */ /* 0x000fcc0000000000 */
[----:B------:R-:W-:Y:S01]  /*1f710*/  QGMMA.64x192x32.F32.E4M3.E4M3 R24, R204, gdesc[UR4], R24, gsb0 ;  /* 0x02e00004cc187df3 */ /* 0x000fe20008000818 */
[----:B------:R-:W-:Y:S02]  /*1f720*/  R2UR UR6, R4 ;  /* 0x00000000040672ca */ /* 0x000fe400000e0000 */
[----:B------:R-:W-:Y:S02]  /*1f730*/  R2UR UR7, R5 ;  /* 0x00000000050772ca */ /* 0x000fe400000e0000 */
[----:B------:R-:W0:Y:S01]  /*1f740*/  @P1 LDC.64 R4, c[0x0][0x9d0] ;  /* 0x00027400ff041b82 */ /* 0x000e220000000a00 */
[----:B--2---:R-:W-:-:S04]  /*1f750*/  @P1 IMAD R12, R11, R6, RZ ;  /* 0x000000060b0c1224 */ /* 0x004fc800078e02ff */
[C---:B---3--:R-:W-:Y:S02]  /*1f760*/  @P1 IMAD R3, R14.reuse, R7, R12 ;  /* 0x000000070e031224 */ /* 0x048fe400078e020c */
[----:B------:R-:W-:Y:S01]  /*1f770*/  @P1 IMAD.WIDE.U32 R6, R14, R6, RZ ;  /* 0x000000060e061225 */ /* 0x000fe200078e00ff */
[----:B----4-:R-:W-:-:S03]  /*1f780*/  @P1 SHF.R.S32.HI R11, RZ, 0x1f, R13 ;  /* 0x0000001fff0b1819 */ /* 0x010fc6000001140d */
[----:B------:R-:W-:Y:S02]  /*1f790*/  @P1 IMAD.IADD R7, R7, 0x1, R3 ;  /* 0x0000000107071824 */ /* 0x000fe400078e0203 */
[-C--:B0-----:R-:W-:Y:S01]  /*1f7a0*/  @P1 IMAD R12, R11, R4.reuse, RZ ;  /* 0x000000040b0c1224 */ /* 0x081fe200078e02ff */
[----:B------:R-:W-:Y:S01]  /*1f7b0*/  MOV R11, 0x3f800000 ;  /* 0x3f800000000b7802 */ /* 0x000fe20000000f00 */
[----:B------:R-:W-:-:S04]  /*1f7c0*/  @P1 IMAD.WIDE.U32 R6, R13, R4, R6 ;  /* 0x000000040d061225 */ /* 0x000fc800078e0006 */
[----:B------:R-:W-:Y:S01]  /*1f7d0*/  @P1 IMAD R3, R13, R5, R12 ;  /* 0x000000050d031224 */ /* 0x000fe200078e020c */
[----:B------:R-:W-:-:S03]  /*1f7e0*/  @P1 LEA R4, P2, R6, UR4, 0x2 ;  /* 0x0000000406041c11 */ /* 0x000fc6000f8410ff */
[----:B------:R-:W-:-:S05]  /*1f7f0*/  @P1 IMAD.IADD R3, R7, 0x1, R3 ;  /* 0x0000000107031824 */ /* 0x000fca00078e0203 */
[----:B------:R-:W-:-:S05]  /*1f800*/  @P1 LEA.HI.X R5, R6, UR5, R3, 0x2, P2 ;  /* 0x0000000506051c11 */ /* 0x000fca00090f1403 */
[----:B------:R0:W2:Y:S01]  /*1f810*/  @P1 LDG.E R11, desc[UR54][R4.64] ;  /* 0x00000036040b1981 */ /* 0x0000a2000c1e1900 */
[----:B------:R-:W-:Y:S02]  /*1f820*/  WARPGROUP.DEPBAR.LE gsb0, 0x0 ;  /* 0x00008000000079c5 */ /* 0x000fe40000010000 */
[----:B------:R-:W-:-:S06]  /*1f830*/  WARPGROUP.ARRIVE ;  /* 0x00000000000079c5 */ /* 0x000fcc0000000000 */
[----:B------:R-:W-:Y:S01]  /*1f840*/  QGMMA.64x192x32.F32.E4M3.E4M3 R24, R208, gdesc[UR4], R24, gsb0 ;  /* 0x02e00004d0187df3 */ /* 0x000fe20008000818 */
[----:B------:R-:W-:Y:S02]  /*1f850*/  VIADD R6, R2, 0x480 ;  /* 0x0000048002067836 */ /* 0x000fe40000000000 */
[----:B------:R-:W-:-:S03]  /*1f860*/  IMAD.MOV.U32 R7, RZ, RZ, -0x3ffffff0 ;  /* 0xc0000010ff077424 */ /* 0x000fc600078e00ff */
[----:B------:R-:W-:Y:S02]  /*1f870*/  R2UR UR6, R6 ;  /* 0x00000000060672ca */ /* 0x000fe400000e0000 */
[----:B------:R-:W-:Y:S01]  /*1f880*/  R2UR UR7, R7 ;  /* 0x00000000070772ca */ /* 0x000fe200000e0000 */
[----:B------:R-:W-:Y:S01]  /*1f890*/  VIADD R2, R2, 0x600 ;  /* 0x0000060002027836 */ /* 0x000fe20000000000 */
[----:B------:R-:W-:Y:S01]  /*1f8a0*/  MOV R3, 0xc0000010 ;  /* 0xc000001000037802 */ /* 0x000fe20000000f00 */
[----:B------:R-:W1:Y:S01]  /*1f8b0*/  SHFL.BFLY PT, R7, R0, 0x2, 0x1f ;  /* 0x0c401f0000077f89 */ /* 0x000e6200000e0000 */
[----:B------:R-:W-:Y:S02]  /*1f8c0*/  WARPGROUP.DEPBAR.LE gsb0, 0x0 ;  /* 0x00008000000079c5 */ /* 0x000fe40000010000 */
[----:B------:R-:W-:-:S07]  /*1f8d0*/  WARPGROUP.ARRIVE ;  /* 0x00000000000079c5 */ /* 0x000fce0000000000 */
[----:B------:R-:W-:Y:S01]  /*1f8e0*/  QGMMA.64x192x32.F32.E4M3.E4M3 R24, R212, gdesc[UR4], R24, gsb0 ;  /* 0x02e00004d4187df3 */ /* 0x000fe20008000818 */
[----:B------:R-:W-:Y:S02]  /*1f8f0*/  R2UR UR6, R2 ;  /* 0x00000000020672ca */ /* 0x000fe400000e0000 */
[----:B------:R-:W-:Y:S01]  /*1f900*/  R2UR UR7, R3 ;  /* 0x00000000030772ca */ /* 0x000fe200000e0000 */
[----:B------:R-:W3:Y:S01]  /*1f910*/  SHFL.BFLY PT, R2, R9, 0x2, 0x1f ;  /* 0x0c401f0009027f89 */ /* 0x000ee200000e0000 */
[----:B-1----:R-:W-:-:S05]  /*1f920*/  FADD.FTZ R7, R7, R0 ;  /* 0x0000000007077221 */ /* 0x002fca0000010000 */
[----:B0-----:R-:W0:Y:S01]  /*1f930*/  SHFL.BFLY PT, R4, R7, 0x1, 0x1f ;  /* 0x0c201f0007047f89 */ /* 0x001e2200000e0000 */
[----:B---3--:R-:W-:-:S05]  /*1f940*/  FADD.FTZ R2, R2, R9 ;  /* 0x0000000902027221 */ /* 0x008fca0000010000 */
[----:B------:R-:W1:Y:S01]  /*1f950*/  SHFL.BFLY PT, R3, R2, 0x1, 0x1f ;  /* 0x0c201f0002037f89 */ /* 0x000e6200000e0000 */
[----:B0-----:R-:W-:-:S01]  /*1f960*/  FADD.FTZ R12, R7, R4 ;  /* 0x00000004070c7221 */ /* 0x001fc20000010000 */
[----:B------:R-:W-:-:S03]  /*1f970*/  IMAD.MOV.U32 R4, RZ, RZ, RZ ;  /* 0x000000ffff047224 */ /* 0x000fc600078e00ff */
[----:B------:R-:W-:Y:S01]  /*1f980*/  FMUL.FTZ R5, R12, 0.00390625 ;  /* 0x3b8000000c057820 */ /* 0x000fe20000410000 */
[----:B-1----:R-:W-:-:S05]  /*1f990*/  FADD.FTZ R6, R2, R3 ;  /* 0x0000000302067221 */ /* 0x002fca0000010000 */
[C---:B------:R-:W-:Y:S01]  /*1f9a0*/  FSETP.NE.FTZ.AND P1, PT, R6.reuse, RZ, PT ;  /* 0x000000ff0600720b */ /* 0x040fe20003f35000 */
[----:B------:R-:W-:Y:S01]  /*1f9b0*/  FMUL.FTZ R13, R6, 0.00390625 ;  /* 0x3b800000060d7820 */ /* 0x000fe20000410000 */
[----:B------:R-:W-:-:S04]  /*1f9c0*/  FSETP.NE.FTZ.AND P3, PT, R5, RZ, PT ;  /* 0x000000ff0500720b */ /* 0x000fc80003f75000 */
[----:B------:R-:W-:-:S07]  /*1f9d0*/  FSETP.NE.FTZ.AND P2, PT, R13, RZ, PT ;  /* 0x000000ff0d00720b */ /* 0x000fce0003f55000 */
        /* <DEDUP_REMOVED lines=9> */
[----:B------:R-:W-:Y:S01]  /*1fa70*/  @P2 FMUL.FTZ R3, R10, 0.69314718246459960938 ;  /* 0x3f3172180a032820 */ /* 0x000fe20000410000 */
[----:B0-----:R-:W-:Y:S01]  /*1fa80*/  @P2 FMUL.FTZ R0, R0, 0.69314718246459960938 ;  /* 0x3f31721800002820 */ /* 0x001fe20000410000 */
[----:B------:R-:W-:Y:S01]  /*1fa90*/  @P3 FMUL.FTZ R7, R10, 0.69314718246459960938 ;  /* 0x3f3172180a073820 */ /* 0x000fe20000410000 */
[----:B------:R-:W-:Y:S01]  /*1faa0*/  IMAD.MOV.U32 R122, RZ, RZ, -0x800000 ;  /* 0xff800000ff7a7424 */ /* 0x000fe200078e00ff */
[----:B------:R-:W-:Y:S01]  /*1fab0*/  MOV R123, 0xff800000 ;  /* 0xff800000007b7802 */ /* 0x000fe20000000f00 */
[----:B------:R-:W-:Y:S01]  /*1fac0*/  @P2 FFMA.FTZ R122, R3, R120, R0 ;  /* 0x00000078037a2223 */ /* 0x000fe20000010000 */
[----:B-1----:R-:W-:Y:S01]  /*1fad0*/  @P3 FMUL.FTZ R6, R5, 0.69314718246459960938 ;  /* 0x3f31721805063820 */ /* 0x002fe20000410000 */
[----:B--2---:R-:W-:-:S03]  /*1fae0*/  FMUL.FTZ R3, R4, R11 ;  /* 0x0000000b04037220 */ /* 0x004fc60000410000 */
[----:B------:R-:W-:Y:S01]  /*1faf0*/  @P3 FFMA.FTZ R123, R7, R121, R6 ;  /* 0x00000079077b3223 */ /* 0x000fe20000010006 */
[----:B---3--:R-:W-:Y:S01]  /*1fb00*/  FMUL.FTZ R0, R2, R11 ;  /* 0x0000000b02007220 */ /* 0x008fe20000410000 */
[----:B------:R-:W-:Y:S02]  /*1fb10*/  WARPGROUP.DEPBAR.LE gsb0, 0x0 ;  /* 0x00008000000079c5 */ /* 0x000fe40000010000 */
[----:B------:R-:W-:Y:S05]  /*1fb20*/  @!P0 BRA `(.L_x_642) ;  /* 0x0000000000048947 */ /* 0x000fea0003800000 */
[----:B------:R-:W-:Y:S01]  /*1fb30*/  BPT.TRAP 0x1 ;  /* 0x000000040000795c */ /* 0x000fe20000300000 */
.L_x_642:
[----:B------:R-:W-:Y:S02]  /*1fb40*/  VIADD R8, R8, 0x33460 ;  /* 0x0003346008087836 */ /* 0x000fe40000000000 */
[-C--:B------:R-:W-:Y:S01]  /*1fb50*/  FMUL.FTZ R126, R52, R3.reuse ;  /* 0x00000003347e7220 */ /* 0x080fe20000410000 */
[----:B------:R-:W-:Y:S02]  /*1fb60*/  IMAD.U32 R7, RZ, RZ, UR42 ;  /* 0x0000002aff077e24 */ /* 0x000fe4000f8e00ff */
[-C--:B------:R-:W-:Y:S01]  /*1fb70*/  FMUL.FTZ R4, R25, R3.reuse ;  /* 0x0000000319047220 */ /* 0x080fe20000410000 */
[----:B------:R-:W-:Y:S02]  /*1fb80*/  VIADD R147, R147, 0x1 ;  /* 0x0000000193937836 */ /* 0x000fe40000000000 */
[-C--:B------:R-:W-:Y:S01]  /*1fb90*/  FMUL.FTZ R52, R53, R3.reuse ;  /* 0x0000000335347220 */ /* 0x080fe20000410000 */
[-C--:B------:R-:W-:Y:S01]  /*1fba0*/  FMUL.FTZ R5, R24, R3.reuse ;  /* 0x0000000318057220 */ /* 0x080fe20000410000 */
[----:B------:R-:W-:Y:S01]  /*1fbb0*/  PRMT R2, R7, 0x654, R8 ;  /* 0x0000065407027816 */ /* 0x000fe20000000008 */
[-C--:B------:R-:W-:Y:S01]  /*1fbc0*/  FMUL.FTZ R120, R28, R3.reuse ;  /* 0x000000031c787220 */ /* 0x080fe20000410000 */
[----:B------:R-:W-:Y:S01]  /*1fbd0*/  ISETP.NE.AND P0, PT, R147, 0x2, PT ;  /* 0x000000029300780c */ /* 0x000fe20003f05270 */
        /* <DEDUP_REMOVED lines=44> */
[----:B------:R-:W-:Y:S01]  /*1fea0*/  SEL R3, RZ, 0x1, P0 ;  /* 0x00000001ff037807 */ /* 0x000fe20000000000 */
        /* <DEDUP_REMOVED lines=48> */
[----:B------:R-:W-:Y:S01]  /*201b0*/  FMUL.FTZ R93, R119, R0 ;  /* 0x00000000775d7220 */ /* 0x000fe20000410000 */
[----:B------:R-:W-:Y:S01]  /*201c0*/  LOP3.LUT R230, R230, R3, RZ, 0x3c, !PT ;  /* 0x00000003e6e67212 */ /* 0x000fe200078e3cff */
[----:B------:R-:W-:Y:S01]  /*201d0*/  UIADD3 UR43, UR43, 0x1, URZ ;  /* 0x000000012b2b7890 */ /* 0x000fe2000fffe03f */
[----:B0-----:R-:W-:-:S11]  /*201e0*/  SEL R147, R147, RZ, P0 ;  /* 0x000000ff93937207 */ /* 0x001fd60000000000 */
.L_x_586:
[----:B------:R-:W-:Y:S05]  /*201f0*/  WARPSYNC.ALL ;  /* 0x0000000000007948 */ /* 0x000fea0003800000 */
[----:B------:R-:W0:Y:S08]  /*20200*/  S2UR UR42, SR_CgaCtaId ;  /* 0x00000000002a79c3 */ /* 0x000e300000008800 */
[----:B------:R-:W-:Y:S06]  /*20210*/  BAR.SYNC.DEFER_BLOCKING 0x5, 0x180 ;  /* 0x0146000000007b1d */ /* 0x000fec0000010000 */
[----:B------:R-:W-:Y:S01]  /*20220*/  UMOV UR4, 0x400 ;  /* 0x0000040000047882 */ /* 0x000fe20000000000 */
[----:B------:R-:W-:Y:S01]  /*20230*/  BSSY B0, `(.L_x_643) ;  /* 0x000033a000007945 */ /* 0x000fe20003800000 */
[----:B0-----:R-:W-:-:S06]  /*20240*/  ULEA UR4, UR42, UR4, 0x18 ;  /* 0x000000042a047291 */ /* 0x001fcc000f8ec03f */
[----:B------:R-:W-:-:S05]  /*20250*/  MOV R16, UR4 ;  /* 0x0000000400107c02 */ /* 0x000fca0008000f00 */
[----:B------:R-:W0:Y:S04]  /*20260*/  LDS.128 R132, [R16+0x334d0] ;  /* 0x0334d00010847984 */ /* 0x000e280000000c00 */
[----:B0-----:R0:W-:Y:S04]  /*20270*/  STL.64 [R1+0x10], R132 ;  /* 0x0000108401007387 */ /* 0x0011e80000100a00 */
[----:B------:R0:W-:Y:S01]  /*20280*/  STL.64 [R1+0x18], R134 ;  /* 0x0000188601007387 */ /* 0x0001e20000100a00 */
[----:B------:R-:W-:Y:S06]  /*20290*/  BAR.ARV 0x4, 0x180 ;  /* 0x0106000000007b1d */ /* 0x000fec0000002000 */
[----:B------:R-:W-:Y:S05]  /*202a0*/  @P1 BRA `(.L_x_644) ;  /* 0x0000002400301947 */ /* 0x000fea0003800000 */
[----:B------:R-:W2:Y:S01]  /*202b0*/  LDL R83, [R1+0x78] ;  /* 0x0000780001537983 */ /* 0x000ea20000100800 */
[----:B------:R-:W-:Y:S01]  /*202c0*/  ULDC.64 UR4, c[0x4][0x38] ;  /* 0x01000e0000047ab9 */ /* 0x000fe20000000a00 */
[----:B------:R-:W1:Y:S02]  /*202d0*/  S2R R90, SR_TID.X ;  /* 0x00000000005a7919 */ /* 0x000e640000002100 */
[----:B-1----:R-:W-:-:S05]  /*202e0*/  IMAD.SHL.U32 R0, R90, 0x4, RZ ;  /* 0x000000045a007824 */ /* 0x002fca00078e00ff */
[----:B------:R-:W-:-:S04]  /*202f0*/  LOP3.LUT R0, R0, 0xc, RZ, 0xc0, !PT ;  /* 0x0000000c00007812 */ /* 0x000fc800078ec0ff */
[----:B------:R-:W-:-:S05]  /*20300*/  IADD3 R2, P0, R0, UR4, RZ ;  /* 0x0000000400027c10 */ /* 0x000fca000ff1e0ff */
[----:B------:R-:W-:-:S05]  /*20310*/  IMAD.X R3, RZ, RZ, UR5, P0 ;  /* 0x00000005ff037e24 */ /* 0x000fca00080e06ff */
[----:B------:R1:W3:Y:S01]  /*20320*/  LDG.E.CONSTANT R0, desc[UR54][R2.64] ;  /* 0x0000003602007981 */ /* 0x0002e2000c1e9900 */
[----:B------:R-:W-:Y:S01]  /*20330*/  F2FP.BF16.F32.PACK_AB R51, R51, R46 ;  /* 0x0000002e3333723e */ /* 0x000fe200000010ff */
[----:B------:R-:W-:Y:S01]  /*20340*/  UMOV UR4, 0xffffffff ;  /* 0xffffffff00047882 */ /* 0x000fe20000000000 */
[----:B------:R-:W-:Y:S02]  /*20350*/  F2FP.BF16.F32.PACK_AB R55, R55, R50 ;  /* 0x000000323737723e */ /* 0x000fe400000010ff */
[----:B------:R-:W-:Y:S02]  /*20360*/  F2FP.BF16.F32.PACK_AB R46, R60, R21 ;  /* 0x000000153c2e723e */ /* 0x000fe400000010ff */
[----:B------:R-:W-:Y:S02]  /*20370*/  F2FP.BF16.F32.PACK_AB R50, R61, R14 ;  /* 0x0000000e3d32723e */ /* 0x000fe400000010ff */
[----:B------:R-:W-:Y:S01]  /*20380*/  F2FP.BF16.F32.PACK_AB R68, R68, R39 ;  /* 0x000000274444723e */ /* 0x000fe200000010ff */
[----:B-1----:R-:W1:Y:S01]  /*20390*/  S2R R3, SR_SWINHI ;  /* 0x0000000000037919 */ /* 0x002e620000002f00 */
        /* <DEDUP_REMOVED lines=16> */
[----:B------:R-:W-:Y:S02]  /*204a0*/  MOV R60, R16 ;  /* 0x00000010003c7202 */ /* 0x000fe40000000f00 */
[----:B-1----:R-:W-:Y:S02]  /*204b0*/  MOV R61, R3 ;  /* 0x00000003003d7202 */ /* 0x002fe40000000f00 */
[----:B------:R-:W-:-:S02]  /*204c0*/  F2FP.BF16.F32.PACK_AB R93, R93, R26 ;  /* 0x0000001a5d5d723e */ /* 0x000fc400000010ff */
[----:B------:R-:W-:Y:S02]  /*204d0*/  LOP3.LUT P0, R2, R90, 0x3, RZ, 0xc0, !PT ;  /* 0x000000035a027812 */ /* 0x000fe4000780c0ff */
[----:B------:R-:W-:Y:S02]  /*204e0*/  F2FP.BF16.F32.PACK_AB R5, R120, R5 ;  /* 0x000000057805723e */ /* 0x000fe400000010ff */
[----:B------:R-:W-:Y:S02]  /*204f0*/  F2FP.BF16.F32.PACK_AB R4, R121, R4 ;  /* 0x000000047904723e */ /* 0x000fe400000010ff */
[----:B------:R-:W-:Y:S02]  /*20500*/  ISETP.EQ.OR P0, PT, R2, 0x3, !P0 ;  /* 0x000000030200780c */ /* 0x000fe40004702670 */
[----:B------:R-:W-:Y:S02]  /*20510*/  F2FP.BF16.F32.PACK_AB R35, R124, R13 ;  /* 0x0000000d7c23723e */ /* 0x000fe400000010ff */
[----:B------:R-:W-:-:S02]  /*20520*/  SEL R13, R5, R4, P0 ;  /* 0x00000004050d7207 */ /* 0x000fc40000000000 */
[----:B------:R-:W-:Y:S02]  /*20530*/  SEL R2, R4, R5, P0 ;  /* 0x0000000504027207 */ /* 0x000fe40000000000 */
        /* <DEDUP_REMOVED lines=22> */
[----:B------:R-:W-:Y:S01]  /*206a0*/  F2FP.BF16.F32.PACK_AB R41, R76, R41 ;  /* 0x000000294c29723e */ /* 0x000fe200000010ff */
[----:B--2---:R-:W-:-:S03]  /*206b0*/  IMAD.WIDE R30, R83, 0x2, R60 ;  /* 0x00000002531e7825 */ /* 0x004fc600078e023c */
[C---:B------:R-:W-:Y:S02]  /*206c0*/  IADD3 R33, P3, R30.reuse, 0x8060, RZ ;  /* 0x000080601e217810 */ /* 0x040fe40007f7e0ff */
[C---:B------:R-:W-:Y:S02]  /*206d0*/  IADD3 R29, P2, R30.reuse, 0x8040, RZ ;  /* 0x000080401e1d7810 */ /* 0x040fe40007f5e0ff */
[----:B------:R-:W-:Y:S02]  /*206e0*/  LOP3.LUT R32, R33, 0x380, RZ, 0xc0, !PT ;  /* 0x0000038021207812 */ /* 0x000fe400078ec0ff */
[----:B------:R-:W-:Y:S02]  /*206f0*/  IADD3 R27, P1, R30, 0x8020, RZ ;  /* 0x000080201e1b7810 */ /* 0x000fe40007f3e0ff */
[----:B------:R-:W-:Y:S02]  /*20700*/  SHF.R.U64 R32, R32, 0x3, RZ ;  /* 0x0000000320207819 */ /* 0x000fe400000012ff */
[----:B------:R-:W-:-:S02]  /*20710*/  IADD3 R25, P5, R30, 0x8000, RZ ;  /* 0x000080001e197810 */ /* 0x000fc40007fbe0ff */
[----:B------:R-:W-:Y:S01]  /*20720*/  LOP3.LUT R32, R32, R33, RZ, 0x3c, !PT ;  /* 0x0000002120207212 */ /* 0x000fe200078e3cff */
[----:B------:R-:W-:Y:S01]  /*20730*/  IMAD.X R33, RZ, RZ, R31, P3 ;  /* 0x000000ffff217224 */ /* 0x000fe200018e061f */
[C---:B------:R-:W-:Y:S02]  /*20740*/  IADD3 R21, P4, R30.reuse, 0x4060, RZ ;  /* 0x000040601e157810 */ /* 0x040fe40007f9e0ff */
[----:B------:R-:W-:Y:S02]  /*20750*/  IADD3 R15, P3, R30, 0x4040, RZ ;  /* 0x000040401e0f7810 */ /* 0x000fe40007f7e0ff */
[----:B------:R-:W-:Y:S02]  /*20760*/  LOP3.LUT R28, R29, 0x380, RZ, 0xc0, !PT ;  /* 0x000003801d1c7812 */ /* 0x000fe400078ec0ff */
[----:B------:R-:W-:Y:S02]  /*20770*/  LOP3.LUT R26, R27, 0x380, RZ, 0xc0, !PT ;  /* 0x000003801b1a7812 */ /* 0x000fe400078ec0ff */
[----:B------:R-:W-:-:S02]  /*20780*/  LOP3.LUT R24, R25, 0x380, RZ, 0xc0, !PT ;  /* 0x0000038019187812 */ /* 0x000fc400078ec0ff */
[----:B------:R-:W-:Y:S02]  /*20790*/  LOP3.LUT R20, R21, 0x380, RZ, 0xc0, !PT ;  /* 0x0000038015147812 */ /* 0x000fe400078ec0ff */
[----:B------:R-:W-:Y:S02]  /*207a0*/  LOP3.LUT R14, R15, 0x380, RZ, 0xc0, !PT ;  /* 0x000003800f0e7812 */ /* 0x000fe400078ec0ff */
[----:B------:R-:W-:Y:S02]  /*207b0*/  SHF.R.U64 R28, R28, 0x3, RZ ;  /* 0x000000031c1c7819 */ /* 0x000fe400000012ff */
[----:B------:R-:W-:Y:S02]  /*207c0*/  SHF.R.U64 R26, R26, 0x3, RZ ;  /* 0x000000031a1a7819 */ /* 0x000fe400000012ff */
[----:B------:R-:W-:Y:S02]  /*207d0*/  SHF.R.U64 R24, R24, 0x3, RZ ;  /* 0x0000000318187819 */ /* 0x000fe400000012ff */
[----:B------:R-:W-:-:S02]  /*207e0*/  SHF.R.U64 R20, R20, 0x3, RZ ;  /* 0x0000000314147819 */ /* 0x000fc400000012ff */
[----:B------:R-:W-:Y:S02]  /*207f0*/  SHF.R.U64 R14, R14, 0x3, RZ ;  /* 0x000000030e0e7819 */ /* 0x000fe400000012ff */
[----:B------:R-:W-:Y:S02]  /*20800*/  LOP3.LUT R28, R28, R29, RZ, 0x3c, !PT ;  /* 0x0000001d1c1c7212 */ /* 0x000fe400078e3cff */
[----:B------:R-:W-:Y:S01]  /*20810*/  LOP3.LUT R26, R26, R27, RZ, 0x3c, !PT ;  /* 0x0000001b1a1a7212 */ /* 0x000fe200078e3cff */
[--C-:B------:R-:W-:Y:S01]  /*20820*/  IMAD.X R27, RZ, RZ, R31.reuse, P1 ;  /* 0x000000ffff1b7224 */ /* 0x100fe200008e061f */
[----:B------:R-:W-:Y:S01]  /*20830*/  LOP3.LUT R24, R24, R25, RZ, 0x3c, !PT ;  /* 0x0000001918187212 */ /* 0x000fe200078e3cff */
[--C-:B------:R-:W-:Y:S01]  /*20840*/  IMAD.X R25, RZ, RZ, R31.reuse, P5 ;  /* 0x000000ffff197224 */ /* 0x100fe200028e061f */
[----:B------:R-:W-:Y:S01]  /*20850*/  LOP3.LUT R20, R20, R21, RZ, 0x3c, !PT ;  /* 0x0000001514147212 */ /* 0x000fe200078e3cff */
[----:B------:R-:W-:Y:S01]  /*20860*/  IMAD.X R21, RZ, RZ, R31, P4 ;  /* 0x000000ffff157224 */ /* 0x000fe200020e061f */
[----:B------:R-:W-:-:S02]  /*20870*/  LOP3.LUT R14, R14, R15, RZ, 0x3c, !PT ;  /* 0x0000000f0e0e7212 */ /* 0x000fc400078e3cff */
[-C--:B------:R-:W-:Y:S02]  /*20880*/  IADD3.X R29, RZ, R31.reuse, RZ, P2, !PT ;  /* 0x0000001fff1d7210 */ /* 0x080fe400017fe4ff */
[----:B------:R-:W-:Y:S02]  /*20890*/  IADD3.X R15, RZ, R31, RZ, P3, !PT ;  /* 0x0000001fff0f7210 */ /* 0x000fe40001ffe4ff */
[C---:B------:R-:W-:Y:S02]  /*208a0*/  IADD3 R11, P2, R30.reuse, 0x4020, RZ ;  /* 0x000040201e0b7810 */ /* 0x040fe40007f5e0ff */
[C---:B------:R-:W-:Y:S02]  /*208b0*/  IADD3 R9, P1, R30.reuse, 0x4000, RZ ;  /* 0x000040001e097810 */ /* 0x040fe40007f3e0ff */
[C---:B------:R-:W-:Y:S02]  /*208c0*/  IADD3 R7, P5, R30.reuse, 0x60, RZ ;  /* 0x000000601e077810 */ /* 0x040fe40007fbe0ff */
[----:B------:R-:W-:-:S02]  /*208d0*/  IADD3 R87, P4, R30, 0x40, RZ ;  /* 0x000000401e577810 */ /* 0x000fc40007f9e0ff */
[----:B------:R-:W-:Y:S02]  /*208e0*/  IADD3 R5, P3, R30, 0x20, RZ ;  /* 0x000000201e057810 */ /* 0x000fe40007f7e0ff */
[----:B------:R-:W-:Y:S02]  /*208f0*/  LOP3.LUT R10, R11, 0x380, RZ, 0xc0, !PT ;  /* 0x000003800b0a7812 */ /* 0x000fe400078ec0ff */
[----:B------:R-:W-:Y:S02]  /*20900*/  LOP3.LUT R8, R9, 0x380, RZ, 0xc0, !PT ;  /* 0x0000038009087812 */ /* 0x000fe400078ec0ff */
[----:B------:R-:W-:Y:S02]  /*20910*/  LOP3.LUT R6, R7, 0x380, RZ, 0xc0, !PT ;  /* 0x0000038007067812 */ /* 0x000fe400078ec0ff */
[----:B------:R-:W-:Y:S02]  /*20920*/  LOP3.LUT R86, R87, 0x380, RZ, 0xc0, !PT ;  /* 0x0000038057567812 */ /* 0x000fe400078ec0ff */
[----:B------:R-:W-:-:S02]  /*20930*/  LOP3.LUT R4, R5, 0x380, RZ, 0xc0, !PT ;  /* 0x0000038005047812 */ /* 0x000fc400078ec0ff */
[----:B------:R-:W-:Y:S02]  /*20940*/  LOP3.LUT R3, R30, 0x380, RZ, 0xc0, !PT ;  /* 0x000003801e037812 */ /* 0x000fe400078ec0ff */
[----:B------:R-:W-:Y:S02]  /*20950*/  SHF.R.U64 R10, R10, 0x3, RZ ;  /* 0x000000030a0a7819 */ /* 0x000fe400000012ff */
[----:B------:R-:W-:Y:S02]  /*20960*/  SHF.R.U64 R8, R8, 0x3, RZ ;  /* 0x0000000308087819 */ /* 0x000fe400000012ff */
[----:B------:R-:W-:Y:S02]  /*20970*/  SHF.R.U64 R6, R6, 0x3, RZ ;  /* 0x0000000306067819 */ /* 0x000fe400000012ff */
[----:B------:R-:W-:Y:S02]  /*20980*/  SHF.R.U64 R86, R86, 0x3, RZ ;  /* 0x0000000356567819 */ /* 0x000fe400000012ff */
[----:B------:R-:W-:-:S02]  /*20990*/  SHF.R.U64 R4, R4, 0x3, RZ ;  /* 0x0000000304047819 */ /* 0x000fc400000012ff */
[----:B------:R-:W-:Y:S02]  /*209a0*/  SHF.R.U64 R3, R3, 0x3, RZ ;  /* 0x0000000303037819 */ /* 0x000fe400000012ff */
[----:B------:R-:W-:Y:S01]  /*209b0*/  LOP3.LUT R10, R10, R11, RZ, 0x3c, !PT ;  /* 0x0000000b0a0a7212 */ /* 0x000fe200078e3cff */
[--C-:B------:R-:W-:Y:S01]  /*209c0*/  IMAD.X R11, RZ, RZ, R31.reuse, P2 ;  /* 0x000000ffff0b7224 */ /* 0x100fe200010e061f */
[----:B------:R-:W-:Y:S01]  /*209d0*/  LOP3.LUT R8, R8, R9, RZ, 0x3c, !PT ;  /* 0x0000000908087212 */ /* 0x000fe200078e3cff */
[--C-:B------:R-:W-:Y:S01]  /*209e0*/  IMAD.X R9, RZ, RZ, R31.reuse, P1 ;  /* 0x000000ffff097224 */ /* 0x100fe200008e061f */
[----:B------:R-:W-:Y:S01]  /*209f0*/  LOP3.LUT R6, R6, R7, RZ, 0x3c, !PT ;  /* 0x0000000706067212 */ /* 0x000fe200078e3cff */
[--C-:B------:R-:W-:Y:S01]  /*20a00*/  IMAD.X R7, RZ, RZ, R31.reuse, P5 ;  /* 0x000000ffff077224 */ /* 0x100fe200028e061f */
[----:B------:R-:W-:Y:S02]  /*20a10*/  LOP3.LUT R86, R86, R87, RZ, 0x3c, !PT ;  /* 0x0000005756567212 */ /* 0x000fe400078e3cff */
[----:B------:R-:W-:Y:S01]  /*20a20*/  LOP3.LUT R4, R4, R5, RZ, 0x3c, !PT ;  /* 0x0000000504047212 */ /* 0x000fe200078e3cff */
[----:B------:R-:W-:Y:S01]  /*20a30*/  IMAD.X R5, RZ, RZ, R31, P3 ;  /* 0x000000ffff057224 */ /* 0x000fe200018e061f */
[----:B------:R-:W-:-:S02]  /*20a40*/  IADD3.X R87, RZ, R31, RZ, P4, !PT ;  /* 0x0000001fff577210 */ /* 0x000fc400027fe4ff */
[----:B------:R-:W-:Y:S02]  /*20a50*/  LOP3.LUT R30, R3, R30, RZ, 0x3c, !PT ;  /* 0x0000001e031e7212 */ /* 0x000fe400078e3cff */
[----:B------:R-:W-:Y:S02]  /*20a60*/  MOV R86, R86 ;  /* 0x0000005600567202 */ /* 0x000fe40000000f00 */
[----:B------:R-:W-:Y:S02]  /*20a70*/  MOV R77, R30 ;  /* 0x0000001e004d7202 */ /* 0x000fe40000000f00 */
[----:B------:R-:W-:Y:S02]  /*20a80*/  MOV R73, R32 ;  /* 0x0000002000497202 */ /* 0x000fe40000000f00 */
[----:B------:R-:W-:Y:S02]  /*20a90*/  MOV R71, R28 ;  /* 0x0000001c00477202 */ /* 0x000fe40000000f00 */
[----:B------:R-:W-:-:S02]  /*20aa0*/  MOV R69, R26 ;  /* 0x0000001a00457202 */ /* 0x000fc40000000f00 */
[----:B------:R-:W-:Y:S02]  /*20ab0*/  MOV R67, R24 ;  /* 0x0000001800437202 */ /* 0x000fe40000000f00 */
[----:B------:R-:W-:Y:S02]  /*20ac0*/  MOV R75, R20 ;  /* 0x00000014004b7202 */ /* 0x000fe40000000f00 */
[----:B------:R-:W-:Y:S02]  /*20ad0*/  MOV R79, R14 ;  /* 0x0000000e004f7202 */ /* 0x000fe40000000f00 */
[----:B------:R-:W-:Y:S02]  /*20ae0*/  MOV R81, R10 ;  /* 0x0000000a00517202 */ /* 0x000fe40000000f00 */
[----:B------:R-:W-:Y:S02]  /*20af0*/  MOV R83, R8 ;  /* 0x0000000800537202 */ /* 0x000fe40000000f00 */
[----:B------:R-:W-:-:S02]  /*20b00*/  MOV R85, R6 ;  /* 0x0000000600557202 */ /* 0x000fc40000000f00 */
[----:B------:R-:W-:Y:S02]  /*20b10*/  MOV R87, R4 ;  /* 0x0000000400577202 */ /* 0x000fe40000000f00 */
[----:B---3--:R-:W-:Y:S01]  /*20b20*/  LOP3.LUT R3, R0, 0x2, RZ, 0x3c, !PT ;  /* 0x0000000200037812 */ /* 0x008fe200078e3cff */
[----:B------:R-:W-:Y:S06]  /*20b30*/  BRA.DIV UR4, `(.L_x_645) ;  /* 0x000000a204f47947 */ /* 0x000fec000b800000 */
[----:B------:R-:W-:Y:S01]  /*20b40*/  SEL R7, R128, R35, P0 ;  /* 0x0000002380077207 */ /* 0x000fe20000000000 */
[----:B------:R-:W-:Y:S01]  /*20b50*/  SHFL.IDX PT, R6, R13, R0, 0x1c1f ;  /* 0x001c1f000d067589 */ /* 0x000fe200000e0000 */
[----:B------:R-:W-:Y:S02]  /*20b60*/  SEL R8, R35, R128, P0 ;  /* 0x0000008023087207 */ /* 0x000fe40000000000 */
[----:B------:R-:W-:Y:S01]  /*20b70*/  SEL R29, R48, R91, P0 ;  /* 0x0000005b301d7207 */ /* 0x000fe20000000000 */
[----:B------:R-:W-:Y:S01]  /*20b80*/  SHFL.IDX PT, R10, R7, R0, 0x1c1f ;  /* 0x001c1f00070a7589 */ /* 0x000fe200000e0000 */
[----:B------:R-:W-:Y:S02]  /*20b90*/  SEL R36, R91, R48, P0 ;  /* 0x000000305b247207 */ /* 0x000fe40000000000 */
[----:B------:R-:W-:Y:S01]  /*20ba0*/  SEL R33, R56, R37, P0 ;  /* 0x0000002538217207 */ /* 0x000fe20000000000 */
[----:B------:R1:W2:Y:S01]  /*20bb0*/  SHFL.IDX PT, R5, R2, R3, 0x1c1f ;  /* 0x001c1f0302057589 */ /* 0x0002a200000e0000 */
[----:B------:R-:W-:-:S02]  /*20bc0*/  SEL R44, R37, R56, P0 ;  /* 0x00000038252c7207 */ /* 0x000fc40000000000 */
[----:B------:R-:W-:Y:S01]  /*20bd0*/  SEL R35, R52, R97, P0 ;  /* 0x0000006134237207 */ /* 0x000fe20000000000 */
[----:B------:R-:W3:Y:S01]  /*20be0*/  SHFL.IDX PT, R7, R8, R3, 0x1c1f ;  /* 0x001c1f0308077589 */ /* 0x000ee200000e0000 */
[----:B------:R-:W-:Y:S02]  /*20bf0*/  SEL R48, R97, R52, P0 ;  /* 0x0000003461307207 */ /* 0x000fe40000000000 */
[----:B------:R-:W-:Y:S02]  /*20c00*/  SEL R37, R80, R41, P0 ;  /* 0x0000002950257207 */ /* 0x000fe40000000000 */
[----:B------:R-:W-:Y:S01]  /*20c10*/  SEL R52, R41, R80, P0 ;  /* 0x0000005029347207 */ /* 0x000fe20000000000 */
[----:B-1----:R-:W-:Y:S01]  /*20c20*/  IMAD.MOV.U32 R2, RZ, RZ, RZ ;  /* 0x000000ffff027224 */ /* 0x002fe200078e00ff */
[----:B------:R-:W-:Y:S01]  /*20c30*/  SEL R41, R62, R43, P0 ;  /* 0x0000002b3e297207 */ /* 0x000fe20000000000 */
[----:B------:R-:W-:Y:S01]  /*20c40*/  SHFL.IDX PT, R54, R37, R0, 0x1c1f ;  /* 0x001c1f0025367589 */ /* 0x000fe200000e0000 */
[----:B------:R-:W-:-:S02]  /*20c50*/  SEL R62, R43, R62, P0 ;  /* 0x0000003e2b3e7207 */ /* 0x000fc40000000000 */
[----:B------:R-:W-:Y:S01]  /*20c60*/  SEL R43, R64, R45, P0 ;  /* 0x0000002d402b7207 */ /* 0x000fe20000000000 */
[----:B------:R-:W1:Y:S01]  /*20c70*/  SHFL.IDX PT, R37, R52, R3, 0x1c1f ;  /* 0x001c1f0334257589 */ /* 0x000e6200000e0000 */
[----:B------:R-:W-:Y:S02]  /*20c80*/  SEL R64, R45, R64, P0 ;  /* 0x000000402d407207 */ /* 0x000fe40000000000 */
[----:B------:R-:W-:Y:S01]  /*20c90*/  SEL R45, R66, R47, P0 ;  /* 0x0000002f422d7207 */ /* 0x000fe20000000000 */
[----:B------:R-:W-:Y:S01]  /*20ca0*/  SHFL.IDX PT, R41, R41, R0, 0x1c1f ;  /* 0x001c1f0029297589 */ /* 0x000fe200000e0000 */
[----:B------:R-:W-:Y:S02]  /*20cb0*/  SEL R66, R47, R66, P0 ;  /* 0x000000422f427207 */ /* 0x000fe40000000000 */
[----:B------:R-:W-:Y:S01]  /*20cc0*/  SEL R47, R68, R49, P0 ;  /* 0x00000031442f7207 */ /* 0x000fe20000000000 */
[----:B------:R-:W-:Y:S01]  /*20cd0*/  SHFL.IDX PT, R43, R43, R0, 0x1c1f ;  /* 0x001c1f002b2b7589 */ /* 0x000fe200000e0000 */
[----:B------:R-:W-:-:S02]  /*20ce0*/  SEL R68, R49, R68, P0 ;  /* 0x0000004431447207 */ /* 0x000fc40000000000 */
[----:B------:R-:W-:Y:S01]  /*20cf0*/  SEL R49, R70, R51, P0 ;  /* 0x0000003346317207 */ /* 0x000fe20000000000 */
[----:B------:R-:W4:Y:S01]  /*20d00*/  SHFL.IDX PT, R62, R62, R3, 0x1c1f ;  /* 0x001c1f033e3e7589 */ /* 0x000f2200000e0000 */
[----:B------:R-:W-:Y:S02]  /*20d10*/  SEL R70, R51, R70, P0 ;  /* 0x0000004633467207 */ /* 0x000fe40000000000 */
[----:B------:R-:W-:Y:S01]  /*20d20*/  SEL R51, R72, R53, P0 ;  /* 0x0000003548337207 */ /* 0x000fe20000000000 */
[----:B------:R-:W0:Y:S01]  /*20d30*/  SHFL.IDX PT, R64, R64, R3, 0x1c1f ;  /* 0x001c1f0340407589 */ /* 0x000e2200000e0000 */
[----:B------:R-:W-:Y:S02]  /*20d40*/  SEL R72, R53, R72, P0 ;  /* 0x0000004835487207 */ /* 0x000fe40000000000 */
[----:B------:R-:W-:Y:S01]  /*20d50*/  SEL R53, R74, R55, P0 ;  /* 0x000000374a357207 */ /* 0x000fe20000000000 */
[----:B------:R-:W-:Y:S01]  /*20d60*/  SHFL.IDX PT, R45, R45, R0, 0x1c1f ;  /* 0x001c1f002d2d7589 */ /* 0x000fe200000e0000 */
[----:B------:R-:W-:-:S02]  /*20d70*/  SEL R74, R55, R74, P0 ;  /* 0x0000004a374a7207 */ /* 0x000fc40000000000 */
[----:B------:R-:W-:Y:S01]  /*20d80*/  SEL R55, R34, R57, P0 ;  /* 0x0000003922377207 */ /* 0x000fe20000000000 */
[----:B------:R-:W-:Y:S01]  /*20d90*/  SHFL.IDX PT, R47, R47, R0, 0x1c1f ;  /* 0x001c1f002f2f7589 */ /* 0x000fe200000e0000 */
        /* <DEDUP_REMOVED lines=31> */
[----:B--2---:R-:W-:Y:S01]  /*20f90*/  SEL R4, R6, R5, P0 ;  /* 0x0000000506047207 */ /* 0x004fe20000000000 */
[----:B------:R-:W-:Y:S01]  /*20fa0*/  SHFL.IDX PT, R58, R39, R0, 0x1c1f ;  /* 0x001c1f00273a7589 */ /* 0x000fe200000e0000 */
[----:B---3--:R-:W-:-:S02]  /*20fb0*/  SEL R8, R10, R7, P0 ;  /* 0x000000070a087207 */ /* 0x008fc40000000000 */
[----:B------:R-:W-:Y:S01]  /*20fc0*/  SEL R6, R5, R6, P0 ;  /* 0x0000000605067207 */ /* 0x000fe20000000000 */
[----:B------:R-:W2:Y:S01]  /*20fd0*/  SHFL.IDX PT, R20, R20, R3, 0x1c1f ;  /* 0x001c1f0314147589 */ /* 0x000ea200000e0000 */
[----:B------:R-:W-:Y:S02]  /*20fe0*/  SEL R10, R7, R10, P0 ;  /* 0x0000000a070a7207 */ /* 0x000fe40000000000 */
[----:B-1----:R-:W-:Y:S01]  /*20ff0*/  SEL R52, R54, R37, P0 ;  /* 0x0000002536347207 */ /* 0x002fe20000000000 */
[----:B------:R-:W1:Y:S01]  /*21000*/  SHFL.IDX PT, R25, R28, R3, 0x1c1f ;  /* 0x001c1f031c197589 */ /* 0x000e6200000e0000 */
[----:B------:R-:W-:Y:S02]  /*21010*/  SEL R54, R37, R54, P0 ;  /* 0x0000003625367207 */ /* 0x000fe40000000000 */
[----:B----4-:R-:W-:Y:S01]  /*21020*/  SEL R5, R41, R62, P0 ;  /* 0x0000003e29057207 */ /* 0x010fe20000000000 */
[----:B------:R-:W3:Y:S01]  /*21030*/  SHFL.IDX PT, R27, R32, R3, 0x1c1f ;  /* 0x001c1f03201b7589 */ /* 0x000ee200000e0000 */
[----:B------:R-:W-:-:S02]  /*21040*/  SEL R7, R62, R41, P0 ;  /* 0x000000293e077207 */ /* 0x000fc40000000000 */
[----:B0-----:R-:W-:Y:S01]  /*21050*/  SEL R11, R64, R43, P0 ;  /* 0x0000002b400b7207 */ /* 0x001fe20000000000 */
[----:B------:R-:W0:Y:S04]  /*21060*/  SHFL.IDX PT, R29, R36, R3, 0x1c1f ;  /* 0x001c1f03241d7589 */ /* 0x000e2800000e0000 */
[----:B------:R-:W4:Y:S04]  /*21070*/  SHFL.IDX PT, R31, R40, R3, 0x1c1f ;  /* 0x001c1f03281f7589 */ /* 0x000f2800000e0000 */
[----:B------:R-:W4:Y:S04]  /*21080*/  SHFL.IDX PT, R33, R44, R3, 0x1c1f ;  /* 0x001c1f032c217589 */ /* 0x000f2800000e0000 */
[----:B------:R-:W4:Y:S01]  /*21090*/  SHFL.IDX PT, R35, R48, R3, 0x1c1f ;  /* 0x001c1f0330237589 */ /* 0x000f2200000e0000 */
[----:B--2---:R-:W-:-:S02]  /*210a0*/  SEL R12, R9, R20, P0 ;  /* 0x00000014090c7207 */ /* 0x004fc40000000000 */
[----:B------:R-:W-:Y:S01]  /*210b0*/  SEL R14, R20, R9, P0 ;  /* 0x00000009140e7207 */ /* 0x000fe20000000000 */
[----:B------:R-:W2:Y:S01]  /*210c0*/  SHFL.IDX PT, R39, R56, R3, 0x1c1f ;  /* 0x001c1f0338277589 */ /* 0x000ea200000e0000 */
[----:B-1----:R-:W-:Y:S02]  /*210d0*/  SEL R28, R30, R25, P0 ;  /* 0x000000191e1c7207 */ /* 0x002fe40000000000 */
[----:B------:R-:W-:Y:S01]  /*210e0*/  SEL R30, R25, R30, P0 ;  /* 0x0000001e191e7207 */ /* 0x000fe20000000000 */
[----:B------:R-:W-:Y:S01]  /*210f0*/  SHFL.IDX PT, R53, R53, R0, 0x1c1f ;  /* 0x001c1f0035357589 */ /* 0x000fe200000e0000 */
[----:B---3--:R-:W-:Y:S02]  /*21100*/  SEL R32, R34, R27, P0 ;  /* 0x0000001b22207207 */ /* 0x008fe40000000000 */
[----:B------:R-:W-:Y:S01]  /*21110*/  SEL R34, R27, R34, P0 ;  /* 0x000000221b227207 */ /* 0x000fe20000000000 */
[----:B------:R-:W-:Y:S01]  /*21120*/  SHFL.IDX PT, R55, R55, R0, 0x1c1f ;  /* 0x001c1f0037377589 */ /* 0x000fe200000e0000 */
[----:B0-----:R-:W-:-:S02]  /*21130*/  SEL R36, R38, R29, P0 ;  /* 0x0000001d26247207 */ /* 0x001fc40000000000 */
[----:B------:R-:W-:Y:S01]  /*21140*/  SEL R38, R29, R38, P0 ;  /* 0x000000261d267207 */ /* 0x000fe20000000000 */
[----:B------:R-:W0:Y:S01]  /*21150*/  SHFL.IDX PT, R21, R24, R3, 0x1c1f ;  /* 0x001c1f0318157589 */ /* 0x000e2200000e0000 */
[----:B----4-:R-:W-:Y:S02]  /*21160*/  SEL R40, R42, R31, P0 ;  /* 0x0000001f2a287207 */ /* 0x010fe40000000000 */
[----:B------:R-:W-:Y:S01]  /*21170*/  SEL R42, R31, R42, P0 ;  /* 0x0000002a1f2a7207 */ /* 0x000fe20000000000 */
[----:B------:R-:W1:Y:S01]  /*21180*/  SHFL.IDX PT, R66, R66, R3, 0x1c1f ;  /* 0x001c1f0342427589 */ /* 0x000e6200000e0000 */
[----:B------:R-:W-:Y:S02]  /*21190*/  SEL R44, R46, R33, P0 ;  /* 0x000000212e2c7207 */ /* 0x000fe40000000000 */
[----:B------:R-:W-:Y:S01]  /*211a0*/  SEL R46, R33, R46, P0 ;  /* 0x0000002e212e7207 */ /* 0x000fe20000000000 */
[----:B------:R-:W3:Y:S01]  /*211b0*/  SHFL.IDX PT, R68, R68, R3, 0x1c1f ;  /* 0x001c1f0344447589 */ /* 0x000ee200000e0000 */
[----:B------:R-:W-:-:S02]  /*211c0*/  SEL R48, R50, R35, P0 ;  /* 0x0000002332307207 */ /* 0x000fc40000000000 */
[----:B------:R-:W-:Y:S01]  /*211d0*/  SEL R50, R35, R50, P0 ;  /* 0x0000003223327207 */ /* 0x000fe20000000000 */
[----:B------:R-:W4:Y:S01]  /*211e0*/  SHFL.IDX PT, R70, R70, R3, 0x1c1f ;  /* 0x001c1f0346467589 */ /* 0x000f2200000e0000 */
[----:B--2---:R-:W-:Y:S02]  /*211f0*/  SEL R56, R58, R39, P0 ;  /* 0x000000273a387207 */ /* 0x004fe40000000000 */
[----:B------:R-:W-:Y:S01]  /*21200*/  SEL R58, R39, R58, P0 ;  /* 0x0000003a273a7207 */ /* 0x000fe20000000000 */
[----:B------:R-:W2:Y:S01]  /*21210*/  SHFL.IDX PT, R72, R72, R3, 0x1c1f ;  /* 0x001c1f0348487589 */ /* 0x000ea200000e0000 */
[----:B------:R-:W-:-:S03]  /*21220*/  SEL R9, R43, R64, P0 ;  /* 0x000000402b097207 */ /* 0x000fc60000000000 */
[----:B------:R-:W2:Y:S04]  /*21230*/  SHFL.IDX PT, R74, R74, R3, 0x1c1f ;  /* 0x001c1f034a4a7589 */ /* 0x000ea800000e0000 */
[----:B------:R-:W2:Y:S01]  /*21240*/  SHFL.IDX PT, R76, R76, R3, 0x1c1f ;  /* 0x001c1f034c4c7589 */ /* 0x000ea200000e0000 */
[----:B0-----:R-:W-:Y:S02]  /*21250*/  SEL R24, R26, R21, P0 ;  /* 0x000000151a187207 */ /* 0x001fe40000000000 */
[----:B------:R-:W-:Y:S01]  /*21260*/  SEL R26, R21, R26, P0 ;  /* 0x0000001a151a7207 */ /* 0x000fe20000000000 */
[----:B------:R-:W-:Y:S01]  /*21270*/  SHFL.IDX PT, R57, R57, R0, 0x1c1f ;  /* 0x001c1f0039397589 */ /* 0x000fe200000e0000 */
[----:B-1----:R-:W-:Y:S02]  /*21280*/  SEL R13, R45, R66, P0 ;  /* 0x000000422d0d7207 */ /* 0x002fe40000000000 */
[----:B------:R-:W-:Y:S01]  /*21290*/  SEL R15, R66, R45, P0 ;  /* 0x0000002d420f7207 */ /* 0x000fe20000000000 */
[----:B------:R-:W-:Y:S01]  /*212a0*/  SHFL.IDX PT, R59, R59, R0, 0x1c1f ;  /* 0x001c1f003b3b7589 */ /* 0x000fe200000e0000 */
[----:B---3--:R-:W-:-:S02]  /*212b0*/  SEL R25, R47, R68, P0 ;  /* 0x000000442f197207 */ /* 0x008fc40000000000 */
[----:B------:R-:W-:Y:S01]  /*212c0*/  SEL R27, R68, R47, P0 ;  /* 0x0000002f441b7207 */ /* 0x000fe20000000000 */
[----:B------:R-:W-:Y:S01]  /*212d0*/  SHFL.IDX PT, R63, R63, R0, 0x1c1f ;  /* 0x001c1f003f3f7589 */ /* 0x000fe200000e0000 */
[----:B----4-:R-:W-:Y:S02]  /*212e0*/  SEL R29, R49, R70, P0 ;  /* 0x00000046311d7207 */ /* 0x010fe40000000000 */
[----:B------:R-:W-:Y:S01]  /*212f0*/  SEL R31, R70, R49, P0 ;  /* 0x00000031461f7207 */ /* 0x000fe20000000000 */
[----:B------:R-:W0:Y:S01]  /*21300*/  SHFL.IDX PT, R78, R78, R3, 0x1c1f ;  /* 0x001c1f034e4e7589 */ /* 0x000e2200000e0000 */
[----:B--2---:R-:W-:Y:S02]  /*21310*/  SEL R33, R51, R72, P0 ;  /* 0x0000004833217207 */ /* 0x004fe40000000000 */
[----:B------:R-:W-:Y:S01]  /*21320*/  SEL R35, R72, R51, P0 ;  /* 0x0000003348237207 */ /* 0x000fe20000000000 */
[----:B------:R-:W1:Y:S01]  /*21330*/  SHFL.IDX PT, R80, R80, R3, 0x1c1f ;  /* 0x001c1f0350507589 */ /* 0x000e6200000e0000 */
[----:B------:R-:W-:-:S02]  /*21340*/  SEL R37, R53, R74, P0 ;  /* 0x0000004a35257207 */ /* 0x000fc40000000000 */
[----:B------:R-:W-:Y:S01]  /*21350*/  SEL R39, R74, R53, P0 ;  /* 0x000000354a277207 */ /* 0x000fe20000000000 */
[----:B------:R-:W2:Y:S01]  /*21360*/  SHFL.IDX PT, R82, R82, R3, 0x1c1f ;  /* 0x001c1f0352527589 */ /* 0x000ea200000e0000 */
[----:B------:R-:W-:Y:S02]  /*21370*/  SEL R41, R55, R76, P0 ;  /* 0x0000004c37297207 */ /* 0x000fe40000000000 */
[----:B------:R-:W-:Y:S01]  /*21380*/  SEL R43, R76, R55, P0 ;  /* 0x000000374c2b7207 */ /* 0x000fe20000000000 */
[----:B------:R3:W4:Y:S04]  /*21390*/  SHFL.IDX PT, R65, R65, R0, 0x1c1f ;  /* 0x001c1f0041417589 */ /* 0x00072800000e0000 */
[----:B------:R3:W3:Y:S01]  /*213a0*/  SHFL.IDX PT, R84, R84, R3, 0x1c1f ;  /* 0x001c1f0354547589 */ /* 0x0006e200000e0000 */
[----:B0-----:R-:W-:-:S02]  /*213b0*/  SEL R45, R57, R78, P0 ;  /* 0x0000004e392d7207 */ /* 0x001fc40000000000 */
[----:B------:R-:W-:Y:S02]  /*213c0*/  SEL R47, R78, R57, P0 ;  /* 0x000000394e2f7207 */ /* 0x000fe40000000000 */
[----:B-1----:R-:W-:Y:S02]  /*213d0*/  SEL R49, R59, R80, P0 ;  /* 0x000000503b317207 */ /* 0x002fe40000000000 */
[----:B------:R-:W-:Y:S02]  /*213e0*/  SEL R51, R80, R59, P0 ;  /* 0x0000003b50337207 */ /* 0x000fe40000000000 */
[----:B--2---:R-:W-:Y:S02]  /*213f0*/  SEL R53, R63, R82, P0 ;  /* 0x000000523f357207 */ /* 0x004fe40000000000 */
[----:B------:R-:W-:-:S07]  /*21400*/  SEL R55, R82, R63, P0 ;  /* 0x0000003f52377207 */ /* 0x000fce0000000000 */
.L_x_877:
[----:B------:R-:W2:Y:S01]  /*21410*/  LDL.LU R64, [R1+0x24] ;  /* 0x0000240001407983 */ /* 0x000ea20000300800 */
[----:B------:R-:W-:Y:S05]  /*21420*/  WARPSYNC.ALL ;  /* 0x0000000000007948 */ /* 0x000fea0003800000 */
[----:B------:R-:W2:Y:S01]  /*21430*/  LDL.LU R63, [R1+0x28] ;  /* 0x00002800013f7983 */ /* 0x000ea20000300800 */
[----:B------:R-:W-:Y:S01]  /*21440*/  ULDC.64 UR4, c[0x0][0xc00] ;  /* 0x0003000000047ab9 */ /* 0x000fe20000000a00 */
[----:B---34-:R-:W-:Y:S01]  /*21450*/  SEL R57, R65, R84, P0 ;  /* 0x0000005441397207 */ /* 0x018fe20000000000 */
[----:B------:R-:W0:Y:S08]  /*21460*/  LDC R0, c[0x0][0xbe8] ;  /* 0x0002fa00ff007b82 */ /* 0x000e300000000800 */
[----:B------:R-:W-:Y:S01]  /*21470*/  BAR.SYNC.DEFER_BLOCKING 0x1, 0x100 ;  /* 0x0044000000007b1d */ /* 0x000fe20000010000 */
[----:B------:R-:W-:-:S02]  /*21480*/  ISETP.NE.U32.AND P1, PT, RZ, UR4, PT ;  /* 0x00000004ff007c0c */ /* 0x000fc4000bf25070 */
[----:B------:R-:W-:Y:S02]  /*21490*/  SEL R59, R84, R65, P0 ;  /* 0x00000041543b7207 */ /* 0x000fe40000000000 */
[----:B------:R-:W-:Y:S01]  /*214a0*/  ISETP.NE.AND.EX P1, PT, RZ, UR5, PT, P1 ;  /* 0x00000005ff007c0c */ /* 0x000fe2000bf25310 */
[----:B------:R-:W3:Y:S04]  /*214b0*/  LDL R62, [R1+0x74] ;  /* 0x00007400013e7983 */ /* 0x000ee80000100800 */
[----:B------:R-:W3:Y:S04]  /*214c0*/  LDL R66, [R1+0x30] ;  /* 0x0000300001427983 */ /* 0x000ee80000100800 */
[----:B------:R-:W-:Y:S04]  /*214d0*/  STSM.16.M88.4 [R77], R4 ;  /* 0x000000044d007844 */ /* 0x000fe80000000200 */
[----:B------:R3:W-:Y:S04]  /*214e0*/  STSM.16.M88.4 [R87], R8 ;  /* 0x0000000857007844 */ /* 0x0007e80000000200 */
        /* <DEDUP_REMOVED lines=9> */
[----:B------:R1:W-:Y:S01]  /*21580*/  STSM.16.M88.4 [R73], R56 ;  /* 0x0000003849007844 */ /* 0x0003e20000000200 */
[----:B------:R-:W-:Y:S01]  /*21590*/  BAR.SYNC.DEFER_BLOCKING 0x1, 0x100 ;  /* 0x0044000000007b1d */ /* 0x000fe20000010000 */
[----:B--2---:R-:W-:-:S04]  /*215a0*/  IADD3 R20, P2, R64, UR4, RZ ;  /* 0x0000000440147c10 */ /* 0x004fc8000ff5e0ff */
[----:B------:R-:W-:Y:S01]  /*215b0*/  IADD3.X R21, R63, UR5, RZ, P2, !PT ;  /* 0x000000053f157c10 */ /* 0x000fe200097fe4ff */
[----:B------:R-:W-:Y:S02]  /*215c0*/  ULDC.64 UR4, c[0x0][0xc08] ;  /* 0x0003020000047ab9 */ /* 0x000fe40000000a00 */
[----:B------:R-:W-:Y:S02]  /*215d0*/  ISETP.NE.U32.AND P0, PT, RZ, UR4, PT ;  /* 0x00000004ff007c0c */ /* 0x000fe4000bf05070 */
[----:B------:R1:W5:Y:S01]  /*215e0*/  @P1 LDG.E R2, desc[UR54][R20.64] ;  /* 0x0000003614021981 */ /* 0x000362000c1e1900 */
[----:B0-----:R-:W-:Y:S02]  /*215f0*/  ISETP.NE.AND P2, PT, R0, 0x1, PT ;  /* 0x000000010000780c */ /* 0x001fe40003f45270 */
[----:B------:R-:W-:Y:S02]  /*21600*/  ISETP.NE.AND.EX P0, PT, RZ, UR5, PT, P0 ;  /* 0x00000005ff007c0c */ /* 0x000fe4000bf05300 */
[----:B---3--:R-:W-:-:S09]  /*21610*/  LEA R8, R66, R62, 0x7 ;  /* 0x0000003e42087211 */ /* 0x008fd200078e38ff */
[----:B------:R-:W0:Y:S02]  /*21620*/  @P2 LDC R3, c[0x0][0xbec] ;  /* 0x0002fb00ff032b82 */ /* 0x000e240000000800 */
[----:B------:R-:W-:Y:S01]  /*21630*/  @P0 IADD3 R4, P3, R64, UR4, RZ ;  /* 0x0000000440040c10 */ /* 0x000fe2000ff7e0ff */
[----:B------:R-:W-:Y:S02]  /*21640*/  ULDC UR4, c[0x0][0xa88] ;  /* 0x0002a20000047ab9 */ /* 0x000fe40000000800 */
[----:B------:R-:W-:Y:S01]  /*21650*/  IMAD.U32 R7, RZ, RZ, UR4 ;  /* 0x00000004ff077e24 */ /* 0x000fe2000f8e00ff */
[----:B------:R-:W-:Y:S02]  /*21660*/  @P0 IADD3.X R5, R63, UR5, RZ, P3, !PT ;  /* 0x000000053f050c10 */ /* 0x000fe40009ffe4ff */
[----:B------:R-:W2:Y:S03]  /*21670*/  @P2 LDC R11, c[0x0][0xbf0] ;  /* 0x0002fc00ff0b2b82 */ /* 0x000ea60000000800 */
[----:B------:R1:W5:Y:S01]  /*21680*/  @P0 LDG.E R7, desc[UR54][R4.64] ;  /* 0x0000003604070981 */ /* 0x000362000c1e1900 */
[----:B------:R-:W-:Y:S05]  /*21690*/  @P0 BRA `(.L_x_646) ;  /* 0x0000000000100947 */ /* 0x000fea0003800000 */
[----:B------:R-:W-:Y:S05]  /*216a0*/  @!P1 BRA `(.L_x_646) ;  /* 0x00000000000c9947 */ /* 0x000fea0003800000 */
[----:B-1----:R-:W3:Y:S04]  /*216b0*/  LDG.E R4, desc[UR54][R20.64] ;  /* 0x0000003614047981 */ /* 0x002ee8000c1e1900 */
[----:B-----5:R-:W3:Y:S02]  /*216c0*/  LDG.E R7, desc[UR54][R20.64+0x4] ;  /* 0x0000043614077981 */ /* 0x020ee4000c1e1900 */
[----:B---3--:R-:W-:-:S07]  /*216d0*/  IMAD.IADD R7, R7, 0x1, -R4 ;  /* 0x0000000107077824 */ /* 0x008fce00078e0a04 */
.L_x_646:
[----:B-1----:R-:W3:Y:S01]  /*216e0*/  LDL.LU R12, [R1+0x2c] ;  /* 0x00002c00010c7983 */ /* 0x002ee20000300800 */
[----:B------:R-:W-:Y:S01]  /*216f0*/  VIADD R67, R90, 0xffffff80 ;  /* 0xffffff805a437836 */ /* 0x000fe20000000000 */
[----:B------:R-:W-:Y:S02]  /*21700*/  ULDC.64 UR4, c[0x0][0xb90] ;  /* 0x0002e40000047ab9 */ /* 0x000fe40000000a00 */
[----:B------:R-:W4:Y:S04]  /*21710*/  LDL.LU R10, [R1] ;  /* 0x00000000010a7983 */ /* 0x000f280000300800 */
[----:B------:R-:W4:Y:S01]  /*21720*/  LDL.LU R69, [R1+0x20] ;  /* 0x0000200001457983 */ /* 0x000f220000300800 */
[----:B0-----:R-:W-:Y:S01]  /*21730*/  @P2 IMAD.HI.U32 R4, R8, R3, RZ ;  /* 0x0000000308042227 */ /* 0x001fe200078e00ff */
[----:B-----5:R-:W-:-:S02]  /*21740*/  SHF.R.S32.HI R3, RZ, 0x1f, R2 ;  /* 0x0000001fff037819 */ /* 0x020fc40000011402 */
[----:B------:R-:W4:Y:S01]  /*21750*/  LDL R14, [R1+0x6c] ;  /* 0x00006c00010e7983 */ /* 0x000f220000100800 */
[----:B------:R-:W-:Y:S01]  /*21760*/  SHF.R.S32.HI R68, RZ, 0x1f, R67 ;  /* 0x0000001fff447819 */ /* 0x000fe20000011443 */
[----:B------:R-:W-:Y:S01]  /*21770*/  IMAD.MOV.U32 R9, RZ, RZ, R8 ;  /* 0x000000ffff097224 */ /* 0x000fe200078e0008 */
[----:B--2---:R-:W-:Y:S01]  /*21780*/  @P2 SHF.R.U32.HI R9, RZ, R11, R4 ;  /* 0x0000000bff092219 */ /* 0x004fe20000011604 */
[----:B------:R-:W0:Y:S01]  /*21790*/  S2R R20, SR_TID.X ;  /* 0x0000000000147919 */ /* 0x000e220000002100 */
[----:B------:R-:W-:-:S03]  /*217a0*/  LEA.HI R68, R68, R67, RZ, 0x3 ;  /* 0x0000004344447211 */ /* 0x000fc600078f18ff */
[----:B------:R-:W-:Y:S01]  /*217b0*/  IMAD.MOV R15, RZ, RZ, -R9 ;  /* 0x000000ffff0f7224 */ /* 0x000fe200078e0a09 */
[----:B------:R-:W-:-:S04]  /*217c0*/  SHF.R.S32.HI R68, RZ, 0x3, R68 ;  /* 0x00000003ff447819 */ /* 0x000fc80000011444 */
[----:B------:R-:W-:-:S05]  /*217d0*/  LEA R13, R68, R234, 0x6 ;  /* 0x000000ea440d7211 */ /* 0x000fca00078e30ff */
[----:B------:R-:W-:Y:S01]  /*217e0*/  IMAD.WIDE R60, R13, 0x2, R60 ;  /* 0x000000020d3c7825 */ /* 0x000fe200078e023c */
[----:B------:R-:W-:Y:S02]  /*217f0*/  SHF.R.S32.HI R13, RZ, 0x1f, R9 ;  /* 0x0000001fff0d7819 */ /* 0x000fe40000011409 */
[----:B------:R-:W-:Y:S02]  /*21800*/  IADD3 R25, P3, R60, 0x3000, RZ ;  /* 0x000030003c197810 */ /* 0x000fe40007f7e0ff */
[----:B0-----:R-:W-:-:S04]  /*21810*/  IADD3 R21, R20, -0x80, RZ ;  /* 0xffffff8014157810 */ /* 0x001fc80007ffe0ff */
[----:B------:R-:W-:-:S04]  /*21820*/  SHF.R.S32.HI R20, RZ, 0x1f, R21 ;  /* 0x0000001fff147819 */ /* 0x000fc80000011415 */
[----:B------:R-:W-:Y:S02]  /*21830*/  LEA.HI R20, R20, R21, RZ, 0x7 ;  /* 0x0000001514147211 */ /* 0x000fe400078f38ff */
[----:B------:R-:W-:Y:S02]  /*21840*/  LOP3.LUT R24, R25, 0x380, RZ, 0xc0, !PT ;  /* 0x0000038019187812 */ /* 0x000fe400078ec0ff */
[----:B------:R-:W-:Y:S02]  /*21850*/  LOP3.LUT R20, R20, 0xffffff80, RZ, 0xc0, !PT ;  /* 0xffffff8014147812 */ /* 0x000fe400078ec0ff */
[----:B------:R-:W-:-:S03]  /*21860*/  SHF.R.U64 R24, R24, 0x3, RZ ;  /* 0x0000000318187819 */ /* 0x000fc600000012ff */
[----:B------:R-:W-:Y:S01]  /*21870*/  IMAD.IADD R20, R21, 0x1, -R20 ;  /* 0x0000000115147824 */ /* 0x000fe200078e0a14 */
[----:B------:R-:W-:Y:S01]  /*21880*/  LOP3.LUT R24, R24, R25, RZ, 0x3c, !PT ;  /* 0x0000001918187212 */ /* 0x000fe200078e3cff */
[----:B------:R-:W-:Y:S01]  /*21890*/  IMAD.X R25, RZ, RZ, R61, P3 ;  /* 0x000000ffff197224 */ /* 0x000fe200018e063d */
[C---:B------:R-:W-:Y:S02]  /*218a0*/  IADD3 R45, P3, R60.reuse, 0x8000, RZ ;  /* 0x000080003c2d7810 */ /* 0x040fe40007f7e0ff */
[----:B------:R-:W-:Y:S01]  /*218b0*/  IADD3 R29, P5, R60, 0x4000, RZ ;  /* 0x000040003c1d7810 */ /* 0x000fe20007fbe0ff */
[----:B------:R-:W-:Y:S01]  /*218c0*/  IMAD R65, R7, R0, RZ ;  /* 0x0000000007417224 */ /* 0x000fe200078e02ff */
[----:B------:R-:W-:Y:S02]  /*218d0*/  LOP3.LUT R44, R45, 0x380, RZ, 0xc0, !PT ;  /* 0x000003802d2c7812 */ /* 0x000fe400078ec0ff */
[----:B------:R-:W-:Y:S02]  /*218e0*/  LOP3.LUT R28, R29, 0x380, RZ, 0xc0, !PT ;  /* 0x000003801d1c7812 */ /* 0x000fe400078ec0ff */
[----:B------:R-:W-:-:S02]  /*218f0*/  SHF.R.U64 R44, R44, 0x3, RZ ;  /* 0x000000032c2c7819 */ /* 0x000fc400000012ff */
[----:B------:R-:W-:Y:S02]  /*21900*/  SHF.R.U64 R28, R28, 0x3, RZ ;  /* 0x000000031c1c7819 */ /* 0x000fe400000012ff */
[----:B------:R-:W-:Y:S01]  /*21910*/  LOP3.LUT R44, R44, R45, RZ, 0x3c, !PT ;  /* 0x0000002d2c2c7212 */ /* 0x000fe200078e3cff */
[--C-:B------:R-:W-:Y:S01]  /*21920*/  IMAD.X R45, RZ, RZ, R61.reuse, P3 ;  /* 0x000000ffff2d7224 */ /* 0x100fe200018e063d */
[----:B------:R-:W-:Y:S01]  /*21930*/  LOP3.LUT R28, R28, R29, RZ, 0x3c, !PT ;  /* 0x0000001d1c1c7212 */ /* 0x000fe200078e3cff */
[----:B------:R-:W-:Y:S01]  /*21940*/  IMAD.X R29, RZ, RZ, R61, P5 ;  /* 0x000000ffff1d7224 */ /* 0x000fe200028e063d */
[C---:B------:R-:W-:Y:S02]  /*21950*/  IADD3 R49, P5, R60.reuse, 0x9000, RZ ;  /* 0x000090003c317810 */ /* 0x040fe40007fbe0ff */
[----:B------:R-:W-:Y:S02]  /*21960*/  LOP3.LUT R7, R60, 0x380, RZ, 0xc0, !PT ;  /* 0x000003803c077812 */ /* 0x000fe400078ec0ff */
[----:B------:R-:W-:-:S02]  /*21970*/  LOP3.LUT R48, R49, 0x380, RZ, 0xc0, !PT ;  /* 0x0000038031307812 */ /* 0x000fc400078ec0ff */
[----:B------:R-:W-:Y:S02]  /*21980*/  SHF.R.U64 R7, R7, 0x3, RZ ;  /* 0x0000000307077819 */ /* 0x000fe400000012ff */
[----:B------:R-:W-:Y:S02]  /*21990*/  SHF.R.S32.HI R70, RZ, 0x1f, R67 ;  /* 0x0000001fff467819 */ /* 0x000fe40000011443 */
[----:B------:R-:W-:Y:S02]  /*219a0*/  SHF.R.U64 R48, R48, 0x3, RZ ;  /* 0x0000000330307819 */ /* 0x000fe400000012ff */
[----:B------:R-:W-:Y:S02]  /*219b0*/  LEA.HI R70, R70, R67, RZ, 0x3 ;  /* 0x0000004346467211 */ /* 0x000fe400078f18ff */
[----:B------:R-:W-:Y:S02]  /*219c0*/  LOP3.LUT R48, R48, R49, RZ, 0x3c, !PT ;  /* 0x0000003130307212 */ /* 0x000fe400078e3cff */
[----:B------:R-:W-:-:S02]  /*219d0*/  IADD3.X R49, RZ, R61, RZ, P5, !PT ;  /* 0x0000003dff317210 */ /* 0x000fc40002ffe4ff */
[----:B------:R-:W-:-:S05]  /*219e0*/  LOP3.LUT R70, R70, 0xfffffff8, RZ, 0xc0, !PT ;  /* 0xfffffff846467812 */ /* 0x000fca00078ec0ff */
[----:B------:R-:W-:Y:S02]  /*219f0*/  IMAD.IADD R70, R67, 0x1, -R70 ;  /* 0x0000000143467824 */ /* 0x000fe400078e0a46 */
[----:B------:R-:W0:Y:S01]  /*21a00*/  @P2 LDC R67, c[0x0][0xbf0] ;  /* 0x0002fc00ff432b82 */ /* 0x000e220000000800 */
[----:B------:R-:W-:Y:S01]  /*21a10*/  BSSY B1, `(.L_x_647) ;  /* 0x000009d000017945 */ /* 0x000fe20003800000 */
[----:B---3--:R-:W-:Y:S02]  /*21a20*/  SEL R62, R12, RZ, !P1 ;  /* 0x000000ff0c3e7207 */ /* 0x008fe40004800000 */
[----:B----4-:R-:W-:Y:S02]  /*21a30*/  SEL R63, R10, RZ, !P1 ;  /* 0x000000ff0a3f7207 */ /* 0x010fe40004800000 */
[----:B------:R-:W-:Y:S01]  /*21a40*/  SHF.R.S32.HI R64, RZ, 0x1f, R69 ;  /* 0x0000001fff407819 */ /* 0x000fe20000011445 */
[----:B------:R-:W-:-:S04]  /*21a50*/  IMAD.WIDE.U32 R4, R69, UR4, R2 ;  /* 0x0000000445047c25 */ /* 0x000fc8000f8e0002 */
[----:B------:R-:W-:-:S04]  /*21a60*/  IMAD R6, R64, UR4, RZ ;  /* 0x0000000440067c24 */ /* 0x000fc8000f8e02ff */
[----:B------:R-:W-:Y:S01]  /*21a70*/  IMAD R11, R69, UR5, R6 ;  /* 0x00000005450b7c24 */ /* 0x000fe2000f8e0206 */
[----:B------:R-:W-:-:S03]  /*21a80*/  ULDC.64 UR4, c[0x0][0xb98] ;  /* 0x0002e60000047ab9 */ /* 0x000fc60000000a00 */
[----:B------:R-:W-:Y:S02]  /*21a90*/  IMAD.IADD R5, R5, 0x1, R11 ;  /* 0x0000000105057824 */ /* 0x000fe400078e020b */
[----:B------:R-:W-:Y:S02]  /*21aa0*/  IMAD R11, R0, R15, R8 ;  /* 0x0000000f000b7224 */ /* 0x000fe400078e0208 */
[----:B------:R-:W-:Y:S02]  /*21ab0*/  IMAD R6, R62, UR4, RZ ;  /* 0x000000043e067c24 */ /* 0x000fe4000f8e02ff */
[----:B------:R-:W-:-:S04]  /*21ac0*/  IMAD.WIDE.U32 R4, R63, UR4, R4 ;  /* 0x000000043f047c25 */ /* 0x000fc8000f8e0004 */
[----:B------:R-:W-:Y:S01]  /*21ad0*/  IMAD R8, R63, UR5, R6 ;  /* 0x000000053f087c24 */ /* 0x000fe2000f8e0206 */
[----:B------:R-:W-:Y:S01]  /*21ae0*/  SHF.R.S32.HI R6, RZ, 0x1f, R11 ;  /* 0x0000001fff067819 */ /* 0x000fe2000001140b */
[----:B------:R-:W-:Y:S01]  /*21af0*/  ULDC.64 UR4, c[0x0][0xb88] ;  /* 0x0002e20000047ab9 */ /* 0x000fe20000000a00 */
[----:B------:R-:W-:-:S03]  /*21b00*/  IADD3 R4, P0, R9, R4, RZ ;  /* 0x0000000409047210 */ /* 0x000fc60007f1e0ff */
[----:B------:R-:W-:Y:S01]  /*21b10*/  IMAD R6, R6, UR4, RZ ;  /* 0x0000000406067c24 */ /* 0x000fe2000f8e02ff */
[----:B------:R-:W-:-:S03]  /*21b20*/  IADD3.X R5, R13, R5, R8, P0, !PT ;  /* 0x000000050d057210 */ /* 0x000fc600007fe408 */
[C---:B------:R-:W-:Y:S02]  /*21b30*/  IMAD R13, R11.reuse, UR5, R6 ;  /* 0x000000050b0d7c24 */ /* 0x040fe4000f8e0206 */
[----:B------:R-:W-:Y:S01]  /*21b40*/  IMAD.WIDE.U32 R4, R11, UR4, R4 ;  /* 0x000000040b047c25 */ /* 0x000fe2000f8e0004 */
[----:B------:R-:W-:-:S03]  /*21b50*/  ULDC.64 UR4, c[0x0][0xb50] ;  /* 0x0002d40000047ab9 */ /* 0x000fc60000000a00 */
[----:B------:R-:W-:Y:S01]  /*21b60*/  IMAD.IADD R5, R5, 0x1, R13 ;  /* 0x0000000105057824 */ /* 0x000fe200078e020d */
[----:B------:R-:W-:Y:S02]  /*21b70*/  IADD3 R13, P1, R60, 0x2000, RZ ;  /* 0x000020003c0d7810 */ /* 0x000fe40007f3e0ff */
[C---:B------:R-:W-:Y:S02]  /*21b80*/  LEA R6, P0, R4.reuse, UR4, 0x2 ;  /* 0x0000000404067c11 */ /* 0x040fe4000f8010ff */
[----:B------:R-:W-:Y:S02]  /*21b90*/  LOP3.LUT R12, R13, 0x380, RZ, 0xc0, !PT ;  /* 0x000003800d0c7812 */ /* 0x000fe400078ec0ff */
[----:B------:R-:W-:Y:S02]  /*21ba0*/  LEA.HI.X R10, R4, UR5, R5, 0x2, P0 ;  /* 0x00000005040a7c11 */ /* 0x000fe400080f1405 */
[----:B------:R-:W-:Y:S02]  /*21bb0*/  IADD3 R9, P4, R60, 0x1000, RZ ;  /* 0x000010003c097810 */ /* 0x000fe40007f9e0ff */
[----:B------:R-:W-:Y:S01]  /*21bc0*/  SHF.R.U64 R12, R12, 0x3, RZ ;  /* 0x000000030c0c7819 */ /* 0x000fe200000012ff */
[----:B------:R-:W-:Y:S01]  /*21bd0*/  IMAD R4, R66, 0x80, R14 ;  /* 0x0000008042047824 */ /* 0x000fe200078e020e */
[----:B------:R-:W-:Y:S01]  /*21be0*/  IADD3 R33, P0, R60, 0x5000, RZ ;  /* 0x000050003c217810 */ /* 0x000fe20007f1e0ff */
[----:B------:R-:W-:Y:S01]  /*21bf0*/  SHFL.IDX PT, R54, R6, 0x1, 0x1c1f ;  /* 0x003c1f0006367f89 */ /* 0x000fe200000e0000 */
[----:B------:R-:W-:Y:S01]  /*21c00*/  LOP3.LUT R8, R9, 0x380, RZ, 0xc0, !PT ;  /* 0x0000038009087812 */ /* 0x000fe200078ec0ff */
[----:B------:R-:W-:Y:S01]  /*21c10*/  ULDC.64 UR4, c[0x0][0xaa0] ;  /* 0x0002a80000047ab9 */ /* 0x000fe20000000a00 */
[----:B------:R-:W-:-:S02]  /*21c20*/  LOP3.LUT R32, R33, 0x380, RZ, 0xc0, !PT ;  /* 0x0000038021207812 */ /* 0x000fc400078ec0ff */
[----:B------:R-:W-:Y:S01]  /*21c30*/  LOP3.LUT R12, R12, R13, RZ, 0x3c, !PT ;  /* 0x0000000d0c0c7212 */ /* 0x000fe200078e3cff */
[----:B------:R-:W-:Y:S01]  /*21c40*/  IMAD.X R13, RZ, RZ, R61, P1 ;  /* 0x000000ffff0d7224 */ /* 0x000fe200008e063d */
[----:B------:R-:W-:Y:S02]  /*21c50*/  IADD3 R41, P1, R60, 0x7000, RZ ;  /* 0x000070003c297810 */ /* 0x000fe40007f3e0ff */
[----:B------:R-:W-:Y:S02]  /*21c60*/  SHF.R.U64 R8, R8, 0x3, RZ ;  /* 0x0000000308087819 */ /* 0x000fe400000012ff */
[----:B------:R-:W-:Y:S02]  /*21c70*/  SHF.R.U64 R32, R32, 0x3, RZ ;  /* 0x0000000320207819 */ /* 0x000fe400000012ff */
[----:B------:R-:W-:Y:S02]  /*21c80*/  LOP3.LUT R40, R41, 0x380, RZ, 0xc0, !PT ;  /* 0x0000038029287812 */ /* 0x000fe400078ec0ff */
[----:B------:R-:W-:-:S02]  /*21c90*/  LOP3.LUT R8, R8, R9, RZ, 0x3c, !PT ;  /* 0x0000000908087212 */ /* 0x000fc400078e3cff */
[----:B------:R-:W-:Y:S01]  /*21ca0*/  LOP3.LUT R32, R32, R33, RZ, 0x3c, !PT ;  /* 0x0000002120207212 */ /* 0x000fe200078e3cff */
[----:B------:R-:W-:Y:S01]  /*21cb0*/  IMAD.X R33, RZ, RZ, R61, P0 ;  /* 0x000000ffff217224 */ /* 0x000fe200000e063d */
[----:B------:R-:W-:Y:S01]  /*21cc0*/  IADD3.X R9, RZ, R61, RZ, P4, !PT ;  /* 0x0000003dff097210 */ /* 0x000fe200027fe4ff */
[----:B------:R-:W-:Y:S01]  /*21cd0*/  SHFL.IDX PT, R21, R10, RZ, 0x1c1f ;  /* 0x001c1fff0a157589 */ /* 0x000fe200000e0000 */
[----:B------:R-:W-:Y:S02]  /*21ce0*/  IADD3 R37, P4, R60, 0x6000, RZ ;  /* 0x000060003c257810 */ /* 0x000fe40007f9e0ff */
[----:B------:R-:W-:Y:S01]  /*21cf0*/  LOP3.LUT P0, RZ, R20, 0x3, RZ, 0xc0, !PT ;  /* 0x0000000314ff7812 */ /* 0x000fe2000780c0ff */
[----:B------:R-:W-:Y:S01]  /*21d00*/  SHFL.IDX PT, R55, R10, 0x1, 0x1c1f ;  /* 0x003c1f000a377f89 */ /* 0x000fe200000e0000 */
[----:B------:R-:W-:-:S03]  /*21d10*/  SHF.R.U64 R40, R40, 0x3, RZ ;  /* 0x0000000328287819 */ /* 0x000fc600000012ff */
[----:B------:R-:W1:Y:S01]  /*21d20*/  SHFL.IDX PT, R20, R6, RZ, 0x1c1f ;  /* 0x001c1fff06147589 */ /* 0x000e6200000e0000 */
[----:B------:R-:W-:Y:S02]  /*21d30*/  LOP3.LUT R36, R37, 0x380, RZ, 0xc0, !PT ;  /* 0x0000038025247812 */ /* 0x000fe400078ec0ff */
[----:B------:R-:W-:Y:S01]  /*21d40*/  LOP3.LUT R40, R40, R41, RZ, 0x3c, !PT ;  /* 0x0000002928287212 */ /* 0x000fe200078e3cff */
[----:B------:R-:W-:Y:S01]  /*21d50*/  IMAD.X R41, RZ, RZ, R61, P1 ;  /* 0x000000ffff297224 */ /* 0x000fe200008e063d */
[C---:B------:R-:W-:Y:S01]  /*21d60*/  ISETP.GE.OR P1, PT, R4.reuse, R65, P0 ;  /* 0x000000410400720c */ /* 0x040fe20000726670 */
[----:B------:R-:W-:Y:S01]  /*21d70*/  VIADD R4, R4, 0x8 ;  /* 0x0000000804047836 */ /* 0x000fe20000000000 */
[----:B------:R-:W-:Y:S02]  /*21d80*/  SHF.R.U64 R36, R36, 0x3, RZ ;  /* 0x0000000324247819 */ /* 0x000fe400000012ff */
[----:B------:R-:W-:Y:S02]  /*21d90*/  IADD3 R5, P3, R60, 0xb000, RZ ;  /* 0x0000b0003c057810 */ /* 0x000fe40007f7e0ff */
[----:B------:R-:W-:-:S02]  /*21da0*/  LOP3.LUT R36, R36, R37, RZ, 0x3c, !PT ;  /* 0x0000002524247212 */ /* 0x000fc400078e3cff */
[----:B------:R-:W-:Y:S02]  /*21db0*/  IADD3.X R37, RZ, R61, RZ, P4, !PT ;  /* 0x0000003dff257210 */ /* 0x000fe400027fe4ff */
[----:B------:R-:W-:Y:S02]  /*21dc0*/  ISETP.GE.OR P0, PT, R4, R65, P0 ;  /* 0x000000410400720c */ /* 0x000fe40000706670 */
[----:B------:R-:W-:Y:S02]  /*21dd0*/  IADD3 R53, P4, R60, 0xa000, RZ ;  /* 0x0000a0003c357810 */ /* 0x000fe40007f9e0ff */
[----:B------:R-:W-:Y:S02]  /*21de0*/  LOP3.LUT R4, R5, 0x380, RZ, 0xc0, !PT ;  /* 0x0000038005047812 */ /* 0x000fe400078ec0ff */
[----:B------:R-:W-:Y:S02]  /*21df0*/  LOP3.LUT R52, R53, 0x380, RZ, 0xc0, !PT ;  /* 0x0000038035347812 */ /* 0x000fe400078ec0ff */
[----:B------:R-:W-:-:S02]  /*21e00*/  SHF.R.U64 R4, R4, 0x3, RZ ;  /* 0x0000000304047819 */ /* 0x000fc400000012ff */
[----:B------:R-:W-:Y:S02]  /*21e10*/  SHF.R.U64 R52, R52, 0x3, RZ ;  /* 0x0000000334347819 */ /* 0x000fe400000012ff */
[----:B------:R-:W-:Y:S01]  /*21e20*/  LOP3.LUT R60, R7, R60, RZ, 0x3c, !PT ;  /* 0x0000003c073c7212 */ /* 0x000fe200078e3cff */
[----:B-1----:R1:W-:Y:S01]  /*21e30*/  @!P1 ST.E desc[UR54][R20.64], R122 ;  /* 0x0000007a14009985 */ /* 0x0023e2000c101936 */
[----:B------:R-:W-:Y:S01]  /*21e40*/  LOP3.LUT R52, R52, R53, RZ, 0x3c, !PT ;  /* 0x0000003534347212 */ /* 0x000fe200078e3cff */
[--C-:B------:R-:W-:Y:S01]  /*21e50*/  IMAD.X R53, RZ, RZ, R61.reuse, P4 ;  /* 0x000000ffff357224 */ /* 0x100fe200020e063d */
[----:B------:R-:W-:Y:S01]  /*21e60*/  LOP3.LUT R56, R4, R5, RZ, 0x3c, !PT ;  /* 0x0000000504387212 */ /* 0x000fe200078e3cff */
[----:B------:R2:W-:Y:S01]  /*21e70*/  @!P0 ST.E desc[UR54][R54.64], R123 ;  /* 0x0000007b36008985 */ /* 0x0005e2000c101936 */
[----:B------:R-:W-:-:S03]  /*21e80*/  IMAD.X R57, RZ, RZ, R61, P3 ;  /* 0x000000ffff397224 */ /* 0x000fc600018e063d */
[----:B------:R3:W5:Y:S01]  /*21e90*/  LD.E.128 R4, desc[UR54][R60.64] ;  /* 0x000000363c047980 */ /* 0x000762000c101d00 */
[----:B------:R-:W-:Y:S02]  /*21ea0*/  IMAD R3, R3, UR4, RZ ;  /* 0x0000000403037c24 */ /* 0x000fe4000f8e02ff */
[----:B-1----:R-:W-:Y:S01]  /*21eb0*/  IMAD R20, R70, 0x20, R68 ;  /* 0x0000002046147824 */ /* 0x002fe200078e0244 */
[----:B------:R-:W5:Y:S04]  /*21ec0*/  LD.E.128 R8, desc[UR54][R8.64] ;  /* 0x0000003608087980 */ /* 0x000f68000c101d00 */
[----:B------:R-:W5:Y:S01]  /*21ed0*/  LD.E.128 R12, desc[UR54][R12.64] ;  /* 0x000000360c0c7980 */ /* 0x000f62000c101d00 */
[----:B---3--:R-:W1:Y:S01]  /*21ee0*/  @P2 LDC R61, c[0x0][0xbec] ;  /* 0x0002fb00ff3d2b82 */ /* 0x008e620000000800 */
[----:B------:R-:W-:-:S02]  /*21ef0*/  IMAD R21, R2, UR5, R3 ;  /* 0x0000000502157c24 */ /* 0x000fc4000f8e0203 */
[----:B------:R-:W-:Y:S01]  /*21f00*/  IMAD.WIDE.U32 R2, R2, UR4, RZ ;  /* 0x0000000402027c25 */ /* 0x000fe2000f8e00ff */
[----:B------:R-:W-:Y:S01]  /*21f10*/  ULDC.64 UR4, c[0x0][0xae8] ;  /* 0x0002ba0000047ab9 */ /* 0x000fe20000000a00 */
[----:B------:R-:W5:Y:S03]  /*21f20*/  LD.E.128 R24, desc[UR54][R24.64] ;  /* 0x0000003618187980 */ /* 0x000f66000c101d00 */
[----:B------:R-:W-:Y:S01]  /*21f30*/  IADD3 R3, R3, R21, RZ ;  /* 0x0000001503037210 */ /* 0x000fe20007ffe0ff */
[----:B------:R-:W-:Y:S01]  /*21f40*/  IMAD R21, R64, UR4, RZ ;  /* 0x0000000440157c24 */ /* 0x000fe2000f8e02ff */
[----:B------:R-:W5:Y:S01]  /*21f50*/  LD.E.128 R28, desc[UR54][R28.64] ;  /* 0x000000361c1c7980 */ /* 0x000f62000c101d00 */
[----:B------:R-:W-:Y:S02]  /*21f60*/  IMAD R64, R66, 0x80, R20 ;  /* 0x0000008042407824 */ /* 0x000fe400078e0214 */
[C---:B------:R-:W-:Y:S01]  /*21f70*/  IMAD R21, R69.reuse, UR5, R21 ;  /* 0x0000000545157c24 */ /* 0x040fe2000f8e0215 */
[----:B------:R-:W5:Y:S01]  /*21f80*/  LD.E.128 R32, desc[UR54][R32.64] ;  /* 0x0000003620207980 */ /* 0x000f62000c101d00 */
[----:B------:R-:W-:Y:S01]  /*21f90*/  IMAD.WIDE.U32 R2, R69, UR4, R2 ;  /* 0x0000000445027c25 */ /* 0x000fe2000f8e0002 */
[----:B------:R-:W-:-:S02]  /*21fa0*/  ULDC.64 UR4, c[0x0][0xaf0] ;  /* 0x0002bc0000047ab9 */ /* 0x000fc40000000a00 */
[----:B------:R-:W5:Y:S01]  /*21fb0*/  LD.E.128 R36, desc[UR54][R36.64] ;  /* 0x0000003624247980 */ /* 0x000f62000c101d00 */
[----:B------:R-:W-:Y:S01]  /*21fc0*/  IMAD.IADD R3, R3, 0x1, R21 ;  /* 0x0000000103037824 */ /* 0x000fe200078e0215 */
[----:B------:R-:W-:Y:S02]  /*21fd0*/  MOV R21, R64 ;  /* 0x0000004000157202 */ /* 0x000fe40000000f00 */
[----:B------:R-:W5:Y:S01]  /*21fe0*/  LD.E.128 R40, desc[UR54][R40.64] ;  /* 0x0000003628287980 */ /* 0x000f62000c101d00 */
[----:B-1----:R-:W-:-:S03]  /*21ff0*/  @P2 IMAD.HI.U32 R20, R64, R61, RZ ;  /* 0x0000003d40142227 */ /* 0x002fc600078e00ff */
[----:B------:R-:W5:Y:S01]  /*22000*/  LD.E.128 R44, desc[UR54][R44.64] ;  /* 0x000000362c2c7980 */ /* 0x000f62000c101d00 */
[----:B------:R-:W-:Y:S01]  /*22010*/  IMAD R60, R62, UR4, RZ ;  /* 0x000000043e3c7c24 */ /* 0x000fe2000f8e02ff */
[----:B0-----:R-:W-:Y:S01]  /*22020*/  @P2 SHF.R.U32.HI R21, RZ, R67, R20 ;  /* 0x00000043ff152219 */ /* 0x001fe20000011614 */
[C---:B------:R-:W-:Y:S01]  /*22030*/  IMAD.WIDE.U32 R2, R63.reuse, UR4, R2 ;  /* 0x000000043f027c25 */ /* 0x040fe2000f8e0002 */
[----:B------:R-:W5:Y:S02]  /*22040*/  LD.E.128 R48, desc[UR54][R48.64] ;  /* 0x0000003630307980 */ /* 0x000f64000c101d00 */
[--C-:B------:R-:W-:Y:S01]  /*22050*/  SHF.R.S32.HI R20, RZ, 0x1f, R21.reuse ;  /* 0x0000001fff147819 */ /* 0x100fe20000011415 */
[----:B------:R-:W-:Y:S01]  /*22060*/  IMAD R61, R63, UR5, R60 ;  /* 0x000000053f3d7c24 */ /* 0x000fe2000f8e023c */
[----:B------:R-:W-:Y:S01]  /*22070*/  ULDC.64 UR4, c[0x0][0xae0] ;  /* 0x0002b80000047ab9 */ /* 0x000fe20000000a00 */
[----:B------:R-:W-:Y:S01]  /*22080*/  IMAD.MOV R63, RZ, RZ, -R21 ;  /* 0x000000ffff3f7224 */ /* 0x000fe200078e0a15 */
[----:B--2---:R-:W5:Y:S01]  /*22090*/  LD.E.128 R52, desc[UR54][R52.64] ;  /* 0x0000003634347980 */ /* 0x004f62000c101d00 */
[----:B------:R-:W-:-:S02]  /*220a0*/  IMAD.IADD R3, R3, 0x1, R61 ;  /* 0x0000000103037824 */ /* 0x000fc400078e023d */
[----:B------:R-:W-:Y:S01]  /*220b0*/  IMAD R20, R20, UR4, RZ ;  /* 0x0000000414147c24 */ /* 0x000fe2000f8e02ff */
[----:B------:R-:W5:Y:S01]  /*220c0*/  LD.E.128 R56, desc[UR54][R56.64] ;  /* 0x0000003638387980 */ /* 0x000f62000c101d00 */
[----:B------:R-:W-:Y:S02]  /*220d0*/  IMAD R61, R0, R63, R64 ;  /* 0x0000003f003d7224 */ /* 0x000fe400078e0240 */
[C---:B------:R-:W-:Y:S01]  /*220e0*/  IMAD R63, R21.reuse, UR5, R20 ;  /* 0x00000005153f7c24 */ /* 0x040fe2000f8e0214 */
[----:B------:R-:W-:Y:S01]  /*220f0*/  @!PT LDS RZ, [RZ] ;  /* 0x00000000fffff984 */ /* 0x000fe20000000800 */
[----:B------:R-:W-:Y:S01]  /*22100*/  @!PT LDS RZ, [RZ] ;  /* 0x00000000fffff984 */ /* 0x000fe20000000800 */
[----:B------:R-:W-:Y:S01]  /*22110*/  @!PT LDS RZ, [RZ] ;  /* 0x00000000fffff984 */ /* 0x000fe20000000800 */
[----:B------:R-:W-:Y:S01]  /*22120*/  @!PT LDS RZ, [RZ] ;  /* 0x00000000fffff984 */ /* 0x000fe20000000800 */
[----:B------:R0:W-:Y:S06]  /*22130*/  MEMBAR.ALL.CTA ;  /* 0x0000000000007992 */ /* 0x0001ec0000008000 */
[----:B0-----:R-:W0:Y:S01]  /*22140*/  FENCE.VIEW.ASYNC.S ;  /* 0x00000000000073c6 */ /* 0x001e220000000000 */
[----:B------:R-:W-:Y:S01]  /*22150*/  IMAD.WIDE.U32 R2, R21, UR4, R2 ;  /* 0x0000000415027c25 */ /* 0x000fe2000f8e0002 */
[----:B------:R-:W-:Y:S01]  /*22160*/  SHF.R.S32.HI R0, RZ, 0x1f, R61 ;  /* 0x0000001fff007819 */ /* 0x000fe2000001143d */
[----:B------:R-:W-:-:S02]  /*22170*/  ULDC.64 UR4, c[0x0][0xad8] ;  /* 0x0002b60000047ab9 */ /* 0x000fc40000000a00 */
[----:B------:R-:W-:Y:S01]  /*22180*/  IMAD R64, R66, 0x80, R68 ;  /* 0x0000008042407824 */ /* 0x000fe200078e0244 */
[----:B------:R-:W-:Y:S01]  /*22190*/  IADD3 R3, R3, R63, RZ ;  /* 0x0000003f03037210 */ /* 0x000fe20007ffe0ff */
[----:B------:R-:W-:Y:S02]  /*221a0*/  IMAD R20, R0, UR4, RZ ;  /* 0x0000000400147c24 */ /* 0x000fe4000f8e02ff */
[----:B------:R-:W-:Y:S02]  /*221b0*/  VIADD R0, R64, 0x20 ;  /* 0x0000002040007836 */ /* 0x000fe40000000000 */
[C---:B------:R-:W-:Y:S02]  /*221c0*/  IMAD R21, R61.reuse, UR5, R20 ;  /* 0x000000053d157c24 */ /* 0x040fe4000f8e0214 */
[----:B------:R-:W-:Y:S01]  /*221d0*/  IMAD.WIDE.U32 R2, R61, UR4, R2 ;  /* 0x000000043d027c25 */ /* 0x000fe2000f8e0002 */
[-C--:B------:R-:W-:Y:S01]  /*221e0*/  ISETP.GE.AND P1, PT, R0, R65.reuse, PT ;  /* 0x000000410000720c */ /* 0x080fe20003f26270 */
[----:B------:R-:W-:Y:S01]  /*221f0*/  ULDC.64 UR4, c[0x0][0xa80] ;  /* 0x0002a00000047ab9 */ /* 0x000fe20000000a00 */
[----:B------:R-:W-:Y:S01]  /*22200*/  ISETP.GE.AND P2, PT, R64, R65, PT ;  /* 0x000000414000720c */ /* 0x000fe20003f46270 */
[----:B------:R-:W-:Y:S01]  /*22210*/  VIADD R0, R16, 0x33420 ;  /* 0x0003342010007836 */ /* 0x000fe20000000000 */
[----:B------:R-:W-:-:S02]  /*22220*/  IADD3 R3, R3, R21, RZ ;  /* 0x0000001503037210 */ /* 0x000fc40007ffe0ff */
[C---:B------:R-:W-:Y:S02]  /*22230*/  LEA R62, P3, R2.reuse, UR4, 0x1 ;  /* 0x00000004023e7c11 */ /* 0x040fe4000f8608ff */
[----:B------:R-:W-:Y:S02]  /*22240*/  PRMT R0, RZ, 0x654, R0 ;  /* 0x00000654ff007816 */ /* 0x000fe40000000000 */
[----:B------:R-:W-:Y:S01]  /*22250*/  LEA.HI.X R63, R2, UR5, R3, 0x1, P3 ;  /* 0x00000005023f7c11 */ /* 0x000fe200098f0c03 */
[----:B------:R-:W-:Y:S01]  /*22260*/  VIADD R20, R64, 0x40 ;  /* 0x0000004040147836 */ /* 0x000fe20000000000 */
[----:B0-----:R0:W-:Y:S01]  /*22270*/  SYNCS.ARRIVE.TRANS64.RED.A1T0 RZ, [R0+URZ], RZ ;  /* 0x000000ff00ff79a7 */ /* 0x0011e2000810043f */
[C---:B------:R-:W-:Y:S01]  /*22280*/  VIADD R67, R234.reuse, 0x80 ;  /* 0x00000080ea437836 */ /* 0x040fe20000000000 */
[----:B------:R1:W2:Y:S01]  /*22290*/  SHFL.IDX PT, R60, R62, RZ, 0x181f ;  /* 0x00181fff3e3c7589 */ /* 0x0002a200000e0000 */
[----:B------:R-:W-:Y:S01]  /*222a0*/  VIADD R66, R234, 0x80 ;  /* 0x00000080ea427836 */ /* 0x000fe20000000000 */
[----:B------:R-:W-:-:S02]  /*222b0*/  ISETP.GE.AND P0, PT, R20, R65, PT ;  /* 0x000000411400720c */ /* 0x000fc40003f06270 */
[----:B0-----:R1:W0:Y:S01]  /*222c0*/  SHFL.IDX PT, R0, R63, RZ, 0x181f ;  /* 0x00181fff3f007589 */ /* 0x00122200000e0000 */
[----:B------:R-:W-:Y:S02]  /*222d0*/  SHF.R.S32.HI R67, RZ, 0x1f, R67 ;  /* 0x0000001fff437819 */ /* 0x000fe40000011443 */
[----:B------:R-:W-:Y:S02]  /*222e0*/  SHF.R.S32.HI R68, RZ, 0x1f, R237 ;  /* 0x0000001fff447819 */ /* 0x000fe400000114ed */
[----:B------:R-:W-:Y:S01]  /*222f0*/  SHF.R.S32.HI R69, RZ, 0x1f, R234 ;  /* 0x0000001fff457819 */ /* 0x000fe200000114ea */
[----:B------:R-:W-:Y:S06]  /*22300*/  @P2 BRA `(.L_x_648) ;  /* 0x0000000000342947 */ /* 0x000fec0003800000 */
[----:B------:R-:W-:Y:S02]  /*22310*/  ULDC UR4, c[0x0][0xac8] ;  /* 0x0002b20000047ab9 */ /* 0x000fe40000000800 */
[----:B------:R-:W-:Y:S02]  /*22320*/  ISETP.GE.AND P4, PT, R234, UR4, PT ;  /* 0x00000004ea007c0c */ /* 0x000fe4000bf86270 */
[----:B------:R-:W-:Y:S02]  /*22330*/  ISETP.GE.AND P3, PT, R237, UR4, PT ;  /* 0x00000004ed007c0c */ /* 0x000fe4000bf66270 */
[----:B------:R-:W-:-:S09]  /*22340*/  ISETP.GE.AND P2, PT, R66, UR4, PT ;  /* 0x0000000442007c0c */ /* 0x000fd2000bf46270 */
[----:B--2---:R-:W-:-:S04]  /*22350*/  @!P4 LEA R2, P5, R234, R60, 0x1 ;  /* 0x0000003cea02c211 */ /* 0x004fc800078a08ff */
[----:B0-----:R-:W-:Y:S02]  /*22360*/  @!P4 LEA.HI.X R3, R234, R0, R69, 0x1, P5 ;  /* 0x00000000ea03c211 */ /* 0x001fe400028f0c45 */
[----:B------:R-:W-:-:S03]  /*22370*/  @!P3 LEA R20, P5, R237, R60, 0x1 ;  /* 0x0000003ced14b211 */ /* 0x000fc600078a08ff */
[----:B-----5:R3:W-:Y:S01]  /*22380*/  @!P4 ST.E.128 desc[UR54][R2.64], R4 ;  /* 0x000000040200c985 */ /* 0x0207e2000c101d36 */
[----:B------:R-:W-:Y:S02]  /*22390*/  @!P3 LEA.HI.X R21, R237, R0, R68, 0x1, P5 ;  /* 0x00000000ed15b211 */ /* 0x000fe400028f0c44 */
[----:B------:R-:W-:-:S03]  /*223a0*/  @!P2 LEA R60, P5, R66, R60, 0x1 ;  /* 0x0000003c423ca211 */ /* 0x000fc600078a08ff */
[----:B------:R3:W-:Y:S01]  /*223b0*/  @!P3 ST.E.128 desc[UR54][R20.64], R28 ;  /* 0x0000001c1400b985 */ /* 0x0007e2000c101d36 */
[----:B------:R-:W-:-:S05]  /*223c0*/  @!P2 LEA.HI.X R61, R66, R0, R67, 0x1, P5 ;  /* 0x00000000423da211 */ /* 0x000fca00028f0c43 */
[----:B------:R3:W-:Y:S04]  /*223d0*/  @!P2 ST.E.128 desc[UR54][R60.64], R44 ;  /* 0x0000002c3c00a985 */ /* 0x0007e8000c101d36 */
.L_x_648:
[----:B------:R-:W-:Y:S05]  /*223e0*/  BSYNC B1 ;  /* 0x0000000000017941 */ /* 0x000fea0003800000 */
.L_x_647:
[----:B0-----:R0:W4:Y:S01]  /*223f0*/  SHFL.IDX PT, R0, R63, 0x1, 0x181f ;  /* 0x00381f003f007f89 */ /* 0x00112200000e0000 */
[----:B------:R-:W-:Y:S03]  /*22400*/  BSSY B1, `(.L_x_649) ;  /* 0x0000010000017945 */ /* 0x000fe60003800000 */
[----:B---3-5:R0:W3:Y:S01]  /*22410*/  SHFL.IDX PT, R6, R62, 0x1, 0x181f ;  /* 0x00381f003e067f89 */ /* 0x0280e200000e0000 */
[----:B------:R-:W-:Y:S05]  /*22420*/  @P1 BRA `(.L_x_650) ;  /* 0x0000000000341947 */ /* 0x000fea0003800000 */
[----:B------:R-:W-:Y:S02]  /*22430*/  ULDC UR4, c[0x0][0xac8] ;  /* 0x0002b20000047ab9 */ /* 0x000fe40000000800 */
[----:B------:R-:W-:Y:S02]  /*22440*/  ISETP.GE.AND P3, PT, R234, UR4, PT ;  /* 0x00000004ea007c0c */ /* 0x000fe4000bf66270 */
[----:B------:R-:W-:Y:S02]  /*22450*/  ISETP.GE.AND P2, PT, R237, UR4, PT ;  /* 0x00000004ed007c0c */ /* 0x000fe4000bf46270 */
[----:B------:R-:W-:-:S09]  /*22460*/  ISETP.GE.AND P1, PT, R66, UR4, PT ;  /* 0x0000000442007c0c */ /* 0x000fd2000bf26270 */
[CC--:B---3--:R-:W-:Y:S02]  /*22470*/  @!P3 LEA R2, P5, R234.reuse, R6.reuse, 0x1 ;  /* 0x00000006ea02b211 */ /* 0x0c8fe400078a08ff */
[C---:B------:R-:W-:Y:S02]  /*22480*/  @!P2 LEA R4, P4, R237.reuse, R6, 0x1 ;  /* 0x00000006ed04a211 */ /* 0x040fe400078808ff */
[----:B----4-:R-:W-:Y:S02]  /*22490*/  @!P3 LEA.HI.X R3, R234, R0, R69, 0x1, P5 ;  /* 0x00000000ea03b211 */ /* 0x010fe400028f0c45 */
[C---:B------:R-:W-:Y:S02]  /*224a0*/  @!P1 LEA R6, P5, R66.reuse, R6, 0x1 ;  /* 0x0000000642069211 */ /* 0x040fe400078a08ff */
[-C--:B------:R-:W-:Y:S01]  /*224b0*/  @!P2 LEA.HI.X R5, R237, R0.reuse, R68, 0x1, P4 ;  /* 0x00000000ed05a211 */ /* 0x080fe200020f0c44 */
[----:B------:R3:W-:Y:S01]  /*224c0*/  @!P3 ST.E.128 desc[UR54][R2.64], R8 ;  /* 0x000000080200b985 */ /* 0x0007e2000c101d36 */
[----:B------:R-:W-:-:S03]  /*224d0*/  @!P1 LEA.HI.X R7, R66, R0, R67, 0x1, P5 ;  /* 0x0000000042079211 */ /* 0x000fc600028f0c43 */
[----:B------:R3:W-:Y:S04]  /*224e0*/  @!P2 ST.E.128 desc[UR54][R4.64], R32 ;  /* 0x000000200400a985 */ /* 0x0007e8000c101d36 */
[----:B------:R3:W-:Y:S02]  /*224f0*/  @!P1 ST.E.128 desc[UR54][R6.64], R48 ;  /* 0x0000003006009985 */ /* 0x0007e4000c101d36 */
.L_x_650:
[----:B------:R-:W-:Y:S05]  /*22500*/  BSYNC B1 ;  /* 0x0000000000017941 */ /* 0x000fea0003800000 */
.L_x_649:
        /* <DEDUP_REMOVED lines=9> */
[CC--:B------:R-:W-:Y:S02]  /*225a0*/  @!P4 LEA R4, P1, R237.reuse, R6.reuse, 0x1 ;  /* 0x00000006ed04c211 */ /* 0x0c0fe400078208ff */
[----:B------:R-:W-:Y:S02]  /*225b0*/  @!P5 LEA R6, P2, R66, R6, 0x1 ;  /* 0x000000064206d211 */ /* 0x000fe400078408ff */
[-C--:B0-----:R-:W-:Y:S02]  /*225c0*/  @!P3 LEA.HI.X R3, R234, R0.reuse, R69, 0x1, P0 ;  /* 0x00000000ea03b211 */ /* 0x081fe400000f0c45 */
[-C--:B------:R-:W-:Y:S02]  /*225d0*/  @!P4 LEA.HI.X R5, R237, R0.reuse, R68, 0x1, P1 ;  /* 0x00000000ed05c211 */ /* 0x080fe400008f0c44 */
[----:B------:R-:W-:Y:S01]  /*225e0*/  @!P5 LEA.HI.X R7, R66, R0, R67, 0x1, P2 ;  /* 0x000000004207d211 */ /* 0x000fe200010f0c43 */
[----:B------:R0:W-:Y:S04]  /*225f0*/  @!P3 ST.E.128 desc[UR54][R2.64], R12 ;  /* 0x0000000c0200b985 */ /* 0x0001e8000c101d36 */
[----:B------:R0:W-:Y:S04]  /*22600*/  @!P4 ST.E.128 desc[UR54][R4.64], R36 ;  /* 0x000000240400c985 */ /* 0x0001e8000c101d36 */
[----:B------:R0:W-:Y:S02]  /*22610*/  @!P5 ST.E.128 desc[UR54][R6.64], R52 ;  /* 0x000000340600d985 */ /* 0x0001e4000c101d36 */
.L_x_652:
[----:B------:R-:W-:Y:S05]  /*22620*/  BSYNC B1 ;  /* 0x0000000000017941 */ /* 0x000fea0003800000 */
.L_x_651:
[----:B0-----:R-:W-:Y:S01]  /*22630*/  VIADD R0, R64, 0x60 ;  /* 0x0000006040007836 */ /* 0x001fe20000000000 */
[----:B-1--4-:R-:W0:Y:S04]  /*22640*/  SHFL.IDX PT, R63, R63, 0x3, 0x181f ;  /* 0x00781f003f3f7f89 */ /* 0x012e2800000e0000 */
[----:B------:R-:W-:Y:S01]  /*22650*/  ISETP.GE.AND P0, PT, R0, R65, PT ;  /* 0x000000410000720c */ /* 0x000fe20003f06270 */
[----:B------:R-:W1:-:S12]  /*22660*/  SHFL.IDX PT, R62, R62, 0x3, 0x181f ;  /* 0x00781f003e3e7f89 */ /* 0x000e5800000e0000 */
[----:B------:R-:W-:Y:S05]  /*22670*/  @P0 BRA `(.L_x_653) ;  /* 0x0000000c00d40947 */ /* 0x000fea0003800000 */
[----:B------:R-:W-:Y:S02]  /*22680*/  ULDC UR4, c[0x0][0xac8] ;  /* 0x0002b20000047ab9 */ /* 0x000fe40000000800 */
[----:B------:R-:W-:Y:S02]  /*22690*/  ISETP.GE.AND P2, PT, R234, UR4, PT ;  /* 0x00000004ea007c0c */ /* 0x000fe4000bf46270 */
[----:B------:R-:W-:-:S11]  /*226a0*/  ISETP.GE.AND P3, PT, R237, UR4, PT ;  /* 0x00000004ed007c0c */ /* 0x000fd6000bf66270 */
[CC--:B-1----:R-:W-:Y:S02]  /*226b0*/  @!P2 LEA R2, P0, R234.reuse, R62.reuse, 0x1 ;  /* 0x0000003eea02a211 */ /* 0x0c2fe400078008ff */
[C---:B------:R-:W-:Y:S02]  /*226c0*/  @!P3 LEA R4, P1, R237.reuse, R62, 0x1 ;  /* 0x0000003eed04b211 */ /* 0x040fe400078208ff */
[-C--:B0-----:R-:W-:Y:S02]  /*226d0*/  @!P2 LEA.HI.X R3, R234, R63.reuse, R69, 0x1, P0 ;  /* 0x0000003fea03a211 */ /* 0x081fe400000f0c45 */
[----:B------:R-:W-:Y:S02]  /*226e0*/  @!P3 LEA.HI.X R5, R237, R63, R68, 0x1, P1 ;  /* 0x0000003fed05b211 */ /* 0x000fe400008f0c44 */
[----:B------:R-:W-:Y:S01]  /*226f0*/  ISETP.GE.AND P0, PT, R66, UR4, PT ;  /* 0x0000000442007c0c */ /* 0x000fe2000bf06270 */
[----:B------:R4:W-:Y:S04]  /*22700*/  @!P2 ST.E.128 desc[UR54][R2.64], R24 ;  /* 0x000000180200a985 */ /* 0x0009e8000c101d36 */
[----:B------:R4:W-:Y:S08]  /*22710*/  @!P3 ST.E.128 desc[UR54][R4.64], R40 ;  /* 0x000000280400b985 */ /* 0x0009f0000c101d36 */
[----:B------:R-:W-:Y:S05]  /*22720*/  @P0 BRA `(.L_x_653) ;  /* 0x0000000c00a80947 */ /* 0x000fea0003800000 */
[----:B----4-:R-:W-:-:S04]  /*22730*/  LEA R2, P0, R66, R62, 0x1 ;  /* 0x0000003e42027211 */ /* 0x010fc800078008ff */
[----:B------:R-:W-:-:S05]  /*22740*/  LEA.HI.X R3, R66, R63, R67, 0x1, P0 ;  /* 0x0000003f42037211 */ /* 0x000fca00000f0c43 */
[----:B------:R0:W-:Y:S01]  /*22750*/  ST.E.128 desc[UR54][R2.64], R56 ;  /* 0x0000003802007985 */ /* 0x0001e2000c101d36 */
[----:B------:R-:W-:Y:S05]  /*22760*/  BRA `(.L_x_653) ;  /* 0x0000000c00987947 */ /* 0x000fea0003800000 */
.L_x_644:
[----:B------:R-:W2:Y:S01]  /*22770*/  LDL.LU R4, [R1+0x24] ;  /* 0x0000240001047983 */ /* 0x000ea20000300800 */
[----:B------:R-:W-:Y:S01]  /*22780*/  ULDC.64 UR4, c[0x0][0xc00] ;  /* 0x0003000000047ab9 */ /* 0x000fe20000000a00 */
[----:B------:R-:W-:Y:S01]  /*22790*/  MOV R0, RZ ;  /* 0x000000ff00007202 */ /* 0x000fe20000000f00 */
[----:B------:R-:W1:Y:S01]  /*227a0*/  LDC R25, c[0x0][0xbe8] ;  /* 0x0002fa00ff197b82 */ /* 0x000e620000000800 */
[----:B------:R-:W3:Y:S01]  /*227b0*/  LDL.LU R6, [R1+0x28] ;  /* 0x0000280001067983 */ /* 0x000ee20000300800 */
[----:B------:R-:W-:-:S04]  /*227c0*/  ISETP.NE.U32.AND P0, PT, RZ, UR4, PT ;  /* 0x00000004ff007c0c */ /* 0x000fc8000bf05070 */
[----:B------:R-:W-:Y:S02]  /*227d0*/  ISETP.NE.AND.EX P0, PT, RZ, UR5, PT, P0 ;  /* 0x00000005ff007c0c */ /* 0x000fe4000bf05300 */
[----:B--2---:R-:W-:-:S04]  /*227e0*/  IADD3 R2, P1, R4, UR4, RZ ;  /* 0x0000000404027c10 */ /* 0x004fc8000ff3e0ff */
[----:B---3--:R-:W-:Y:S01]  /*227f0*/  IADD3.X R3, R6, UR5, RZ, P1, !PT ;  /* 0x0000000506037c10 */ /* 0x008fe20008ffe4ff */
[----:B------:R-:W-:Y:S02]  /*22800*/  ULDC.64 UR4, c[0x0][0xc08] ;  /* 0x0003020000047ab9 */ /* 0x000fe40000000a00 */
[----:B------:R-:W-:-:S04]  /*22810*/  ISETP.NE.U32.AND P1, PT, RZ, UR4, PT ;  /* 0x00000004ff007c0c */ /* 0x000fc8000bf25070 */
[----:B------:R2:W5:Y:S01]  /*22820*/  @P0 LDG.E R0, desc[UR54][R2.64] ;  /* 0x0000003602000981 */ /* 0x000562000c1e1900 */
[----:B------:R-:W-:Y:S01]  /*22830*/  ISETP.NE.AND.EX P1, PT, RZ, UR5, PT, P1 ;  /* 0x00000005ff007c0c */ /* 0x000fe2000bf25310 */
[----:B------:R-:W3:-:S12]  /*22840*/  S2R R7, SR_TID.X ;  /* 0x0000000000077919 */ /* 0x000ed80000002100 */
[----:B------:R-:W-:Y:S01]  /*22850*/  @P1 IADD3 R4, P2, R4, UR4, RZ ;  /* 0x0000000404041c10 */ /* 0x000fe2000ff5e0ff */
[----:B------:R-:W-:-:S03]  /*22860*/  ULDC UR4, c[0x0][0xa88] ;  /* 0x0002a20000047ab9 */ /* 0x000fc60000000800 */
[----:B------:R-:W-:Y:S01]  /*22870*/  @P1 IADD3.X R5, R6, UR5, RZ, P2, !PT ;  /* 0x0000000506051c10 */ /* 0x000fe200097fe4ff */
[----:B------:R-:W-:-:S06]  /*22880*/  IMAD.U32 R6, RZ, RZ, UR4 ;  /* 0x00000004ff067e24 */ /* 0x000fcc000f8e00ff */
[----:B------:R2:W5:Y:S01]  /*22890*/  @P1 LDG.E R6, desc[UR54][R4.64] ;  /* 0x0000003604061981 */ /* 0x000562000c1e1900 */
[----:B-1----:R-:W-:Y:S01]  /*228a0*/  ISETP.NE.AND P2, PT, R25, 0x1, PT ;  /* 0x000000011900780c */ /* 0x002fe20003f45270 */
[----:B---3--:R-:W-:-:S12]  /*228b0*/  VIADD R26, R7, 0xffffff80 ;  /* 0xffffff80071a7836 */ /* 0x008fd80000000000 */
[----:B------:R-:W1:Y:S01]  /*228c0*/  @P2 LDC R14, c[0x0][0xbec] ;  /* 0x0002fb00ff0e2b82 */ /* 0x000e620000000800 */
[----:B------:R-:W-:-:S07]  /*228d0*/  ISETP.GE.AND P3, PT, R26, 0x80, PT ;  /* 0x000000801a00780c */ /* 0x000fce0003f66270 */
[----:B------:R-:W3:Y:S01]  /*228e0*/  @P2 LDC R27, c[0x0][0xbf0] ;  /* 0x0002fc00ff1b2b82 */ /* 0x000ee20000000800 */
[----:B--2---:R-:W-:Y:S05]  /*228f0*/  @P1 BRA `(.L_x_654) ;  /* 0x0000000000101947 */ /* 0x004fea0003800000 */
[----:B------:R-:W-:Y:S05]  /*22900*/  @!P0 BRA `(.L_x_654) ;  /* 0x00000000000c8947 */ /* 0x000fea0003800000 */
[----:B------:R-:W2:Y:S04]  /*22910*/  LDG.E R5, desc[UR54][R2.64] ;  /* 0x0000003602057981 */ /* 0x000ea8000c1e1900 */
[----:B-----5:R-:W2:Y:S02]  /*22920*/  LDG.E R6, desc[UR54][R2.64+0x4] ;  /* 0x0000043602067981 */ /* 0x020ea4000c1e1900 */
[----:B--2---:R-:W-:-:S07]  /*22930*/  IMAD.IADD R6, R6, 0x1, -R5 ;  /* 0x0000000106067824 */ /* 0x004fce00078e0a05 */
.L_x_654:
[----:B------:R-:W2:Y:S04]  /*22940*/  LDL.LU R3, [R1] ;  /* 0x0000000001037983 */ /* 0x000ea80000300800 */
[----:B------:R-:W4:Y:S04]  /*22950*/  LDL.LU R2, [R1+0x2c] ;  /* 0x00002c0001027983 */ /* 0x000f280000300800 */
[----:B------:R-:W3:Y:S04]  /*22960*/  LDL R24, [R1+0x20] ;  /* 0x0000200001187983 */ /* 0x000ee80000100800 */
[----:B------:R0:W5:Y:S01]  /*22970*/  LDL R20, [R1+0x30] ;  /* 0x0000300001147983 */ /* 0x0001620000100800 */
[----:B------:R-:W-:Y:S01]  /*22980*/  BSSY B1, `(.L_x_655) ;  /* 0x000002d000017945 */ /* 0x000fe20003800000 */
[----:B-----5:R-:W-:-:S02]  /*22990*/  SHF.R.S32.HI R11, RZ, 0x1f, R0 ;  /* 0x0000001fff0b7819 */ /* 0x020fc40000011400 */
[----:B--2---:R-:W-:Y:S02]  /*229a0*/  SEL R13, R3, RZ, !P0 ;  /* 0x000000ff030d7207 */ /* 0x004fe40004000000 */
[----:B----4-:R-:W-:Y:S02]  /*229b0*/  SEL R12, R2, RZ, !P0 ;  /* 0x000000ff020c7207 */ /* 0x010fe40004000000 */
[----:B---3--:R-:W-:Y:S01]  /*229c0*/  SHF.R.S32.HI R10, RZ, 0x1f, R24 ;  /* 0x0000001fff0a7819 */ /* 0x008fe20000011418 */
[----:B0-----:R-:W-:Y:S06]  /*229d0*/  @P3 BRA `(.L_x_656) ;  /* 0x00000000009c3947 */ /* 0x001fec0003800000 */
[----:B------:R-:W0:Y:S01]  /*229e0*/  LDC R9, c[0x0][0xbe8] ;  /* 0x0002fa00ff097b82 */ /* 0x000e220000000800 */
[----:B------:R-:W-:-:S05]  /*229f0*/  LEA R2, R20, R7, 0x7 ;  /* 0x0000000714027211 */ /* 0x000fca00078e38ff */
[----:B------:R-:W-:Y:S02]  /*22a00*/  VIADD R8, R2, 0xffffff80 ;  /* 0xffffff8002087836 */ /* 0x000fe40000000000 */
[----:B0-----:R-:W-:-:S05]  /*22a10*/  IMAD R3, R6, R9, RZ ;  /* 0x0000000906037224 */ /* 0x001fca00078e02ff */
[----:B------:R-:W-:-:S13]  /*22a20*/  ISETP.GE.AND P0, PT, R8, R3, PT ;  /* 0x000000030800720c */ /* 0x000fda0003f06270 */
[----:B------:R-:W-:Y:S05]  /*22a30*/  @P0 BRA `(.L_x_656) ;  /* 0x0000000000840947 */ /* 0x000fea0003800000 */
[----:B------:R-:W-:Y:S01]  /*22a40*/  ISETP.NE.AND P0, PT, R9, 0x1, PT ;  /* 0x000000010900780c */ /* 0x000fe20003f05270 */
[----:B------:R-:W-:Y:S01]  /*22a50*/  ULDC.64 UR4, c[0x0][0xb90] ;  /* 0x0002e40000047ab9 */ /* 0x000fe20000000a00 */
[----:B------:R-:W-:Y:S01]  /*22a60*/  MOV R3, R11 ;  /* 0x0000000b00037202 */ /* 0x000fe20000000f00 */
[----:B------:R-:W-:Y:S02]  /*22a70*/  IMAD R7, R10, UR4, RZ ;  /* 0x000000040a077c24 */ /* 0x000fe4000f8e02ff */
[----:B------:R-:W-:Y:S02]  /*22a80*/  IMAD.MOV.U32 R2, RZ, RZ, R0 ;  /* 0x000000ffff027224 */ /* 0x000fe400078e0000 */
[----:B------:R-:W-:Y:S02]  /*22a90*/  IMAD.MOV.U32 R5, RZ, RZ, R8 ;  /* 0x000000ffff057224 */ /* 0x000fe400078e0008 */
[----:B------:R-:W-:-:S04]  /*22aa0*/  IMAD.WIDE.U32 R2, R24, UR4, R2 ;  /* 0x0000000418027c25 */ /* 0x000fc8000f8e0002 */
[----:B------:R-:W0:Y:S01]  /*22ab0*/  @P0 LDC R15, c[0x0][0xbec] ;  /* 0x0002fb00ff0f0b82 */ /* 0x000e220000000800 */
[----:B------:R-:W-:Y:S01]  /*22ac0*/  IMAD R7, R24, UR5, R7 ;  /* 0x0000000518077c24 */ /* 0x000fe2000f8e0207 */
[----:B------:R-:W-:-:S03]  /*22ad0*/  ULDC.64 UR4, c[0x0][0xb98] ;  /* 0x0002e60000047ab9 */ /* 0x000fc60000000a00 */
[----:B------:R-:W-:-:S03]  /*22ae0*/  IMAD.IADD R3, R3, 0x1, R7 ;  /* 0x0000000103037824 */ /* 0x000fc600078e0207 */
[----:B------:R-:W2:Y:S01]  /*22af0*/  @P0 LDC R21, c[0x0][0xbf0] ;  /* 0x0002fc00ff150b82 */ /* 0x000ea20000000800 */
[----:B------:R-:W-:-:S04]  /*22b00*/  IMAD.WIDE.U32 R2, R13, UR4, R2 ;  /* 0x000000040d027c25 */ /* 0x000fc8000f8e0002 */
[----:B0-----:R-:W-:-:S05]  /*22b10*/  @P0 IMAD.HI.U32 R4, R8, R15, RZ ;  /* 0x0000000f08040227 */ /* 0x001fca00078e00ff */
[----:B--2---:R-:W-:Y:S01]  /*22b20*/  @P0 SHF.R.U32.HI R5, RZ, R21, R4 ;  /* 0x00000015ff050219 */ /* 0x004fe20000011604 */
[----:B------:R-:W-:-:S03]  /*22b30*/  IMAD R4, R12, UR4, RZ ;  /* 0x000000040c047c24 */ /* 0x000fc6000f8e02ff */
[----:B------:R-:W-:Y:S01]  /*22b40*/  IADD3 R2, P0, R5, R2, RZ ;  /* 0x0000000205027210 */ /* 0x000fe20007f1e0ff */
[----:B------:R-:W-:-:S04]  /*22b50*/  IMAD.MOV R7, RZ, RZ, -R5 ;  /* 0x000000ffff077224 */ /* 0x000fc800078e0a05 */
[----:B------:R-:W-:Y:S01]  /*22b60*/  IMAD R7, R9, R7, R8 ;  /* 0x0000000709077224 */ /* 0x000fe200078e0208 */
[----:B------:R-:W-:Y:S01]  /*22b70*/  SHF.R.S32.HI R9, RZ, 0x1f, R5 ;  /* 0x0000001fff097819 */ /* 0x000fe20000011405 */
[----:B------:R-:W-:Y:S01]  /*22b80*/  IMAD R8, R13, UR5, R4 ;  /* 0x000000050d087c24 */ /* 0x000fe2000f8e0204 */
[----:B------:R-:W-:Y:S02]  /*22b90*/  ULDC.64 UR4, c[0x0][0xb88] ;  /* 0x0002e20000047ab9 */ /* 0x000fe40000000a00 */
[----:B------:R-:W-:Y:S02]  /*22ba0*/  SHF.R.S32.HI R4, RZ, 0x1f, R7 ;  /* 0x0000001fff047819 */ /* 0x000fe40000011407 */
[----:B------:R-:W-:-:S03]  /*22bb0*/  IADD3.X R3, R9, R3, R8, P0, !PT ;  /* 0x0000000309037210 */ /* 0x000fc600007fe408 */
[----:B------:R-:W-:Y:S02]  /*22bc0*/  IMAD R4, R4, UR4, RZ ;  /* 0x0000000404047c24 */ /* 0x000fe4000f8e02ff */
[----:B------:R-:W-:-:S04]  /*22bd0*/  IMAD.WIDE.U32 R2, R7, UR4, R2 ;  /* 0x0000000407027c25 */ /* 0x000fc8000f8e0002 */
[----:B------:R-:W-:Y:S01]  /*22be0*/  IMAD R5, R7, UR5, R4 ;  /* 0x0000000507057c24 */ /* 0x000fe2000f8e0204 */
[----:B------:R-:W-:Y:S02]  /*22bf0*/  ULDC.64 UR4, c[0x0][0xb50] ;  /* 0x0002d40000047ab9 */ /* 0x000fe40000000a00 */
[----:B------:R-:W-:Y:S01]  /*22c00*/  LEA R4, P0, R2, UR4, 0x2 ;  /* 0x0000000402047c11 */ /* 0x000fe2000f8010ff */
[----:B------:R-:W-:-:S05]  /*22c10*/  IMAD.IADD R3, R3, 0x1, R5 ;  /* 0x0000000103037824 */ /* 0x000fca00078e0205 */
[----:B------:R-:W-:Y:S02]  /*22c20*/  LEA.HI.X R5, R2, UR5, R3, 0x2, P0 ;  /* 0x0000000502057c11 */ /* 0x000fe400080f1403 */
[----:B------:R-:W-:-:S05]  /*22c30*/  MOV R3, 0xff800000 ;  /* 0xff80000000037802 */ /* 0x000fca0000000f00 */
[----:B------:R0:W-:Y:S02]  /*22c40*/  STG.E desc[UR54][R4.64], R3 ;  /* 0x0000000304007986 */ /* 0x0001e4000c101936 */
.L_x_656:
[----:B------:R-:W-:Y:S05]  /*22c50*/  BSYNC B1 ;  /* 0x0000000000017941 */ /* 0x000fea0003800000 */
.L_x_655:
[--C-:B0-----:R-:W-:Y:S01]  /*22c60*/  SHF.R.S32.HI R4, RZ, 0x1f, R26.reuse ;  /* 0x0000001fff047819 */ /* 0x101fe2000001141a */
[----:B------:R-:W-:Y:S01]  /*22c70*/  ULDC.64 UR4, c[0x0][0xaa0] ;  /* 0x0002a80000047ab9 */ /* 0x000fe20000000a00 */
[----:B------:R-:W-:Y:S01]  /*22c80*/  SHF.R.S32.HI R8, RZ, 0x1f, R26 ;  /* 0x0000001fff087819 */ /* 0x000fe2000001141a */
[----:B------:R-:W-:Y:S01]  /*22c90*/  IMAD R3, R11, UR4, RZ ;  /* 0x000000040b037c24 */ /* 0x000fe2000f8e02ff */
[-C--:B------:R-:W-:Y:S02]  /*22ca0*/  LEA.HI R4, R4, R26.reuse, RZ, 0x3 ;  /* 0x0000001a04047211 */ /* 0x080fe400078f18ff */
[----:B------:R-:W-:Y:S01]  /*22cb0*/  LEA.HI R8, R8, R26, RZ, 0x3 ;  /* 0x0000001a08087211 */ /* 0x000fe200078f18ff */
[----:B------:R-:W-:Y:S01]  /*22cc0*/  IMAD R5, R0, UR5, R3 ;  /* 0x0000000500057c24 */ /* 0x000fe2000f8e0203 */
[----:B------:R-:W-:Y:S01]  /*22cd0*/  LOP3.LUT R4, R4, 0xfffffff8, RZ, 0xc0, !PT ;  /* 0xfffffff804047812 */ /* 0x000fe200078ec0ff */
[----:B------:R-:W-:Y:S01]  /*22ce0*/  IMAD.WIDE.U32 R2, R0, UR4, RZ ;  /* 0x0000000400027c25 */ /* 0x000fe2000f8e00ff */
[----:B------:R-:W-:Y:S01]  /*22cf0*/  SHF.R.S32.HI R8, RZ, 0x3, R8 ;  /* 0x00000003ff087819 */ /* 0x000fe20000011408 */
[----:B------:R-:W-:-:S02]  /*22d00*/  ULDC.64 UR4, c[0x0][0xae8] ;  /* 0x0002ba0000047ab9 */ /* 0x000fc40000000a00 */
[----:B------:R-:W-:Y:S02]  /*22d10*/  IMAD.IADD R4, R26, 0x1, -R4 ;  /* 0x000000011a047824 */ /* 0x000fe400078e0a04 */
[----:B------:R-:W-:Y:S02]  /*22d20*/  IMAD.IADD R3, R3, 0x1, R5 ;  /* 0x0000000103037824 */ /* 0x000fe400078e0205 */
[----:B------:R-:W-:Y:S02]  /*22d30*/  IMAD R0, R4, 0x20, R8 ;  /* 0x0000002004007824 */ /* 0x000fe400078e0208 */
[----:B------:R-:W-:Y:S02]  /*22d40*/  IMAD R4, R10, UR4, RZ ;  /* 0x000000040a047c24 */ /* 0x000fe4000f8e02ff */
[----:B------:R-:W-:Y:S01]  /*22d50*/  IMAD.WIDE.U32 R2, R24, UR4, R2 ;  /* 0x0000000418027c25 */ /* 0x000fe2000f8e0002 */
[----:B------:R-:W-:-:S03]  /*22d60*/  LEA R9, R20, R0, 0x7 ;  /* 0x0000000014097211 */ /* 0x000fc600078e38ff */
[----:B------:R-:W-:Y:S01]  /*22d70*/  IMAD R7, R24, UR5, R4 ;  /* 0x0000000518077c24 */ /* 0x000fe2000f8e0204 */
[----:B------:R-:W-:Y:S01]  /*22d80*/  ULDC.64 UR4, c[0x0][0xaf0] ;  /* 0x0002bc0000047ab9 */ /* 0x000fe20000000a00 */
[----:B-1----:R-:W-:-:S04]  /*22d90*/  @P2 IMAD.HI.U32 R0, R9, R14, RZ ;  /* 0x0000000e09002227 */ /* 0x002fc800078e00ff */
[----:B------:R-:W-:Y:S01]  /*22da0*/  IMAD.MOV.U32 R5, RZ, RZ, R9 ;  /* 0x000000ffff057224 */ /* 0x000fe200078e0009 */
[----:B------:R-:W-:Y:S01]  /*22db0*/  @P2 SHF.R.U32.HI R5, RZ, R27, R0 ;  /* 0x0000001bff052219 */ /* 0x000fe20000011600 */
[----:B------:R-:W-:Y:S02]  /*22dc0*/  IMAD R4, R12, UR4, RZ ;  /* 0x000000040c047c24 */ /* 0x000fe4000f8e02ff */
[----:B------:R-:W-:Y:S01]  /*22dd0*/  IMAD.IADD R3, R3, 0x1, R7 ;  /* 0x0000000103037824 */ /* 0x000fe200078e0207 */
[----:B------:R-:W-:Y:S01]  /*22de0*/  SHF.R.S32.HI R0, RZ, 0x1f, R5 ;  /* 0x0000001fff007819 */ /* 0x000fe20000011405 */
[C---:B------:R-:W-:Y:S02]  /*22df0*/  IMAD R7, R13.reuse, UR5, R4 ;  /* 0x000000050d077c24 */ /* 0x040fe4000f8e0204 */
[----:B------:R-:W-:Y:S01]  /*22e00*/  IMAD.WIDE.U32 R2, R13, UR4, R2 ;  /* 0x000000040d027c25 */ /* 0x000fe2000f8e0002 */
[----:B------:R-:W-:-:S03]  /*22e10*/  ULDC.64 UR4, c[0x0][0xae0] ;  /* 0x0002b80000047ab9 */ /* 0x000fc60000000a00 */
[----:B------:R-:W-:Y:S01]  /*22e20*/  IMAD.MOV R4, RZ, RZ, -R5 ;  /* 0x000000ffff047224 */ /* 0x000fe200078e0a05 */
[----:B------:R-:W-:Y:S01]  /*22e30*/  IADD3 R3, R3, R7, RZ ;  /* 0x0000000703037210 */ /* 0x000fe20007ffe0ff */
[----:B------:R-:W-:Y:S02]  /*22e40*/  IMAD R0, R0, UR4, RZ ;  /* 0x0000000400007c24 */ /* 0x000fe4000f8e02ff */
[----:B------:R-:W-:Y:S02]  /*22e50*/  IMAD R7, R25, R4, R9 ;  /* 0x0000000419077224 */ /* 0x000fe400078e0209 */
[C---:B------:R-:W-:Y:S02]  /*22e60*/  IMAD R9, R5.reuse, UR5, R0 ;  /* 0x0000000505097c24 */ /* 0x040fe4000f8e0200 */
[----:B------:R-:W-:Y:S01]  /*22e70*/  IMAD.WIDE.U32 R2, R5, UR4, R2 ;  /* 0x0000000405027c25 */ /* 0x000fe2000f8e0002 */
[----:B------:R-:W-:Y:S01]  /*22e80*/  SHF.R.S32.HI R0, RZ, 0x1f, R7 ;  /* 0x0000001fff007819 */ /* 0x000fe20000011407 */
[----:B------:R-:W-:-:S02]  /*22e90*/  ULDC.64 UR4, c[0x0][0xad8] ;  /* 0x0002b60000047ab9 */ /* 0x000fc40000000a00 */
[----:B------:R-:W-:Y:S02]  /*22ea0*/  IMAD.IADD R3, R3, 0x1, R9 ;  /* 0x0000000103037824 */ /* 0x000fe400078e0209 */
[----:B------:R-:W-:Y:S02]  /*22eb0*/  IMAD R0, R0, UR4, RZ ;  /* 0x0000000400007c24 */ /* 0x000fe4000f8e02ff */
[----:B------:R-:W-:-:S04]  /*22ec0*/  IMAD.WIDE.U32 R4, R7, UR4, R2 ;  /* 0x0000000407047c25 */ /* 0x000fc8000f8e0002 */
[----:B------:R-:W-:Y:S01]  /*22ed0*/  IMAD R3, R7, UR5, R0 ;  /* 0x0000000507037c24 */ /* 0x000fe2000f8e0200 */
[----:B------:R-:W-:Y:S02]  /*22ee0*/  ULDC.64 UR4, c[0x0][0xa80] ;  /* 0x0002a00000047ab9 */ /* 0x000fe40000000a00 */
[----:B------:R-:W-:Y:S01]  /*22ef0*/  LEA R2, P0, R4, UR4, 0x1 ;  /* 0x0000000404027c11 */ /* 0x000fe2000f8008ff */
[----:B------:R-:W-:Y:S01]  /*22f00*/  IMAD.IADD R3, R5, 0x1, R3 ;  /* 0x0000000105037824 */ /* 0x000fe200078e0203 */
[----:B------:R-:W-:-:S04]  /*22f10*/  UMOV UR4, 0xffffffff ;  /* 0xffffffff00047882 */ /* 0x000fc80000000000 */
[----:B------:R-:W-:Y:S01]  /*22f20*/  LEA.HI.X R3, R4, UR5, R3, 0x1, P0 ;  /* 0x0000000504037c11 */ /* 0x000fe200080f0c03 */
[----:B------:R-:W-:Y:S06]  /*22f30*/  BRA.DIV UR4, `(.L_x_657) ;  /* 0x0000009604f07947 */ /* 0x000fec000b800000 */
[----:B------:R0:W1:Y:S04]  /*22f40*/  SHFL.IDX PT, R0, R3, RZ, 0x181f ;  /* 0x00181fff03007589 */ /* 0x00006800000e0000 */
[----:B------:R0:W2:Y:S02]  /*22f50*/  SHFL.IDX PT, R14, R2, RZ, 0x181f ;  /* 0x00181fff020e7589 */ /* 0x0000a400000e0000 */
.L_x_880:
[----:B------:R-:W-:Y:S01]  /*22f60*/  IMAD R25, R6, R25, RZ ;  /* 0x0000001906197224 */ /* 0x000fe200078e02ff */
[----:B------:R-:W-:Y:S01]  /*22f70*/  BSSY B1, `(.L_x_658) ;  /* 0x0000016000017945 */ /* 0x000fe20003800000 */
[----:B------:R-:W-:-:S05]  /*22f80*/  IMAD R6, R20, 0x80, R8 ;  /* 0x0000008014067824 */ /* 0x000fca00078e0208 */
[----:B------:R-:W-:-:S13]  /*22f90*/  ISETP.GE.AND P0, PT, R6, R25, PT ;  /* 0x000000190600720c */ /* 0x000fda0003f06270 */
[----:B------:R-:W-:Y:S05]  /*22fa0*/  @P0 BRA `(.L_x_659) ;  /* 0x0000000000480947 */ /* 0x000fea0003800000 */
[C---:B------:R-:W-:Y:S01]  /*22fb0*/  IADD3 R7, R234.reuse, 0x80, RZ ;  /* 0x00000080ea077810 */ /* 0x040fe20007ffe0ff */
[----:B------:R-:W-:Y:S01]  /*22fc0*/  ULDC UR4, c[0x0][0xac8] ;  /* 0x0002b20000047ab9 */ /* 0x000fe20000000800 */
[C---:B------:R-:W-:Y:S01]  /*22fd0*/  VIADD R10, R234.reuse, 0x80 ;  /* 0x00000080ea0a7836 */ /* 0x040fe20000000000 */
[----:B------:R-:W-:Y:S02]  /*22fe0*/  ISETP.GE.AND P3, PT, R234, UR4, PT ;  /* 0x00000004ea007c0c */ /* 0x000fe4000bf66270 */
[----:B------:R-:W-:Y:S02]  /*22ff0*/  ISETP.GE.AND P4, PT, R237, UR4, PT ;  /* 0x00000004ed007c0c */ /* 0x000fe4000bf86270 */
[----:B------:R-:W-:Y:S02]  /*23000*/  ISETP.GE.AND P5, PT, R7, UR4, PT ;  /* 0x0000000407007c0c */ /* 0x000fe4000bfa6270 */
[----:B------:R-:W-:Y:S02]  /*23010*/  SHF.R.S32.HI R12, RZ, 0x1f, R234 ;  /* 0x0000001fff0c7819 */ /* 0x000fe400000114ea */
[----:B------:R-:W-:-:S02]  /*23020*/  SHF.R.S32.HI R11, RZ, 0x1f, R237 ;  /* 0x0000001fff0b7819 */ /* 0x000fc400000114ed */
[----:B------:R-:W-:-:S03]  /*23030*/  SHF.R.S32.HI R10, RZ, 0x1f, R10 ;  /* 0x0000001fff0a7819 */ /* 0x000fc6000001140a */
[CC--:B--2---:R-:W-:Y:S02]  /*23040*/  @!P3 LEA R4, P0, R234.reuse, R14.reuse, 0x1 ;  /* 0x0000000eea04b211 */ /* 0x0c4fe400078008ff */
[-C--:B------:R-:W-:Y:S02]  /*23050*/  @!P4 LEA R8, P1, R237, R14.reuse, 0x1 ;  /* 0x0000000eed08c211 */ /* 0x080fe400078208ff */
[----:B------:R-:W-:Y:S02]  /*23060*/  @!P5 LEA R14, P2, R7, R14, 0x1 ;  /* 0x0000000e070ed211 */ /* 0x000fe400078408ff */
[-C--:B-1----:R-:W-:Y:S02]  /*23070*/  @!P3 LEA.HI.X R5, R234, R0.reuse, R12, 0x1, P0 ;  /* 0x00000000ea05b211 */ /* 0x082fe400000f0c0c */
[-C--:B------:R-:W-:Y:S02]  /*23080*/  @!P4 LEA.HI.X R9, R237, R0.reuse, R11, 0x1, P1 ;  /* 0x00000000ed09c211 */ /* 0x080fe400008f0c0b */
[----:B------:R-:W-:Y:S01]  /*23090*/  @!P5 LEA.HI.X R15, R7, R0, R10, 0x1, P2 ;  /* 0x00000000070fd211 */ /* 0x000fe200010f0c0a */
[----:B------:R3:W-:Y:S04]  /*230a0*/  @!P3 ST.E.128 desc[UR54][R4.64], RZ ;  /* 0x000000ff0400b985 */ /* 0x0007e8000c101d36 */
[----:B------:R3:W-:Y:S04]  /*230b0*/  @!P4 ST.E.128 desc[UR54][R8.64], RZ ;  /* 0x000000ff0800c985 */ /* 0x0007e8000c101d36 */
[----:B------:R3:W-:Y:S02]  /*230c0*/  @!P5 ST.E.128 desc[UR54][R14.64], RZ ;  /* 0x000000ff0e00d985 */ /* 0x0007e4000c101d36 */
.L_x_659:
[----:B------:R-:W-:Y:S05]  /*230d0*/  BSYNC B1 ;  /* 0x0000000000017941 */ /* 0x000fea0003800000 */
.L_x_658:
[----:B------:R-:W-:-:S03]  /*230e0*/  UMOV UR4, 0xffffffff ;  /* 0xffffffff00047882 */ /* 0x000fc60000000000 */
[----:B------:R-:W-:Y:S05]  /*230f0*/  BRA.DIV UR4, `(.L_x_660) ;  /* 0x0000009604b47947 */ /* 0x000fea000b800000 */
[----:B-1----:R1:W4:Y:S04]  /*23100*/  SHFL.IDX PT, R0, R3, 0x1, 0x181f ;  /* 0x00381f0003007f89 */ /* 0x00232800000e0000 */
[----:B--23--:R1:W2:Y:S02]  /*23110*/  SHFL.IDX PT, R14, R2, 0x1, 0x181f ;  /* 0x00381f00020e7f89 */ /* 0x00c2a400000e0000 */
.L_x_884:
[----:B------:R-:W-:Y:S01]  /*23120*/  VIADD R4, R6, 0x20 ;  /* 0x0000002006047836 */ /* 0x000fe20000000000 */
[----:B------:R-:W-:Y:S04]  /*23130*/  BSSY B1, `(.L_x_661) ;  /* 0x0000015000017945 */ /* 0x000fe80003800000 */
[----:B------:R-:W-:-:S13]  /*23140*/  ISETP.GE.AND P0, PT, R4, R25, PT ;  /* 0x000000190400720c */ /* 0x000fda0003f06270 */
[----:B------:R-:W-:Y:S05]  /*23150*/  @P0 BRA `(.L_x_662) ;  /* 0x0000000000480947 */ /* 0x000fea0003800000 */
[C---:B------:R-:W-:Y:S01]  /*23160*/  VIADD R7, R234.reuse, 0x80 ;  /* 0x00000080ea077836 */ /* 0x040fe20000000000 */
[----:B------:R-:W-:Y:S01]  /*23170*/  ULDC UR4, c[0x0][0xac8] ;  /* 0x0002b20000047ab9 */ /* 0x000fe20000000800 */
[C---:B------:R-:W-:Y:S02]  /*23180*/  IADD3 R10, R234.reuse, 0x80, RZ ;  /* 0x00000080ea0a7810 */ /* 0x040fe40007ffe0ff */
[----:B------:R-:W-:Y:S02]  /*23190*/  ISETP.GE.AND P3, PT, R234, UR4, PT ;  /* 0x00000004ea007c0c */ /* 0x000fe4000bf66270 */
[----:B------:R-:W-:Y:S02]  /*231a0*/  ISETP.GE.AND P4, PT, R237, UR4, PT ;  /* 0x00000004ed007c0c */ /* 0x000fe4000bf86270 */
[----:B------:R-:W-:Y:S02]  /*231b0*/  ISETP.GE.AND P5, PT, R7, UR4, PT ;  /* 0x0000000407007c0c */ /* 0x000fe4000bfa6270 */
[----:B------:R-:W-:-:S02]  /*231c0*/  SHF.R.S32.HI R12, RZ, 0x1f, R234 ;  /* 0x0000001fff0c7819 */ /* 0x000fc400000114ea */
[----:B------:R-:W-:Y:S02]  /*231d0*/  SHF.R.S32.HI R11, RZ, 0x1f, R237 ;  /* 0x0000001fff0b7819 */ /* 0x000fe400000114ed */
[----:B------:R-:W-:-:S03]  /*231e0*/  SHF.R.S32.HI R10, RZ, 0x1f, R10 ;  /* 0x0000001fff0a7819 */ /* 0x000fc6000001140a */
[CC--:B--2---:R-:W-:Y:S02]  /*231f0*/  @!P3 LEA R4, P0, R234.reuse, R14.reuse, 0x1 ;  /* 0x0000000eea04b211 */ /* 0x0c4fe400078008ff */
[-C--:B------:R-:W-:Y:S02]  /*23200*/  @!P4 LEA R8, P1, R237, R14.reuse, 0x1 ;  /* 0x0000000eed08c211 */ /* 0x080fe400078208ff */
[----:B------:R-:W-:Y:S02]  /*23210*/  @!P5 LEA R14, P2, R7, R14, 0x1 ;  /* 0x0000000e070ed211 */ /* 0x000fe400078408ff */
[-C--:B----4-:R-:W-:Y:S02]  /*23220*/  @!P3 LEA.HI.X R5, R234, R0.reuse, R12, 0x1, P0 ;  /* 0x00000000ea05b211 */ /* 0x090fe400000f0c0c */
[-C--:B------:R-:W-:Y:S02]  /*23230*/  @!P4 LEA.HI.X R9, R237, R0.reuse, R11, 0x1, P1 ;  /* 0x00000000ed09c211 */ /* 0x080fe400008f0c0b */
[----:B------:R-:W-:Y:S01]  /*23240*/  @!P5 LEA.HI.X R15, R7, R0, R10, 0x1, P2 ;  /* 0x00000000070fd211 */ /* 0x000fe200010f0c0a */
[----:B------:R3:W-:Y:S04]  /*23250*/  @!P3 ST.E.128 desc[UR54][R4.64], RZ ;  /* 0x000000ff0400b985 */ /* 0x0007e8000c101d36 */
[----:B------:R3:W-:Y:S04]  /*23260*/  @!P4 ST.E.128 desc[UR54][R8.64], RZ ;  /* 0x000000ff0800c985 */ /* 0x0007e8000c101d36 */
[----:B------:R3:W-:Y:S02]  /*23270*/  @!P5 ST.E.128 desc[UR54][R14.64], RZ ;  /* 0x000000ff0e00d985 */ /* 0x0007e4000c101d36 */
.L_x_662:
[----:B------:R-:W-:Y:S05]  /*23280*/  BSYNC B1 ;  /* 0x0000000000017941 */ /* 0x000fea0003800000 */
.L_x_661:
[----:B------:R-:W-:-:S03]  /*23290*/  UMOV UR4, 0xffffffff ;  /* 0xffffffff00047882 */ /* 0x000fc60000000000 */
[----:B------:R-:W-:Y:S05]  /*232a0*/  BRA.DIV UR4, `(.L_x_663) ;  /* 0x0000009604907947 */ /* 0x000fea000b800000 */
[----:B----4-:R4:W0:Y:S04]  /*232b0*/  SHFL.IDX PT, R0, R3, 0x2, 0x181f ;  /* 0x00581f0003007f89 */ /* 0x01082800000e0000 */
[----:B--23--:R4:W2:Y:S02]  /*232c0*/  SHFL.IDX PT, R14, R2, 0x2, 0x181f ;  /* 0x00581f00020e7f89 */ /* 0x00c8a400000e0000 */
.L_x_888:
[----:B------:R-:W-:Y:S01]  /*232d0*/  VIADD R4, R6, 0x40 ;  /* 0x0000004006047836 */ /* 0x000fe20000000000 */
[----:B------:R-:W-:Y:S04]  /*232e0*/  BSSY B1, `(.L_x_664) ;  /* 0x0000015000017945 */ /* 0x000fe80003800000 */
[----:B------:R-:W-:-:S13]  /*232f0*/  ISETP.GE.AND P0, PT, R4, R25, PT ;  /* 0x000000190400720c */ /* 0x000fda0003f06270 */
[----:B------:R-:W-:Y:S05]  /*23300*/  @P0 BRA `(.L_x_665) ;  /* 0x0000000000480947 */ /* 0x000fea0003800000 */
[C---:B------:R-:W-:Y:S01]  /*23310*/  VIADD R7, R234.reuse, 0x80 ;  /* 0x00000080ea077836 */ /* 0x040fe20000000000 */
        /* <DEDUP_REMOVED lines=11> */
[-C--:B0-----:R-:W-:Y:S02]  /*233d0*/  @!P3 LEA.HI.X R5, R234, R0.reuse, R12, 0x1, P0 ;  /* 0x00000000ea05b211 */ /* 0x081fe400000f0c0c */
[-C--:B------:R-:W-:Y:S02]  /*233e0*/  @!P4 LEA.HI.X R9, R237, R0.reuse, R11, 0x1, P1 ;  /* 0x00000000ed09c211 */ /* 0x080fe400008f0c0b */
[----:B------:R-:W-:Y:S01]  /*233f0*/  @!P5 LEA.HI.X R15, R7, R0, R10, 0x1, P2 ;  /* 0x00000000070fd211 */ /* 0x000fe200010f0c0a */
[----:B------:R3:W-:Y:S04]  /*23400*/  @!P3 ST.E.128 desc[UR54][R4.64], RZ ;  /* 0x000000ff0400b985 */ /* 0x0007e8000c101d36 */
[----:B------:R3:W-:Y:S04]  /*23410*/  @!P4 ST.E.128 desc[UR54][R8.64], RZ ;  /* 0x000000ff0800c985 */ /* 0x0007e8000c101d36 */
[----:B------:R3:W-:Y:S02]  /*23420*/  @!P5 ST.E.128 desc[UR54][R14.64], RZ ;  /* 0x000000ff0e00d985 */ /* 0x0007e4000c101d36 */
.L_x_665:
[----:B------:R-:W-:Y:S05]  /*23430*/  BSYNC B1 ;  /* 0x0000000000017941 */ /* 0x000fea0003800000 */
.L_x_664:
[----:B------:R-:W-:-:S03]  /*23440*/  UMOV UR4, 0xffffffff ;  /* 0xffffffff00047882 */ /* 0x000fc60000000000 */
[----:B------:R-:W-:Y:S05]  /*23450*/  BRA.DIV UR4, `(.L_x_666) ;  /* 0x00000096046c7947 */ /* 0x000fea000b800000 */
[----:B0-----:R0:W0:Y:S04]  /*23460*/  SHFL.IDX PT, R0, R3, 0x3, 0x181f ;  /* 0x00781f0003007f89 */ /* 0x00102800000e0000 */
[----:B--23--:R2:W3:Y:S02]  /*23470*/  SHFL.IDX PT, R14, R2, 0x3, 0x181f ;  /* 0x00781f00020e7f89 */ /* 0x00c4e400000e0000 */
.L_x_892:
[----:B-12-4-:R-:W-:-:S04]  /*23480*/  IADD3 R2, R6, 0x60, RZ ;  /* 0x0000006006027810 */ /* 0x016fc80007ffe0ff */
        /* <DEDUP_REMOVED lines=11> */
[CC--:B---3--:R-:W-:Y:S02]  /*23540*/  @!P3 LEA R2, P0, R234.reuse, R14.reuse, 0x1 ;  /* 0x0000000eea02b211 */ /* 0x0c8fe400078008ff */
        /* <DEDUP_REMOVED lines=8> */
.L_x_653:
[----:B------:R-:W-:Y:S05]  /*235d0*/  BSYNC B0 ;  /* 0x0000000000007941 */ /* 0x000fea0003800000 */
.L_x_643:
[----:B0-----:R-:W5:Y:S01]  /*235e0*/  LDL R0, [R1+0x1c] ;  /* 0x00001c0001007983 */ /* 0x001f620000100800 */
[----:B------:R-:W-:Y:S02]  /*235f0*/  ULDC UR4, c[0x0][0xc3c] ;  /* 0x00030f0000047ab9 */ /* 0x000fe40000000800 */
[----:B-----5:R-:W-:-:S13]  /*23600*/  ISETP.GE.AND P0, PT, R0, UR4, PT ;  /* 0x0000000400007c0c */ /* 0x020fda000bf06270 */
[----:B------:R-:W-:Y:S05]  /*23610*/  @!P0 BRA `(.L_x_667) ;  /* 0xfffffddc00988947 */ /* 0x000fea000383ffff */
[----:B------:R-:W-:Y:S05]  /*23620*/  BRA `(.L_x_476) ;  /* 0x0000007000447947 */ /* 0x000fea0003800000 */
.L_x_474:
        /* <DEDUP_REMOVED lines=15> */
[----:B------:R-:W1:Y:S01]  /*23720*/  LDS.128 R16, [UR4+0x334d0] ;  /* 0x0334d004ff107984 */ /* 0x000e620008000c00 */
[----:B------:R-:W-:Y:S06]  /*23730*/  BAR.ARV 0x4, 0x180 ;  /* 0x0106000000007b1d */ /* 0x000fec0000002000 */
[----:B------:R-:W-:Y:S05]  /*23740*/  BRA `(.L_x_669) ;  /* 0x0000000400fc7947 */ /* 0x000fea0003800000 */
.L_x_668:
[----:B0-----:R-:W0:Y:S01]  /*23750*/  S2R R2, SR_TID.X ;  /* 0x0000000000027919 */ /* 0x001e220000002100 */
[----:B------:R-:W-:Y:S01]  /*23760*/  ULDC UR4, c[0x0][0xc3c] ;  /* 0x00030f0000047ab9 */ /* 0x000fe20000000800 */
[----:B------:R-:W1:Y:S01]  /*23770*/  S2UR UR6, SR_CTAID.X ;  /* 0x00000000000679c3 */ /* 0x000e620000002500 */
[----:B------:R-:W-:Y:S01]  /*23780*/  ULDC UR5, c[0x0][0xc38] ;  /* 0x00030e0000057ab9 */ /* 0x000fe20000000800 */
        /* <DEDUP_REMOVED lines=8> */
[C---:B------:R-:W-:Y:S01]  /*23810*/  ISETP.GE.U32.AND P2, PT, R5.reuse, 0x2, PT ;  /* 0x000000020500780c */ /* 0x040fe20003f46070 */
[----:B------:R-:W-:Y:S01]  /*23820*/  IMAD.MOV.U32 R16, RZ, RZ, RZ ;  /* 0x000000ffff107224 */ /* 0x000fe200078e00ff */
[C---:B------:R-:W-:Y:S02]  /*23830*/  ISETP.GE.U32.AND P3, PT, R5.reuse, 0x4, PT ;  /* 0x000000040500780c */ /* 0x040fe40003f66070 */
[C---:B------:R-:W-:Y:S02]  /*23840*/  ISETP.GE.U32.AND P4, PT, R5.reuse, 0x8, PT ;  /* 0x000000080500780c */ /* 0x040fe40003f86070 */
[----:B------:R-:W-:Y:S01]  /*23850*/  ISETP.GE.U32.AND P5, PT, R5, 0x10, PT ;  /* 0x000000100500780c */ /* 0x000fe20003fa6070 */
[----:B--2---:R-:W0:Y:S02]  /*23860*/  SHFL.UP PT, R4, R0, 0x1, RZ ;  /* 0x0420000000047989 */ /* 0x004e2400000e00ff */
[----:B0-----:R-:W-:-:S04]  /*23870*/  SEL R7, R4, RZ, P1 ;  /* 0x000000ff04077207 */ /* 0x001fc80000800000 */
[----:B------:R-:W-:-:S05]  /*23880*/  IADD3 R7, R0, R7, RZ ;  /* 0x0000000700077210 */ /* 0x000fca0007ffe0ff */
        /* <DEDUP_REMOVED lines=10> */
[----:B0-----:R-:W-:-:S04]  /*23930*/  SEL R7, R2, RZ, P5 ;  /* 0x000000ff02077207 */ /* 0x001fc80002800000 */
[----:B------:R-:W-:-:S05]  /*23940*/  IADD3 R2, R6, R7, RZ ;  /* 0x0000000706027210 */ /* 0x000fca0007ffe0ff */
[----:B------:R-:W0:Y:S02]  /*23950*/  SHFL.IDX PT, R4, R2, 0x1f, 0x1f ;  /* 0x03e01f0002047f89 */ /* 0x000e2400000e0000 */
[----:B0-----:R-:W-:-:S04]  /*23960*/  IMAD R4, R4, UR5, RZ ;  /* 0x0000000504047c24 */ /* 0x001fc8000f8e02ff */
[----:B------:R-:W-:Y:S01]  /*23970*/  IMAD.MOV.U32 R7, RZ, RZ, R4 ;  /* 0x000000ffff077224 */ /* 0x000fe200078e0004 */
[----:B-1----:R-:W-:-:S13]  /*23980*/  ISETP.GT.AND P6, PT, R4, UR6, PT ;  /* 0x0000000604007c0c */ /* 0x002fda000bfc4270 */
[----:B------:R-:W-:Y:S05]  /*23990*/  @P6 BRA `(.L_x_670) ;  /* 0x0000000000a06947 */ /* 0x000fea0003800000 */
[----:B------:R-:W0:Y:S01]  /*239a0*/  LDC R6, c[0x0][0xc3c] ;  /* 0x00030f00ff067b82 */ /* 0x000e220000000800 */
[----:B------:R-:W-:Y:S01]  /*239b0*/  IMAD.MOV.U32 R4, RZ, RZ, R7 ;  /* 0x000000ffff047224 */ /* 0x000fe200078e0007 */
[----:B------:R-:W-:Y:S01]  /*239c0*/  UMOV UR4, URZ ;  /* 0x0000003f00047c82 */ /* 0x000fe20008000000 */
[----:B------:R-:W-:Y:S01]  /*239d0*/  ULDC UR7, c[0x0][0xc3c] ;  /* 0x00030f0000077ab9 */ /* 0x000fe20000000800 */
[----:B------:R-:W-:-:S05]  /*239e0*/  ULDC UR5, c[0x0][0xc38] ;  /* 0x00030e0000057ab9 */ /* 0x000fca0000000800 */
.L_x_674:
[----:B------:R-:W-:Y:S01]  /*239f0*/  UIADD3 UR4, UR4, 0x1f, URZ ;  /* 0x0000001f04047890 */ /* 0x000fe2000fffe03f */
[----:B------:R-:W-:-:S05]  /*23a00*/  MOV R19, UR7 ;  /* 0x0000000700137c02 */ /* 0x000fca0008000f00 */
[----:B0-----:R-:W-:-:S13]  /*23a10*/  ISETP.LE.AND P6, PT, R6, UR4, PT ;  /* 0x0000000406007c0c */ /* 0x001fda000bfc3270 */
[----:B------:R-:W-:Y:S05]  /*23a20*/  @P6 BRA `(.L_x_671) ;  /* 0x0000000400206947 */ /* 0x000fea0003800000 */
[----:B------:R-:W-:Y:S01]  /*23a30*/  VIADD R7, R5, UR4 ;  /* 0x0000000405077c36 */ /* 0x000fe20008000000 */
[----:B------:R-:W-:Y:S01]  /*23a40*/  BSSY B0, `(.L_x_672) ;  /* 0x0000007000007945 */ /* 0x000fe20003800000 */
[----:B------:R-:W-:-:S03]  /*23a50*/  IMAD.MOV.U32 R0, RZ, RZ, RZ ;  /* 0x000000ffff007224 */ /* 0x000fc600078e00ff */
[----:B------:R-:W-:-:S13]  /*23a60*/  ISETP.GE.OR P6, PT, R7, R6, !P0 ;  /* 0x000000060700720c */ /* 0x000fda00047c6670 */
[----:B------:R-:W-:Y:S05]  /*23a70*/  @P6 BRA `(.L_x_673) ;  /* 0x00000000000c6947 */ /* 0x000fea0003800000 */
[----:B------:R-:W0:Y:S02]  /*23a80*/  LDC.64 R2, c[0x0][0xc80] ;  /* 0x00032000ff027b82 */ /* 0x000e240000000a00 */
[----:B0-----:R-:W-:-:S05]  /*23a90*/  IMAD.WIDE R2, R7, 0x4, R2 ;  /* 0x0000000407027825 */ /* 0x001fca00078e0202 */
[----:B------:R0:W5:Y:S02]  /*23aa0*/  LDG.E R0, desc[UR54][R2.64] ;  /* 0x0000003602007981 */ /* 0x000164000c1e1900 */
.L_x_673:
[----:B------:R-:W-:Y:S05]  /*23ab0*/  BSYNC B0 ;  /* 0x0000000000007941 */ /* 0x000fea0003800000 */
.L_x_672:
[----:B0----5:R-:W0:Y:S02]  /*23ac0*/  SHFL.UP PT, R2, R0, 0x1, RZ ;  /* 0x0420000000027989 */ /* 0x021e2400000e00ff */
[----:B0-----:R-:W-:-:S05]  /*23ad0*/  SEL R3, R2, RZ, P1 ;  /* 0x000000ff02037207 */ /* 0x001fca0000800000 */
[----:B------:R-:W-:-:S05]  /*23ae0*/  IMAD.IADD R3, R0, 0x1, R3 ;  /* 0x0000000100037824 */ /* 0x000fca00078e0203 */
[----:B------:R-:W0:Y:S02]  /*23af0*/  SHFL.UP PT, R2, R3, 0x2, RZ ;  /* 0x0440000003027989 */ /* 0x000e2400000e00ff */
        /* <DEDUP_REMOVED lines=11> */
[----:B------:R-:W0:Y:S02]  /*23bb0*/  SHFL.IDX PT, R3, R9, 0x1f, 0x1f ;  /* 0x03e01f0009037f89 */ /* 0x000e2400000e0000 */
[----:B0-----:R-:W-:-:S05]  /*23bc0*/  IMAD R3, R3, UR5, RZ ;  /* 0x0000000503037c24 */ /* 0x001fca000f8e02ff */
[----:B------:R-:W-:-:S04]  /*23bd0*/  IADD3 R4, R3, R4, RZ ;  /* 0x0000000403047210 */ /* 0x000fc80007ffe0ff */
[----:B------:R-:W-:-:S13]  /*23be0*/  ISETP.GT.AND P6, PT, R4, UR6, PT ;  /* 0x0000000604007c0c */ /* 0x000fda000bfc4270 */
[----:B------:R-:W-:Y:S05]  /*23bf0*/  @!P6 BRA `(.L_x_674) ;  /* 0xfffffffc007ce947 */ /* 0x000fea000383ffff */
[----:B------:R-:W-:Y:S02]  /*23c00*/  IMAD.MOV.U32 R2, RZ, RZ, R9 ;  /* 0x000000ffff027224 */ /* 0x000fe400078e0009 */
[----:B------:R-:W-:-:S07]  /*23c10*/  IMAD.MOV.U32 R7, RZ, RZ, R3 ;  /* 0x000000ffff077224 */ /* 0x000fce00078e0003 */
.L_x_670:
[----:B------:R-:W-:-:S04]  /*23c20*/  IMAD.IADD R7, R4, 0x1, -R7 ;  /* 0x0000000104077824 */ /* 0x000fc800078e0a07 */
[----:B------:R-:W-:-:S05]  /*23c30*/  IMAD R3, R2, UR5, R7 ;  /* 0x0000000502037c24 */ /* 0x000fca000f8e0207 */
[----:B------:R-:W-:-:S13]  /*23c40*/  ISETP.GT.AND P0, PT, R3, UR6, PT ;  /* 0x0000000603007c0c */ /* 0x000fda000bf04270 */
[----:B------:R-:W-:-:S04]  /*23c50*/  VOTE.ANY R6, PT, !P0 ;  /* 0x0000000000067806 */ /* 0x000fc800040e0100 */
[----:B------:R-:W0:Y:S01]  /*23c60*/  POPC R19, R6 ;  /* 0x0000000600137309 */ /* 0x000e220000000000 */
[----:B------:R-:W-:Y:S01]  /*23c70*/  ISETP.NE.AND P0, PT, R6, RZ, PT ;  /* 0x000000ff0600720c */ /* 0x000fe20003f05270 */
[----:B0-----:R-:W0:Y:S02]  /*23c80*/  SHFL.IDX PT, R0, R0, R19, 0x1f ;  /* 0x00001f1300007589 */ /* 0x001e2400000e0000 */
[----:B0-----:R-:W-:-:S04]  /*23c90*/  IABS R4, R0 ;  /* 0x0000000000047213 */ /* 0x001fc80000000000 */
[----:B------:R-:W0:Y:S08]  /*23ca0*/  I2F.RP R8, R4 ;  /* 0x0000000400087306 */ /* 0x000e300000209400 */
[----:B0-----:R-:W0:Y:S02]  /*23cb0*/  MUFU.RCP R8, R8 ;  /* 0x0000000800087308 */ /* 0x001e240000001000 */
[----:B0-----:R-:W-:-:S06]  /*23cc0*/  IADD3 R3, R8, 0xffffffe, RZ ;  /* 0x0ffffffe08037810 */ /* 0x001fcc0007ffe0ff */
[----:B------:R-:W0:Y:S02]  /*23cd0*/  F2I.FTZ.U32.TRUNC.NTZ R3, R3 ;  /* 0x0000000300037305 */ /* 0x000e24000021f000 */
[----:B0-----:R-:W-:Y:S01]  /*23ce0*/  IMAD.MOV R11, RZ, RZ, -R3 ;  /* 0x000000ffff0b7224 */ /* 0x001fe200078e0a03 */
[----:B------:R-:W-:Y:S06]  /*23cf0*/  @!P0 BRA `(.L_x_675) ;  /* 0x0000000000088947 */ /* 0x000fec0003800000 */
[----:B------:R-:W-:-:S05]  /*23d00*/  VIADD R9, R19, 0xffffffff ;  /* 0xffffffff13097836 */ /* 0x000fca0000000000 */
[----:B------:R0:W1:Y:S02]  /*23d10*/  SHFL.IDX PT, R16, R2, R9, 0x1f ;  /* 0x00001f0902107589 */ /* 0x00006400000e0000 */
.L_x_675:
[----:B-1----:R-:W-:Y:S01]  /*23d20*/  IMAD R16, R16, UR5, R7 ;  /* 0x0000000510107c24 */ /* 0x002fe2000f8e0207 */
[----:B------:R-:W-:Y:S01]  /*23d30*/  IABS R6, R0 ;  /* 0x0000000000067213 */ /* 0x000fe20000000000 */
[----:B------:R-:W-:Y:S02]  /*23d40*/  IMAD R7, R11, R4, RZ ;  /* 0x000000040b077224 */ /* 0x000fe400078e02ff */
[----:B0-----:R-:W-:Y:S01]  /*23d50*/  IMAD.MOV.U32 R2, RZ, RZ, RZ ;  /* 0x000000ffff027224 */ /* 0x001fe200078e00ff */
[----:B------:R-:W-:Y:S01]  /*23d60*/  IADD3 R6, RZ, -R6, RZ ;  /* 0x80000006ff067210 */ /* 0x000fe20007ffe0ff */
[----:B------:R-:W-:Y:S02]  /*23d70*/  VIADD R19, R19, UR4 ;  /* 0x0000000413137c36 */ /* 0x000fe40008000000 */
[----:B------:R-:W-:Y:S01]  /*23d80*/  IMAD.HI.U32 R2, R3, R7, R2 ;  /* 0x0000000703027227 */ /* 0x000fe200078e0002 */
[----:B------:R-:W-:-:S04]  /*23d90*/  IADD3 R7, -R16, UR6, RZ ;  /* 0x0000000610077c10 */ /* 0x000fc8000fffe1ff */
[----:B------:R-:W-:-:S05]  /*23da0*/  IABS R3, R7 ;  /* 0x0000000700037213 */ /* 0x000fca0000000000 */
        /* <DEDUP_REMOVED lines=10> */
[----:B------:R-:W-:Y:S02]  /*23e50*/  @!P2 IADD3 R2, -R2, RZ, RZ ;  /* 0x000000ff0202a210 */ /* 0x000fe40007ffe1ff */
[----:B------:R-:W-:-:S05]  /*23e60*/  @!P1 LOP3.LUT R2, RZ, R0, RZ, 0x33, !PT ;  /* 0x00000000ff029212 */ /* 0x000fca00078e33ff */
[--C-:B------:R-:W-:Y:S02]  /*23e70*/  IMAD.MOV R17, RZ, RZ, -R2.reuse ;  /* 0x000000ffff117224 */ /* 0x100fe400078e0a02 */
[----:B------:R-:W-:Y:S02]  /*23e80*/  IMAD.MOV.U32 R18, RZ, RZ, R2 ;  /* 0x000000ffff127224 */ /* 0x000fe400078e0002 */
[----:B------:R-:W-:Y:S01]  /*23e90*/  IMAD R17, R0, R17, R7 ;  /* 0x0000001100117224 */ /* 0x000fe200078e0207 */
[----:B------:R-:W-:Y:S06]  /*23ea0*/  BRA `(.L_x_676) ;  /* 0x00000000000c7947 */ /* 0x000fec0003800000 */
.L_x_671:
[----:B------:R-:W-:Y:S01]  /*23eb0*/  MOV R17, RZ ;  /* 0x000000ff00117202 */ /* 0x000fe20000000f00 */
[----:B------:R-:W-:Y:S02]  /*23ec0*/  IMAD.U32 R16, RZ, RZ, UR6 ;  /* 0x00000006ff107e24 */ /* 0x000fe4000f8e00ff */
[----:B------:R-:W-:-:S07]  /*23ed0*/  IMAD.MOV.U32 R18, RZ, RZ, RZ ;  /* 0x000000ffff127224 */ /* 0x000fce00078e00ff */
.L_x_676:
[----:B------:R-:W-:-:S13]  /*23ee0*/  ISETP.NE.AND P0, PT, R5, RZ, PT ;  /* 0x000000ff0500720c */ /* 0x000fda0003f05270 */
[----:B------:R-:W0:Y:S01]  /*23ef0*/  @!P0 S2R R3, SR_CgaCtaId ;  /* 0x0000000000038919 */ /* 0x000e220000008800 */
[----:B------:R-:W-:-:S04]  /*23f00*/  @!P0 MOV R0, 0x400 ;  /* 0x0000040000008802 */ /* 0x000fc80000000f00 */
[----:B0-----:R-:W-:-:S05]  /*23f10*/  @!P0 LEA R0, R3, R0, 0x18 ;  /* 0x0000000003008211 */ /* 0x001fca00078ec0ff */
[----:B------:R2:W-:Y:S01]  /*23f20*/  @!P0 STS.128 [R0+0x334d0], R16 ;  /* 0x0334d01000008388 */ /* 0x0005e20000000c00 */
[----:B------:R-:W-:Y:S06]  /*23f30*/  BAR.ARV 0x5, 0x180 ;  /* 0x0146000000007b1d */ /* 0x000fec0000002000 */
.L_x_669:
[----:B--2---:R-:W-:Y:S01]  /*23f40*/  IMAD.MOV.U32 R0, RZ, RZ, 0x1 ;  /* 0x00000001ff007424 */ /* 0x004fe200078e00ff */
[----:B------:R2:W-:Y:S01]  /*23f50*/  STL [R1+0xc], RZ ;  /* 0x00000cff01007387 */ /* 0x0005e20000100800 */
[----:B------:R-:W-:Y:S02]  /*23f60*/  ULDC UR4, c[0x0][0xc3c] ;  /* 0x00030f0000047ab9 */ /* 0x000fe40000000800 */
[----:B-1----:R-:W-:Y:S01]  /*23f70*/  ISETP.GE.AND P0, PT, R19, UR4, PT ;  /* 0x0000000413007c0c */ /* 0x002fe2000bf06270 */
[----:B------:R2:W-:Y:S04]  /*23f80*/  STL [R1+0x14], R0 ;  /* 0x0000140001007387 */ /* 0x0005e80000100800 */
[----:B------:R2:W-:Y:S08]  /*23f90*/  STL [R1+0x58], RZ ;  /* 0x000058ff01007387 */ /* 0x0005f00000100800 */
[----:B--2---:R-:W-:Y:S05]  /*23fa0*/  @P0 BRA `(.L_x_677) ;  /* 0x0000006000e00947 */ /* 0x004fea0003800000 */
[----:B------:R-:W1:Y:S01]  /*23fb0*/  S2R R10, SR_TID.X ;  /* 0x00000000000a7919 */ /* 0x000e620000002100 */
[----:B------:R-:W2:Y:S01]  /*23fc0*/  S2UR UR5, SR_CgaCtaId ;  /* 0x00000000000579c3 */ /* 0x000ea20000008800 */
[----:B------:R-:W-:Y:S01]  /*23fd0*/  UMOV UR4, 0x400 ;  /* 0x0000040000047882 */ /* 0x000fe20000000000 */
[----:B------:R-:W-:Y:S01]  /*23fe0*/  BSSY B7, `(.L_x_677) ;  /* 0x0000634000077945 */ /* 0x000fe20003800000 */
[----:B------:R-:W-:Y:S01]  /*23ff0*/  ULDC.64 UR40, c[0x0][0x198] ;  /* 0x0000660000287ab9 */ /* 0x000fe20000000a00 */
[----:B------:R-:W-:Y:S02]  /*24000*/  ULOP3.LUT UR37, UR36, 0x1, URZ, 0xfc, !UPT ;  /* 0x0000000124257892 */ /* 0x000fe4000f8efc3f */
[----:B------:R-:W-:Y:S01]  /*24010*/  ULOP3.LUT UR39, UR36, 0x2, URZ, 0xfc, !UPT ;  /* 0x0000000224277892 */ /* 0x000fe2000f8efc3f */
[----:B------:R-:W-:Y:S01]  /*24020*/  ULDC UR38, c[0x0][0xc] ;  /* 0x0000030000267ab9 */ /* 0x000fe20000000800 */
[----:B--2---:R-:W-:Y:S01]  /*24030*/  ULEA UR4, UR5, UR4, 0x18 ;  /* 0x0000000405047291 */ /* 0x004fe2000f8ec03f */
[C---:B-1----:R-:W-:Y:S01]  /*24040*/  SHF.L.U32 R4, R10.reuse, 0x6, RZ ;  /* 0x000000060a047819 */ /* 0x042fe200000006ff */
[----:B------:R-:W-:Y:S01]  /*24050*/  IMAD.SHL.U32 R5, R10, 0x2, RZ ;  /* 0x000000020a057824 */ /* 0x000fe200078e00ff */
[----:B------:R-:W-:-:S02]  /*24060*/  SHF.R.U32.HI R3, RZ, 0x1, R10 ;  /* 0x00000001ff037819 */ /* 0x000fc4000001160a */
[----:B------:R-:W-:Y:S02]  /*24070*/  LOP3.LUT R0, R4, 0x180, RZ, 0xc0, !PT ;  /* 0x0000018004007812 */ /* 0x000fe400078ec0ff */
[----:B------:R-:W-:Y:S02]  /*24080*/  LOP3.LUT R9, R10, 0x7f, RZ, 0xc0, !PT ;  /* 0x0000007f0a097812 */ /* 0x000fe400078ec0ff */
[----:B------:R-:W-:Y:S01]  /*24090*/  LOP3.LUT R3, R0, 0x30, R3, 0xf8, !PT ;  /* 0x0000003000037812 */ /* 0x000fe200078ef803 */
[----:B------:R-:W-:-:S05]  /*240a0*/  IMAD.SHL.U32 R0, R10, 0x10, RZ ;  /* 0x000000100a007824 */ /* 0x000fca00078e00ff */
[----:B0-----:R-:W-:-:S04]  /*240b0*/  LOP3.LUT R2, R0, 0x1b0, RZ, 0xc0, !PT ;  /* 0x000001b000027812 */ /* 0x001fc800078ec0ff */
[----:B------:R-:W-:Y:S01]  /*240c0*/  LOP3.LUT R6, R2, 0x30, R5, 0x78, !PT ;  /* 0x0000003002067812 */ /* 0x000fe200078e7805 */
[----:B------:R-:W-:-:S05]  /*240d0*/  IMAD.SHL.U32 R2, R9, 0x10, RZ ;  /* 0x0000001009027824 */ /* 0x000fca00078e00ff */
[----:B------:R-:W-:Y:S02]  /*240e0*/  LOP3.LUT R7, R2, 0x600, RZ, 0xc0, !PT ;  /* 0x0000060002077812 */ /* 0x000fe400078ec0ff */
[----:B------:R-:W-:-:S04]  /*240f0*/  SHF.L.U32 R2, R10, 0x3, RZ ;  /* 0x000000030a027819 */ /* 0x000fc800000006ff */
[----:B------:R-:W-:Y:S02]  /*24100*/  LOP3.LUT R5, R3, 0x30, R2, 0x78, !PT ;  /* 0x0000003003057812 */ /* 0x000fe400078e7802 */
[----:B------:R-:W-:Y:S02]  /*24110*/  LOP3.LUT R3, R7, 0x40, R0, 0xf8, !PT ;  /* 0x0000004007037812 */ /* 0x000fe400078ef800 */
[----:B------:R-:W-:Y:S02]  /*24120*/  LOP3.LUT R5, R5, 0x640, R4, 0xf8, !PT ;  /* 0x0000064005057812 */ /* 0x000fe400078ef804 */
[----:B------:R-:W-:Y:S01]  /*24130*/  LOP3.LUT R2, R3, R6, RZ, 0xfc, !PT ;  /* 0x0000000603027212 */ /* 0x000fe200078efcff */
[----:B------:R-:W-:Y:S01]  /*24140*/  IMAD.SHL.U32 R3, R10, 0x20, RZ ;  /* 0x000000200a037824 */ /* 0x000fe200078e00ff */
[----:B------:R-:W-:Y:S01]  /*24150*/  LOP3.LUT R0, R0, 0x30, RZ, 0xc0, !PT ;  /* 0x0000003000007812 */ /* 0x000fe200078ec0ff */
[----:B------:R0:W-:Y:S03]  /*24160*/  STL [R1+0x2c], R5 ;  /* 0x00002c0501007387 */ /* 0x0001e60000100800 */
[----:B------:R-:W-:-:S02]  /*24170*/  LOP3.LUT R6, R3, 0x80, RZ, 0xc0, !PT ;  /* 0x0000008003067812 */ /* 0x000fc400078ec0ff */
[----:B------:R-:W-:Y:S01]  /*24180*/  LOP3.LUT R8, R7, 0x60, R3, 0xf8, !PT ;  /* 0x0000006007087812 */ /* 0x000fe200078ef803 */
[----:B------:R-:W-:Y:S01]  /*24190*/  IMAD.SHL.U32 R7, R10, 0x4, RZ ;  /* 0x000000040a077824 */ /* 0x000fe200078e00ff */
[----:B------:R-:W-:Y:S02]  /*241a0*/  LOP3.LUT R6, R6, 0x10, R10, 0xf8, !PT ;  /* 0x0000001006067812 */ /* 0x000fe400078ef80a */
[----:B0-----:R-:W-:Y:S02]  /*241b0*/  SHF.R.U32.HI R5, RZ, 0x2, R9 ;  /* 0x00000002ff057819 */ /* 0x001fe40000011609 */
[----:B------:R-:W-:Y:S02]  /*241c0*/  LOP3.LUT R6, R6, 0x10, R7, 0x78, !PT ;  /* 0x0000001006067812 */ /* 0x000fe400078e7807 */
[--C-:B------:R-:W-:Y:S02]  /*241d0*/  LOP3.LUT R7, R8, 0x100, R3.reuse, 0xf8, !PT ;  /* 0x0000010008077812 */ /* 0x100fe400078ef803 */
[----:B------:R-:W-:-:S02]  /*241e0*/  LOP3.LUT R5, R5, 0x60, R3, 0xf8, !PT ;  /* 0x0000006005057812 */ /* 0x000fc400078ef803 */
[----:B------:R-:W-:-:S05]  /*241f0*/  LOP3.LUT R4, R7, R6, RZ, 0xfc, !PT ;  /* 0x0000000607047212 */ /* 0x000fca00078efcff */
[----:B------:R0:W-:Y:S02]  /*24200*/  STL [R1+0x28], R4 ;  /* 0x0000280401007387 */ /* 0x0001e40000100800 */
[----:B0-----:R-:W-:-:S05]  /*24210*/  IMAD.U32 R4, RZ, RZ, UR4 ;  /* 0x00000004ff047e24 */ /* 0x001fca000f8e00ff */
[----:B------:R-:W-:Y:S01]  /*24220*/  IADD3 R3, R4, R2, RZ ;  /* 0x0000000204037210 */ /* 0x000fe20007ffe0ff */
[----:B------:R-:W-:Y:S01]  /*24230*/  IMAD.MOV.U32 R2, RZ, RZ, 0x1 ;  /* 0x00000001ff027424 */ /* 0x000fe200078e00ff */
[----:B------:R-:W-:Y:S04]  /*24240*/  STL [R1+0x4], R4 ;  /* 0x0000040401007387 */ /* 0x000fe80000100800 */
[----:B------:R0:W-:Y:S04]  /*24250*/  STL [R1+0x34], R3 ;  /* 0x0000340301007387 */ /* 0x0001e80000100800 */
[----:B------:R-:W-:Y:S04]  /*24260*/  STL [R1+0x58], RZ ;  /* 0x000058ff01007387 */ /* 0x000fe80000100800 */
[----:B------:R1:W-:Y:S01]  /*24270*/  STL [R1+0x18], R2 ;  /* 0x0000180201007387 */ /* 0x0003e20000100800 */
[----:B0-----:R-:W-:-:S03]  /*24280*/  IMAD.MOV.U32 R3, RZ, RZ, 0x1 ;  /* 0x00000001ff037424 */ /* 0x001fc600078e00ff */
[----:B------:R0:W-:Y:S04]  /*24290*/  STL [R1+0x10], RZ ;  /* 0x000010ff01007387 */ /* 0x0001e80000100800 */
[----:B------:R0:W-:Y:S01]  /*242a0*/  STL [R1+0xc], RZ ;  /* 0x00000cff01007387 */ /* 0x0001e20000100800 */
[----:B-1----:R-:W-:-:S03]  /*242b0*/  LOP3.LUT R2, R0, 0x40, RZ, 0xfc, !PT ;  /* 0x0000004000027812 */ /* 0x002fc600078efcff */
[----:B------:R0:W-:Y:S01]  /*242c0*/  STL [R1+0x14], R3 ;  /* 0x0000140301007387 */ /* 0x0001e20000100800 */
[----:B------:R-:W-:-:S07]  /*242d0*/  LOP3.LUT R0, R0, 0x80, RZ, 0xfc, !PT ;  /* 0x0000008000007812 */ /* 0x000fce00078efcff */
.L_x_793:
[----:B0-2---:R-:W0:Y:S02]  /*242e0*/  LDC.64 R2, c[0x0][0xc88] ;  /* 0x00032200ff027b82 */ /* 0x005e240000000a00 */
[----:B0-----:R-:W-:-:S05]  /*242f0*/  IMAD.WIDE R2, R19, 0x4, R2 ;  /* 0x0000000413027825 */ /* 0x001fca00078e0202 */
[----:B------:R-:W2:Y:S01]  /*24300*/  LDG.E R15, desc[UR54][R2.64] ;  /* 0x00000036020f7981 */ /* 0x000ea2000c1e1900 */
[----:B------:R-:W-:Y:S05]  /*24310*/  YIELD ;  /* 0x0000000000007946 */ /* 0x000fea0003800000 */
[----:B------:R-:W-:Y:S01]  /*24320*/  ULDC.64 UR4, c[0x0][0xa28] ;  /* 0x00028a0000047ab9 */ /* 0x000fe20000000a00 */
[----:B---3--:R-:W-:Y:S01]  /*24330*/  IMAD.MOV.U32 R0, RZ, RZ, RZ ;  /* 0x000000ffff007224 */ /* 0x008fe200078e00ff */
[----:B------:R-:W-:Y:S01]  /*24340*/  ISETP.NE.U32.AND P0, PT, RZ, UR4, PT ;  /* 0x00000004ff007c0c */ /* 0x000fe2000bf05070 */
[----:B------:R-:W-:Y:S01]  /*24350*/  ULDC.64 UR10, c[0x0][0xa18] ;  /* 0x00028600000a7ab9 */ /* 0x000fe20000000a00 */
[----:B------:R-:W-:Y:S01]  /*24360*/  ULDC.64 UR8, c[0x0][0xa10] ;  /* 0x0002840000087ab9 */ /* 0x000fe20000000a00 */
[----:B------:R-:W-:Y:S01]  /*24370*/  ULDC.64 UR6, c[0x0][0xa08] ;  /* 0x0002820000067ab9 */ /* 0x000fe20000000a00 */
[----:B------:R-:W-:-:S02]  /*24380*/  ISETP.NE.AND.EX P0, PT, RZ, UR5, PT, P0 ;  /* 0x00000005ff007c0c */ /* 0x000fc4000bf05300 */
[----:B--2---:R-:W-:Y:S01]  /*24390*/  SHF.R.S32.HI R4, RZ, 0x1f, R15 ;  /* 0x0000001fff047819 */ /* 0x004fe2000001140f */
[----:B------:R-:W-:Y:S10]  /*243a0*/  STL [R1+0x30], R15 ;  /* 0x0000300f01007387 */ /* 0x000ff40000100800 */
[----:B------:R-:W-:-:S02]  /*243b0*/  @P0 LEA R2, P1, R15, UR4, 0x2 ;  /* 0x000000040f020c11 */ /* 0x000fc4000f8210ff */
[C---:B------:R-:W-:Y:S01]  /*243c0*/  SHF.L.U32 R14, R15.reuse, 0x2, RZ ;  /* 0x000000020f0e7819 */ /* 0x040fe200000006ff */
[----:B------:R0:W-:Y:S01]  /*243d0*/  STL [R1+0x40], R4 ;  /* 0x0000400401007387 */ /* 0x0001e20000100800 */
[C-C-:B------:R-:W-:Y:S01]  /*243e0*/  @P0 LEA.HI.X R3, R15.reuse, UR5, R4.reuse, 0x2, P1 ;  /* 0x000000050f030c11 */ /* 0x140fe200088f1404 */
[----:B------:R-:W-:Y:S02]  /*243f0*/  ULDC.64 UR4, c[0x0][0xa00] ;  /* 0x0002800000047ab9 */ /* 0x000fe40000000a00 */
[----:B------:R-:W-:Y:S02]  /*24400*/  ISETP.NE.U32.AND P2, PT, RZ, UR4, PT ;  /* 0x00000004ff007c0c */ /* 0x000fe4000bf45070 */
[----:B------:R-:W-:Y:S01]  /*24410*/  SHF.L.U64.HI R13, R15, 0x2, R4 ;  /* 0x000000020f0d7819 */ /* 0x000fe20000010204 */
[----:B-1----:R1:W5:Y:S01]  /*24420*/  @P0 LDG.E R0, desc[UR54][R2.64] ;  /* 0x0000003602000981 */ /* 0x002362000c1e1900 */
[----:B------:R-:W-:Y:S01]  /*24430*/  ISETP.NE.AND.EX P2, PT, RZ, UR5, PT, P2 ;  /* 0x00000005ff007c0c */ /* 0x000fe2000bf45320 */
[----:B------:R-:W-:Y:S01]  /*24440*/  IMAD.MOV.U32 R12, RZ, RZ, RZ ;  /* 0x000000ffff0c7224 */ /* 0x000fe200078e00ff */
[----:B0-----:R-:W-:Y:S01]  /*24450*/  IADD3 R4, P4, R14, UR4, RZ ;  /* 0x000000040e047c10 */ /* 0x001fe2000ff9e0ff */
[----:B------:R-:W-:Y:S01]  /*24460*/  STL [R1], R14 ;  /* 0x0000000e01007387 */ /* 0x000fe20000100800 */
[----:B------:R-:W-:-:S02]  /*24470*/  ISETP.NE.U32.AND P3, PT, RZ, UR10, PT ;  /* 0x0000000aff007c0c */ /* 0x000fc4000bf65070 */
[C---:B------:R-:W-:Y:S01]  /*24480*/  IADD3.X R5, R13.reuse, UR5, RZ, P4, !PT ;  /* 0x000000050d057c10 */ /* 0x040fe2000a7fe4ff */
[----:B------:R-:W-:Y:S01]  /*24490*/  STL [R1+0x20], R13 ;  /* 0x0000200d01007387 */ /* 0x000fe20000100800 */
[----:B------:R-:W-:Y:S02]  /*244a0*/  ISETP.NE.AND.EX P3, PT, RZ, UR11, PT, P3 ;  /* 0x0000000bff007c0c */ /* 0x000fe4000bf65330 */
[----:B-1----:R-:W-:Y:S02]  /*244b0*/  CS2R R2, SRZ ;  /* 0x0000000000027805 */ /* 0x002fe4000001ff00 */
[----:B------:R-:W-:Y:S01]  /*244c0*/  IADD3 R6, P4, R14, UR8, RZ ;  /* 0x000000080e067c10 */ /* 0x000fe2000ff9e0ff */
[----:B------:R-:W-:Y:S01]  /*244d0*/  ULDC UR4, c[0x0][0x288] ;  /* 0x0000a20000047ab9 */ /* 0x000fe20000000800 */
[----:B------:R-:W-:Y:S02]  /*244e0*/  ISETP.NE.U32.AND P0, PT, RZ, UR6, PT ;  /* 0x00000006ff007c0c */ /* 0x000fe4000bf05070 */
[----:B------:R-:W-:Y:S01]  /*244f0*/  IADD3.X R7, R13, UR9, RZ, P4, !PT ;  /* 0x000000090d077c10 */ /* 0x000fe2000a7fe4ff */
[----:B------:R-:W2:Y:S01]  /*24500*/  @P2 LDG.E R2, desc[UR54][R4.64] ;  /* 0x0000003604022981 */ /* 0x000ea2000c1e1900 */
[----:B------:R-:W-:-:S02]  /*24510*/  ISETP.NE.U32.AND P1, PT, RZ, UR8, PT ;  /* 0x00000008ff007c0c */ /* 0x000fc4000bf25070 */
[----:B------:R-:W-:Y:S02]  /*24520*/  ISETP.NE.AND.EX P0, PT, RZ, UR7, PT, P0 ;  /* 0x00000007ff007c0c */ /* 0x000fe4000bf05300 */
[----:B------:R-:W-:Y:S02]  /*24530*/  ISETP.NE.AND.EX P1, PT, RZ, UR9, PT, P1 ;  /* 0x00000009ff007c0c */ /* 0x000fe4000bf25310 */
[C---:B------:R-:W-:Y:S02]  /*24540*/  @P3 IADD3 R10, P4, R14.reuse, UR10, RZ ;  /* 0x0000000a0e0a3c10 */ /* 0x040fe4000ff9e0ff */
[----:B------:R-:W-:Y:S02]  /*24550*/  IADD3 R8, P5, R14, UR6, RZ ;  /* 0x000000060e087c10 */ /* 0x000fe4000ffbe0ff */
[C---:B------:R-:W-:Y:S02]  /*24560*/  @P3 IADD3.X R11, R13.reuse, UR11, RZ, P4, !PT ;  /* 0x0000000b0d0b3c10 */ /* 0x040fe4000a7fe4ff */
[----:B------:R-:W-:-:S05]  /*24570*/  IADD3.X R9, R13, UR7, RZ, P5, !PT ;  /* 0x000000070d097c10 */ /* 0x000fca000affe4ff */
[----:B------:R-:W5:Y:S04]  /*24580*/  @P0 LDG.E R12, desc[UR54][R8.64] ;  /* 0x00000036080c0981 */ /* 0x000f68000c1e1900 */
[----:B------:R-:W5:Y:S04]  /*24590*/  @P1 LDG.E R3, desc[UR54][R6.64] ;  /* 0x0000003606031981 */ /* 0x000f68000c1e1900 */
[----:B--2---:R0:W-:Y:S02]  /*245a0*/  STL [R1+0x38], R2 ;  /* 0x0000380201007387 */ /* 0x0041e40000100800 */
[----:B0-----:R-:W-:Y:S01]  /*245b0*/  IMAD.U32 R2, RZ, RZ, UR4 ;  /* 0x00000004ff027e24 */ /* 0x001fe2000f8e00ff */
[----:B------:R-:W-:-:S05]  /*245c0*/  ULDC.64 UR4, c[0x0][0x418] ;  /* 0x0001060000047ab9 */ /* 0x000fca0000000a00 */
[----:B------:R0:W2:Y:S01]  /*245d0*/  @P3 LDG.E R2, desc[UR54][R10.64] ;  /* 0x000000360a023981 */ /* 0x0000a2000c1e1900 */
[----:B------:R-:W-:-:S03]  /*245e0*/  UISETP.NE.U32.AND UP0, UPT, UR4, URZ, UPT ;  /* 0x0000003f0400728c */ /* 0x000fc6000bf05070 */
[----:B------:R-:W-:Y:S01]  /*245f0*/  ULDC UR4, c[0x0][0x424] ;  /* 0x0001090000047ab9 */ /* 0x000fe20000000800 */
[----:B------:R-:W-:-:S03]  /*24600*/  UISETP.NE.AND.EX UP0, UPT, UR5, URZ, UPT, UP0 ;  /* 0x0000003f0500728c */ /* 0x000fc6000bf05300 */
[----:B------:R-:W-:Y:S01]  /*24610*/  ULDC UR5, c[0x0][0x2f0] ;  /* 0x0000bc0000057ab9 */ /* 0x000fe20000000800 */
[----:B------:R-:W-:-:S04]  /*24620*/  USEL UR4, UR4, 0x1, UP0 ;  /* 0x0000000104047887 */ /* 0x000fc80008000000 */
[----:B------:R-:W-:-:S03]  /*24630*/  UIMAD UR4, UR4, UR5, URZ ;  /* 0x00000005040472a4 */ /* 0x000fc6000f8e023f */
[----:B------:R-:W-:Y:S02]  /*24640*/  ULDC UR5, c[0x0][0x348] ;  /* 0x0000d20000057ab9 */ /* 0x000fe40000000800 */
[----:B0-----:R-:W-:Y:S01]  /*24650*/  IMAD.U32 R10, RZ, RZ, UR5 ;  /* 0x00000005ff0a7e24 */ /* 0x001fe2000f8e00ff */
[----:B--2---:R0:W-:Y:S02]  /*24660*/  STL [R1+0x4c], R2 ;  /* 0x00004c0201007387 */ /* 0x0041e40000100800 */
[----:B0-----:R-:W-:Y:S01]  /*24670*/  MOV R2, UR4 ;  /* 0x0000000400027c02 */ /* 0x001fe20008000f00 */
[----:B------:R-:W-:Y:S06]  /*24680*/  @P3 BRA `(.L_x_678) ;  /* 0x0000000000143947 */ /* 0x000fec0003800000 */
[----:B------:R-:W-:Y:S05]  /*24690*/  @!P2 BRA `(.L_x_678) ;  /* 0x000000000010a947 */ /* 0x000fea0003800000 */
[----:B------:R-:W2:Y:S04]  /*246a0*/  LDG.E R11, desc[UR54][R4.64] ;  /* 0x00000036040b7981 */ /* 0x000ea8000c1e1900 */
[----:B------:R-:W2:Y:S02]  /*246b0*/  LDG.E R4, desc[UR54][R4.64+0x4] ;  /* 0x0000043604047981 */ /* 0x000ea4000c1e1900 */
[----:B--2---:R-:W-:-:S05]  /*246c0*/  IMAD.IADD R4, R4, 0x1, -R11 ;  /* 0x0000000104047824 */ /* 0x004fca00078e0a0b */
[----:B------:R0:W-:Y:S02]  /*246d0*/  STL [R1+0x4c], R4 ;  /* 0x00004c0401007387 */ /* 0x0001e40000100800 */
.L_x_678:
[----:B------:R-:W-:Y:S01]  /*246e0*/  IMAD.MOV.U32 R11, RZ, RZ, R15 ;  /* 0x000000ffff0b7224 */ /* 0x000fe200078e000f */
[----:B------:R-:W-:Y:S01]  /*246f0*/  ULDC.64 UR4, c[0x0][0xa20] ;  /* 0x0002880000047ab9 */ /* 0x000fe20000000a00 */
[----:B0----5:R-:W-:Y:S01]  /*24700*/  IMAD.IADD R4, R12, 0x1, R0 ;  /* 0x000000010c047824 */ /* 0x021fe200078e0200 */
[----:B------:R-:W-:Y:S02]  /*24710*/  ISETP.NE.U32.AND P2, PT, RZ, UR4, PT ;  /* 0x00000004ff007c0c */ /* 0x000fe4000bf45070 */
[----:B------:R0:W-:Y:S02]  /*24720*/  STL [R1+0x1c], R11 ;  /* 0x00001c0b01007387 */ /* 0x0001e40000100800 */
[----:B------:R-:W-:Y:S02]  /*24730*/  ISETP.NE.AND.EX P2, PT, RZ, UR5, PT, P2 ;  /* 0x00000005ff007c0c */ /* 0x000fe4000bf45320 */
[----:B------:R0:W-:Y:S11]  /*24740*/  STL [R1+0x24], R4 ;  /* 0x0000240401007387 */ /* 0x0001f60000100800 */
[----:B0-----:R-:W-:Y:S05]  /*24750*/  @!P2 BRA `(.L_x_679) ;  /* 0x000000000010a947 */ /* 0x001fea0003800000 */
[----:B------:R-:W-:-:S04]  /*24760*/  IADD3 R4, P0, R14, UR4, RZ ;  /* 0x000000040e047c10 */ /* 0x000fc8000ff1e0ff */
[----:B------:R-:W-:-:S05]  /*24770*/  IADD3.X R5, R13, UR5, RZ, P0, !PT ;  /* 0x000000050d057c10 */ /* 0x000fca00087fe4ff */
[----:B------:R0:W5:Y:S01]  /*24780*/  LDG.E R2, desc[UR54][R4.64] ;  /* 0x0000003604027981 */ /* 0x000162000c1e1900 */
[----:B------:R-:W-:Y:S05]  /*24790*/  BRA `(.L_x_680) ;  /* 0x0000000000107947 */ /* 0x000fea0003800000 */
.L_x_679:
[----:B------:R-:W-:Y:S05]  /*247a0*/  @!P0 BRA `(.L_x_680) ;  /* 0x00000000000c8947 */ /* 0x000fea0003800000 */
[----:B------:R-:W2:Y:S04]  /*247b0*/  LDG.E R4, desc[UR54][R8.64] ;  /* 0x0000003608047981 */ /* 0x000ea8000c1e1900 */
[----:B------:R-:W2:Y:S02]  /*247c0*/  LDG.E R2, desc[UR54][R8.64+0x4] ;  /* 0x0000043608027981 */ /* 0x000ea4000c1e1900 */
[----:B--2---:R-:W-:-:S07]  /*247d0*/  IADD3 R2, -R4, R2, RZ ;  /* 0x0000000204027210 */ /* 0x004fce0007ffe1ff */
.L_x_680:
[----:B-----5:R-:W-:Y:S02]  /*247e0*/  IMAD.IADD R0, R2, 0x1, -R0 ;  /* 0x0000000102007824 */ /* 0x020fe400078e0a00 */
[----:B------:R-:W2:Y:S04]  /*247f0*/  @P1 LDG.E R2, desc[UR54][R6.64] ;  /* 0x0000003606021981 */ /* 0x000ea8000c1e1900 */
[----:B------:R-:W2:Y:S01]  /*24800*/  @P1 LDG.E R6, desc[UR54][R6.64+0x4] ;  /* 0x0000043606061981 */ /* 0x000ea2000c1e1900 */
[----:B------:R-:W-:Y:S01]  /*24810*/  BSSY B0, `(.L_x_681) ;  /* 0x000016c000007945 */ /* 0x000fe20003800000 */
[----:B--2---:R-:W-:-:S04]  /*24820*/  @P1 IMAD.IADD R10, R6, 0x1, -R2 ;  /* 0x00000001060a1824 */ /* 0x004fc800078e0a02 */
[----:B0-----:R-:W-:-:S05]  /*24830*/  IMAD.IADD R4, R0, 0x1, R10 ;  /* 0x0000000100047824 */ /* 0x001fca00078e020a */
[----:B------:R-:W-:Y:S01]  /*24840*/  IADD3 R2, R4, 0x9f, RZ ;  /* 0x0000009f04027810 */ /* 0x000fe20007ffe0ff */
[----:B------:R0:W-:Y:S04]  /*24850*/  STL [R1+0x44], R4 ;  /* 0x0000440401007387 */ /* 0x0001e80000100800 */
[----:B------:R-:W-:-:S05]  /*24860*/  IMAD.HI R2, R2, 0x66666667, RZ ;  /* 0x6666666702027827 */ /* 0x000fca00078e02ff */
[----:B0-----:R-:W-:-:S04]  /*24870*/  SHF.R.U32.HI R4, RZ, 0x1f, R2 ;  /* 0x0000001fff047819 */ /* 0x001fc80000011602 */
[----:B------:R-:W-:-:S05]  /*24880*/  LEA.HI.SX32 R5, R2, R4, 0x1a ;  /* 0x0000000402057211 */ /* 0x000fca00078fd2ff */
[--C-:B------:R-:W-:Y:S01]  /*24890*/  IMAD R2, R5, 0xa0, -R0.reuse ;  /* 0x000000a005027824 */ /* 0x100fe200078e0a00 */
[----:B------:R0:W-:Y:S01]  /*248a0*/  STL [R1+0x48], R5 ;  /* 0x0000480501007387 */ /* 0x0001e20000100800 */
[----:B------:R-:W-:-:S03]  /*248b0*/  IMAD.MOV R0, RZ, RZ, -R0 ;  /* 0x000000ffff007224 */ /* 0x000fc600078e0a00 */
[----:B------:R-:W-:Y:S02]  /*248c0*/  VIMNMX R10, R2, R10, PT ;  /* 0x0000000a020a7248 */ /* 0x000fe40003fe0100 */
[----:B------:R-:W-:-:S04]  /*248d0*/  VIMNMX R0, RZ, R0, !PT ;  /* 0x00000000ff007248 */ /* 0x000fc80007fe0100 */
[----:B------:R-:W-:Y:S01]  /*248e0*/  ISETP.GT.AND P0, PT, R10, R0, PT ;  /* 0x000000000a00720c */ /* 0x000fe20003f04270 */
[----:B0-----:R-:W-:-:S05]  /*248f0*/  IMAD.WIDE.U32 R4, R0, -0x33333333, RZ ;  /* 0xcccccccd00047825 */ /* 0x001fca00078e00ff */
        /* <DEDUP_REMOVED lines=8> */
[----:B------:R-:W-:Y:S05]  /*24980*/  @!P2 BRA `(.L_x_682) ;  /* 0x000000140050a947 */ /* 0x000fea0003800000 */
[----:B------:R-:W-:Y:S01]  /*24990*/  UMOV UR4, 0xffffffff ;  /* 0xffffffff00047882 */ /* 0x000fe20000000000 */
[----:B------:R-:W-:Y:S02]  /*249a0*/  SEL R0, R11, RZ, !P1 ;  /* 0x000000ff0b007207 */ /* 0x000fe40004800000 */
[----:B------:R-:W-:Y:S05]  /*249b0*/  BRA.DIV UR4, `(.L_x_683) ;  /* 0x00000082045c7947 */ /* 0x000fea000b800000 */
[----:B------:R-:W0:Y:S02]  /*249c0*/  S2R R4, SR_TID.X ;  /* 0x0000000000047919 */ /* 0x000e240000002100 */
[----:B0-----:R-:W-:-:S04]  /*249d0*/  SHF.R.U32.HI R4, RZ, 0x5, R4 ;  /* 0x00000005ff047819 */ /* 0x001fc80000011604 */
[----:B------:R-:W-:-:S05]  /*249e0*/  LOP3.LUT R4, R4, 0x3, RZ, 0xc0, !PT ;  /* 0x0000000304047812 */ /* 0x000fca00078ec0ff */
[----:B------:R0:W1:Y:S02]  /*249f0*/  SHFL.IDX PT, R14, R4, RZ, 0x1f ;  /* 0x00001fff040e7589 */ /* 0x00006400000e0000 */
.L_x_895:
[----:B-1----:R-:W-:Y:S02]  /*24a00*/  ISETP.NE.AND P0, PT, R14, RZ, PT ;  /* 0x000000ff0e00720c */ /* 0x002fe40003f05270 */
[----:B------:R-:W-:-:S11]  /*24a10*/  PLOP3.LUT P6, PT, PT, PT, PT, 0x8, 0x0 ;  /* 0x000000000000781c */ /* 0x000fd60003fce170 */
[----:B------:R-:W-:Y:S05]  /*24a20*/  @P0 BRA `(.L_x_684) ;  /* 0x00000000000c0947 */ /* 0x000fea0003800000 */
[----:B------:R-:W-:-:S03]  /*24a30*/  UMOV UR4, 0xffffffff ;  /* 0xffffffff00047882 */ /* 0x000fc60000000000 */
[----:B------:R-:W-:Y:S05]  /*24a40*/  BRA.DIV UR4, `(.L_x_685) ;  /* 0x00000082046c7947 */ /* 0x000fea000b800000 */
[----:B------:R-:W-:-:S13]  /*24a50*/  ELECT P6, URZ, PT ;  /* 0x00000000003f782f */ /* 0x000fda00038c0000 */
.L_x_684:
[----:B0-----:R-:W2:Y:S04]  /*24a60*/  LDL R4, [R1+0x58] ;  /* 0x0000580001047983 */ /* 0x001ea80000100800 */
[----:B------:R-:W3:Y:S01]  /*24a70*/  LDL R6, [R1+0x4] ;  /* 0x0000040001067983 */ /* 0x000ee20000100800 */
[----:B------:R-:W-:Y:S01]  /*24a80*/  BSSY B1, `(.L_x_686) ;  /* 0x0000008000017945 */ /* 0x000fe20003800000 */
[----:B--2---:R-:W-:-:S04]  /*24a90*/  IADD3 R4, R4, 0x1, RZ ;  /* 0x0000000104047810 */ /* 0x004fc80007ffe0ff */
[----:B------:R-:W-:-:S04]  /*24aa0*/  LEA.HI R5, R4, R4, RZ, 0x1 ;  /* 0x0000000404057211 */ /* 0x000fc800078f08ff */
[----:B------:R-:W-:-:S05]  /*24ab0*/  LOP3.LUT R5, R5, 0xfffffffe, RZ, 0xc0, !PT ;  /* 0xfffffffe05057812 */ /* 0x000fca00078ec0ff */
[----:B------:R-:W-:-:S05]  /*24ac0*/  IMAD.IADD R4, R4, 0x1, -R5 ;  /* 0x0000000104047824 */ /* 0x000fca00078e0a05 */
[----:B------:R-:W-:-:S04]  /*24ad0*/  SHF.L.U32 R4, R4, 0x1f, RZ ;  /* 0x0000001f04047819 */ /* 0x000fc800000006ff */
[----:B---3--:R-:W0:Y:S02]  /*24ae0*/  SYNCS.PHASECHK.TRANS64.TRYWAIT P0, [R6+URZ+0x33420], R4 ;  /* 0x03342004060075a7 */ /* 0x008e24000800017f */
[----:B0-----:R-:W-:Y:S05]  /*24af0*/  @!P0 BRA `(.L_x_687) ;  /* 0x0000008000608947 */ /* 0x001fea0003800000 */
.L_x_898:
[----:B------:R-:W-:Y:S05]  /*24b00*/  BSYNC B1 ;  /* 0x0000000000017941 */ /* 0x000fea0003800000 */
.L_x_686:
[----:B------:R-:W-:Y:S04]  /*24b10*/  BSSY B1, `(.L_x_688) ;  /* 0x0000091000017945 */ /* 0x000fe80003800000 */
[----:B------:R-:W-:Y:S05]  /*24b20*/  @!P6 BRA `(.L_x_689) ;  /* 0x00000008003ce947 */ /* 0x000fea0003800000 */
[----:B------:R-:W2:Y:S04]  /*24b30*/  LDL R6, [R1+0x4] ;  /* 0x0000040001067983 */ /* 0x000ea80000100800 */
[----:B------:R-:W3:Y:S01]  /*24b40*/  LDL R7, [R1+0x18] ;  /* 0x0000180001077983 */ /* 0x000ee20000100800 */
[----:B0-----:R-:W0:Y:S01]  /*24b50*/  S2R R5, SR_TID.X ;  /* 0x0000000000057919 */ /* 0x001e220000002100 */
[----:B--2---:R-:W-:Y:S02]  /*24b60*/  IMAD.MOV.U32 R8, RZ, RZ, R6 ;  /* 0x000000ffff087224 */ /* 0x004fe400078e0006 */
[----:B------:R-:W2:Y:S01]  /*24b70*/  LDL R6, [R1+0x10] ;  /* 0x0000100001067983 */ /* 0x000ea20000100800 */
[----:B---3--:R-:W-:Y:S01]  /*24b80*/  SHF.L.U32 R10, R7, 0x1f, RZ ;  /* 0x0000001f070a7819 */ /* 0x008fe200000006ff */
[----:B------:R-:W-:Y:S01]  /*24b90*/  BSSY B2, `(.L_x_690) ;  /* 0x0000006000027945 */ /* 0x000fe20003800000 */
[----:B0-----:R-:W-:-:S04]  /*24ba0*/  LOP3.LUT R5, R5, 0x7f, RZ, 0xc0, !PT ;  /* 0x0000007f05057812 */ /* 0x001fc800078ec0ff */
[----:B------:R-:W-:Y:S01]  /*24bb0*/  ISETP.NE.AND P1, PT, R5, RZ, PT ;  /* 0x000000ff0500720c */ /* 0x000fe20003f25270 */
[----:B--2---:R-:W-:-:S04]  /*24bc0*/  IMAD R6, R6, 0x8, R8 ;  /* 0x0000000806067824 */ /* 0x004fc800078e0208 */
[----:B------:R-:W0:Y:S02]  /*24bd0*/  SYNCS.PHASECHK.TRANS64.TRYWAIT P0, [R6+URZ+0x334a0], R10 ;  /* 0x0334a00a060075a7 */ /* 0x000e24000800017f */
[----:B0-----:R-:W-:Y:S06]  /*24be0*/  @!P0 BRA `(.L_x_691) ;  /* 0x00000080003c8947 */ /* 0x001fec0003800000 */
.L_x_899:
[----:B------:R-:W-:Y:S05]  /*24bf0*/  BSYNC B2 ;  /* 0x0000000000027941 */ /* 0x000fea0003800000 */
.L_x_690:
[----:B------:R-:W-:Y:S04]  /*24c00*/  BSSY B2, `(.L_x_692) ;  /* 0x0000009000027945 */ /* 0x000fe80003800000 */
[----:B------:R-:W-:Y:S05]  /*24c10*/  @P1 BRA `(.L_x_693) ;  /* 0x00000000001c1947 */ /* 0x000fea0003800000 */
[----:B------:R-:W1:Y:S02]  /*24c20*/  S2R R4, SR_TID.X ;  /* 0x0000000000047919 */ /* 0x000e640000002100 */
[----:B-1----:R-:W-:Y:S02]  /*24c30*/  LOP3.LUT R5, R4, 0x1f, RZ, 0xc0, !PT ;  /* 0x0000001f04057812 */ /* 0x002fe400078ec0ff */
[----:B------:R-:W-:Y:S02]  /*24c40*/  MOV R4, 0x7800 ;  /* 0x0000780000047802 */ /* 0x000fe40000000f00 */
[----:B------:R-:W-:Y:S02]  /*24c50*/  ISETP.NE.AND P0, PT, R5, RZ, PT ;  /* 0x000000ff0500720c */ /* 0x000fe40003f05270 */
[----:B------:R1:W-:Y:S11]  /*24c60*/  SYNCS.ARRIVE.TRANS64 RZ, [R6+URZ+0x33490], R4 ;  /* 0x0334900406ff79a7 */ /* 0x0003f6000800003f */
[----:B-1----:R-:W-:Y:S05]  /*24c70*/  @!P0 BRA `(.L_x_693) ;  /* 0x0000000000048947 */ /* 0x002fea0003800000 */
[----:B------:R-:W-:Y:S01]  /*24c80*/  BPT.TRAP 0x1 ;  /* 0x000000040000795c */ /* 0x000fe20000300000 */
.L_x_693:
[----:B------:R-:W-:Y:S05]  /*24c90*/  BSYNC B2 ;  /* 0x0000000000027941 */ /* 0x000fea0003800000 */
.L_x_692:
[----:B------:R-:W2:Y:S04]  /*24ca0*/  LDL R7, [R1+0x4] ;  /* 0x0000040001077983 */ /* 0x000ea80000100800 */
[----:B------:R-:W2:Y:S01]  /*24cb0*/  LDL R4, [R1+0x10] ;  /* 0x0000100001047983 */ /* 0x000ea20000100800 */
[----:B------:R-:W-:Y:S01]  /*24cc0*/  IMAD.MOV.U32 R14, RZ, RZ, RZ ;  /* 0x000000ffff0e7224 */ /* 0x000fe200078e00ff */
[----:B------:R-:W-:Y:S01]  /*24cd0*/  UIADD3 UR4, UP0, UR40, 0x570, URZ ;  /* 0x0000057028047890 */ /* 0x000fe2000ff1e03f */
[----:B------:R-:W-:Y:S01]  /*24ce0*/  IMAD R5, R9, 0xa0, R3 ;  /* 0x000000a009057824 */ /* 0x000fe200078e0203 */
[----:B------:R-:W-:Y:S01]  /*24cf0*/  PLOP3.LUT P0, PT, PT, PT, PT, 0x80, 0x0 ;  /* 0x000000000000781c */ /* 0x000fe20003f0f070 */
[----:B------:R-:W-:Y:S01]  /*24d00*/  UMOV UR6, 0x0 ;  /* 0x0000000000067882 */ /* 0x000fe20000000000 */
[----:B------:R-:W-:Y:S01]  /*24d10*/  R2UR UR10, R14 ;  /* 0x000000000e0a72ca */ /* 0x000fe200000e0000 */
[----:B------:R-:W-:Y:S01]  /*24d20*/  VIADD R5, R5, 0xffffff60 ;  /* 0xffffff6005057836 */ /* 0x000fe20000000000 */
[----:B------:R-:W-:Y:S01]  /*24d30*/  UIADD3.X UR5, URZ, UR41, URZ, UP0, !UPT ;  /* 0x000000293f057290 */ /* 0x000fe200087fe43f */
[----:B------:R-:W-:Y:S01]  /*24d40*/  UMOV UR7, 0x12f00000 ;  /* 0x12f0000000077882 */ /* 0x000fe20000000000 */
[----:B--2---:R-:W-:-:S02]  /*24d50*/  IMAD R8, R4, 0x7800, R7 ;  /* 0x0000780004087824 */ /* 0x004fc400078e0207 */
[----:B------:R-:W-:-:S03]  /*24d60*/  VIADD R4, R6, 0x33490 ;  /* 0x0003349006047836 */ /* 0x000fc60000000000 */
[----:B------:R-:W-:-:S07]  /*24d70*/  IADD3 R7, R8, 0x24200, RZ ;  /* 0x0002420008077810 */ /* 0x000fce0007ffe0ff */
.L_x_694:
[----:B------:R-:W-:-:S13]  /*24d80*/  @P0 ELECT P2, URZ, PT ;  /* 0x00000000003f082f */ /* 0x000fda0003840000 */
[----:B------:R-:W-:Y:S02]  /*24d90*/  @P2 R2UR UR13, R0 ;  /* 0x00000000000d22ca */ /* 0x000fe400000e0000 */
[----:B------:R-:W-:Y:S02]  /*24da0*/  @P2 R2UR UR12, R18 ;  /* 0x00000000120c22ca */ /* 0x000fe400000e0000 */
[----:B------:R-:W-:Y:S02]  /*24db0*/  @P2 R2UR UR11, R5 ;  /* 0x00000000050b22ca */ /* 0x000fe400000e0000 */
[----:B------:R-:W-:Y:S02]  /*24dc0*/  @P2 R2UR UR9, R4 ;  /* 0x00000000040922ca */ /* 0x000fe400000e0000 */
[----:B------:R-:W-:Y:S02]  /*24dd0*/  @P2 R2UR UR8, R7 ;  /* 0x00000000070822ca */ /* 0x000fe400000e0000 */
[----:B------:R-:W-:-:S02]  /*24de0*/  @P2 PLOP3.LUT P0, PT, P2, PT, PT, 0x8, 0x0 ;  /* 0x000000000000281c */ /* 0x000fc4000170e170 */
        /* <DEDUP_REMOVED lines=9> */
.L_x_695:
        /* <DEDUP_REMOVED lines=12> */
[----:B------:R-:W-:Y:S01]  /*24f40*/  UMOV UR6, 0x0 ;  /* 0x0000000000067882 */ /* 0x000fe20000000000 */
[----:B------:R-:W-:Y:S01]  /*24f50*/  IADD3 R7, R8, 0x29200, RZ ;  /* 0x0002920008077810 */ /* 0x000fe20007ffe0ff */
[----:B------:R-:W-:Y:S01]  /*24f60*/  UMOV UR7, 0x12f00000 ;  /* 0x12f0000000077882 */ /* 0x000fe20000000000 */
[----:B------:R-:W-:-:S15]  /*24f70*/  R2UR UR10, R12 ;  /* 0x000000000c0a72ca */ /* 0x000fde00000e0000 */
.L_x_696:
        /* <DEDUP_REMOVED lines=10> */
[----:B------:R-:W1:Y:S01]  /*25020*/  SYNCS.PHASECHK.TRANS64.TRYWAIT P0, [R6+URZ+0x334c0], R10 ;  /* 0x0334c00a060075a7 */ /* 0x000e62000800017f */
[----:B------:R-:W-:Y:S04]  /*25030*/  BSSY B2, `(.L_x_697) ;  /* 0x0000002000027945 */ /* 0x000fe80003800000 */
[----:B-1----:R-:W-:Y:S05]  /*25040*/  @!P0 BRA `(.L_x_698) ;  /* 0x0000007c00388947 */ /* 0x002fea0003800000 */
.L_x_900:
[----:B------:R-:W-:Y:S05]  /*25050*/  BSYNC B2 ;  /* 0x0000000000027941 */ /* 0x000fea0003800000 */
.L_x_697:
        /* <DEDUP_REMOVED lines=11> */
.L_x_700:
[----:B------:R-:W-:Y:S05]  /*25110*/  BSYNC B2 ;  /* 0x0000000000027941 */ /* 0x000fea0003800000 */
.L_x_699:
[----:B------:R-:W-:Y:S01]  /*25120*/  R2UR UR10, R14 ;  /* 0x000000000e0a72ca */ /* 0x000fe200000e0000 */
[----:B------:R-:W-:Y:S01]  /*25130*/  UIADD3 UR4, UP0, UR40, 0x670, URZ ;  /* 0x0000067028047890 */ /* 0x000fe2000ff1e03f */
[----:B------:R-:W-:Y:S01]  /*25140*/  R2UR UR6, R10 ;  /* 0x000000000a0672ca */ /* 0x000fe200000e0000 */
[----:B------:R-:W-:Y:S01]  /*25150*/  VIADD R4, R8, 0xf200 ;  /* 0x0000f20008047836 */ /* 0x000fe20000000000 */
[----:B------:R-:W-:Y:S01]  /*25160*/  R2UR UR7, R11 ;  /* 0x000000000b0772ca */ /* 0x000fe200000e0000 */
[----:B------:R-:W-:Y:S01]  /*25170*/  UIADD3.X UR5, URZ, UR41, URZ, UP0, !UPT ;  /* 0x000000293f057290 */ /* 0x000fe200087fe43f */
[----:B------:R-:W-:Y:S02]  /*25180*/  PLOP3.LUT P0, PT, PT, PT, PT, 0x80, 0x0 ;  /* 0x000000000000781c */ /* 0x000fe40003f0f070 */
[----:B------:R-:W-:-:S11]  /*25190*/  IADD3 R6, R6, 0x334b0, RZ ;  /* 0x000334b006067810 */ /* 0x000fd60007ffe0ff */
.L_x_701:
        /* <DEDUP_REMOVED lines=15> */
.L_x_702:
        /* <DEDUP_REMOVED lines=15> */
.L_x_703:
        /* <DEDUP_REMOVED lines=10> */
.L_x_689:
[----:B------:R-:W-:Y:S05]  /*25420*/  BSYNC B1 ;  /* 0x0000000000017941 */ /* 0x000fea0003800000 */
.L_x_688:
[----:B0-----:R-:W2:Y:S04]  /*25430*/  LDL.LU R4, [R1+0x10] ;  /* 0x0000100001047983 */ /* 0x001ea80000300800 */
[----:B------:R-:W3:Y:S01]  /*25440*/  LDL.LU R7, [R1+0x18] ;  /* 0x0000180001077983 */ /* 0x000ee20000300800 */
[----:B------:R-:W-:Y:S01]  /*25450*/  VIADD R9, R9, 0xfffffffe ;  /* 0xfffffffe09097836 */ /* 0x000fe20000000000 */
[----:B------:R-:W-:-:S04]  /*25460*/  PLOP3.LUT P0, PT, PT, PT, PT, 0x8, 0x0 ;  /* 0x000000000000781c */ /* 0x000fc80003f0e170 */
[----:B------:R-:W-:Y:S02]  /*25470*/  ISETP.GE.AND P2, PT, R9, R2, PT ;  /* 0x000000020900720c */ /* 0x000fe40003f46270 */
[----:B--2---:R-:W-:-:S04]  /*25480*/  IADD3 R4, R4, 0x1, RZ ;  /* 0x0000000104047810 */ /* 0x004fc80007ffe0ff */
[----:B------:R-:W-:-:S04]  /*25490*/  ISETP.NE.AND P1, PT, R4, 0x2, PT ;  /* 0x000000020400780c */ /* 0x000fc80003f25270 */
[----:B------:R-:W-:Y:S02]  /*254a0*/  SEL R5, RZ, 0x1, P1 ;  /* 0x00000001ff057807 */ /* 0x000fe40000800000 */
[----:B------:R-:W-:Y:S02]  /*254b0*/  SEL R4, R4, RZ, P1 ;  /* 0x000000ff04047207 */ /* 0x000fe40000800000 */
[----:B---3--:R-:W-:-:S03]  /*254c0*/  LOP3.LUT R7, R7, R5, RZ, 0x3c, !PT ;  /* 0x0000000507077212 */ /* 0x008fc600078e3cff */
[----:B------:R0:W-:Y:S04]  /*254d0*/  STL [R1+0x10], R4 ;  /* 0x0000100401007387 */ /* 0x0001e80000100800 */
[----:B------:R0:W-:Y:S01]  /*254e0*/  STL [R1+0x18], R7 ;  /* 0x0000180701007387 */ /* 0x0001e20000100800 */
[----:B------:R-:W-:Y:S05]  /*254f0*/  @!P2 BRA `(.L_x_682) ;  /* 0x000000080074a947 */ /* 0x000fea0003800000 */
.L_x_720:
[----:B------:R-:W-:Y:S05]  /*25500*/  YIELD ;  /* 0x0000000000007946 */ /* 0x000fea0003800000 */
[----:B------:R-:W-:Y:S04]  /*25510*/  BSSY B1, `(.L_x_704) ;  /* 0x000008f000017945 */ /* 0x000fe80003800000 */
[----:B-1----:R-:W-:Y:S05]  /*25520*/  @!P6 BRA `(.L_x_705) ;  /* 0x000000080034e947 */ /* 0x002fea0003800000 */
[----:B0-----:R-:W2:Y:S04]  /*25530*/  LDL R7, [R1+0x4] ;  /* 0x0000040001077983 */ /* 0x001ea80000100800 */
[----:B------:R-:W2:Y:S04]  /*25540*/  LDL R6, [R1+0x10] ;  /* 0x0000100001067983 */ /* 0x000ea80000100800 */
[----:B------:R-:W3:Y:S01]  /*25550*/  LDL R5, [R1+0x18] ;  /* 0x0000180001057983 */ /* 0x000ee20000100800 */
[----:B------:R-:W0:Y:S01]  /*25560*/  S2R R4, SR_TID.X ;  /* 0x0000000000047919 */ /* 0x000e220000002100 */
[----:B------:R-:W-:Y:S01]  /*25570*/  BSSY B2, `(.L_x_706) ;  /* 0x0000007000027945 */ /* 0x000fe20003800000 */
[----:B0-----:R-:W-:-:S04]  /*25580*/  LOP3.LUT R4, R4, 0x7f, RZ, 0xc0, !PT ;  /* 0x0000007f04047812 */ /* 0x001fc800078ec0ff */
[----:B------:R-:W-:Y:S01]  /*25590*/  ISETP.NE.AND P2, PT, R4, RZ, PT ;  /* 0x000000ff0400720c */ /* 0x000fe20003f45270 */
[----:B--2---:R-:W-:Y:S01]  /*255a0*/  IMAD R8, R6, 0x8, R7 ;  /* 0x0000000806087824 */ /* 0x004fe200078e0207 */
[----:B---3--:R-:W-:-:S04]  /*255b0*/  SHF.L.U32 R7, R5, 0x1f, RZ ;  /* 0x0000001f05077819 */ /* 0x008fc800000006ff */
[----:B------:R-:W0:Y:S02]  /*255c0*/  SYNCS.PHASECHK.TRANS64.TRYWAIT P1, [R8+URZ+0x334a0], R7 ;  /* 0x0334a007080075a7 */ /* 0x000e24000802017f */
[----:B0-----:R-:W-:Y:S05]  /*255d0*/  @!P1 BRA `(.L_x_707) ;  /* 0x0000007400e89947 */ /* 0x001fea0003800000 */
.L_x_901:
[----:B------:R-:W-:Y:S05]  /*255e0*/  BSYNC B2 ;  /* 0x0000000000027941 */ /* 0x000fea0003800000 */
.L_x_706:
        /* <DEDUP_REMOVED lines=9> */
.L_x_709:
[----:B------:R-:W-:Y:S05]  /*25680*/  BSYNC B2 ;  /* 0x0000000000027941 */ /* 0x000fea0003800000 */
.L_x_708:
[----:B------:R-:W2:Y:S04]  /*25690*/  LDL R5, [R1+0x4] ;  /* 0x0000040001057983 */ /* 0x000ea80000100800 */
[----:B------:R-:W2:Y:S01]  /*256a0*/  LDL R4, [R1+0x10] ;  /* 0x0000100001047983 */ /* 0x000ea20000100800 */
[----:B------:R-:W-:Y:S01]  /*256b0*/  MOV R12, RZ ;  /* 0x000000ff000c7202 */ /* 0x000fe20000000f00 */
[----:B------:R-:W-:Y:S01]  /*256c0*/  UIADD3 UR4, UP0, UR40, 0x570, URZ ;  /* 0x0000057028047890 */ /* 0x000fe2000ff1e03f */
[----:B------:R-:W-:Y:S01]  /*256d0*/  PLOP3.LUT P1, PT, PT, PT, PT, 0x80, 0x0 ;  /* 0x000000000000781c */ /* 0x000fe20003f2f070 */
[----:B------:R-:W-:Y:S01]  /*256e0*/  UMOV UR6, 0x0 ;  /* 0x0000000000067882 */ /* 0x000fe20000000000 */
[----:B------:R-:W-:Y:S01]  /*256f0*/  R2UR UR10, R12 ;  /* 0x000000000c0a72ca */ /* 0x000fe200000e0000 */
[----:B------:R-:W-:Y:S01]  /*25700*/  UIADD3.X UR5, URZ, UR41, URZ, UP0, !UPT ;  /* 0x000000293f057290 */ /* 0x000fe200087fe43f */
[----:B------:R-:W-:Y:S01]  /*25710*/  UMOV UR7, 0x12f00000 ;  /* 0x12f0000000077882 */ /* 0x000fe20000000000 */
[----:B--2---:R-:W-:-:S02]  /*25720*/  IMAD R6, R4, 0x7800, R5 ;  /* 0x0000780004067824 */ /* 0x004fc400078e0205 */
[----:B------:R-:W-:Y:S02]  /*25730*/  IMAD R5, R9, 0xa0, R3 ;  /* 0x000000a009057824 */ /* 0x000fe400078e0203 */
[----:B------:R-:W-:Y:S02]  /*25740*/  VIADD R4, R8, 0x33490 ;  /* 0x0003349008047836 */ /* 0x000fe40000000000 */
[----:B------:R-:W-:-:S07]  /*25750*/  VIADD R10, R6, 0x24200 ;  /* 0x00024200060a7836 */ /* 0x000fce0000000000 */
.L_x_710:
        /* <DEDUP_REMOVED lines=16> */
.L_x_711:
        /* <DEDUP_REMOVED lines=16> */
.L_x_712:
        /* <DEDUP_REMOVED lines=13> */
.L_x_902:
[----:B------:R-:W-:Y:S05]  /*25a30*/  BSYNC B2 ;  /* 0x0000000000027941 */ /* 0x000fea0003800000 */
.L_x_713:
[----:B------:R-:W-:Y:S01]  /*25a40*/  BSSY B2, `(.L_x_715) ;  /* 0x000000b000027945 */ /* 0x000fe20003800000 */
[----:B------:R-:W-:Y:S01]  /*25a50*/  IMAD.MOV.U32 R10, RZ, RZ, 0x0 ;  /* 0x00000000ff0a7424 */ /* 0x000fe200078e00ff */
[----:B------:R-:W-:Y:S02]  /*25a60*/  MOV R11, 0x12f00000 ;  /* 0x12f00000000b7802 */ /* 0x000fe40000000f00 */
        /* <DEDUP_REMOVED lines=8> */
.L_x_716:
[----:B------:R-:W-:Y:S05]  /*25af0*/  BSYNC B2 ;  /* 0x0000000000027941 */ /* 0x000fea0003800000 */
.L_x_715:
[----:B------:R-:W-:Y:S01]  /*25b00*/  R2UR UR10, R12 ;  /* 0x000000000c0a72ca */ /* 0x000fe200000e0000 */
[----:B------:R-:W-:Y:S01]  /*25b10*/  UIADD3 UR4, UP0, UR40, 0x670, URZ ;  /* 0x0000067028047890 */ /* 0x000fe2000ff1e03f */
[----:B------:R-:W-:Y:S01]  /*25b20*/  R2UR UR6, R10 ;  /* 0x000000000a0672ca */ /* 0x000fe200000e0000 */
[----:B01----:R-:W-:Y:S01]  /*25b30*/  VIADD R8, R8, 0x334b0 ;  /* 0x000334b008087836 */ /* 0x003fe20000000000 */
[----:B------:R-:W-:Y:S01]  /*25b40*/  R2UR UR7, R11 ;  /* 0x000000000b0772ca */ /* 0x000fe200000e0000 */
[----:B------:R-:W-:Y:S01]  /*25b50*/  VIADD R4, R6, 0xf200 ;  /* 0x0000f20006047836 */ /* 0x000fe20000000000 */
[----:B------:R-:W-:Y:S01]  /*25b60*/  PLOP3.LUT P1, PT, PT, PT, PT, 0x80, 0x0 ;  /* 0x000000000000781c */ /* 0x000fe20003f2f070 */
[----:B------:R-:W-:-:S12]  /*25b70*/  UIADD3.X UR5, URZ, UR41, URZ, UP0, !UPT ;  /* 0x000000293f057290 */ /* 0x000fd800087fe43f */
.L_x_717:
        /* <DEDUP_REMOVED lines=10> */
[----:B------:R-:W-:Y:S02]  /*25c20*/  R2UR UR10, R14 ;  /* 0x000000000e0a72ca */ /* 0x000fe400000e0000 */
[----:B------:R-:W-:Y:S02]  /*25c30*/  R2UR UR6, R10 ;  /* 0x000000000a0672ca */ /* 0x000fe400000e0000 */
[----:B------:R-:W-:Y:S02]  /*25c40*/  R2UR UR7, R11 ;  /* 0x000000000b0772ca */ /* 0x000fe400000e0000 */
[----:B------:R-:W-:Y:S02]  /*25c50*/  PLOP3.LUT P1, PT, PT, PT, PT, 0x80, 0x0 ;  /* 0x000000000000781c */ /* 0x000fe40003f2f070 */
[----:B------:R-:W-:-:S11]  /*25c60*/  IADD3 R4, R6, 0x11a00, RZ ;  /* 0x00011a0006047810 */ /* 0x000fd60007ffe0ff */
.L_x_718:
        /* <DEDUP_REMOVED lines=15> */
.L_x_719:
        /* <DEDUP_REMOVED lines=10> */
.L_x_705:
[----:B------:R-:W-:Y:S05]  /*25e00*/  BSYNC B1 ;  /* 0x0000000000017941 */ /* 0x000fea0003800000 */
.L_x_704:
[----:B0-----:R-:W2:Y:S04]  /*25e10*/  LDL.LU R4, [R1+0x10] ;  /* 0x0000100001047983 */ /* 0x001ea80000300800 */
[----:B------:R-:W3:Y:S01]  /*25e20*/  LDL.LU R7, [R1+0x18] ;  /* 0x0000180001077983 */ /* 0x000ee20000300800 */
[C---:B------:R-:W-:Y:S01]  /*25e30*/  ISETP.GT.AND P2, PT, R9.reuse, R2, PT ;  /* 0x000000020900720c */ /* 0x040fe20003f44270 */
[----:B------:R-:W-:Y:S02]  /*25e40*/  VIADD R9, R9, 0xffffffff ;  /* 0xffffffff09097836 */ /* 0x000fe40000000000 */
[----:B--2---:R-:W-:-:S05]  /*25e50*/  VIADD R4, R4, 0x1 ;  /* 0x0000000104047836 */ /* 0x004fca0000000000 */
[----:B------:R-:W-:-:S04]  /*25e60*/  ISETP.NE.AND P1, PT, R4, 0x2, PT ;  /* 0x000000020400780c */ /* 0x000fc80003f25270 */
[----:B------:R-:W-:Y:S02]  /*25e70*/  SEL R5, RZ, 0x1, P1 ;  /* 0x00000001ff057807 */ /* 0x000fe40000800000 */
[----:B------:R-:W-:Y:S02]  /*25e80*/  SEL R4, R4, RZ, P1 ;  /* 0x000000ff04047207 */ /* 0x000fe40000800000 */
[----:B---3--:R-:W-:-:S05]  /*25e90*/  LOP3.LUT R7, R7, R5, RZ, 0x3c, !PT ;  /* 0x0000000507077212 */ /* 0x008fca00078e3cff */
[----:B------:R1:W-:Y:S04]  /*25ea0*/  STL [R1+0x18], R7 ;  /* 0x0000180701007387 */ /* 0x0003e80000100800 */
[----:B------:R1:W-:Y:S01]  /*25eb0*/  STL [R1+0x10], R4 ;  /* 0x0000100401007387 */ /* 0x0003e20000100800 */
[----:B------:R-:W-:Y:S05]  /*25ec0*/  @P2 BRA `(.L_x_720) ;  /* 0xfffffff4008c2947 */ /* 0x000fea000383ffff */
.L_x_682:
[----:B------:R-:W-:Y:S05]  /*25ed0*/  BSYNC B0 ;  /* 0x0000000000007941 */ /* 0x000fea0003800000 */
.L_x_681:
[----:B01----:R-:W2:Y:S01]  /*25ee0*/  LDL R4, [R1+0x44] ;  /* 0x0000440001047983 */ /* 0x003ea20000100800 */
[----:B------:R-:W-:Y:S05]  /*25ef0*/  @!P0 WARPSYNC.ALL ;  /* 0x0000000000008948 */ /* 0x000fea0003800000 */
[----:B------:R-:W-:Y:S01]  /*25f00*/  @!P0 BAR.SYNC.DEFER_BLOCKING 0xc, 0x180 ;  /* 0x0306000000008b1d */ /* 0x000fe20000010000 */
[----:B--2---:R-:W-:-:S13]  /*25f10*/  ISETP.GT.AND P0, PT, R4, RZ, PT ;  /* 0x000000ff0400720c */ /* 0x004fda0003f04270 */
[----:B------:R-:W-:Y:S05]  /*25f20*/  @P0 BRA `(.L_x_721) ;  /* 0x0000000000440947 */ /* 0x000fea0003800000 */
[----:B------:R-:W0:Y:S02]  /*25f30*/  S2R R4, SR_TID.X ;  /* 0x0000000000047919 */ /* 0x000e240000002100 */
[----:B0-----:R-:W-:-:S04]  /*25f40*/  LOP3.LUT R4, R4, 0x7f, RZ, 0xc0, !PT ;  /* 0x0000007f04047812 */ /* 0x001fc800078ec0ff */
[----:B------:R-:W-:-:S13]  /*25f50*/  ISETP.NE.AND P0, PT, R4, RZ, PT ;  /* 0x000000ff0400720c */ /* 0x000fda0003f05270 */
[----:B------:R-:W-:Y:S05]  /*25f60*/  @P0 BRA `(.L_x_722) ;  /* 0x0000003800640947 */ /* 0x000fea0003800000 */
[----:B------:R-:W0:Y:S01]  /*25f70*/  S2R R3, SR_LANEID ;  /* 0x0000000000037919 */ /* 0x000e220000000000 */
[----:B------:R-:W-:Y:S01]  /*25f80*/  VOTEU.ANY UR4, UPT, PT ;  /* 0x0000000000047886 */ /* 0x000fe200038e0100 */
[----:B------:R-:W1:Y:S01]  /*25f90*/  LDC.64 R4, c[0x0][0xc60] ;  /* 0x00031800ff047b82 */ /* 0x000e620000000a00 */
[----:B------:R-:W0:Y:S08]  /*25fa0*/  FLO.U32 R0, UR4 ;  /* 0x0000000400007d00 */ /* 0x000e3000080e0000 */
[----:B------:R-:W1:Y:S01]  /*25fb0*/  POPC R2, UR4 ;  /* 0x0000000400027d09 */ /* 0x000e620008000000 */
[----:B0-----:R-:W-:-:S13]  /*25fc0*/  ISETP.EQ.U32.AND P0, PT, R0, R3, PT ;  /* 0x000000030000720c */ /* 0x001fda0003f02070 */
[----:B-1----:R-:W2:Y:S01]  /*25fd0*/  @P0 ATOMG.E.ADD.STRONG.GPU PT, R5, desc[UR54][R4.64], R2 ;  /* 0x00000002040509a8 */ /* 0x002ea200081ee1f6 */
[----:B------:R-:W0:Y:S02]  /*25fe0*/  S2R R3, SR_LTMASK ;  /* 0x0000000000037919 */ /* 0x000e240000003900 */
[----:B0-----:R-:W-:-:S06]  /*25ff0*/  LOP3.LUT R3, R3, UR4, RZ, 0xc0, !PT ;  /* 0x0000000403037c12 */ /* 0x001fcc000f8ec0ff */
[----:B------:R-:W0:Y:S01]  /*26000*/  POPC R3, R3 ;  /* 0x0000000300037309 */ /* 0x000e220000000000 */
[----:B--2---:R-:W0:Y:S02]  /*26010*/  SHFL.IDX PT, R0, R5, R0, 0x1f ;  /* 0x00001f0005007589 */ /* 0x004e2400000e0000 */
[----:B0-----:R-:W-:Y:S01]  /*26020*/  IADD3 R16, R0, UR38, R3 ;  /* 0x0000002600107c10 */ /* 0x001fe2000fffe003 */
[----:B------:R-:W-:Y:S06]  /*26030*/  BRA `(.L_x_722) ;  /* 0x0000003800307947 */ /* 0x000fec0003800000 */
.L_x_721:
[----:B------:R-:W2:Y:S01]  /*26040*/  LDL R0, [R1+0x4] ;  /* 0x0000040001007983 */ /* 0x000ea20000100800 */
[----:B------:R-:W-:Y:S01]  /*26050*/  BSSY B6, `(.L_x_723) ;  /* 0x0000014000067945 */ /* 0x000fe20003800000 */
[----:B--2---:R-:W-:-:S04]  /*26060*/  IADD3 R0, R0, 0x24200, RZ ;  /* 0x0002420000007810 */ /* 0x004fc80007ffe0ff */
[----:B------:R-:W-:-:S13]  /*26070*/  LOP3.LUT P0, RZ, R0, 0x1bf, RZ, 0xc0, !PT ;  /* 0x000001bf00ff7812 */ /* 0x000fda000780c0ff */
[----:B------:R-:W-:Y:S05]  /*26080*/  @!P0 BRA `(.L_x_724) ;  /* 0x0000000000408947 */ /* 0x000fea0003800000 */
[----:B------:R-:W-:Y:S01]  /*26090*/  MOV R2, 0x0 ;  /* 0x0000000000027802 */ /* 0x000fe20000000f00 */
[----:B------:R-:W-:Y:S01]  /*260a0*/  ULDC.64 UR6, c[0x4][0xc0] ;  /* 0x0100300000067ab9 */ /* 0x000fe20000000a00 */
[----:B------:R-:W-:Y:S01]  /*260b0*/  ULDC.64 UR8, c[0x4][0xc8] ;  /* 0x0100320000087ab9 */ /* 0x000fe20000000a00 */
[----:B------:R-:W-:Y:S01]  /*260c0*/  ULDC.64 UR4, c[0x4][0x8] ;  /* 0x0100020000047ab9 */ /* 0x000fe20000000a00 */
[----:B------:R-:W-:Y:S01]  /*260d0*/  IMAD.U32 R4, RZ, RZ, UR6 ;  /* 0x00000006ff047e24 */ /* 0x000fe2000f8e00ff */
[----:B------:R-:W-:Y:S01]  /*260e0*/  MOV R7, UR9 ;  /* 0x0000000900077c02 */ /* 0x000fe20008000f00 */
[----:B------:R-:W0:Y:S01]  /*260f0*/  LDC.64 R2, c[0x4][R2] ;  /* 0x0100000002027b82 */ /* 0x000e220000000a00 */
[----:B------:R-:W-:Y:S01]  /*26100*/  IMAD.U32 R5, RZ, RZ, UR7 ;  /* 0x00000007ff057e24 */ /* 0x000fe2000f8e00ff */
[----:B------:R-:W-:Y:S01]  /*26110*/  MOV R12, 0x1 ;  /* 0x00000001000c7802 */ /* 0x000fe20000000f00 */
[----:B------:R-:W-:Y:S02]  /*26120*/  IMAD.U32 R6, RZ, RZ, UR8 ;  /* 0x00000008ff067e24 */ /* 0x000fe4000f8e00ff */
[----:B------:R-:W-:-:S02]  /*26130*/  IMAD.U32 R10, RZ, RZ, UR4 ;  /* 0x00000004ff0a7e24 */ /* 0x000fc4000f8e00ff */
[----:B------:R-:W-:Y:S02]  /*26140*/  IMAD.U32 R11, RZ, RZ, UR5 ;  /* 0x00000005ff0b7e24 */ /* 0x000fe4000f8e00ff */
[----:B------:R-:W-:Y:S02]  /*26150*/  IMAD.MOV.U32 R8, RZ, RZ, 0x70 ;  /* 0x00000070ff087424 */ /* 0x000fe400078e00ff */
[----:B------:R-:W-:-:S07]  /*26160*/  IMAD.MOV.U32 R13, RZ, RZ, RZ ;  /* 0x000000ffff0d7224 */ /* 0x000fce00078e00ff */
[----:B------:R-:W-:-:S07]  /*26170*/  LEPC R20, `(.L_x_724) ;  /* 0x000000001014794e */ /* 0x000fce0000000000 */
[----:B0-----:R-:W-:Y:S05]  /*26180*/  CALL.ABS.NOINC R2 ;  /* 0x0000000002007343 */ /* 0x001fea0003c00000 */
.L_x_724:
[----:B------:R-:W-:Y:S05]  /*26190*/  BSYNC B6 ;  /* 0x0000000000067941 */ /* 0x000fea0003800000 */
.L_x_723:
[----:B------:R-:W2:Y:S04]  /*261a0*/  LDL R0, [R1+0x4] ;  /* 0x0000040001007983 */ /* 0x000ea80000100800 */
[----:B------:R-:W3:Y:S01]  /*261b0*/  LDL.LU R2, [R1+0x8] ;  /* 0x0000080001027983 */ /* 0x000ee20000300800 */
[----:B------:R-:W-:Y:S01]  /*261c0*/  BSSY B6, `(.L_x_725) ;  /* 0x0000017000067945 */ /* 0x000fe20003800000 */
[----:B--2---:R-:W-:Y:S01]  /*261d0*/  VIADD R0, R0, 0xf200 ;  /* 0x0000f20000007836 */ /* 0x004fe20000000000 */
[----:B---3--:R-:W-:-:S04]  /*261e0*/  LOP3.LUT R2, R2, 0xfffffffe, RZ, 0xc0, !PT ;  /* 0xfffffffe02027812 */ /* 0x008fc800078ec0ff */
[----:B------:R-:W-:-:S13]  /*261f0*/  LOP3.LUT P0, RZ, R0, 0x1bf, RZ, 0xc0, !PT ;  /* 0x000001bf00ff7812 */ /* 0x000fda000780c0ff */
[----:B------:R-:W-:-:S05]  /*26200*/  @P0 LOP3.LUT R2, R2, 0x1, RZ, 0xfc, !PT ;  /* 0x0000000102020812 */ /* 0x000fca00078efcff */
[----:B------:R0:W-:Y:S01]  /*26210*/  STL [R1+0x8], R2 ;  /* 0x0000080201007387 */ /* 0x0001e20000100800 */
[----:B------:R-:W-:Y:S05]  /*26220*/  @!P0 BRA `(.L_x_726) ;  /* 0x0000000000408947 */ /* 0x000fea0003800000 */
[----:B0-----:R-:W-:Y:S01]  /*26230*/  MOV R2, 0x0 ;  /* 0x0000000000027802 */ /* 0x001fe20000000f00 */
[----:B------:R-:W-:Y:S01]  /*26240*/  ULDC.64 UR6, c[0x4][0xc0] ;  /* 0x0100300000067ab9 */ /* 0x000fe20000000a00 */
[----:B------:R-:W-:Y:S01]  /*26250*/  ULDC.64 UR8, c[0x4][0xc8] ;  /* 0x0100320000087ab9 */ /* 0x000fe20000000a00 */
[----:B------:R-:W-:Y:S01]  /*26260*/  ULDC.64 UR4, c[0x4][0x10] ;  /* 0x0100040000047ab9 */ /* 0x000fe20000000a00 */
[----:B------:R-:W-:Y:S01]  /*26270*/  IMAD.U32 R4, RZ, RZ, UR6 ;  /* 0x00000006ff047e24 */ /* 0x000fe2000f8e00ff */
[----:B------:R-:W-:Y:S01]  /*26280*/  MOV R5, UR7 ;  /* 0x0000000700057c02 */ /* 0x000fe20008000f00 */
[----:B------:R-:W0:Y:S01]  /*26290*/  LDC.64 R2, c[0x4][R2] ;  /* 0x0100000002027b82 */ /* 0x000e220000000a00 */
[----:B------:R-:W-:Y:S01]  /*262a0*/  IMAD.U32 R6, RZ, RZ, UR8 ;  /* 0x00000008ff067e24 */ /* 0x000fe2000f8e00ff */
[----:B------:R-:W-:Y:S01]  /*262b0*/  MOV R11, UR5 ;  /* 0x00000005000b7c02 */ /* 0x000fe20008000f00 */
[----:B------:R-:W-:Y:S02]  /*262c0*/  IMAD.U32 R7, RZ, RZ, UR9 ;  /* 0x00000009ff077e24 */ /* 0x000fe4000f8e00ff */
[----:B------:R-:W-:-:S02]  /*262d0*/  IMAD.U32 R10, RZ, RZ, UR4 ;  /* 0x00000004ff0a7e24 */ /* 0x000fc4000f8e00ff */
[----:B------:R-:W-:Y:S02]  /*262e0*/  IMAD.MOV.U32 R8, RZ, RZ, 0x70 ;  /* 0x00000070ff087424 */ /* 0x000fe400078e00ff */
[----:B------:R-:W-:Y:S02]  /*262f0*/  IMAD.MOV.U32 R12, RZ, RZ, 0x1 ;  /* 0x00000001ff0c7424 */ /* 0x000fe400078e00ff */
[----:B------:R-:W-:-:S07]  /*26300*/  IMAD.MOV.U32 R13, RZ, RZ, RZ ;  /* 0x000000ffff0d7224 */ /* 0x000fce00078e00ff */
[----:B------:R-:W-:-:S07]  /*26310*/  LEPC R20, `(.L_x_726) ;  /* 0x000000001014794e */ /* 0x000fce0000000000 */
[----:B0-----:R-:W-:Y:S05]  /*26320*/  CALL.ABS.NOINC R2 ;  /* 0x0000000002007343 */ /* 0x001fea0003c00000 */
.L_x_726:
[----:B------:R-:W-:Y:S05]  /*26330*/  BSYNC B6 ;  /* 0x0000000000067941 */ /* 0x000fea0003800000 */
.L_x_725:
[----:B0-----:R-:W2:Y:S01]  /*26340*/  LDL R2, [R1+0x4] ;  /* 0x0000040001027983 */ /* 0x001ea20000100800 */
        /* <DEDUP_REMOVED lines=20> */
.L_x_728:
[----:B------:R-:W-:Y:S05]  /*26490*/  BSYNC B6 ;  /* 0x0000000000067941 */ /* 0x000fea0003800000 */
.L_x_727:
[----:B------:R-:W2:Y:S01]  /*264a0*/  LDL R2, [R1+0x8] ;  /* 0x0000080001027983 */ /* 0x000ea20000100800 */
[----:B------:R-:W-:Y:S01]  /*264b0*/  BSSY B6, `(.L_x_729) ;  /* 0x0000013000067945 */ /* 0x000fe20003800000 */
[----:B--2---:R-:W-:-:S13]  /*264c0*/  LOP3.LUT P6, RZ, R2, 0x1, RZ, 0xc0, !PT ;  /* 0x0000000102ff7812 */ /* 0x004fda00078cc0ff */
        /* <DEDUP_REMOVED lines=17> */
.L_x_730:
[----:B------:R-:W-:Y:S05]  /*265e0*/  BSYNC B6 ;  /* 0x0000000000067941 */ /* 0x000fea0003800000 */
.L_x_729:
[----:B------:R-:W2:Y:S01]  /*265f0*/  LDL.LU R2, [R1] ;  /* 0x0000000001027983 */ /* 0x000ea20000300800 */
[----:B------:R-:W-:-:S03]  /*26600*/  ULDC.64 UR4, c[0x0][0x9f8] ;  /* 0x00027e0000047ab9 */ /* 0x000fc60000000a00 */
[----:B------:R-:W3:Y:S04]  /*26610*/  LDL.LU R0, [R1+0x20] ;  /* 0x0000200001007983 */ /* 0x000ee80000300800 */
[----:B------:R-:W4:Y:S01]  /*26620*/  LDL R8, [R1+0x1c] ;  /* 0x00001c0001087983 */ /* 0x000f220000100800 */
[----:B------:R-:W-:-:S04]  /*26630*/  ISETP.NE.U32.AND P0, PT, RZ, UR4, PT ;  /* 0x00000004ff007c0c */ /* 0x000fc8000bf05070 */
[----:B------:R-:W-:-:S13]  /*26640*/  ISETP.NE.AND.EX P0, PT, RZ, UR5, PT, P0 ;  /* 0x00000005ff007c0c */ /* 0x000fda000bf05300 */
[----:B--2---:R-:W-:-:S04]  /*26650*/  @P0 IADD3 R2, P1, R2, UR4, RZ ;  /* 0x0000000402020c10 */ /* 0x004fc8000ff3e0ff */
[----:B---3--:R-:W-:Y:S01]  /*26660*/  @P0 IADD3.X R3, R0, UR5, RZ, P1, !PT ;  /* 0x0000000500030c10 */ /* 0x008fe20008ffe4ff */
[----:B------:R-:W-:-:S04]  /*26670*/  ULDC.64 UR4, c[0x0][0xa08] ;  /* 0x0002820000047ab9 */ /* 0x000fc80000000a00 */
[----:B----4-:R0:W2:Y:S02]  /*26680*/  @P0 LDG.E R8, desc[UR54][R2.64] ;  /* 0x0000003602080981 */ /* 0x0100a4000c1e1900 */
[----:B0-----:R-:W0:Y:S01]  /*26690*/  LDC.64 R2, c[0x0][0x418] ;  /* 0x00010600ff027b82 */ /* 0x001e220000000a00 */
[----:B--2---:R-:W-:Y:S01]  /*266a0*/  SHF.R.S32.HI R9, RZ, 0x1f, R8 ;  /* 0x0000001fff097819 */ /* 0x004fe20000011408 */
[----:B------:R1:W-:Y:S01]  /*266b0*/  @P0 STL [R1+0x1c], R8 ;  /* 0x00001c0801000387 */ /* 0x0003e20000100800 */
[----:B0-----:R-:W-:Y:S01]  /*266c0*/  LOP3.LUT P0, RZ, R2, UR4, RZ, 0xfc, !PT ;  /* 0x0000000402ff7c12 */ /* 0x001fe2000f80fcff */
[----:B------:R-:W-:Y:S02]  /*266d0*/  UMOV UR4, 0xffffffff ;  /* 0xffffffff00047882 */ /* 0x000fe40000000000 */
[----:B------:R1:W-:Y:S01]  /*266e0*/  STL [R1+0x20], R9 ;  /* 0x0000200901007387 */ /* 0x0003e20000100800 */
[----:B------:R-:W-:-:S04]  /*266f0*/  LOP3.LUT P0, RZ, R3, UR5, RZ, 0xfc, P0 ;  /* 0x0000000503ff7c12 */ /* 0x000fc8000800fcff */
[----:B------:R-:W-:Y:S01]  /*26700*/  SEL R0, R8, RZ, !P0 ;  /* 0x000000ff08007207 */ /* 0x000fe20004000000 */
[----:B------:R-:W-:Y:S08]  /*26710*/  BRA.DIV UR4, `(.L_x_731) ;  /* 0x0000006604c07947 */ /* 0x000ff0000b800000 */
[----:B------:R-:W0:Y:S02]  /*26720*/  S2R R4, SR_TID.X ;  /* 0x0000000000047919 */ /* 0x000e240000002100 */
[----:B0-----:R-:W-:-:S04]  /*26730*/  SHF.R.U32.HI R4, RZ, 0x5, R4 ;  /* 0x00000005ff047819 */ /* 0x001fc80000011604 */
[----:B------:R-:W-:-:S05]  /*26740*/  LOP3.LUT R4, R4, 0x3, RZ, 0xc0, !PT ;  /* 0x0000000304047812 */ /* 0x000fca00078ec0ff */
[----:B------:R0:W2:Y:S02]  /*26750*/  SHFL.IDX PT, R14, R4, RZ, 0x1f ;  /* 0x00001fff040e7589 */ /* 0x0000a400000e0000 */
.L_x_905:
[----:B0-----:R-:W3:Y:S01]  /*26760*/  LDL.LU R4, [R1+0x8] ;  /* 0x0000080001047983 */ /* 0x001ee20000300800 */
[----:B------:R-:W-:Y:S02]  /*26770*/  PLOP3.LUT P1, PT, PT, PT, PT, 0x8, 0x0 ;  /* 0x000000000000781c */ /* 0x000fe40003f2e170 */
[----:B--2---:R-:W-:Y:S01]  /*26780*/  ISETP.NE.AND P0, PT, R14, RZ, PT ;  /* 0x000000ff0e00720c */ /* 0x004fe20003f05270 */
[----:B------:R0:W-:Y:S01]  /*26790*/  STL [R1], R0 ;  /* 0x0000000001007387 */ /* 0x0001e20000100800 */
[----:B---3--:R-:W-:-:S09]  /*267a0*/  LOP3.LUT R4, R4, 0xfffffffe, RZ, 0xc0, !PT ;  /* 0xfffffffe04047812 */ /* 0x008fd200078ec0ff */
[----:B------:R-:W-:-:S05]  /*267b0*/  @P1 LOP3.LUT R4, R4, 0x1, RZ, 0xfc, !PT ;  /* 0x0000000104041812 */ /* 0x000fca00078efcff */
[----:B------:R0:W-:Y:S01]  /*267c0*/  STL [R1+0x8], R4 ;  /* 0x0000080401007387 */ /* 0x0001e20000100800 */
[----:B------:R-:W-:Y:S05]  /*267d0*/  @P0 BRA `(.L_x_732) ;  /* 0x0000000400c80947 */ /* 0x000fea0003800000 */
[----:B------:R-:W-:-:S03]  /*267e0*/  UMOV UR4, 0xffffffff ;  /* 0xffffffff00047882 */ /* 0x000fc60000000000 */
[----:B------:R-:W-:Y:S05]  /*267f0*/  BRA.DIV UR4, `(.L_x_733) ;  /* 0x0000006604bc7947 */ /* 0x000fea000b800000 */
[----:B------:R-:W-:-:S13]  /*26800*/  ELECT P6, URZ, PT ;  /* 0x00000000003f782f */ /* 0x000fda00038c0000 */
.L_x_908:
[----:B------:R-:W-:Y:S05]  /*26810*/  @!P6 BRA `(.L_x_732) ;  /* 0x0000000400b8e947 */ /* 0x000fea0003800000 */
[----:B0-----:R-:W2:Y:S01]  /*26820*/  LDL R0, [R1+0x48] ;  /* 0x0000480001007983 */ /* 0x001ea20000100800 */
[----:B------:R-:W-:-:S04]  /*26830*/  ISETP.NE.U32.AND P0, PT, R2, RZ, PT ;  /* 0x000000ff0200720c */ /* 0x000fc80003f05070 */
[----:B------:R-:W-:Y:S01]  /*26840*/  ISETP.NE.AND.EX P0, PT, R3, RZ, PT, P0 ;  /* 0x000000ff0300720c */ /* 0x000fe20003f05300 */
[----:B--2---:R-:W-:-:S12]  /*26850*/  VIADD R0, R0, 0xffffffff ;  /* 0xffffffff00007836 */ /* 0x004fd80000000000 */
[----:B------:R-:W-:Y:S05]  /*26860*/  @!P0 BRA `(.L_x_734) ;  /* 0x0000000000488947 */ /* 0x000fea0003800000 */
[----:B------:R-:W0:Y:S01]  /*26870*/  LDC R7, c[0x0][0x43c] ;  /* 0x00010f00ff077b82 */ /* 0x000e220000000800 */
[----:B------:R-:W-:Y:S01]  /*26880*/  ULDC.64 UR4, c[0x0][0x428] ;  /* 0x00010a0000047ab9 */ /* 0x000fe20000000a00 */
[----:B0-----:R-:W-:-:S13]  /*26890*/  ISETP.NE.AND P0, PT, R7, 0x1, PT ;  /* 0x000000010700780c */ /* 0x001fda0003f05270 */
[----:B------:R-:W0:Y:S02]  /*268a0*/  @P0 LDC.64 R4, c[0x0][0x440] ;  /* 0x00011000ff040b82 */ /* 0x000e240000000a00 */
[----:B0-----:R-:W-:Y:S01]  /*268b0*/  @P0 IMAD.HI.U32 R6, R0, R4, RZ ;  /* 0x0000000400060227 */ /* 0x001fe200078e00ff */
[----:B------:R-:W-:-:S04]  /*268c0*/  MOV R4, R0 ;  /* 0x0000000000047202 */ /* 0x000fc80000000f00 */
        /* <DEDUP_REMOVED lines=10> */
[----:B------:R-:W2:Y:S04]  /*26970*/  LDG.E R2, desc[UR54][R2.64] ;  /* 0x0000003602027981 */ /* 0x000ea8000c1e1900 */
[----:B--2---:R0:W-:Y:S02]  /*26980*/  STL [R1], R2 ;  /* 0x0000000201007387 */ /* 0x0041e40000100800 */
.L_x_734:
[----:B-1----:R-:W2:Y:S04]  /*26990*/  LDL R9, [R1+0x4] ;  /* 0x0000040001097983 */ /* 0x002ea80000100800 */
[----:B0-----:R-:W2:Y:S04]  /*269a0*/  LDL R2, [R1+0xc] ;  /* 0x00000c0001027983 */ /* 0x001ea80000100800 */
[----:B------:R-:W3:Y:S01]  /*269b0*/  LDL R3, [R1+0x14] ;  /* 0x0000140001037983 */ /* 0x000ee20000100800 */
[----:B------:R-:W0:Y:S02]  /*269c0*/  S2R R8, SR_TID.X ;  /* 0x0000000000087919 */ /* 0x000e240000002100 */
[----:B0-----:R-:W-:-:S04]  /*269d0*/  LOP3.LUT R8, R8, 0x7f, RZ, 0xc0, !PT ;  /* 0x0000007f08087812 */ /* 0x001fc800078ec0ff */
[----:B------:R-:W-:Y:S01]  /*269e0*/  ISETP.NE.AND P1, PT, R8, RZ, PT ;  /* 0x000000ff0800720c */ /* 0x000fe20003f25270 */
[----:B--2---:R-:W-:Y:S01]  /*269f0*/  IMAD R2, R2, 0x8, R9 ;  /* 0x0000000802027824 */ /* 0x004fe200078e0209 */
[----:B---3--:R-:W-:-:S04]  /*26a00*/  SHF.L.U32 R4, R3, 0x1f, RZ ;  /* 0x0000001f03047819 */ /* 0x008fc800000006ff */
[----:B------:R-:W0:Y:S02]  /*26a10*/  SYNCS.PHASECHK.TRANS64.TRYWAIT P0, [R2+URZ+0x33480], R4 ;  /* 0x03348004020075a7 */ /* 0x000e24000800017f */
[----:B0-----:R-:W-:Y:S05]  /*26a20*/  @!P0 BRA `(.L_x_735) ;  /* 0x0000006400508947 */ /* 0x001fea0003800000 */
.L_x_909:
        /* <DEDUP_REMOVED lines=8> */
.L_x_736:
[----:B------:R-:W2:Y:S04]  /*26ab0*/  LDL R7, [R1+0x4] ;  /* 0x0000040001077983 */ /* 0x000ea80000100800 */
[----:B------:R-:W2:Y:S04]  /*26ac0*/  LDL R3, [R1+0xc] ;  /* 0x00000c0001037983 */ /* 0x000ea80000100800 */
[----:B------:R-:W3:Y:S04]  /*26ad0*/  LDL R6, [R1+0x24] ;  /* 0x0000240001067983 */ /* 0x000ee80000100800 */
[----:B------:R-:W4:Y:S01]  /*26ae0*/  LDL R5, [R1] ;  /* 0x0000000001057983 */ /* 0x000f220000100800 */
[----:B------:R-:W-:Y:S01]  /*26af0*/  R2UR UR9, R2 ;  /* 0x00000000020972ca */ /* 0x000fe200000e0000 */
[----:B------:R-:W-:Y:S01]  /*26b00*/  UIADD3 UR4, UP0, UR40, 0x470, URZ ;  /* 0x0000047028047890 */ /* 0x000fe2000ff1e03f */
[----:B------:R-:W-:Y:S01]  /*26b10*/  R2UR UR12, R18 ;  /* 0x00000000120c72ca */ /* 0x000fe200000e0000 */
[----:B------:R-:W-:Y:S01]  /*26b20*/  UMOV UR10, URZ ;  /* 0x0000003f000a7c82 */ /* 0x000fe20008000000 */
[----:B------:R-:W-:Y:S01]  /*26b30*/  UMOV UR6, 0x0 ;  /* 0x0000000000067882 */ /* 0x000fe20000000000 */
[----:B------:R-:W-:Y:S01]  /*26b40*/  UIADD3.X UR5, URZ, UR41, URZ, UP0, !UPT ;  /* 0x000000293f057290 */ /* 0x000fe200087fe43f */
[----:B------:R-:W-:Y:S01]  /*26b50*/  UMOV UR7, 0x14f00000 ;  /* 0x14f0000000077882 */ /* 0x000fe20000000000 */
[----:B------:R-:W-:-:S06]  /*26b60*/  UMOV UR16, 0x40 ;  /* 0x0000004000107882 */ /* 0x000fcc0000000000 */
[----:B------:R-:W-:Y:S01]  /*26b70*/  UIADD3 UR9, UR9, 0x33470, URZ ;  /* 0x0003347009097890 */ /* 0x000fe2000fffe03f */
[----:B--2---:R-:W-:Y:S02]  /*26b80*/  IMAD R3, R3, 0x7800, R7 ;  /* 0x0000780003037824 */ /* 0x004fe400078e0207 */
[----:B---3--:R-:W-:-:S03]  /*26b90*/  IMAD R0, R0, 0xa0, R6 ;  /* 0x000000a000007824 */ /* 0x008fc600078e0206 */
[----:B------:R-:W-:Y:S02]  /*26ba0*/  R2UR UR15, R3 ;  /* 0x00000000030f72ca */ /* 0x000fe400000e0000 */
[----:B----4-:R-:W-:Y:S02]  /*26bb0*/  R2UR UR13, R5 ;  /* 0x00000000050d72ca */ /* 0x010fe400000e0000 */
[----:B------:R-:W-:-:S09]  /*26bc0*/  R2UR UR11, R0 ;  /* 0x00000000000b72ca */ /* 0x000fd200000e0000 */
[----:B------:R-:W-:Y:S02]  /*26bd0*/  UIADD3 UR8, UR15, 0xf200, URZ ;  /* 0x0000f2000f087890 */ /* 0x000fe4000fffe03f */
[----:B------:R-:W-:Y:S02]  /*26be0*/  UIADD3 UR14, UR15, 0x11a00, URZ ;  /* 0x00011a000f0e7890 */ /* 0x000fe4000fffe03f */
[----:B------:R-:W-:-:S05]  /*26bf0*/  UIADD3 UR15, UR15, 0x14200, URZ ;  /* 0x000142000f0f7890 */ /* 0x000fca000fffe03f */
[----:B------:R1:W-:Y:S02]  /*26c00*/  UTMALDG.4D [UR8], [UR4], desc[UR6] ;  /* 0x00000608040075b4 */ /* 0x0003e40008019000 */
[----:B-1----:R-:W-:Y:S01]  /*26c10*/  UMOV UR8, UR14 ;  /* 0x0000000e00087c82 */ /* 0x002fe20008000000 */
[----:B------:R-:W-:Y:S01]  /*26c20*/  UMOV UR10, UR16 ;  /* 0x00000010000a7c82 */ /* 0x000fe20008000000 */
[----:B------:R-:W-:Y:S01]  /*26c30*/  UMOV UR14, 0x80 ;  /* 0x00000080000e7882 */ /* 0x000fe20000000000 */
[----:B------:R1:W-:Y:S02]  /*26c40*/  UTMALDG.4D [UR8], [UR4], desc[UR6] ;  /* 0x00000608040075b4 */ /* 0x0003e40008019000 */
[----:B-1----:R-:W-:Y:S01]  /*26c50*/  UMOV UR8, UR15 ;  /* 0x0000000f00087c82 */ /* 0x002fe20008000000 */
[----:B------:R-:W-:Y:S02]  /*26c60*/  UMOV UR10, UR14 ;  /* 0x0000000e000a7c82 */ /* 0x000fe40008000000 */
[----:B------:R1:W-:Y:S01]  /*26c70*/  UTMALDG.4D [UR8], [UR4], desc[UR6] ;  /* 0x00000608040075b4 */ /* 0x0003e20008019000 */
[----:B------:R-:W2:Y:S02]  /*26c80*/  SYNCS.PHASECHK.TRANS64.TRYWAIT P0, [R2+URZ+0x33440], R4 ;  /* 0x03344004020075a7 */ /* 0x000ea4000800017f */
[----:B-12---:R-:W-:Y:S05]  /*26c90*/  @!P0 BRA `(.L_x_737) ;  /* 0x0000006000c88947 */ /* 0x006fea0003800000 */
.L_x_910:
        /* <DEDUP_REMOVED lines=8> */
.L_x_738:
[----:B------:R-:W2:Y:S04]  /*26d20*/  LDL R5, [R1] ;  /* 0x0000000001057983 */ /* 0x000ea80000100800 */
[----:B01----:R-:W3:Y:S01]  /*26d30*/  LDL.LU R4, [R1+0x8] ;  /* 0x0000080001047983 */ /* 0x003ee20000300800 */
[----:B------:R-:W-:Y:S01]  /*26d40*/  R2UR UR15, R3 ;  /* 0x00000000030f72ca */ /* 0x000fe200000e0000 */
[----:B------:R-:W-:Y:S01]  /*26d50*/  UIADD3 UR4, UP0, UR40, 0x370, URZ ;  /* 0x0000037028047890 */ /* 0x000fe2000ff1e03f */
[----:B------:R-:W-:Y:S01]  /*26d60*/  R2UR UR9, R2 ;  /* 0x00000000020972ca */ /* 0x000fe200000e0000 */
[----:B------:R-:W-:Y:S01]  /*26d70*/  UMOV UR10, URZ ;  /* 0x0000003f000a7c82 */ /* 0x000fe20008000000 */
[----:B------:R-:W-:Y:S01]  /*26d80*/  R2UR UR11, R0 ;  /* 0x00000000000b72ca */ /* 0x000fe200000e0000 */
[----:B------:R-:W-:Y:S01]  /*26d90*/  UIADD3.X UR5, URZ, UR41, URZ, UP0, !UPT ;  /* 0x000000293f057290 */ /* 0x000fe200087fe43f */
[----:B------:R-:W-:Y:S01]  /*26da0*/  R2UR UR12, R18 ;  /* 0x00000000120c72ca */ /* 0x000fe200000e0000 */
[----:B------:R-:W-:Y:S01]  /*26db0*/  UMOV UR6, 0x0 ;  /* 0x0000000000067882 */ /* 0x000fe20000000000 */
[----:B------:R-:W-:Y:S01]  /*26dc0*/  PLOP3.LUT P0, PT, PT, PT, PT, 0x80, 0x0 ;  /* 0x000000000000781c */ /* 0x000fe20003f0f070 */
[----:B------:R-:W-:Y:S01]  /*26dd0*/  UMOV UR7, 0x14f00000 ;  /* 0x14f0000000077882 */ /* 0x000fe20000000000 */
[----:B------:R-:W-:-:S03]  /*26de0*/  UMOV UR16, 0x40 ;  /* 0x0000004000107882 */ /* 0x000fc60000000000 */
[----:B------:R-:W-:Y:S02]  /*26df0*/  UIADD3 UR8, UR15, 0x24200, URZ ;  /* 0x000242000f087890 */ /* 0x000fe4000fffe03f */
[----:B------:R-:W-:Y:S02]  /*26e00*/  UIADD3 UR9, UR9, 0x33430, URZ ;  /* 0x0003343009097890 */ /* 0x000fe4000fffe03f */
[----:B------:R-:W-:Y:S02]  /*26e10*/  UIADD3 UR14, UR15, 0x26a00, URZ ;  /* 0x00026a000f0e7890 */ /* 0x000fe4000fffe03f */
[----:B------:R-:W-:Y:S01]  /*26e20*/  UIADD3 UR15, UR15, 0x29200, URZ ;  /* 0x000292000f0f7890 */ /* 0x000fe2000fffe03f */
[----:B--2---:R-:W-:Y:S02]  /*26e30*/  R2UR UR13, R5 ;  /* 0x00000000050d72ca */ /* 0x004fe400000e0000 */
[----:B---3--:R-:W-:-:S04]  /*26e40*/  LOP3.LUT R4, R4, 0xfffffffe, RZ, 0xc0, !PT ;  /* 0xfffffffe04047812 */ /* 0x008fc800078ec0ff */
[----:B------:R-:W-:-:S07]  /*26e50*/  @P0 LOP3.LUT R4, R4, 0x1, RZ, 0xfc, !PT ;  /* 0x0000000104040812 */ /* 0x000fce00078efcff */
[----:B------:R0:W-:Y:S01]  /*26e60*/  UTMALDG.4D [UR8], [UR4], desc[UR6] ;  /* 0x00000608040075b4 */ /* 0x0001e20008019000 */
[----:B------:R2:W-:Y:S01]  /*26e70*/  STL [R1+0x8], R4 ;  /* 0x0000080401007387 */ /* 0x0005e20000100800 */
[----:B0-----:R-:W-:Y:S01]  /*26e80*/  UMOV UR8, UR14 ;  /* 0x0000000e00087c82 */ /* 0x001fe20008000000 */
[----:B------:R-:W-:Y:S01]  /*26e90*/  UMOV UR10, UR16 ;  /* 0x00000010000a7c82 */ /* 0x000fe20008000000 */
[----:B------:R-:W-:Y:S01]  /*26ea0*/  UMOV UR14, 0x80 ;  /* 0x00000080000e7882 */ /* 0x000fe20000000000 */
[----:B------:R0:W-:Y:S02]  /*26eb0*/  UTMALDG.4D [UR8], [UR4], desc[UR6] ;  /* 0x00000608040075b4 */ /* 0x0001e40008019000 */
[----:B0-----:R-:W-:Y:S01]  /*26ec0*/  UMOV UR8, UR15 ;  /* 0x0000000f00087c82 */ /* 0x001fe20008000000 */
[----:B------:R-:W-:Y:S02]  /*26ed0*/  UMOV UR10, UR14 ;  /* 0x0000000e000a7c82 */ /* 0x000fe40008000000 */
[----:B------:R2:W-:Y:S02]  /*26ee0*/  UTMALDG.4D [UR8], [UR4], desc[UR6] ;  /* 0x00000608040075b4 */ /* 0x0005e40008019000 */
[----:B--2---:R-:W-:Y:S01]  /*26ef0*/  NOP ;  /* 0x0000000000007918 */ /* 0x004fe20000000000 */
.L_x_732:
[----:B------:R-:W2:Y:S04]  /*26f00*/  LDL R2, [R1+0x4] ;  /* 0x0000040001027983 */ /* 0x000ea80000100800 */
[----:B------:R-:W3:Y:S04]  /*26f10*/  LDL.LU R3, [R1+0x38] ;  /* 0x0000380001037983 */ /* 0x000ee80000300800 */
[----:B------:R-:W4:Y:S04]  /*26f20*/  LDL.LU R5, [R1+0x30] ;  /* 0x0000300001057983 */ /* 0x000f280000300800 */
[----:B0-----:R-:W5:Y:S01]  /*26f30*/  LDL.LU R4, [R1+0x40] ;  /* 0x0000400001047983 */ /* 0x001f620000300800 */
[----:B------:R-:W-:Y:S05]  /*26f40*/  WARPSYNC.ALL ;  /* 0x0000000000007948 */ /* 0x000fea0003800000 */
[----:B------:R-:W-:Y:S01]  /*26f50*/  ULDC.64 UR4, c[0x0][0x298] ;  /* 0x0000a60000047ab9 */ /* 0x000fe20000000a00 */
[----:B------:R-:W-:Y:S01]  /*26f60*/  ULDC.64 UR6, c[0x0][0xa00] ;  /* 0x0002800000067ab9 */ /* 0x000fe20000000a00 */
[----:B------:R-:W-:Y:S01]  /*26f70*/  BSSY B6, `(.L_x_739) ;  /* 0x0000024000067945 */ /* 0x000fe20003800000 */
[----:B------:R-:W-:Y:S01]  /*26f80*/  BAR.SYNC.DEFER_BLOCKING 0x8, 0x180 ;  /* 0x0206000000007b1d */ /* 0x000fe20000010000 */
[----:B------:R-:W-:-:S04]  /*26f90*/  ISETP.NE.U32.AND P0, PT, RZ, UR6, PT ;  /* 0x00000006ff007c0c */ /* 0x000fc8000bf05070 */
[----:B------:R-:W-:Y:S01]  /*26fa0*/  ISETP.NE.AND.EX P0, PT, RZ, UR7, PT, P0 ;  /* 0x00000007ff007c0c */ /* 0x000fe2000bf05300 */
[----:B--2---:R-:W-:Y:S01]  /*26fb0*/  VIADD R2, R2, 0x1e200 ;  /* 0x0001e20002027836 */ /* 0x004fe20000000000 */
[----:B---3--:R-:W-:-:S04]  /*26fc0*/  SHF.R.S32.HI R0, RZ, 0x1f, R3 ;  /* 0x0000001fff007819 */ /* 0x008fc80000011403 */
[----:B------:R-:W-:Y:S02]  /*26fd0*/  LOP3.LUT P1, RZ, R2, 0x1bf, RZ, 0xc0, !PT ;  /* 0x000001bf02ff7812 */ /* 0x000fe4000782c0ff */
[----:B----4-:R-:W-:Y:S01]  /*26fe0*/  SEL R5, R5, RZ, !P0 ;  /* 0x000000ff05057207 */ /* 0x010fe20004000000 */
[----:B------:R-:W-:Y:S01]  /*26ff0*/  IMAD R0, R0, UR4, RZ ;  /* 0x0000000400007c24 */ /* 0x000fe2000f8e02ff */
[----:B-----5:R-:W-:-:S03]  /*27000*/  SEL R4, R4, RZ, !P0 ;  /* 0x000000ff04047207 */ /* 0x020fc60004000000 */
[C---:B------:R-:W-:Y:S02]  /*27010*/  IMAD R0, R3.reuse, UR5, R0 ;  /* 0x0000000503007c24 */ /* 0x040fe4000f8e0200 */
[----:B------:R-:W-:-:S05]  /*27020*/  IMAD.WIDE.U32 R2, R3, UR4, RZ ;  /* 0x0000000403027c25 */ /* 0x000fca000f8e00ff */
[----:B------:R0:W-:Y:S04]  /*27030*/  STL.64 [R1+0x38], R2 ;  /* 0x0000380201007387 */ /* 0x0001e80000100a00 */
[----:B------:R2:W-:Y:S04]  /*27040*/  STL [R1+0x30], R5 ;  /* 0x0000300501007387 */ /* 0x0005e80000100800 */
[----:B------:R2:W-:Y:S01]  /*27050*/  STL [R1+0x54], R4 ;  /* 0x0000540401007387 */ /* 0x0005e20000100800 */
[----:B0-----:R-:W-:Y:S01]  /*27060*/  IMAD.IADD R2, R3, 0x1, R0 ;  /* 0x0000000103027824 */ /* 0x001fe200078e0200 */
[----:B------:R-:W-:-:S05]  /*27070*/  SHF.R.S32.HI R0, RZ, 0x1f, R18 ;  /* 0x0000001fff007819 */ /* 0x000fca0000011412 */
[----:B------:R2:W-:Y:S04]  /*27080*/  STL [R1+0x50], R0 ;  /* 0x0000500001007387 */ /* 0x0005e80000100800 */
[----:B------:R2:W-:Y:S01]  /*27090*/  STL [R1+0x40], R2 ;  /* 0x0000400201007387 */ /* 0x0005e20000100800 */
[----:B------:R-:W-:Y:S05]  /*270a0*/  @!P1 BRA `(.L_x_740) ;  /* 0x0000000000409947 */ /* 0x000fea0003800000 */
[----:B--2---:R-:W-:Y:S01]  /*270b0*/  MOV R2, 0x0 ;  /* 0x0000000000027802 */ /* 0x004fe20000000f00 */
[----:B------:R-:W-:Y:S01]  /*270c0*/  ULDC.64 UR4, c[0x4][0xc0] ;  /* 0x0100300000047ab9 */ /* 0x000fe20000000a00 */
[----:B------:R-:W-:Y:S01]  /*270d0*/  ULDC.64 UR6, c[0x4][0xc8] ;  /* 0x0100320000067ab9 */ /* 0x000fe20000000a00 */
[----:B------:R-:W-:Y:S01]  /*270e0*/  ULDC.64 UR8, c[0x4][0x28] ;  /* 0x01000a0000087ab9 */ /* 0x000fe20000000a00 */
[----:B------:R-:W-:Y:S01]  /*270f0*/  MOV R4, UR4 ;  /* 0x0000000400047c02 */ /* 0x000fe20008000f00 */
[----:B------:R-:W-:Y:S01]  /*27100*/  IMAD.U32 R5, RZ, RZ, UR5 ;  /* 0x00000005ff057e24 */ /* 0x000fe2000f8e00ff */
[----:B------:R-:W0:Y:S01]  /*27110*/  LDC.64 R2, c[0x4][R2] ;  /* 0x0100000002027b82 */ /* 0x000e220000000a00 */
[----:B------:R-:W-:Y:S01]  /*27120*/  IMAD.U32 R6, RZ, RZ, UR6 ;  /* 0x00000006ff067e24 */ /* 0x000fe2000f8e00ff */
[----:B------:R-:W-:Y:S01]  /*27130*/  MOV R10, UR8 ;  /* 0x00000008000a7c02 */ /* 0x000fe20008000f00 */
[----:B------:R-:W-:Y:S01]  /*27140*/  IMAD.U32 R7, RZ, RZ, UR7 ;  /* 0x00000007ff077e24 */ /* 0x000fe2000f8e00ff */
[----:B------:R-:W-:Y:S01]  /*27150*/  MOV R13, RZ ;  /* 0x000000ff000d7202 */ /* 0x000fe20000000f00 */
[----:B------:R-:W-:-:S02]  /*27160*/  IMAD.U32 R11, RZ, RZ, UR9 ;  /* 0x00000009ff0b7e24 */ /* 0x000fc4000f8e00ff */
[----:B-1----:R-:W-:Y:S02]  /*27170*/  IMAD.MOV.U32 R8, RZ, RZ, 0x70 ;  /* 0x00000070ff087424 */ /* 0x002fe400078e00ff */
[----:B------:R-:W-:-:S07]  /*27180*/  IMAD.MOV.U32 R12, RZ, RZ, 0x1 ;  /* 0x00000001ff0c7424 */ /* 0x000fce00078e00ff */
[----:B------:R-:W-:-:S07]  /*27190*/  LEPC R20, `(.L_x_740) ;  /* 0x000000001014794e */ /* 0x000fce0000000000 */
[----:B0-----:R-:W-:Y:S05]  /*271a0*/  CALL.ABS.NOINC R2 ;  /* 0x0000000002007343 */ /* 0x001fea0003c00000 */
.L_x_740:
[----:B------:R-:W-:Y:S05]  /*271b0*/  BSYNC B6 ;  /* 0x0000000000067941 */ /* 0x000fea0003800000 */
.L_x_739:
[----:B--2---:R-:W2:Y:S01]  /*271c0*/  LDL.LU R4, [R1+0x40] ;  /* 0x0000400001047983 */ /* 0x004ea20000300800 */
[----:B------:R-:W0:Y:S01]  /*271d0*/  LDC R7, c[0x0][0x448] ;  /* 0x00011200ff077b82 */ /* 0x000e220000000800 */
[----:B------:R-:W-:Y:S01]  /*271e0*/  ULDC.64 UR4, c[0x0][0x2d8] ;  /* 0x0000b60000047ab9 */ /* 0x000fe20000000a00 */
[----:B------:R-:W-:Y:S01]  /*271f0*/  IMAD.SHL.U32 R17, R17, 0x80, RZ ;  /* 0x0000008011117824 */ /* 0x000fe200078e00ff */
[----:B------:R-:W2:Y:S01]  /*27200*/  LDL.LU.64 R2, [R1+0x38] ;  /* 0x0000380001027983 */ /* 0x000ea20000300a00 */
[----:B------:R-:W-:-:S03]  /*27210*/  ULDC.64 UR6, c[0x0][0x280] ;  /* 0x0000a00000067ab9 */ /* 0x000fc60000000a00 */
[----:B------:R-:W3:Y:S04]  /*27220*/  LDL.LU R0, [R1+0x50] ;  /* 0x0000500001007983 */ /* 0x000ee80000300800 */
[----:B------:R-:W4:Y:S04]  /*27230*/  LDL.LU R6, [R1+0x54] ;  /* 0x0000540001067983 */ /* 0x000f280000300800 */
[----:B------:R-:W4:Y:S01]  /*27240*/  LDL.LU R5, [R1+0x30] ;  /* 0x0000300001057983 */ /* 0x000f220000300800 */
[----:B------:R-:W0:Y:S01]  /*27250*/  S2R R10, SR_TID.X ;  /* 0x00000000000a7919 */ /* 0x000e220000002100 */
[----:B-1----:R-:W1:Y:S01]  /*27260*/  S2R R8, SR_TID.X ;  /* 0x0000000000087919 */ /* 0x002e620000002100 */
[----:B0-----:R-:W-:Y:S01]  /*27270*/  ISETP.NE.AND P0, PT, R7, 0x1, PT ;  /* 0x000000010700780c */ /* 0x001fe20003f05270 */
[----:B------:R-:W-:-:S02]  /*27280*/  IMAD.SHL.U32 R10, R10, 0x10, RZ ;  /* 0x000000100a0a7824 */ /* 0x000fc400078e00ff */
[----:B-1----:R-:W-:-:S03]  /*27290*/  IMAD.SHL.U32 R9, R8, 0x10, RZ ;  /* 0x0000001008097824 */ /* 0x002fc600078e00ff */
[----:B------:R-:W-:-:S04]  /*272a0*/  LOP3.LUT R10, R10, 0x30, RZ, 0xc0, !PT ;  /* 0x000000300a0a7812 */ /* 0x000fc800078ec0ff */
[C---:B------:R-:W-:Y:S02]  /*272b0*/  LOP3.LUT R11, R10.reuse, 0x40, RZ, 0xfc, !PT ;  /* 0x000000400a0b7812 */ /* 0x040fe400078efcff */
[----:B------:R-:W-:Y:S02]  /*272c0*/  LOP3.LUT R10, R10, 0x80, RZ, 0xfc, !PT ;  /* 0x000000800a0a7812 */ /* 0x000fe400078efcff */
[----:B------:R-:W-:Y:S01]  /*272d0*/  LOP3.LUT R9, R9, 0x30, RZ, 0xc0, !PT ;  /* 0x0000003009097812 */ /* 0x000fe200078ec0ff */
[----:B--2---:R-:W-:Y:S02]  /*272e0*/  IMAD.MOV.U32 R3, RZ, RZ, R4 ;  /* 0x000000ffff037224 */ /* 0x004fe400078e0004 */
[----:B------:R-:W0:Y:S01]  /*272f0*/  S2R R4, SR_TID.X ;  /* 0x0000000000047919 */ /* 0x000e220000002100 */
[----:B---3--:R-:W-:Y:S02]  /*27300*/  IMAD R0, R0, UR4, RZ ;  /* 0x0000000400007c24 */ /* 0x008fe4000f8e02ff */
[----:B------:R-:W-:-:S04]  /*27310*/  IMAD.WIDE.U32 R2, R18, UR4, R2 ;  /* 0x0000000412027c25 */ /* 0x000fc8000f8e0002 */
[----:B------:R-:W-:Y:S01]  /*27320*/  IMAD R0, R18, UR5, R0 ;  /* 0x0000000512007c24 */ /* 0x000fe2000f8e0200 */
[----:B------:R-:W-:-:S03]  /*27330*/  ULDC.64 UR4, c[0x0][0x2e0] ;  /* 0x0000b80000047ab9 */ /* 0x000fc60000000a00 */
[----:B------:R-:W-:Y:S02]  /*27340*/  IMAD.IADD R3, R3, 0x1, R0 ;  /* 0x0000000103037824 */ /* 0x000fe400078e0200 */
[----:B----4-:R-:W-:Y:S02]  /*27350*/  IMAD R0, R6, UR4, RZ ;  /* 0x0000000406007c24 */ /* 0x010fe4000f8e02ff */
[C---:B------:R-:W-:Y:S01]  /*27360*/  IMAD.WIDE.U32 R2, R5.reuse, UR4, R2 ;  /* 0x0000000405027c25 */ /* 0x040fe2000f8e0002 */
[----:B------:R-:W1:Y:S03]  /*27370*/  @P0 LDC R6, c[0x0][0x450] ;  /* 0x00011400ff060b82 */ /* 0x000e660000000800 */
[----:B------:R-:W-:Y:S01]  /*27380*/  IMAD R0, R5, UR5, R0 ;  /* 0x0000000505007c24 */ /* 0x000fe2000f8e0200 */
[----:B------:R-:W-:-:S03]  /*27390*/  ULDC.64 UR4, c[0x0][0x2d0] ;  /* 0x0000b40000047ab9 */ /* 0x000fc60000000a00 */
[----:B------:R-:W-:Y:S01]  /*273a0*/  IMAD.IADD R3, R3, 0x1, R0 ;  /* 0x0000000103037824 */ /* 0x000fe200078e0200 */
[C---:B0-----:R-:W-:Y:S02]  /*273b0*/  LOP3.LUT R5, R4.reuse, 0x7f, RZ, 0xc0, !PT ;  /* 0x0000007f04057812 */ /* 0x041fe400078ec0ff */
[----:B------:R-:W-:Y:S02]  /*273c0*/  SHF.L.U32 R4, R4, 0x5, RZ ;  /* 0x0000000504047819 */ /* 0x000fe400000006ff */
[----:B------:R-:W-:-:S04]  /*273d0*/  SHF.R.U32.HI R5, RZ, 0x2, R5 ;  /* 0x00000002ff057819 */ /* 0x000fc80000011605 */
[----:B------:R-:W-:Y:S02]  /*273e0*/  LOP3.LUT R4, R5, 0x60, R4, 0xf8, !PT ;  /* 0x0000006005047812 */ /* 0x000fe400078ef804 */
[----:B------:R-:W0:Y:S02]  /*273f0*/  @P0 LDC R5, c[0x0][0x44c] ;  /* 0x00011300ff050b82 */ /* 0x000e240000000800 */
[----:B------:R-:W-:-:S05]  /*27400*/  LOP3.LUT R0, R4, R17, RZ, 0xfc, !PT ;  /* 0x0000001104007212 */ /* 0x000fca00078efcff */
[----:B------:R-:W-:Y:S02]  /*27410*/  IMAD.MOV.U32 R4, RZ, RZ, R0 ;  /* 0x000000ffff047224 */ /* 0x000fe400078e0000 */
[----:B0-----:R-:W-:-:S05]  /*27420*/  @P0 IMAD.HI.U32 R5, R0, R5, RZ ;  /* 0x0000000500050227 */ /* 0x001fca00078e00ff */
[----:B-1----:R-:W-:-:S05]  /*27430*/  @P0 SHF.R.U32.HI R4, RZ, R6, R5 ;  /* 0x00000006ff040219 */ /* 0x002fca0000011605 */
[----:B------:R-:W-:Y:S02]  /*27440*/  IMAD.MOV R5, RZ, RZ, -R4 ;  /* 0x000000ffff057224 */ /* 0x000fe400078e0a04 */
[----:B------:R-:W-:-:S04]  /*27450*/  IMAD.WIDE.U32 R2, R4, UR4, R2 ;  /* 0x0000000404027c25 */ /* 0x000fc8000f8e0002 */
[----:B------:R-:W-:Y:S01]  /*27460*/  IMAD R0, R7, R5, R0 ;  /* 0x0000000507007224 */ /* 0x000fe200078e0200 */
[----:B------:R-:W-:-:S05]  /*27470*/  SHF.R.S32.HI R5, RZ, 0x1f, R4 ;  /* 0x0000001fff057819 */ /* 0x000fca0000011404 */
[----:B------:R-:W-:-:S04]  /*27480*/  IMAD R5, R5, UR4, RZ ;  /* 0x0000000405057c24 */ /* 0x000fc8000f8e02ff */
[----:B------:R-:W-:Y:S01]  /*27490*/  IMAD R4, R4, UR5, R5 ;  /* 0x0000000504047c24 */ /* 0x000fe2000f8e0205 */
[----:B------:R-:W-:-:S04]  /*274a0*/  ULDC.64 UR4, c[0x0][0x2c8] ;  /* 0x0000b20000047ab9 */ /* 0x000fc80000000a00 */
[----:B------:R-:W-:Y:S02]  /*274b0*/  IADD3 R3, R3, R4, RZ ;  /* 0x0000000403037210 */ /* 0x000fe40007ffe0ff */
[----:B------:R-:W-:Y:S01]  /*274c0*/  SHF.R.S32.HI R4, RZ, 0x1f, R0 ;  /* 0x0000001fff047819 */ /* 0x000fe20000011400 */
[----:B------:R-:W-:-:S04]  /*274d0*/  IMAD.WIDE.U32 R2, R0, UR4, R2 ;  /* 0x0000000400027c25 */ /* 0x000fc8000f8e0002 */
[----:B------:R-:W-:Y:S01]  /*274e0*/  IMAD R4, R4, UR4, RZ ;  /* 0x0000000404047c24 */ /* 0x000fe2000f8e02ff */
[----:B------:R-:W-:Y:S02]  /*274f0*/  ULDC UR4, c[0x0][0x2b8] ;  /* 0x0000ae0000047ab9 */ /* 0x000fe40000000800 */
[----:B------:R-:W-:Y:S01]  /*27500*/  ISETP.GE.AND P2, PT, R10, UR4, PT ;  /* 0x000000040a007c0c */ /* 0x000fe2000bf46270 */
[----:B------:R-:W-:Y:S01]  /*27510*/  IMAD R0, R0, UR5, R4 ;  /* 0x0000000500007c24 */ /* 0x000fe2000f8e0204 */
[----:B------:R-:W-:Y:S02]  /*27520*/  LOP3.LUT R10, R8, 0x7f, RZ, 0xc0, !PT ;  /* 0x0000007f080a7812 */ /* 0x000fe400078ec0ff */
[----:B------:R0:W5:Y:S01]  /*27530*/  LDL R8, [R1+0x34] ;  /* 0x0000340001087983 */ /* 0x0001620000100800 */
[----:B------:R-:W-:Y:S02]  /*27540*/  IADD3 R4, P3, R2, UR6, RZ ;  /* 0x0000000602047c10 */ /* 0x000fe4000ff7e0ff */
[----:B------:R-:W-:-:S02]  /*27550*/  ISETP.GE.AND P0, PT, R9, UR4, PT ;  /* 0x0000000409007c0c */ /* 0x000fc4000bf06270 */
[----:B------:R-:W-:Y:S01]  /*27560*/  ISETP.GE.AND P1, PT, R11, UR4, PT ;  /* 0x000000040b007c0c */ /* 0x000fe2000bf26270 */
[----:B------:R-:W-:Y:S01]  /*27570*/  UMOV UR4, 0xffffffff ;  /* 0xffffffff00047882 */ /* 0x000fe20000000000 */
[----:B------:R-:W-:Y:S02]  /*27580*/  IADD3.X R3, R3, UR7, R0, P3, !PT ;  /* 0x0000000703037c10 */ /* 0x000fe40009ffe400 */
[----:B------:R-:W-:Y:S01]  /*27590*/  SHF.R.U32.HI R10, RZ, 0x2, R10 ;  /* 0x00000002ff0a7819 */ /* 0x000fe2000001160a */
[----:B0-----:R-:W-:Y:S08]  /*275a0*/  BRA.DIV UR4, `(.L_x_741) ;  /* 0x0000005a04987947 */ /* 0x001ff0000b800000 */
[----:B------:R-:W2:Y:S01]  /*275b0*/  LDL.LU R6, [R1+0x4c] ;  /* 0x00004c0001067983 */ /* 0x000ea20000300800 */
[----:B------:R-:W-:-:S04]  /*275c0*/  IMAD.IADD R0, R10, 0x1, R17 ;  /* 0x000000010a007824 */ /* 0x000fc800078e0211 */
[----:B------:R-:W-:Y:S02]  /*275d0*/  VIADD R5, R0, 0x20 ;  /* 0x0000002000057836 */ /* 0x000fe40000000000 */
[----:B--2---:R-:W-:Y:S02]  /*275e0*/  IMAD R2, R6, R7, RZ ;  /* 0x0000000706027224 */ /* 0x004fe400078e02ff */
[----:B------:R-:W0:Y:S03]  /*275f0*/  SHFL.IDX PT, R7, R4, RZ, 0x1c1f ;  /* 0x001c1fff04077589 */ /* 0x000e2600000e0000 */
[----:B------:R-:W-:Y:S01]  /*27600*/  ISETP.GE.AND P4, PT, R0, R2, PT ;  /* 0x000000020000720c */ /* 0x000fe20003f86270 */
[----:B------:R-:W1:-:S12]  /*27610*/  SHFL.IDX PT, R6, R3, RZ, 0x1c1f ;  /* 0x001c1fff03067589 */ /* 0x000e5800000e0000 */
[----:B0-----:R-:W-:-:S04]  /*27620*/  @!P4 IADD3 R7, P3, R9, R7, RZ ;  /* 0x000000070907c210 */ /* 0x001fc80007f7e0ff */
[----:B-1----:R-:W-:Y:S02]  /*27630*/  @!P4 IADD3.X R6, RZ, R6, RZ, P3, !PT ;  /* 0x00000006ff06c210 */ /* 0x002fe40001ffe4ff */
[----:B------:R-:W-:Y:S02]  /*27640*/  ISETP.GE.AND P3, PT, R5, R2, PT ;  /* 0x000000020500720c */ /* 0x000fe40003f66270 */
[-C--:B------:R-:W-:Y:S01]  /*27650*/  @!P4 LOP3.LUT R7, R7, R6.reuse, RZ, 0x3c, !PT ;  /* 0x000000060707c212 */ /* 0x080fe200078e3cff */
[----:B------:R-:W0:Y:S03]  /*27660*/  SHFL.IDX PT, R5, R4, 0x1, 0x1c1f ;  /* 0x003c1f0004057f89 */ /* 0x000e2600000e0000 */
[----:B------:R-:W-:-:S04]  /*27670*/  @!P4 LOP3.LUT R6, R7, R6, RZ, 0x3c, !PT ;  /* 0x000000060706c212 */ /* 0x000fc800078e3cff */
[----:B------:R-:W-:-:S05]  /*27680*/  @!P4 LOP3.LUT R7, R7, R6, RZ, 0x3c, !PT ;  /* 0x000000060707c212 */ /* 0x000fca00078e3cff */
[----:B-----5:R-:W-:Y:S04]  /*27690*/  @!P4 LDGSTS.E.BYPASS.LTC128B.128 [R8+0x1e200], desc[UR54][R6.64], !P0 ;  /* 0x1e2000000608cfae */ /* 0x020fe8000c101d76 */
[----:B------:R-:W-:Y:S04]  /*276a0*/  @!P4 LDGSTS.E.BYPASS.LTC128B.128 [R8+0x20200], desc[UR54][R6.64+0x40], !P1 ;  /* 0x202000400608cfae */ /* 0x000fe8000c901d76 */
[----:B------:R1:W-:Y:S01]  /*276b0*/  @!P4 LDGSTS.E.BYPASS.LTC128B.128 [R8+0x22200], desc[UR54][R6.64+0x80], !P2 ;  /* 0x222000800608cfae */ /* 0x0003e2000d101d76 */
[----:B0-----:R-:W-:-:S03]  /*276c0*/  @!P3 IADD3 R5, P4, R9, R5, RZ ;  /* 0x000000050905b210 */ /* 0x001fc60007f9e0ff */
[----:B-1----:R-:W0:Y:S02]  /*276d0*/  SHFL.IDX PT, R6, R3, 0x1, 0x1c1f ;  /* 0x003c1f0003067f89 */ /* 0x002e2400000e0000 */
[----:B0-----:R-:W-:-:S04]  /*276e0*/  @!P3 IMAD.X R6, RZ, RZ, R6, P4 ;  /* 0x000000ffff06b224 */ /* 0x001fc800020e0606 */
[----:B------:R-:W-:Y:S01]  /*276f0*/  @!P3 IMAD.MOV.U32 R7, RZ, RZ, R6 ;  /* 0x000000ffff07b224 */ /* 0x000fe200078e0006 */
[----:B------:R-:W-:Y:S01]  /*27700*/  @!P3 MOV R6, R5 ;  /* 0x000000050006b202 */ /* 0x000fe20000000f00 */
[----:B------:R-:W-:-:S04]  /*27710*/  VIADD R5, R0, 0x40 ;  /* 0x0000004000057836 */ /* 0x000fc80000000000 */
[----:B------:R-:W-:Y:S04]  /*27720*/  @!P3 LDGSTS.E.BYPASS.LTC128B.128 [R8+0x1ea00], desc[UR54][R6.64], !P0 ;  /* 0x1ea000000608bfae */ /* 0x000fe8000c101d76 */
[----:B------:R-:W-:Y:S04]  /*27730*/  @!P3 LDGSTS.E.BYPASS.LTC128B.128 [R8+0x20a00], desc[UR54][R6.64+0x40], !P1 ;  /* 0x20a000400608bfae */ /* 0x000fe8000c901d76 */
[----:B------:R0:W-:Y:S01]  /*27740*/  @!P3 LDGSTS.E.BYPASS.LTC128B.128 [R8+0x22a00], desc[UR54][R6.64+0x80], !P2 ;  /* 0x22a000800608bfae */ /* 0x0001e2000d101d76 */
[----:B------:R-:W-:-:S03]  /*27750*/  ISETP.GE.AND P3, PT, R5, R2, PT ;  /* 0x000000020500720c */ /* 0x000fc60003f66270 */
[----:B------:R-:W1:Y:S04]  /*27760*/  SHFL.IDX PT, R5, R4, 0x2, 0x1c1f ;  /* 0x005c1f0004057f89 */ /* 0x000e6800000e0000 */
[----:B0-----:R-:W0:Y:S06]  /*27770*/  SHFL.IDX PT, R6, R3, 0x2, 0x1c1f ;  /* 0x005c1f0003067f89 */ /* 0x001e2c00000e0000 */
[----:B-1----:R-:W-:-:S05]  /*27780*/  @!P3 IADD3 R5, P4, R9, R5, RZ ;  /* 0x000000050905b210 */ /* 0x002fca0007f9e0ff */
[----:B0-----:R-:W-:-:S04]  /*27790*/  @!P3 IMAD.X R6, RZ, RZ, R6, P4 ;  /* 0x000000ffff06b224 */ /* 0x001fc800020e0606 */
[----:B------:R-:W-:Y:S01]  /*277a0*/  @!P3 IMAD.MOV.U32 R7, RZ, RZ, R6 ;  /* 0x000000ffff07b224 */ /* 0x000fe200078e0006 */
[----:B------:R-:W-:Y:S02]  /*277b0*/  @!P3 MOV R6, R5 ;  /* 0x000000050006b202 */ /* 0x000fe40000000f00 */
[----:B------:R1:W2:Y:S04]  /*277c0*/  SHFL.IDX PT, R5, R3, 0x3, 0x1c1f ;  /* 0x007c1f0003057f89 */ /* 0x0002a800000e0000 */
[----:B------:R1:W-:Y:S04]  /*277d0*/  @!P3 LDGSTS.E.BYPASS.LTC128B.128 [R8+0x1f200], desc[UR54][R6.64], !P0 ;  /* 0x1f2000000608bfae */ /* 0x0003e8000c101d76 */
[----:B------:R1:W-:Y:S04]  /*277e0*/  @!P3 LDGSTS.E.BYPASS.LTC128B.128 [R8+0x21200], desc[UR54][R6.64+0x40], !P1 ;  /* 0x212000400608bfae */ /* 0x0003e8000c901d76 */
[----:B------:R1:W-:Y:S04]  /*277f0*/  @!P3 LDGSTS.E.BYPASS.LTC128B.128 [R8+0x23200], desc[UR54][R6.64+0x80], !P2 ;  /* 0x232000800608bfae */ /* 0x0003e8000d101d76 */
[----:B------:R1:W3:Y:S02]  /*27800*/  SHFL.IDX PT, R3, R4, 0x3, 0x1c1f ;  /* 0x007c1f0004037f89 */ /* 0x0002e400000e0000 */
.L_x_919:
[----:B------:R-:W-:Y:S01]  /*27810*/  VIADD R0, R0, 0x60 ;  /* 0x0000006000007836 */ /* 0x000fe20000000000 */
[----:B------:R-:W-:Y:S04]  /*27820*/  BSSY B0, `(.L_x_742) ;  /* 0x000000b000007945 */ /* 0x000fe80003800000 */
[----:B------:R-:W-:-:S13]  /*27830*/  ISETP.GE.AND P3, PT, R0, R2, PT ;  /* 0x000000020000720c */ /* 0x000fda0003f66270 */
[----:B------:R-:W-:Y:S05]  /*27840*/  @P3 BRA `(.L_x_743) ;  /* 0x0000000000203947 */ /* 0x000fea0003800000 */
[----:B---3--:R-:W-:-:S05]  /*27850*/  IADD3 R2, P3, R9, R3, RZ ;  /* 0x0000000309027210 */ /* 0x008fca0007f7e0ff */
[----:B-12---:R-:W-:-:S05]  /*27860*/  IMAD.X R3, RZ, RZ, R5, P3 ;  /* 0x000000ffff037224 */ /* 0x006fca00018e0605 */
[----:B------:R-:W-:Y:S01]  /*27870*/  @!PT LDS RZ, [RZ] ;  /* 0x00000000fffff984 */ /* 0x000fe20000000800 */
[----:B------:R-:W-:Y:S01]  /*27880*/  @!PT LDS RZ, [RZ] ;  /* 0x00000000fffff984 */ /* 0x000fe20000000800 */
[----:B------:R-:W-:Y:S01]  /*27890*/  @!PT LDS RZ, [RZ] ;  /* 0x00000000fffff984 */ /* 0x000fe20000000800 */
[----:B------:R4:W-:Y:S04]  /*278a0*/  LDGSTS.E.BYPASS.LTC128B.128 [R8+0x1fa00], desc[UR54][R2.64], !P0 ;  /* 0x1fa0000002087fae */ /* 0x0009e8000c101d76 */
[----:B------:R4:W-:Y:S04]  /*278b0*/  LDGSTS.E.BYPASS.LTC128B.128 [R8+0x21a00], desc[UR54][R2.64+0x40], !P1 ;  /* 0x21a0004002087fae */ /* 0x0009e8000c901d76 */
[----:B------:R4:W-:Y:S02]  /*278c0*/  LDGSTS.E.BYPASS.LTC128B.128 [R8+0x23a00], desc[UR54][R2.64+0x80], !P2 ;  /* 0x23a0008002087fae */ /* 0x0009e4000d101d76 */
.L_x_743:
[----:B------:R-:W-:Y:S05]  /*278d0*/  BSYNC B0 ;  /* 0x0000000000007941 */ /* 0x000fea0003800000 */
.L_x_742:
[----:B01--4-:R0:W5:Y:S01]  /*278e0*/  LDL R8, [R1+0x4] ;  /* 0x0000040001087983 */ /* 0x0131620000100800 */
[----:B------:R-:W-:Y:S01]  /*278f0*/  PLOP3.LUT P0, PT, PT, PT, PT, 0x80, 0x0 ;  /* 0x000000000000781c */ /* 0x000fe20003f0f070 */
[----:B------:R-:W-:-:S12]  /*27900*/  NOP ;  /* 0x0000000000007918 */ /* 0x000fd80000000000 */
.L_x_744:
[----:B------:R-:W4:Y:S01]  /*27910*/  LDL R2, [R1+0x4] ;  /* 0x0000040001027983 */ /* 0x000f220000100800 */
[----:B------:R-:W-:Y:S02]  /*27920*/  PLOP3.LUT P1, PT, P1, P0, PT, 0xa2, 0x0 ;  /* 0x000000000000781c */ /* 0x000fe40000f21472 */
[----:B----4-:R-:W-:-:S08]  /*27930*/  @P0 R2UR P1, UR4, R2 ;  /* 0x00000000020402ca */ /* 0x010fd00000020000 */
[----:B------:R-:W-:-:S05]  /*27940*/  @P0 PLOP3.LUT P0, PT, P1, PT, PT, 0x80, 0x0 ;  /* 0x000000000000081c */ /* 0x000fca0000f0f070 */
[----:B------:R-:W-:Y:S01]  /*27950*/  @!P1 SYNCS.ARRIVE.TRANS64.RED.A0T1 RZ, [UR4+0x33400], RZ ;  /* 0x033400ffffff99a7 */ /* 0x000fe20008200404 */
[----:B------:R-:W-:Y:S07]  /*27960*/  @!P1 ARRIVES.LDGSTSBAR.64.TRANSCNT [UR4+0x33400] ;  /* 0x03340000ff0099b0 */ /* 0x000fee0008000a84 */
[----:B------:R-:W-:Y:S05]  /*27970*/  @P0 BRA.U.ANY `(.L_x_744) ;  /* 0xfffffffd00e40947 */ /* 0x000fea000393ffff */
[----:B---3--:R-:W3:Y:S02]  /*27980*/  LDL.LU R3, [R1+0x58] ;  /* 0x0000580001037983 */ /* 0x008ee40000300800 */
[----:B---3--:R-:W-:-:S05]  /*27990*/  VIADD R3, R3, 0x1 ;  /* 0x0000000103037836 */ /* 0x008fca0000000000 */
[----:B------:R1:W-:Y:S01]  /*279a0*/  STL [R1+0x58], R3 ;  /* 0x0000580301007387 */ /* 0x0003e20000100800 */
[----:B------:R-:W-:-:S04]  /*279b0*/  LEA.HI R0, R3, R3, RZ, 0x1 ;  /* 0x0000000303007211 */ /* 0x000fc800078f08ff */
[----:B------:R-:W-:-:S04]  /*279c0*/  LOP3.LUT R0, R0, 0xfffffffe, RZ, 0xc0, !PT ;  /* 0xfffffffe00007812 */ /* 0x000fc800078ec0ff */
[----:B------:R-:W-:-:S04]  /*279d0*/  IADD3 R0, R3, -R0, RZ ;  /* 0x8000000003007210 */ /* 0x000fc80007ffe0ff */
[----:B------:R-:W-:Y:S01]  /*279e0*/  SHF.L.U32 R0, R0, 0x1f, RZ ;  /* 0x0000001f00007819 */ /* 0x000fe200000006ff */
[----:B------:R-:W-:Y:S01]  /*279f0*/  NOP ;  /* 0x0000000000007918 */ /* 0x000fe20000000000 */
[----:B------:R1:W-:Y:S01]  /*27a00*/  SYNCS.ARRIVE.TRANS64.A1T0 RZ, [R2+URZ+0x33400], RZ ;  /* 0x033400ff02ff79a7 */ /* 0x0003e2000810003f */
[----:B------:R-:W-:Y:S01]  /*27a10*/  BSSY B0, `(.L_x_745) ;  /* 0x0000003000007945 */ /* 0x000fe20003800000 */
[----:B------:R-:W3:Y:S03]  /*27a20*/  SYNCS.PHASECHK.TRANS64.TRYWAIT P0, [R2+URZ+0x33420], R0 ;  /* 0x03342000020075a7 */ /* 0x000ee6000800017f */
[----:B-1-3--:R-:W-:Y:S05]  /*27a30*/  @!P0 BRA `(.L_x_746) ;  /* 0x0000005800d88947 */ /* 0x00afea0003800000 */
.L_x_920:
[----:B------:R-:W-:Y:S05]  /*27a40*/  BSYNC B0 ;  /* 0x0000000000007941 */ /* 0x000fea0003800000 */
.L_x_745:
[----:B-1----:R-:W3:Y:S02]  /*27a50*/  LDL.LU R2, [R1+0x44] ;  /* 0x0000440001027983 */ /* 0x002ee40000300800 */
[----:B---3--:R-:W-:-:S13]  /*27a60*/  ISETP.GE.AND P0, PT, R2, 0xa1, PT ;  /* 0x000000a10200780c */ /* 0x008fda0003f06270 */
[----:B------:R-:W-:Y:S05]  /*27a70*/  @!P0 BRA `(.L_x_747) ;  /* 0x00000014001c8947 */ /* 0x000fea0003800000 */
[----:B------:R-:W3:Y:S04]  /*27a80*/  LDL.LU R2, [R1+0x48] ;  /* 0x0000480001027983 */ /* 0x000ee80000300800 */
[----:B------:R1:W5:Y:S04]  /*27a90*/  LDL.LU R0, [R1+0xc] ;  /* 0x00000c0001007983 */ /* 0x0003680000300800 */
[----:B-----5:R1:W5:Y:S02]  /*27aa0*/  LDL.LU R8, [R1+0x14] ;  /* 0x0000140001087983 */ /* 0x0203640000300800 */
[----:B-1-3--:R-:W-:-:S07]  /*27ab0*/  VIADD R2, R2, 0xfffffffe ;  /* 0xfffffffe02027836 */ /* 0x00afce0000000000 */
.L_x_771:
[----:B------:R-:W3:Y:S01]  /*27ac0*/  LDL R3, [R1+0x8] ;  /* 0x0000080001037983 */ /* 0x000ee20000100800 */
[----:B-----5:R-:W-:Y:S01]  /*27ad0*/  VIADD R4, R0, 0x1 ;  /* 0x0000000100047836 */ /* 0x020fe20000000000 */
[----:B------:R-:W-:Y:S05]  /*27ae0*/  YIELD ;  /* 0x0000000000007946 */ /* 0x000fea0003800000 */
[C---:B------:R-:W-:Y:S01]  /*27af0*/  ISETP.NE.AND P0, PT, R4.reuse, 0x2, PT ;  /* 0x000000020400780c */ /* 0x040fe20003f05270 */
[----:B------:R-:W-:Y:S03]  /*27b00*/  BSSY B0, `(.L_x_748) ;  /* 0x00000b3000007945 */ /* 0x000fe60003800000 */
[----:B------:R-:W-:-:S02]  /*27b10*/  SEL R10, R4, RZ, P0 ;  /* 0x000000ff040a7207 */ /* 0x000fc40000000000 */
[----:B---3--:R-:W-:Y:S02]  /*27b20*/  LOP3.LUT P1, RZ, R3, 0x1, RZ, 0xc0, !PT ;  /* 0x0000000103ff7812 */ /* 0x008fe4000782c0ff */
[----:B------:R-:W-:-:S04]  /*27b30*/  SEL R3, RZ, 0x1, P0 ;  /* 0x00000001ff037807 */ /* 0x000fc80000000000 */
[----:B-----5:R-:W-:-:S05]  /*27b40*/  LOP3.LUT R9, R8, R3, RZ, 0x3c, !PT ;  /* 0x0000000308097212 */ /* 0x020fca00078e3cff */
[----:B------:R1:W-:Y:S04]  /*27b50*/  STL [R1+0x14], R9 ;  /* 0x0000140901007387 */ /* 0x0003e80000100800 */
[----:B------:R1:W-:Y:S01]  /*27b60*/  STL [R1+0xc], R10 ;  /* 0x00000c0a01007387 */ /* 0x0003e20000100800 */
[----:B------:R-:W-:Y:S05]  /*27b70*/  @!P1 BRA `(.L_x_749) ;  /* 0x0000000800ac9947 */ /* 0x000fea0003800000 */
[----:B------:R-:W-:Y:S01]  /*27b80*/  ULDC.64 UR4, c[0x0][0x418] ;  /* 0x0001060000047ab9 */ /* 0x000fe20000000a00 */
[----:B------:R-:W-:Y:S01]  /*27b90*/  IMAD.MOV.U32 R3, RZ, RZ, R2 ;  /* 0x000000ffff037224 */ /* 0x000fe200078e0002 */
[----:B------:R-:W-:-:S04]  /*27ba0*/  ISETP.NE.U32.AND P0, PT, RZ, UR4, PT ;  /* 0x00000004ff007c0c */ /* 0x000fc8000bf05070 */
[----:B------:R-:W-:-:S13]  /*27bb0*/  ISETP.NE.AND.EX P0, PT, RZ, UR5, PT, P0 ;  /* 0x00000005ff007c0c */ /* 0x000fda000bf05300 */
[----:B------:R-:W-:Y:S05]  /*27bc0*/  @!P0 BRA `(.L_x_750) ;  /* 0x0000000000508947 */ /* 0x000fea0003800000 */
[----:B------:R-:W3:Y:S01]  /*27bd0*/  LDL R11, [R1+0x20] ;  /* 0x00002000010b7983 */ /* 0x000ee20000100800 */
[----:B------:R-:W4:Y:S01]  /*27be0*/  LDC R6, c[0x0][0x43c] ;  /* 0x00010f00ff067b82 */ /* 0x000f220000000800 */
[----:B------:R-:W-:Y:S02]  /*27bf0*/  ULDC.64 UR6, c[0x0][0x428] ;  /* 0x00010a0000067ab9 */ /* 0x000fe40000000a00 */
[----:B------:R-:W5:Y:S01]  /*27c00*/  LDL R7, [R1+0x1c] ;  /* 0x00001c0001077983 */ /* 0x000f620000100800 */
[----:B----4-:R-:W-:-:S13]  /*27c10*/  ISETP.NE.AND P0, PT, R6, 0x1, PT ;  /* 0x000000010600780c */ /* 0x010fda0003f05270 */
[----:B--2---:R-:W2:Y:S02]  /*27c20*/  @P0 LDC.64 R4, c[0x0][0x440] ;  /* 0x00011000ff040b82 */ /* 0x004ea40000000a00 */
[----:B--2---:R-:W-:Y:S01]  /*27c30*/  @P0 IMAD.HI.U32 R3, R2, R4, RZ ;  /* 0x0000000402030227 */ /* 0x004fe200078e00ff */
[----:B------:R-:W-:-:S04]  /*27c40*/  MOV R4, R2 ;  /* 0x0000000200047202 */ /* 0x000fc80000000f00 */
[----:B------:R-:W-:-:S04]  /*27c50*/  @P0 SHF.R.U32.HI R4, RZ, R5, R3 ;  /* 0x00000005ff040219 */ /* 0x000fc80000011603 */
[--C-:B------:R-:W-:Y:S01]  /*27c60*/  SHF.R.S32.HI R5, RZ, 0x1f, R4.reuse ;  /* 0x0000001fff057819 */ /* 0x100fe20000011404 */
[----:B------:R-:W-:-:S04]  /*27c70*/  IMAD.MOV R3, RZ, RZ, -R4 ;  /* 0x000000ffff037224 */ /* 0x000fc800078e0a04 */
[----:B------:R-:W-:Y:S02]  /*27c80*/  IMAD R3, R6, R3, R2 ;  /* 0x0000000306037224 */ /* 0x000fe400078e0202 */
[----:B---3--:R-:W-:-:S04]  /*27c90*/  IMAD R6, R11, UR6, RZ ;  /* 0x000000060b067c24 */ /* 0x008fc8000f8e02ff */
[C---:B-----5:R-:W-:Y:S02]  /*27ca0*/  IMAD R6, R7.reuse, UR7, R6 ;  /* 0x0000000707067c24 */ /* 0x060fe4000f8e0206 */
[----:B------:R-:W-:-:S04]  /*27cb0*/  IMAD.WIDE.U32 R4, R7, UR6, R4 ;  /* 0x0000000607047c25 */ /* 0x000fc8000f8e0004 */
[----:B------:R-:W-:Y:S01]  /*27cc0*/  IMAD.IADD R5, R6, 0x1, R5 ;  /* 0x0000000106057824 */ /* 0x000fe200078e0205 */
[----:B------:R-:W-:-:S04]  /*27cd0*/  LEA R6, P0, R4, UR4, 0x2 ;  /* 0x0000000404067c11 */ /* 0x000fc8000f8010ff */
[----:B------:R-:W-:-:S05]  /*27ce0*/  LEA.HI.X R7, R4, UR5, R5, 0x2, P0 ;  /* 0x0000000504077c11 */ /* 0x000fca00080f1405 */
[----:B------:R-:W2:Y:S04]  /*27cf0*/  LDG.E R4, desc[UR54][R6.64] ;  /* 0x0000003606047981 */ /* 0x000ea8000c1e1900 */
[----:B--2---:R3:W-:Y:S02]  /*27d00*/  STL [R1], R4 ;  /* 0x0000000401007387 */ /* 0x0047e40000100800 */
.L_x_750:
[----:B--2---:R-:W2:Y:S01]  /*27d10*/  LDL R5, [R1+0x4] ;  /* 0x0000040001057983 */ /* 0x004ea20000100800 */
[----:B---3--:R-:W3:Y:S01]  /*27d20*/  S2R R4, SR_TID.X ;  /* 0x0000000000047919 */ /* 0x008ee20000002100 */
[----:B------:R-:W-:Y:S01]  /*27d30*/  BSSY B1, `(.L_x_751) ;  /* 0x0000007000017945 */ /* 0x000fe20003800000 */
[----:B---3--:R-:W-:-:S04]  /*27d40*/  LOP3.LUT R4, R4, 0x7f, RZ, 0xc0, !PT ;  /* 0x0000007f04047812 */ /* 0x008fc800078ec0ff */
[----:B------:R-:W-:Y:S01]  /*27d50*/  ISETP.NE.AND P1, PT, R4, RZ, PT ;  /* 0x000000ff0400720c */ /* 0x000fe20003f25270 */
[----:B--2---:R-:W-:Y:S01]  /*27d60*/  IMAD R6, R10, 0x8, R5 ;  /* 0x000000080a067824 */ /* 0x004fe200078e0205 */
[----:B------:R-:W-:-:S04]  /*27d70*/  SHF.L.U32 R5, R9, 0x1f, RZ ;  /* 0x0000001f09057819 */ /* 0x000fc800000006ff */
[----:B------:R-:W2:Y:S02]  /*27d80*/  SYNCS.PHASECHK.TRANS64.TRYWAIT P0, [R6+URZ+0x33480], R5 ;  /* 0x03348005060075a7 */ /* 0x000ea4000800017f */
[----:B--2---:R-:W-:Y:S05]  /*27d90*/  @!P0 BRA `(.L_x_752) ;  /* 0x0000005800188947 */ /* 0x004fea0003800000 */
.L_x_921:
[----:B------:R-:W-:Y:S05]  /*27da0*/  BSYNC B1 ;  /* 0x0000000000017941 */ /* 0x000fea0003800000 */
.L_x_751:
[----:B------:R-:W-:Y:S04]  /*27db0*/  BSSY B1, `(.L_x_753) ;  /* 0x0000009000017945 */ /* 0x000fe80003800000 */
[----:B------:R-:W-:Y:S05]  /*27dc0*/  @P1 BRA `(.L_x_754) ;  /* 0x00000000001c1947 */ /* 0x000fea0003800000 */
[----:B------:R-:W3:Y:S02]  /*27dd0*/  S2R R4, SR_TID.X ;  /* 0x0000000000047919 */ /* 0x000ee40000002100 */
[----:B---3--:R-:W-:Y:S02]  /*27de0*/  LOP3.LUT R7, R4, 0x1f, RZ, 0xc0, !PT ;  /* 0x0000001f04077812 */ /* 0x008fe400078ec0ff */
[----:B------:R-:W-:Y:S02]  /*27df0*/  MOV R4, 0x7800 ;  /* 0x0000780000047802 */ /* 0x000fe40000000f00 */
[----:B------:R-:W-:Y:S02]  /*27e00*/  ISETP.NE.AND P0, PT, R7, RZ, PT ;  /* 0x000000ff0700720c */ /* 0x000fe40003f05270 */
[----:B------:R3:W-:Y:S11]  /*27e10*/  SYNCS.ARRIVE.TRANS64 RZ, [R6+URZ+0x33470], R4 ;  /* 0x0334700406ff79a7 */ /* 0x0007f6000800003f */
[----:B---3--:R-:W-:Y:S05]  /*27e20*/  @!P0 BRA `(.L_x_754) ;  /* 0x0000000000048947 */ /* 0x008fea0003800000 */
[----:B------:R-:W-:Y:S01]  /*27e30*/  BPT.TRAP 0x1 ;  /* 0x000000040000795c */ /* 0x000fe20000300000 */
.L_x_754:
[----:B------:R-:W-:Y:S05]  /*27e40*/  BSYNC B1 ;  /* 0x0000000000017941 */ /* 0x000fea0003800000 */
.L_x_753:
[----:B-1----:R-:W3:Y:S04]  /*27e50*/  LDL R9, [R1+0x4] ;  /* 0x0000040001097983 */ /* 0x002ee80000100800 */
[----:B------:R-:W3:Y:S04]  /*27e60*/  LDL R4, [R1+0xc] ;  /* 0x00000c0001047983 */ /* 0x000ee80000100800 */
[----:B------:R-:W4:Y:S01]  /*27e70*/  LDL R7, [R1+0x24] ;  /* 0x0000240001077983 */ /* 0x000f220000100800 */
[----:B------:R-:W-:Y:S01]  /*27e80*/  IMAD.MOV.U32 R14, RZ, RZ, RZ ;  /* 0x000000ffff0e7224 */ /* 0x000fe200078e00ff */
[----:B------:R-:W-:Y:S01]  /*27e90*/  UIADD3 UR4, UP0, UR40, 0x470, URZ ;  /* 0x0000047028047890 */ /* 0x000fe2000ff1e03f */
[----:B------:R-:W-:Y:S01]  /*27ea0*/  PLOP3.LUT P0, PT, PT, PT, PT, 0x80, 0x0 ;  /* 0x000000000000781c */ /* 0x000fe20003f0f070 */
[----:B------:R-:W-:Y:S01]  /*27eb0*/  UMOV UR6, 0x0 ;  /* 0x0000000000067882 */ /* 0x000fe20000000000 */
[----:B------:R-:W-:Y:S01]  /*27ec0*/  UMOV UR7, 0x14f00000 ;  /* 0x14f0000000077882 */ /* 0x000fe20000000000 */
[----:B------:R-:W-:Y:S01]  /*27ed0*/  R2UR UR10, R14 ;  /* 0x000000000e0a72ca */ /* 0x000fe200000e0000 */
[----:B------:R-:W-:Y:S01]  /*27ee0*/  UIADD3.X UR5, URZ, UR41, URZ, UP0, !UPT ;  /* 0x000000293f057290 */ /* 0x000fe200087fe43f */
[----:B---3--:R-:W-:-:S02]  /*27ef0*/  IMAD R4, R4, 0x7800, R9 ;  /* 0x0000780004047824 */ /* 0x008fc400078e0209 */
[----:B----4-:R-:W-:Y:S02]  /*27f00*/  IMAD R7, R3, 0xa0, R7 ;  /* 0x000000a003077824 */ /* 0x010fe400078e0207 */
[----:B------:R-:W-:Y:S02]  /*27f10*/  VIADD R3, R6, 0x33470 ;  /* 0x0003347006037836 */ /* 0x000fe40000000000 */
[----:B------:R-:W-:-:S07]  /*27f20*/  VIADD R9, R4, 0xf200 ;  /* 0x0000f20004097836 */ /* 0x000fce0000000000 */
.L_x_755:
[----:B------:R-:W3:Y:S01]  /*27f30*/  LDL R10, [R1] ;  /* 0x00000000010a7983 */ /* 0x000ee20000100800 */
[----:B------:R-:W-:-:S13]  /*27f40*/  @P0 ELECT P2, URZ, PT ;  /* 0x00000000003f082f */ /* 0x000fda0003840000 */
[----:B------:R-:W-:Y:S02]  /*27f50*/  @P2 R2UR UR12, R18 ;  /* 0x00000000120c22ca */ /* 0x000fe400000e0000 */
[----:B------:R-:W-:Y:S02]  /*27f60*/  @P2 R2UR UR11, R7 ;  /* 0x00000000070b22ca */ /* 0x000fe400000e0000 */
[----:B------:R-:W-:Y:S02]  /*27f70*/  @P2 R2UR UR9, R3 ;  /* 0x00000000030922ca */ /* 0x000fe400000e0000 */
[----:B------:R-:W-:Y:S02]  /*27f80*/  @P2 R2UR UR8, R9 ;  /* 0x00000000090822ca */ /* 0x000fe400000e0000 */
[----:B------:R-:W-:Y:S02]  /*27f90*/  @P2 PLOP3.LUT P0, PT, P2, PT, PT, 0x8, 0x0 ;  /* 0x000000000000281c */ /* 0x000fe4000170e170 */
[----:B---3--:R-:W-:-:S02]  /*27fa0*/  @P2 R2UR UR13, R10 ;  /* 0x000000000a0d22ca */ /* 0x008fc400000e0000 */
[----:B------:R-:W-:-:S11]  /*27fb0*/  PLOP3.LUT P2, PT, PT, PT, PT, 0x8, 0x0 ;  /* 0x000000000000781c */ /* 0x000fd60003f4e170 */
[----:B------:R1:W-:Y:S02]  /*27fc0*/  UTMALDG.4D [UR8], [UR4], desc[UR6] ;  /* 0x00000608040075b4 */ /* 0x0003e40008019000 */
[----:B-1----:R-:W-:Y:S05]  /*27fd0*/  @P0 BRA.U.ANY `(.L_x_755) ;  /* 0xfffffffd00d40947 */ /* 0x002fea000393ffff */
[----:B------:R-:W-:Y:S01]  /*27fe0*/  MOV R13, 0x40 ;  /* 0x00000040000d7802 */ /* 0x000fe20000000f00 */
[----:B------:R-:W-:Y:S01]  /*27ff0*/  VIADD R9, R4, 0x11a00 ;  /* 0x00011a0004097836 */ /* 0x000fe20000000000 */
[----:B------:R-:W-:Y:S01]  /*28000*/  PLOP3.LUT P0, PT, PT, PT, PT, 0x80, 0x0 ;  /* 0x000000000000781c */ /* 0x000fe20003f0f070 */
[----:B------:R-:W-:Y:S01]  /*28010*/  UMOV UR6, 0x0 ;  /* 0x0000000000067882 */ /* 0x000fe20000000000 */
[----:B------:R-:W-:Y:S01]  /*28020*/  R2UR UR10, R13 ;  /* 0x000000000d0a72ca */ /* 0x000fe200000e0000 */
[----:B------:R-:W-:-:S14]  /*28030*/  UMOV UR7, 0x14f00000 ;  /* 0x14f0000000077882 */ /* 0x000fdc0000000000 */
.L_x_756:
        /* <DEDUP_REMOVED lines=17> */
.L_x_757:
        /* <DEDUP_REMOVED lines=11> */
[----:B------:R-:W1:Y:S01]  /*28200*/  SYNCS.PHASECHK.TRANS64.TRYWAIT P0, [R6+URZ+0x33440], R5 ;  /* 0x03344005060075a7 */ /* 0x000e62000800017f */
[----:B------:R-:W-:Y:S04]  /*28210*/  BSSY B1, `(.L_x_758) ;  /* 0x0000002000017945 */ /* 0x000fe80003800000 */
[----:B-1----:R-:W-:Y:S05]  /*28220*/  @!P0 BRA `(.L_x_759) ;  /* 0x0000005400088947 */ /* 0x002fea0003800000 */
.L_x_922:
[----:B------:R-:W-:Y:S05]  /*28230*/  BSYNC B1 ;  /* 0x0000000000017941 */ /* 0x000fea0003800000 */
.L_x_758:
[----:B------:R-:W-:Y:S01]  /*28240*/  BSSY B1, `(.L_x_760) ;  /* 0x000000b000017945 */ /* 0x000fe20003800000 */
[----:B------:R-:W-:Y:S01]  /*28250*/  MOV R10, 0x0 ;  /* 0x00000000000a7802 */ /* 0x000fe20000000f00 */
[----:B------:R-:W-:Y:S02]  /*28260*/  IMAD.MOV.U32 R11, RZ, RZ, 0x14f00000 ;  /* 0x14f00000ff0b7424 */ /* 0x000fe400078e00ff */
[----:B------:R-:W-:Y:S05]  /*28270*/  @P1 BRA `(.L_x_761) ;  /* 0x00000000001c1947 */ /* 0x000fea0003800000 */
[----:B------:R-:W3:Y:S02]  /*28280*/  S2R R3, SR_TID.X ;  /* 0x0000000000037919 */ /* 0x000ee40000002100 */
[----:B---3--:R-:W-:Y:S01]  /*28290*/  LOP3.LUT R9, R3, 0x1f, RZ, 0xc0, !PT ;  /* 0x0000001f03097812 */ /* 0x008fe200078ec0ff */
[----:B------:R-:W-:-:S03]  /*282a0*/  IMAD.MOV.U32 R3, RZ, RZ, 0x7800 ;  /* 0x00007800ff037424 */ /* 0x000fc600078e00ff */
[----:B------:R-:W-:Y:S01]  /*282b0*/  ISETP.NE.AND P0, PT, R9, RZ, PT ;  /* 0x000000ff0900720c */ /* 0x000fe20003f05270 */
[----:B------:R3:W-:-:S12]  /*282c0*/  SYNCS.ARRIVE.TRANS64 RZ, [R6+URZ+0x33430], R3 ;  /* 0x0334300306ff79a7 */ /* 0x0007d8000800003f */
[----:B---3--:R-:W-:Y:S05]  /*282d0*/  @!P0 BRA `(.L_x_761) ;  /* 0x0000000000048947 */ /* 0x008fea0003800000 */
[----:B------:R-:W-:Y:S01]  /*282e0*/  BPT.TRAP 0x1 ;  /* 0x000000040000795c */ /* 0x000fe20000300000 */
.L_x_761:
[----:B------:R-:W-:Y:S05]  /*282f0*/  BSYNC B1 ;  /* 0x0000000000017941 */ /* 0x000fea0003800000 */
.L_x_760:
[----:B------:R-:W-:Y:S01]  /*28300*/  R2UR UR10, R14 ;  /* 0x000000000e0a72ca */ /* 0x000fe200000e0000 */
[----:B------:R-:W-:Y:S01]  /*28310*/  UIADD3 UR4, UP0, UR40, 0x370, URZ ;  /* 0x0000037028047890 */ /* 0x000fe2000ff1e03f */
[----:B------:R-:W-:Y:S01]  /*28320*/  R2UR UR6, R10 ;  /* 0x000000000a0672ca */ /* 0x000fe200000e0000 */
[----:B-12---:R-:W-:Y:S01]  /*28330*/  VIADD R6, R6, 0x33430 ;  /* 0x0003343006067836 */ /* 0x006fe20000000000 */
[----:B------:R-:W-:Y:S01]  /*28340*/  R2UR UR7, R11 ;  /* 0x000000000b0772ca */ /* 0x000fe200000e0000 */
[----:B------:R-:W-:Y:S01]  /*28350*/  UIADD3.X UR5, URZ, UR41, URZ, UP0, !UPT ;  /* 0x000000293f057290 */ /* 0x000fe200087fe43f */
[----:B------:R-:W-:Y:S02]  /*28360*/  PLOP3.LUT P0, PT, PT, PT, PT, 0x80, 0x0 ;  /* 0x000000000000781c */ /* 0x000fe40003f0f070 */
[----:B------:R-:W-:-:S11]  /*28370*/  IADD3 R3, R4, 0x24200, RZ ;  /* 0x0002420004037810 */ /* 0x000fd60007ffe0ff */
.L_x_762:
[----:B------:R-:W2:Y:S01]  /*28380*/  LDL R5, [R1] ;  /* 0x0000000001057983 */ /* 0x000ea20000100800 */
[----:B------:R-:W-:-:S13]  /*28390*/  @P0 ELECT P1, URZ, PT ;  /* 0x00000000003f082f */ /* 0x000fda0003820000 */
[----:B------:R-:W-:Y:S02]  /*283a0*/  @P1 R2UR UR12, R18 ;  /* 0x00000000120c12ca */ /* 0x000fe400000e0000 */
[----:B------:R-:W-:Y:S02]  /*283b0*/  @P1 R2UR UR11, R7 ;  /* 0x00000000070b12ca */ /* 0x000fe400000e0000 */
[----:B------:R-:W-:Y:S02]  /*283c0*/  @P1 R2UR UR9, R6 ;  /* 0x00000000060912ca */ /* 0x000fe400000e0000 */
[----:B------:R-:W-:Y:S02]  /*283d0*/  @P1 R2UR UR8, R3 ;  /* 0x00000000030812ca */ /* 0x000fe400000e0000 */
[----:B------:R-:W-:Y:S02]  /*283e0*/  @P1 PLOP3.LUT P0, PT, P1, PT, PT, 0x8, 0x0 ;  /* 0x000000000000181c */ /* 0x000fe40000f0e170 */
[----:B--2---:R-:W-:-:S02]  /*283f0*/  @P1 R2UR UR13, R5 ;  /* 0x00000000050d12ca */ /* 0x004fc400000e0000 */
[----:B------:R-:W-:-:S11]  /*28400*/  PLOP3.LUT P1, PT, PT, PT, PT, 0x8, 0x0 ;  /* 0x000000000000781c */ /* 0x000fd60003f2e170 */
[----:B------:R1:W-:Y:S02]  /*28410*/  UTMALDG.4D [UR8], [UR4], desc[UR6] ;  /* 0x00000608040075b4 */ /* 0x0003e40008019000 */
[----:B-1----:R-:W-:Y:S05]  /*28420*/  @P0 BRA.U.ANY `(.L_x_762) ;  /* 0xfffffffd00d40947 */ /* 0x002fea000393ffff */
[----:B------:R-:W-:Y:S01]  /*28430*/  R2UR UR10, R13 ;  /* 0x000000000d0a72ca */ /* 0x000fe200000e0000 */
[----:B------:R-:W-:Y:S01]  /*28440*/  VIADD R3, R4, 0x26a00 ;  /* 0x00026a0004037836 */ /* 0x000fe20000000000 */
[----:B------:R-:W-:Y:S02]  /*28450*/  R2UR UR6, R10 ;  /* 0x000000000a0672ca */ /* 0x000fe400000e0000 */
[----:B------:R-:W-:Y:S02]  /*28460*/  R2UR UR7, R11 ;  /* 0x000000000b0772ca */ /* 0x000fe400000e0000 */
[----:B------:R-:W-:-:S13]  /*28470*/  PLOP3.LUT P0, PT, PT, PT, PT, 0x80, 0x0 ;  /* 0x000000000000781c */ /* 0x000fda0003f0f070 */
.L_x_763:
        /* <DEDUP_REMOVED lines=16> */
.L_x_764:
        /* <DEDUP_REMOVED lines=10> */
[----:B---3--:R-:W-:Y:S05]  /*28620*/  @P0 BRA.U.ANY `(.L_x_764) ;  /* 0xfffffffd00d40947 */ /* 0x008fea000393ffff */
.L_x_749:
[----:B------:R-:W-:Y:S05]  /*28630*/  BSYNC B0 ;  /* 0x0000000000007941 */ /* 0x000fea0003800000 */
.L_x_748:
[----:B------:R-:W-:-:S06]  /*28640*/  UISETP.NE.AND UP0, UPT, UR37, 0x3, UPT ;  /* 0x000000032500788c */ /* 0x000fcc000bf05270 */
[----:B------:R-:W-:-:S13]  /*28650*/  PLOP3.LUT P0, PT, PT, PT, UP0, 0x80, 0x0 ;  /* 0x000000000000781c */ /* 0x000fda0003f0f008 */
[----:B------:R-:W-:Y:S05]  /*28660*/  @!P0 BRA `(.L_x_765) ;  /* 0x0000000000048947 */ /* 0x000fea0003800000 */
[----:B------:R-:W-:Y:S01]  /*28670*/  BPT.TRAP 0x1 ;  /* 0x000000040000795c */ /* 0x000fe20000300000 */
.L_x_765:
[----:B--2---:R-:W2:Y:S01]  /*28680*/  LDL R5, [R1+0x4] ;  /* 0x0000040001057983 */ /* 0x004ea20000100800 */
[----:B------:R-:W-:Y:S01]  /*28690*/  IMAD.U32 R3, RZ, RZ, UR39 ;  /* 0x00000027ff037e24 */ /* 0x000fe2000f8e00ff */
[----:B------:R-:W-:Y:S01]  /*286a0*/  LOP3.LUT R4, R8, 0x1, RZ, 0x3c, !PT ;  /* 0x0000000108047812 */ /* 0x000fe200078e3cff */
[----:B------:R-:W-:Y:S03]  /*286b0*/  BSSY B0, `(.L_x_766) ;  /* 0x0000006000007945 */ /* 0x000fe60003800000 */
[----:B------:R-:W-:Y:S02]  /*286c0*/  ISETP.NE.AND P1, PT, R3, 0x3, PT ;  /* 0x000000030300780c */ /* 0x000fe40003f25270 */
[----:B------:R-:W-:Y:S02]  /*286d0*/  SHF.L.U32 R4, R4, 0x1f, RZ ;  /* 0x0000001f04047819 */ /* 0x000fe400000006ff */
[----:B--2---:R-:W-:-:S04]  /*286e0*/  LEA R3, R0, R5, 0x3 ;  /* 0x0000000500037211 */ /* 0x004fc800078e18ff */
[----:B------:R-:W2:Y:S02]  /*286f0*/  SYNCS.PHASECHK.TRANS64.TRYWAIT P0, [R3+URZ+0x33470], R4 ;  /* 0x03347004030075a7 */ /* 0x000ea4000800017f */
[----:B--2---:R-:W-:Y:S05]  /*28700*/  @!P0 BRA `(.L_x_767) ;  /* 0x0000004c00e48947 */ /* 0x004fea0003800000 */
.L_x_923:
[----:B------:R-:W-:Y:S05]  /*28710*/  BSYNC B0 ;  /* 0x0000000000007941 */ /* 0x000fea0003800000 */
.L_x_766:
[----:B------:R-:W-:Y:S05]  /*28720*/  @!P1 BRA `(.L_x_768) ;  /* 0x0000000000049947 */ /* 0x000fea0003800000 */
[----:B------:R-:W-:Y:S01]  /*28730*/  BPT.TRAP 0x1 ;  /* 0x000000040000795c */ /* 0x000fe20000300000 */
.L_x_768:
[----:B--2---:R-:W-:Y:S01]  /*28740*/  SHF.L.U32 R4, R8, 0x1f, RZ ;  /* 0x0000001f08047819 */ /* 0x004fe200000006ff */
[----:B-1----:R-:W-:-:S03]  /*28750*/  IMAD R10, R0, 0x7800, RZ ;  /* 0x00007800000a7824 */ /* 0x002fc600078e02ff */
[----:B------:R-:W1:Y:S02]  /*28760*/  SYNCS.PHASECHK.TRANS64.TRYWAIT P0, [R3+URZ+0x33460], R4 ;  /* 0x03346004030075a7 */ /* 0x000e64000800017f */
[----:B-1----:R-:W-:Y:S05]  /*28770*/  @!P0 BRA `(.L_x_769) ;  /* 0x0000004c00dc8947 */ /* 0x002fea0003800000 */
.L_x_924:
[----:B------:R-:W2:Y:S04]  /*28780*/  LDL R0, [R1+0x2c] ;  /* 0x00002c0001007983 */ /* 0x000ea80000100800 */
[----:B------:R-:W3:Y:S04]  /*28790*/  LDL R13, [R1+0x4] ;  /* 0x00000400010d7983 */ /* 0x000ee80000100800 */
[----:B------:R-:W4:Y:S01]  /*287a0*/  LDL R11, [R1+0x28] ;  /* 0x00002800010b7983 */ /* 0x000f220000100800 */
[----:B------:R-:W-:Y:S05]  /*287b0*/  WARPSYNC.ALL ;  /* 0x0000000000007948 */ /* 0x000fea0003800000 */
[----:B--2---:R-:W-:-:S05]  /*287c0*/  LOP3.LUT R0, R10, R0, RZ, 0xfc, !PT ;  /* 0x000000000a007212 */ /* 0x004fca00078efcff */
[----:B---3--:R-:W-:-:S05]  /*287d0*/  IMAD.IADD R0, R13, 0x1, R0 ;  /* 0x000000010d007824 */ /* 0x008fca00078e0200 */
[----:B-1----:R-:W1:Y:S01]  /*287e0*/  LDSM.16.MT88.4 R4, [R0+0xf200] ;  /* 0x00f200000004783b */ /* 0x002e620000004200 */
[----:B----4-:R-:W-:-:S05]  /*287f0*/  LOP3.LUT R12, R10, R11, RZ, 0xfc, !PT ;  /* 0x0000000b0a0c7212 */ /* 0x010fca00078efcff */
[----:B------:R-:W-:Y:S01]  /*28800*/  IMAD.IADD R12, R13, 0x1, R12 ;  /* 0x000000010d0c7824 */ /* 0x000fe200078e020c */
[C-C-:B-1----:R-:W-:Y:S02]  /*28810*/  PRMT R8, R4.reuse, 0x6420, R5.reuse ;  /* 0x0000642004087816 */ /* 0x142fe40000000005 */
[----:B------:R-:W-:Y:S02]  /*28820*/  PRMT R9, R4, 0x7531, R5 ;  /* 0x0000753104097816 */ /* 0x000fe40000000005 */
[C-C-:B------:R-:W-:Y:S02]  /*28830*/  PRMT R10, R6.reuse, 0x6420, R7.reuse ;  /* 0x00006420060a7816 */ /* 0x140fe40000000007 */
[----:B------:R-:W-:-:S05]  /*28840*/  PRMT R11, R6, 0x7531, R7 ;  /* 0x00007531060b7816 */ /* 0x000fca0000000007 */
[----:B------:R-:W-:Y:S04]  /*28850*/  STSM.16.M88.4 [R12+0x200], R8 ;  /* 0x000200080c007844 */ /* 0x000fe80000000200 */
[----:B------:R-:W1:Y:S02]  /*28860*/  LDSM.16.MT88.4 R4, [R0+0x11a00] ;  /* 0x011a00000004783b */ /* 0x000e640000004200 */
[C-C-:B-1----:R-:W-:Y:S02]  /*28870*/  PRMT R8, R4.reuse, 0x6420, R5.reuse ;  /* 0x0000642004087816 */ /* 0x142fe40000000005 */
[----:B------:R-:W-:Y:S02]  /*28880*/  PRMT R9, R4, 0x7531, R5 ;  /* 0x0000753104097816 */ /* 0x000fe40000000005 */
[----:B------:R-:W-:-:S02]  /*28890*/  PRMT R10, R6, 0x6420, R7 ;  /* 0x00006420060a7816 */ /* 0x000fc40000000007 */
        /* <DEDUP_REMOVED lines=85> */
[----:B--2---:R-:W2:Y:S01]  /*28df0*/  FENCE.VIEW.ASYNC.S ;  /* 0x00000000000073c6 */ /* 0x004ea20000000000 */
[----:B------:R-:W-:Y:S05]  /*28e00*/  @!P1 BRA `(.L_x_770) ;  /* 0x0000000000049947 */ /* 0x000fea0003800000 */
[----:B------:R-:W-:Y:S01]  /*28e10*/  BPT.TRAP 0x1 ;  /* 0x000000040000795c */ /* 0x000fe20000300000 */
.L_x_770:
[----:B------:R-:W3:Y:S01]  /*28e20*/  S2R R0, SR_TID.X ;  /* 0x0000000000007919 */ /* 0x000ee20000002100 */
[----:B--2---:R2:W-:Y:S01]  /*28e30*/  SYNCS.ARRIVE.TRANS64.A1T0 RZ, [R3+URZ+0x33450], RZ ;  /* 0x033450ff03ff79a7 */ /* 0x0045e2000810003f */
[----:B-1----:R1:W5:Y:S01]  /*28e40*/  LDL R8, [R1+0x14] ;  /* 0x0000140001087983 */ /* 0x0023620000100800 */
[----:B---3--:R-:W-:Y:S01]  /*28e50*/  LOP3.LUT R0, R0, 0x7f, RZ, 0xc0, !PT ;  /* 0x0000007f00007812 */ /* 0x008fe200078ec0ff */
[----:B------:R-:W-:Y:S03]  /*28e60*/  BAR.SYNC.DEFER_BLOCKING 0x2, 0x80 ;  /* 0x0082000000007b1d */ /* 0x000fe60000010000 */
[----:B------:R-:W-:-:S03]  /*28e70*/  ISETP.NE.AND P0, PT, R0, RZ, PT ;  /* 0x000000ff0000720c */ /* 0x000fc60003f05270 */
[----:B------:R1:W5:Y:S10]  /*28e80*/  LDL R0, [R1+0xc] ;  /* 0x00000c0001007983 */ /* 0x0003740000100800 */
[----:B--2---:R-:W-:-:S05]  /*28e90*/  @!P0 VIADD R3, R3, 0x33480 ;  /* 0x0003348003038836 */ /* 0x004fca0000000000 */
[----:B------:R-:W-:-:S04]  /*28ea0*/  @!P0 PRMT R3, RZ, 0x654, R3 ;  /* 0x00000654ff038816 */ /* 0x000fc80000000003 */
[----:B------:R1:W-:Y:S01]  /*28eb0*/  @!P0 SYNCS.ARRIVE.TRANS64.RED.A1T0 RZ, [R3+URZ], RZ ;  /* 0x000000ff03ff89a7 */ /* 0x0003e2000810043f */
[C---:B------:R-:W-:Y:S02]  /*28ec0*/  ISETP.GT.AND P0, PT, R2.reuse, RZ, PT ;  /* 0x000000ff0200720c */ /* 0x040fe40003f04270 */
[----:B------:R-:W-:-:S11]  /*28ed0*/  IADD3 R2, R2, -0x1, RZ ;  /* 0xffffffff02027810 */ /* 0x000fd60007ffe0ff */
[----:B-1----:R-:W-:Y:S05]  /*28ee0*/  @P0 BRA `(.L_x_771) ;  /* 0xffffffe800f40947 */ /* 0x002fea000383ffff */
.L_x_747:
[----:B------:R-:W1:Y:S01]  /*28ef0*/  S2R R3, SR_TID.X ;  /* 0x0000000000037919 */ /* 0x000e620000002100 */
[----:B------:R-:W-:Y:S01]  /*28f00*/  BSSY B0, `(.L_x_772) ;  /* 0x0000010000007945 */ /* 0x000fe20003800000 */
[----:B-1----:R-:W-:-:S04]  /*28f10*/  LOP3.LUT R3, R3, 0x7f, RZ, 0xc0, !PT ;  /* 0x0000007f03037812 */ /* 0x002fc800078ec0ff */
[----:B------:R-:W-:-:S13]  /*28f20*/  ISETP.NE.AND P0, PT, R3, RZ, PT ;  /* 0x000000ff0300720c */ /* 0x000fda0003f05270 */
[----:B------:R-:W-:Y:S05]  /*28f30*/  @P0 BRA `(.L_x_773) ;  /* 0x0000000000300947 */ /* 0x000fea0003800000 */
[----:B------:R-:W1:Y:S01]  /*28f40*/  S2R R3, SR_LANEID ;  /* 0x0000000000037919 */ /* 0x000e620000000000 */
[----:B------:R-:W-:Y:S01]  /*28f50*/  VOTEU.ANY UR4, UPT, PT ;  /* 0x0000000000047886 */ /* 0x000fe200038e0100 */
[----:B--2---:R-:W2:Y:S01]  /*28f60*/  LDC.64 R4, c[0x0][0xc60] ;  /* 0x00031800ff047b82 */ /* 0x004ea20000000a00 */
[----:B-----5:R-:W1:Y:S08]  /*28f70*/  FLO.U32 R0, UR4 ;  /* 0x0000000400007d00 */ /* 0x020e7000080e0000 */
[----:B------:R-:W2:Y:S01]  /*28f80*/  POPC R2, UR4 ;  /* 0x0000000400027d09 */ /* 0x000ea20008000000 */
[----:B-1----:R-:W-:-:S13]  /*28f90*/  ISETP.EQ.U32.AND P1, PT, R0, R3, PT ;  /* 0x000000030000720c */ /* 0x002fda0003f22070 */
[----:B--2---:R-:W2:Y:S01]  /*28fa0*/  @P1 ATOMG.E.ADD.STRONG.GPU PT, R5, desc[UR54][R4.64], R2 ;  /* 0x00000002040519a8 */ /* 0x004ea200081ee1f6 */
[----:B------:R-:W1:Y:S02]  /*28fb0*/  S2R R3, SR_LTMASK ;  /* 0x0000000000037919 */ /* 0x000e640000003900 */
[----:B-1----:R-:W-:-:S06]  /*28fc0*/  LOP3.LUT R3, R3, UR4, RZ, 0xc0, !PT ;  /* 0x0000000403037c12 */ /* 0x002fcc000f8ec0ff */
[----:B------:R-:W1:Y:S01]  /*28fd0*/  POPC R3, R3 ;  /* 0x0000000300037309 */ /* 0x000e620000000000 */
[----:B--2---:R-:W1:Y:S02]  /*28fe0*/  SHFL.IDX PT, R0, R5, R0, 0x1f ;  /* 0x00001f0005007589 */ /* 0x004e6400000e0000 */
[----:B-1----:R-:W-:-:S07]  /*28ff0*/  IADD3 R16, R0, UR38, R3 ;  /* 0x0000002600107c10 */ /* 0x002fce000fffe003 */
.L_x_773:
[----:B------:R-:W-:Y:S05]  /*29000*/  BSYNC B0 ;  /* 0x0000000000007941 */ /* 0x000fea0003800000 */
.L_x_772:
[----:B------:R-:W-:-:S06]  /*29010*/  UISETP.NE.AND UP0, UPT, UR37, 0x3, UPT ;  /* 0x000000032500788c */ /* 0x000fcc000bf05270 */
[----:B------:R-:W-:-:S13]  /*29020*/  PLOP3.LUT P1, PT, PT, PT, UP0, 0x80, 0x0 ;  /* 0x000000000000781c */ /* 0x000fda0003f2f008 */
[----:B------:R-:W-:Y:S05]  /*29030*/  @!P1 BRA `(.L_x_774) ;  /* 0x0000000000049947 */ /* 0x000fea0003800000 */
[----:B------:R-:W-:Y:S01]  /*29040*/  BPT.TRAP 0x1 ;  /* 0x000000040000795c */ /* 0x000fe20000300000 */
.L_x_774:
[----:B------:R-:W3:Y:S04]  /*29050*/  LDL R4, [R1+0x14] ;  /* 0x0000140001047983 */ /* 0x000ee80000100800 */
[----:B------:R-:W4:Y:S04]  /*29060*/  LDL R3, [R1+0x4] ;  /* 0x0000040001037983 */ /* 0x000f280000100800 */
[----:B------:R-:W4:Y:S01]  /*29070*/  LDL R2, [R1+0xc] ;  /* 0x00000c0001027983 */ /* 0x000f220000100800 */
[----:B-----5:R-:W-:Y:S01]  /*29080*/  IMAD.U32 R0, RZ, RZ, UR39 ;  /* 0x00000027ff007e24 */ /* 0x020fe2000f8e00ff */
[----:B------:R-:W-:Y:S04]  /*29090*/  BSSY B0, `(.L_x_775) ;  /* 0x0000007000007945 */ /* 0x000fe80003800000 */
[----:B------:R-:W-:-:S02]  /*290a0*/  ISETP.NE.AND P2, PT, R0, 0x3, PT ;  /* 0x000000030000780c */ /* 0x000fc40003f45270 */
[----:B---3--:R-:W-:-:S04]  /*290b0*/  LOP3.LUT R0, R4, 0x1, RZ, 0x3c, !PT ;  /* 0x0000000104007812 */ /* 0x008fc800078e3cff */
[----:B------:R-:W-:Y:S01]  /*290c0*/  SHF.L.U32 R0, R0, 0x1f, RZ ;  /* 0x0000001f00007819 */ /* 0x000fe200000006ff */
[----:B----4-:R-:W-:-:S04]  /*290d0*/  IMAD R3, R2, 0x8, R3 ;  /* 0x0000000802037824 */ /* 0x010fc800078e0203 */
[----:B------:R-:W1:Y:S02]  /*290e0*/  SYNCS.PHASECHK.TRANS64.TRYWAIT P1, [R3+URZ+0x33470], R0 ;  /* 0x03347000030075a7 */ /* 0x000e64000802017f */
[----:B-1----:R-:W-:Y:S05]  /*290f0*/  @!P1 BRA `(.L_x_776) ;  /* 0x0000004400909947 */ /* 0x002fea0003800000 */
.L_x_925:
[----:B------:R-:W-:Y:S05]  /*29100*/  BSYNC B0 ;  /* 0x0000000000007941 */ /* 0x000fea0003800000 */
.L_x_775:
[----:B------:R-:W-:Y:S05]  /*29110*/  @!P2 BRA `(.L_x_777) ;  /* 0x000000000004a947 */ /* 0x000fea0003800000 */
[----:B------:R-:W-:Y:S01]  /*29120*/  BPT.TRAP 0x1 ;  /* 0x000000040000795c */ /* 0x000fe20000300000 */
.L_x_777:
[----:B-1----:R-:W3:Y:S02]  /*29130*/  LDL R0, [R1+0x14] ;  /* 0x0000140001007983 */ /* 0x002ee40000100800 */
[----:B---3--:R-:W-:-:S04]  /*29140*/  SHF.L.U32 R0, R0, 0x1f, RZ ;  /* 0x0000001f00007819 */ /* 0x008fc800000006ff */
[----:B------:R-:W1:Y:S02]  /*29150*/  SYNCS.PHASECHK.TRANS64.TRYWAIT P1, [R3+URZ+0x33460], R0 ;  /* 0x03346000030075a7 */ /* 0x000e64000802017f */
[----:B-1----:R-:W-:Y:S05]  /*29160*/  @!P1 BRA `(.L_x_778) ;  /* 0x0000004400889947 */ /* 0x002fea0003800000 */
.L_x_926:
[----:B------:R-:W3:Y:S04]  /*29170*/  LDL R12, [R1+0xc] ;  /* 0x00000c00010c7983 */ /* 0x000ee80000100800 */
[----:B------:R-:W1:Y:S04]  /*29180*/  LDL R4, [R1+0x2c] ;  /* 0x00002c0001047983 */ /* 0x000e680000100800 */
[----:B------:R-:W4:Y:S04]  /*29190*/  LDL R13, [R1+0x4] ;  /* 0x00000400010d7983 */ /* 0x000f280000100800 */
[----:B------:R-:W5:Y:S01]  /*291a0*/  LDL R10, [R1+0x28] ;  /* 0x00002800010a7983 */ /* 0x000f620000100800 */
[----:B------:R-:W-:Y:S05]  /*291b0*/  WARPSYNC.ALL ;  /* 0x0000000000007948 */ /* 0x000fea0003800000 */
[----:B---3--:R-:W-:-:S05]  /*291c0*/  IMAD R2, R12, 0x7800, RZ ;  /* 0x000078000c027824 */ /* 0x008fca00078e02ff */
[----:B-1----:R-:W-:-:S05]  /*291d0*/  LOP3.LUT R0, R2, R4, RZ, 0xfc, !PT ;  /* 0x0000000402007212 */ /* 0x002fca00078efcff */
[----:B----4-:R-:W-:-:S05]  /*291e0*/  IMAD.IADD R0, R13, 0x1, R0 ;  /* 0x000000010d007824 */ /* 0x010fca00078e0200 */
[----:B--2---:R-:W1:Y:S01]  /*291f0*/  LDSM.16.MT88.4 R4, [R0+0xf200] ;  /* 0x00f200000004783b */ /* 0x004e620000004200 */
[----:B-----5:R-:W-:-:S04]  /*29200*/  LOP3.LUT R2, R2, R10, RZ, 0xfc, !PT ;  /* 0x0000000a02027212 */ /* 0x020fc800078efcff */
[----:B------:R-:W-:Y:S02]  /*29210*/  IADD3 R2, R13, R2, RZ ;  /* 0x000000020d027210 */ /* 0x000fe40007ffe0ff */
        /* <DEDUP_REMOVED lines=97> */
.L_x_779:
[----:B------:R-:W3:Y:S01]  /*29830*/  LDL.LU R4, [R1+0x14] ;  /* 0x0000140001047983 */ /* 0x000ee20000300800 */
[----:B--2---:R2:W-:Y:S01]  /*29840*/  SYNCS.ARRIVE.TRANS64.A1T0 RZ, [R3+URZ+0x33450], RZ ;  /* 0x033450ff03ff79a7 */ /* 0x0045e2000810003f */
[----:B------:R-:W-:Y:S02]  /*29850*/  VIADD R0, R12, 0x1 ;  /* 0x000000010c007836 */ /* 0x000fe40000000000 */
[----:B--2---:R-:W-:-:S05]  /*29860*/  @!P0 VIADD R3, R3, 0x33480 ;  /* 0x0003348003038836 */ /* 0x004fca0000000000 */
[----:B------:R-:W-:Y:S01]  /*29870*/  @!P0 PRMT R3, RZ, 0x654, R3 ;  /* 0x00000654ff038816 */ /* 0x000fe20000000003 */
[----:B------:R-:W-:Y:S06]  /*29880*/  BAR.SYNC.DEFER_BLOCKING 0x2, 0x80 ;  /* 0x0082000000007b1d */ /* 0x000fec0000010000 */
[----:B------:R2:W-:Y:S01]  /*29890*/  @!P0 SYNCS.ARRIVE.TRANS64.RED.A1T0 RZ, [R3+URZ], RZ ;  /* 0x000000ff03ff89a7 */ /* 0x0005e2000810043f */
[----:B------:R-:W-:-:S04]  /*298a0*/  ISETP.NE.AND P0, PT, R0, 0x2, PT ;  /* 0x000000020000780c */ /* 0x000fc80003f05270 */
[----:B-1----:R-:W-:Y:S02]  /*298b0*/  SEL R2, RZ, 0x1, P0 ;  /* 0x00000001ff027807 */ /* 0x002fe40000000000 */
[----:B------:R-:W-:-:S05]  /*298c0*/  SEL R0, R0, RZ, P0 ;  /* 0x000000ff00007207 */ /* 0x000fca0000000000 */
[----:B------:R2:W-:Y:S01]  /*298d0*/  STL [R1+0xc], R0 ;  /* 0x00000c0001007387 */ /* 0x0005e20000100800 */
[----:B---3--:R-:W-:-:S05]  /*298e0*/  LOP3.LUT R4, R4, R2, RZ, 0x3c, !PT ;  /* 0x0000000204047212 */ /* 0x008fca00078e3cff */
[----:B------:R2:W-:Y:S02]  /*298f0*/  STL [R1+0x14], R4 ;  /* 0x0000140401007387 */ /* 0x0005e40000100800 */
.L_x_722:
[----:B--2---:R-:W2:Y:S02]  /*29900*/  LDL R0, [R1+0x8] ;  /* 0x0000080001007983 */ /* 0x004ea40000100800 */
[----:B--2---:R-:W-:-:S13]  /*29910*/  LOP3.LUT P0, RZ, R0, 0x2, RZ, 0xc0, !PT ;  /* 0x0000000200ff7812 */ /* 0x004fda000780c0ff */
[----:B------:R-:W-:Y:S05]  /*29920*/  @!P0 BRA `(.L_x_780) ;  /* 0x0000000000288947 */ /* 0x000fea0003800000 */
[----:B------:R-:W-:Y:S05]  /*29930*/  WARPSYNC.ALL ;  /* 0x0000000000007948 */ /* 0x000fea0003800000 */
[----:B------:R-:W1:Y:S08]  /*29940*/  S2UR UR5, SR_CgaCtaId ;  /* 0x00000000000579c3 */ /* 0x000e700000008800 */
[----:B------:R-:W-:Y:S06]  /*29950*/  BAR.SYNC.DEFER_BLOCKING 0x5, 0x180 ;  /* 0x0146000000007b1d */ /* 0x000fec0000010000 */
[----:B------:R-:W-:-:S02]  /*29960*/  UMOV UR4, 0x400 ;  /* 0x0000040000047882 */ /* 0x000fc40000000000 */
[----:B-1----:R-:W-:-:S06]  /*29970*/  ULEA UR4, UR5, UR4, 0x18 ;  /* 0x0000000405047291 */ /* 0x002fcc000f8ec03f */
[----:B------:R-:W-:-:S05]  /*29980*/  IMAD.U32 R0, RZ, RZ, UR4 ;  /* 0x00000004ff007e24 */ /* 0x000fca000f8e00ff */
[----:B------:R3:W4:Y:S04]  /*29990*/  LDS.128 R16, [R0+0x334d0] ;  /* 0x0334d00000107984 */ /* 0x0007280000000c00 */
[----:B------:R3:W-:Y:S01]  /*299a0*/  STL [R1+0x4], R0 ;  /* 0x0000040001007387 */ /* 0x0007e20000100800 */
[----:B------:R-:W-:Y:S06]  /*299b0*/  BAR.ARV 0x4, 0x180 ;  /* 0x0106000000007b1d */ /* 0x000fec0000002000 */
[----:B------:R-:W-:Y:S05]  /*299c0*/  BRA `(.L_x_781) ;  /* 0x0000000800487947 */ /* 0x000fea0003800000 */
.L_x_780:
[----:B------:R-:W1:Y:S01]  /*299d0*/  S2R R0, SR_TID.X ;  /* 0x0000000000007919 */ /* 0x000e620000002100 */
[----:B------:R-:W-:Y:S01]  /*299e0*/  UMOV UR4, 0xffffffff ;  /* 0xffffffff00047882 */ /* 0x000fe20000000000 */
[----:B-1----:R-:W-:-:S04]  /*299f0*/  LOP3.LUT R7, R0, 0x1f, RZ, 0xc0, !PT ;  /* 0x0000001f00077812 */ /* 0x002fc800078ec0ff */
[----:B------:R-:W-:Y:S01]  /*29a00*/  ISETP.NE.AND P0, PT, R7, 0x1f, PT ;  /* 0x0000001f0700780c */ /* 0x000fe20003f05270 */
[----:B------:R-:W-:-:S12]  /*29a10*/  BRA.DIV UR4, `(.L_x_782) ;  /* 0x0000003e04707947 */ /* 0x000fd8000b800000 */
[----:B------:R-:W-:Y:S01]  /*29a20*/  IADD3 R0, R19, R7, RZ ;  /* 0x0000000713007210 */ /* 0x000fe20007ffe0ff */
[----:B------:R-:W-:-:S03]  /*29a30*/  ULDC UR4, c[0x0][0xc3c] ;  /* 0x00030f0000047ab9 */ /* 0x000fc60000000800 */
[----:B------:R-:W-:-:S13]  /*29a40*/  ISETP.GE.OR P1, PT, R0, UR4, !P0 ;  /* 0x0000000400007c0c */ /* 0x000fda000c726670 */
[----:B------:R-:W1:Y:S02]  /*29a50*/  @!P1 LDC.64 R2, c[0x0][0xc80] ;  /* 0x00032000ff029b82 */ /* 0x000e640000000a00 */
[----:B-1----:R-:W-:-:S06]  /*29a60*/  @!P1 IMAD.WIDE R2, R0, 0x4, R2 ;  /* 0x0000000400029825 */ /* 0x002fcc00078e0202 */
[----:B------:R1:W2:Y:S01]  /*29a70*/  @!P1 LDG.E R3, desc[UR54][R2.64] ;  /* 0x0000003602039981 */ /* 0x0002a2000c1e1900 */
[C---:B------:R-:W-:Y:S02]  /*29a80*/  ISETP.GE.U32.AND P2, PT, R7.reuse, 0x2, PT ;  /* 0x000000020700780c */ /* 0x040fe40003f46070 */
[C---:B------:R-:W-:Y:S01]  /*29a90*/  ISETP.GE.U32.AND P3, PT, R7.reuse, 0x4, PT ;  /* 0x000000040700780c */ /* 0x040fe20003f66070 */
[----:B------:R-:W-:Y:S01]  /*29aa0*/  SHFL.IDX PT, R0, R16, RZ, 0x1f ;  /* 0x00001fff10007589 */ /* 0x000fe200000e0000 */
[C---:B------:R-:W-:Y:S02]  /*29ab0*/  ISETP.GE.U32.AND P4, PT, R7.reuse, 0x8, PT ;  /* 0x000000080700780c */ /* 0x040fe40003f86070 */
[C---:B------:R-:W-:Y:S01]  /*29ac0*/  ISETP.GE.U32.AND P5, PT, R7.reuse, 0x10, PT ;  /* 0x000000100700780c */ /* 0x040fe20003fa6070 */
[----:B------:R-:W-:Y:S01]  /*29ad0*/  SHFL.IDX PT, R4, R16, 0x1, 0x1f ;  /* 0x00201f0010047f89 */ /* 0x000fe200000e0000 */
[----:B-1----:R-:W-:Y:S02]  /*29ae0*/  IMAD.MOV.U32 R2, RZ, RZ, RZ ;  /* 0x000000ffff027224 */ /* 0x002fe400078e00ff */
[----:B--2---:R-:W-:Y:S01]  /*29af0*/  @!P1 IMAD.MOV.U32 R2, RZ, RZ, R3 ;  /* 0x000000ffff029224 */ /* 0x004fe200078e0003 */
[----:B------:R-:W-:-:S04]  /*29b00*/  ISETP.NE.AND P1, PT, R7, RZ, PT ;  /* 0x000000ff0700720c */ /* 0x000fc80003f25270 */
[----:B------:R-:W1:Y:S02]  /*29b10*/  SHFL.UP PT, R3, R2, 0x1, RZ ;  /* 0x0420000002037989 */ /* 0x000e6400000e00ff */
[----:B-1----:R-:W-:-:S05]  /*29b20*/  SEL R3, R3, RZ, P1 ;  /* 0x000000ff03037207 */ /* 0x002fca0000800000 */
[----:B------:R-:W-:-:S05]  /*29b30*/  IMAD.IADD R3, R2, 0x1, R3 ;  /* 0x0000000102037824 */ /* 0x000fca00078e0203 */
[----:B------:R-:W1:Y:S02]  /*29b40*/  SHFL.UP PT, R5, R3, 0x2, RZ ;  /* 0x0440000003057989 */ /* 0x000e6400000e00ff */
[----:B-1----:R-:W-:-:S04]  /*29b50*/  SEL R5, R5, RZ, P2 ;  /* 0x000000ff05057207 */ /* 0x002fc80001000000 */
[----:B------:R-:W-:-:S05]  /*29b60*/  IADD3 R3, R3, R5, RZ ;  /* 0x0000000503037210 */ /* 0x000fca0007ffe0ff */
[----:B------:R-:W1:Y:S02]  /*29b70*/  SHFL.UP PT, R5, R3, 0x4, RZ ;  /* 0x0480000003057989 */ /* 0x000e6400000e00ff */
[----:B-1----:R-:W-:-:S05]  /*29b80*/  SEL R5, R5, RZ, P3 ;  /* 0x000000ff05057207 */ /* 0x002fca0001800000 */
[----:B------:R-:W-:-:S05]  /*29b90*/  IMAD.IADD R3, R3, 0x1, R5 ;  /* 0x0000000103037824 */ /* 0x000fca00078e0205 */
[----:B------:R-:W1:Y:S02]  /*29ba0*/  SHFL.UP PT, R5, R3, 0x8, RZ ;  /* 0x0500000003057989 */ /* 0x000e6400000e00ff */
[----:B-1----:R-:W-:-:S05]  /*29bb0*/  SEL R5, R5, RZ, P4 ;  /* 0x000000ff05057207 */ /* 0x002fca0002000000 */
[----:B------:R-:W-:-:S05]  /*29bc0*/  IMAD.IADD R3, R3, 0x1, R5 ;  /* 0x0000000103037824 */ /* 0x000fca00078e0205 */
[----:B------:R-:W1:Y:S02]  /*29bd0*/  SHFL.UP PT, R5, R3, 0x10, RZ ;  /* 0x0600000003057989 */ /* 0x000e6400000e00ff */
[----:B-1----:R-:W-:-:S05]  /*29be0*/  SEL R5, R5, RZ, P5 ;  /* 0x000000ff05057207 */ /* 0x002fca0002800000 */
[----:B------:R-:W-:-:S05]  /*29bf0*/  IMAD.IADD R5, R3, 0x1, R5 ;  /* 0x0000000103057824 */ /* 0x000fca00078e0205 */
[----:B------:R1:W2:Y:S02]  /*29c00*/  SHFL.IDX PT, R6, R5, 0x1f, 0x1f ;  /* 0x03e01f0005067f89 */ /* 0x0002a400000e0000 */
.L_x_936:
[----:B------:R-:W-:Y:S02]  /*29c10*/  ULDC UR4, c[0x0][0xc38] ;  /* 0x00030e0000047ab9 */ /* 0x000fe40000000800 */
[----:B------:R-:W-:-:S05]  /*29c20*/  MOV R16, UR4 ;  /* 0x0000000400107c02 */ /* 0x000fca0008000f00 */
[----:B--2---:R-:W-:-:S04]  /*29c30*/  IMAD R6, R6, R16, RZ ;  /* 0x0000001006067224 */ /* 0x004fc800078e02ff */
[----:B------:R-:W-:-:S05]  /*29c40*/  IMAD.IADD R4, R4, 0x1, R6 ;  /* 0x0000000104047824 */ /* 0x000fca00078e0206 */
[----:B------:R-:W-:-:S13]  /*29c50*/  ISETP.GT.AND P6, PT, R4, R0, PT ;  /* 0x000000000400720c */ /* 0x000fda0003fc4270 */
[----:B------:R-:W-:Y:S05]  /*29c60*/  @P6 BRA `(.L_x_783) ;  /* 0x00000000009c6947 */ /* 0x000fea0003800000 */
.L_x_788:
[----:B------:R-:W2:Y:S01]  /*29c70*/  LDC R2, c[0x0][0xc3c] ;  /* 0x00030f00ff027b82 */ /* 0x000ea20000000800 */
[----:B------:R-:W-:-:S05]  /*29c80*/  VIADD R19, R19, 0x1f ;  /* 0x0000001f13137836 */ /* 0x000fca0000000000 */
[----:B--2---:R-:W-:-:S13]  /*29c90*/  ISETP.GE.AND P6, PT, R19, R2, PT ;  /* 0x000000021300720c */ /* 0x004fda0003fc6270 */
[----:B------:R-:W-:Y:S05]  /*29ca0*/  @P6 BRA `(.L_x_784) ;  /* 0x0000000400446947 */ /* 0x000fea0003800000 */
[----:B------:R-:W2:Y:S01]  /*29cb0*/  S2R R3, SR_TID.X ;  /* 0x0000000000037919 */ /* 0x000ea20000002100 */
[----:B------:R-:W-:Y:S01]  /*29cc0*/  BSSY B0, `(.L_x_785) ;  /* 0x0000009000007945 */ /* 0x000fe20003800000 */
[----:B--2---:R-:W-:-:S05]  /*29cd0*/  LOP3.LUT R3, R3, 0x1f, RZ, 0xc0, !PT ;  /* 0x0000001f03037812 */ /* 0x004fca00078ec0ff */
[----:B-1----:R-:W-:-:S05]  /*29ce0*/  IMAD.IADD R5, R19, 0x1, R3 ;  /* 0x0000000113057824 */ /* 0x002fca00078e0203 */
[----:B------:R-:W-:Y:S02]  /*29cf0*/  ISETP.GE.OR P6, PT, R5, R2, !P0 ;  /* 0x000000020500720c */ /* 0x000fe400047c6670 */
[----:B------:R-:W-:-:S11]  /*29d00*/  MOV R2, RZ ;  /* 0x000000ff00027202 */ /* 0x000fd60000000f00 */
[----:B------:R-:W-:Y:S05]  /*29d10*/  @P6 BRA `(.L_x_786) ;  /* 0x00000000000c6947 */ /* 0x000fea0003800000 */
[----:B------:R-:W1:Y:S02]  /*29d20*/  LDC.64 R2, c[0x0][0xc80] ;  /* 0x00032000ff027b82 */ /* 0x000e640000000a00 */
[----:B-1----:R-:W-:-:S06]  /*29d30*/  IMAD.WIDE R2, R5, 0x4, R2 ;  /* 0x0000000405027825 */ /* 0x002fcc00078e0202 */
[----:B------:R1:W5:Y:S02]  /*29d40*/  LDG.E R2, desc[UR54][R2.64] ;  /* 0x0000003602027981 */ /* 0x000364000c1e1900 */
.L_x_786:
[----:B------:R-:W-:Y:S05]  /*29d50*/  BSYNC B0 ;  /* 0x0000000000007941 */ /* 0x000fea0003800000 */
.L_x_785:
[----:B------:R-:W-:-:S03]  /*29d60*/  UMOV UR4, 0xffffffff ;  /* 0xffffffff00047882 */ /* 0x000fc60000000000 */
[----:B------:R-:W-:Y:S05]  /*29d70*/  BRA.DIV UR4, `(.L_x_787) ;  /* 0x0000003e04d47947 */ /* 0x000fea000b800000 */
[----:B-1---5:R-:W1:Y:S02]  /*29d80*/  SHFL.UP PT, R3, R2, 0x1, RZ ;  /* 0x0420000002037989 */ /* 0x022e6400000e00ff */
        /* <DEDUP_REMOVED lines=14> */
[----:B------:R1:W2:Y:S02]  /*29e70*/  SHFL.IDX PT, R6, R5, 0x1f, 0x1f ;  /* 0x03e01f0005067f89 */ /* 0x0002a400000e0000 */
.L_x_944:
[----:B------:R-:W-:Y:S02]  /*29e80*/  ULDC UR4, c[0x0][0xc38] ;  /* 0x00030e0000047ab9 */ /* 0x000fe40000000800 */
[----:B------:R-:W-:-:S04]  /*29e90*/  IMAD.U32 R16, RZ, RZ, UR4 ;  /* 0x00000004ff107e24 */ /* 0x000fc8000f8e00ff */
[----:B--2---:R-:W-:-:S04]  /*29ea0*/  IMAD R6, R6, R16, RZ ;  /* 0x0000001006067224 */ /* 0x004fc800078e02ff */
[----:B------:R-:W-:-:S05]  /*29eb0*/  IMAD.IADD R4, R6, 0x1, R4 ;  /* 0x0000000106047824 */ /* 0x000fca00078e0204 */
[----:B------:R-:W-:-:S13]  /*29ec0*/  ISETP.GT.AND P6, PT, R4, R0, PT ;  /* 0x000000000400720c */ /* 0x000fda0003fc4270 */
[----:B------:R-:W-:Y:S05]  /*29ed0*/  @!P6 BRA `(.L_x_788) ;  /* 0xfffffffc0064e947 */ /* 0x000fea000383ffff */
.L_x_783:
[----:B------:R-:W-:Y:S01]  /*29ee0*/  IADD3 R6, -R6, R4, RZ ;  /* 0x0000000406067210 */ /* 0x000fe20007ffe1ff */
[----:B------:R-:W-:-:S04]  /*29ef0*/  UMOV UR4, 0xffffffff ;  /* 0xffffffff00047882 */ /* 0x000fc80000000000 */
[----:B------:R-:W-:-:S05]  /*29f00*/  IMAD R3, R5, R16, R6 ;  /* 0x0000001005037224 */ /* 0x000fca00078e0206 */
[----:B------:R-:W-:Y:S01]  /*29f10*/  ISETP.GT.AND P6, PT, R3, R0, PT ;  /* 0x000000000300720c */ /* 0x000fe20003fc4270 */
[----:B------:R-:W-:-:S12]  /*29f20*/  BRA.DIV UR4, `(.L_x_789) ;  /* 0x0000004204407947 */ /* 0x000fd8000b800000 */
[----:B------:R-:W-:-:S04]  /*29f30*/  VOTE.ANY R3, PT, !P6 ;  /* 0x0000000000037806 */ /* 0x000fc800070e0100 */
[----:B------:R-:W2:Y:S02]  /*29f40*/  POPC R4, R3 ;  /* 0x0000000300047309 */ /* 0x000ea40000000000 */
[----:B--2---:R2:W3:Y:S02]  /*29f50*/  SHFL.IDX PT, R17, R2, R4, 0x1f ;  /* 0x00001f0402117589 */ /* 0x0044e400000e0000 */
.L_x_948:
[----:B------:R-:W-:Y:S01]  /*29f60*/  ISETP.NE.AND P0, PT, R3, RZ, PT ;  /* 0x000000ff0300720c */ /* 0x000fe20003f05270 */
[----:B--2---:R-:W-:-:S12]  /*29f70*/  IMAD.MOV.U32 R2, RZ, RZ, RZ ;  /* 0x000000ffff027224 */ /* 0x004fd800078e00ff */
[----:B------:R-:W-:Y:S05]  /*29f80*/  @!P0 BRA `(.L_x_790) ;  /* 0x0000000000108947 */ /* 0x000fea0003800000 */
[----:B------:R-:W-:Y:S01]  /*29f90*/  UMOV UR4, 0xffffffff ;  /* 0xffffffff00047882 */ /* 0x000fe20000000000 */
[----:B------:R-:W-:Y:S02]  /*29fa0*/  VIADD R12, R4, 0xffffffff ;  /* 0xffffffff040c7836 */ /* 0x000fe40000000000 */
[----:B------:R-:W-:Y:S05]  /*29fb0*/  BRA.DIV UR4, `(.L_x_791) ;  /* 0x0000004204647947 */ /* 0x000fea000b800000 */
[----:B------:R2:W4:Y:S02]  /*29fc0*/  SHFL.IDX PT, R2, R5, R12, 0x1f ;  /* 0x00001f0c05027589 */ /* 0x00052400000e0000 */
.L_x_790:
[----:B-123--:R-:W-:Y:S01]  /*29fd0*/  IABS R5, R17 ;  /* 0x0000001100057213 */ /* 0x00efe20000000000 */
[----:B----4-:R-:W-:Y:S02]  /*29fe0*/  IMAD R16, R2, R16, R6 ;  /* 0x0000001002107224 */ /* 0x010fe400078e0206 */
[----:B------:R-:W-:Y:S01]  /*29ff0*/  IMAD.IADD R19, R4, 0x1, R19 ;  /* 0x0000000104137824 */ /* 0x000fe200078e0213 */
[----:B------:R-:W1:Y:S01]  /*2a000*/  I2F.RP R2, R5 ;  /* 0x0000000500027306 */ /* 0x000e620000209400 */
[----:B------:R-:W-:-:S07]  /*2a010*/  IMAD.IADD R0, R0, 0x1, -R16 ;  /* 0x0000000100007824 */ /* 0x000fce00078e0a10 */
[----:B-1----:R-:W1:Y:S02]  /*2a020*/  MUFU.RCP R2, R2 ;  /* 0x0000000200027308 */ /* 0x002e640000001000 */
[----:B-1----:R-:W-:-:S06]  /*2a030*/  VIADD R2, R2, 0xffffffe ;  /* 0x0ffffffe02027836 */ /* 0x002fcc0000000000 */
[----:B------:R-:W1:Y:S02]  /*2a040*/  F2I.FTZ.U32.TRUNC.NTZ R3, R2 ;  /* 0x0000000200037305 */ /* 0x000e64000021f000 */
[----:B-1----:R-:W-:-:S05]  /*2a050*/  IADD3 R2, RZ, -R3, RZ ;  /* 0x80000003ff027210 */ /* 0x002fca0007ffe0ff */
        /* <DEDUP_REMOVED lines=9> */
[-C--:B------:R-:W-:Y:S01]  /*2a0f0*/  @!P1 IADD3 R3, R3, -R5.reuse, RZ ;  /* 0x8000000503039210 */ /* 0x080fe20007ffe0ff */
        /* <DEDUP_REMOVED lines=8> */
[----:B------:R-:W-:Y:S01]  /*2a180*/  IADD3 R3, -R2, RZ, RZ ;  /* 0x000000ff02037210 */ /* 0x000fe20007ffe1ff */
[----:B------:R-:W-:-:S04]  /*2a190*/  IMAD.MOV.U32 R18, RZ, RZ, R2 ;  /* 0x000000ffff127224 */ /* 0x000fc800078e0002 */
[----:B------:R-:W-:Y:S01]  /*2a1a0*/  IMAD R17, R17, R3, R0 ;  /* 0x0000000311117224 */ /* 0x000fe200078e0200 */
[----:B------:R-:W-:Y:S06]  /*2a1b0*/  BRA `(.L_x_792) ;  /* 0x00000000001c7947 */ /* 0x000fec0003800000 */
.L_x_784:
[----:B------:R-:W-:Y:S01]  /*2a1c0*/  UMOV UR4, URZ ;  /* 0x0000003f00047c82 */ /* 0x000fe20008000000 */
[----:B------:R-:W-:Y:S01]  /*2a1d0*/  UMOV UR5, URZ ;  /* 0x0000003f00057c82 */ /* 0x000fe20008000000 */
[----:B------:R-:W-:Y:S01]  /*2a1e0*/  ULDC UR6, c[0x0][0xc3c] ;  /* 0x00030f0000067ab9 */ /* 0x000fe20000000800 */
[----:B------:R-:W-:Y:S01]  /*2a1f0*/  IMAD.MOV.U32 R16, RZ, RZ, R0 ;  /* 0x000000ffff107224 */ /* 0x000fe200078e0000 */
[----:B------:R-:W-:Y:S01]  /*2a200*/  MOV R17, UR4 ;  /* 0x0000000400117c02 */ /* 0x000fe20008000f00 */
[----:B------:R-:W-:Y:S02]  /*2a210*/  IMAD.U32 R18, RZ, RZ, UR5 ;  /* 0x00000005ff127e24 */ /* 0x000fe4000f8e00ff */
[----:B------:R-:W-:-:S07]  /*2a220*/  IMAD.U32 R19, RZ, RZ, UR6 ;  /* 0x00000006ff137e24 */ /* 0x000fce000f8e00ff */
.L_x_792:
[----:B------:R2:W3:Y:S01]  /*2a230*/  LDL R3, [R1+0x4] ;  /* 0x0000040001037983 */ /* 0x0004e20000100800 */
[----:B------:R-:W4:Y:S01]  /*2a240*/  S2R R0, SR_TID.X ;  /* 0x0000000000007919 */ /* 0x000f220000002100 */
[----:B------:R-:W-:Y:S05]  /*2a250*/  WARPSYNC.ALL ;  /* 0x0000000000007948 */ /* 0x000fea0003800000 */
[----:B----4-:R-:W-:Y:S01]  /*2a260*/  LOP3.LUT R0, R0, 0x1f, RZ, 0xc0, !PT ;  /* 0x0000001f00007812 */ /* 0x010fe200078ec0ff */
[----:B------:R-:W-:Y:S03]  /*2a270*/  BAR.SYNC.DEFER_BLOCKING 0x4, 0x180 ;  /* 0x0106000000007b1d */ /* 0x000fe60000010000 */
[----:B------:R-:W-:-:S13]  /*2a280*/  ISETP.NE.AND P0, PT, R0, RZ, PT ;  /* 0x000000ff0000720c */ /* 0x000fda0003f05270 */
[----:B------:R-:W3:Y:S01]  /*2a290*/  @!P0 S2R R0, SR_CgaCtaId ;  /* 0x0000000000008919 */ /* 0x000ee20000008800 */
[----:B------:R-:W-:-:S04]  /*2a2a0*/  @!P0 MOV R2, 0x400 ;  /* 0x0000040000028802 */ /* 0x000fc80000000f00 */
[----:B---3--:R-:W-:-:S05]  /*2a2b0*/  @!P0 LEA R3, R0, R2, 0x18 ;  /* 0x0000000200038211 */ /* 0x008fca00078ec0ff */
[----:B------:R2:W-:Y:S04]  /*2a2c0*/  @!P0 STS.128 [R3+0x334d0], R16 ;  /* 0x0334d01003008388 */ /* 0x0005e80000000c00 */
[----:B------:R2:W-:Y:S01]  /*2a2d0*/  @!P0 STL [R1+0x4], R3 ;  /* 0x0000040301008387 */ /* 0x0005e20000100800 */
[----:B------:R-:W-:Y:S06]  /*2a2e0*/  BAR.ARV 0x5, 0x180 ;  /* 0x0146000000007b1d */ /* 0x000fec0000002000 */
.L_x_781:
[----:B------:R-:W-:Y:S02]  /*2a2f0*/  ULDC UR4, c[0x0][0xc3c] ;  /* 0x00030f0000047ab9 */ /* 0x000fe40000000800 */
[----:B----4-:R-:W-:-:S13]  /*2a300*/  ISETP.GE.AND P0, PT, R19, UR4, PT ;  /* 0x0000000413007c0c */ /* 0x010fda000bf06270 */
[----:B------:R-:W-:Y:S05]  /*2a310*/  @!P0 BRA `(.L_x_793) ;  /* 0xffffff9c00f08947 */ /* 0x000fea000383ffff */
[----:B------:R-:W-:Y:S05]  /*2a320*/  BSYNC B7 ;  /* 0x0000000000077941 */ /* 0x000fea0003800000 */
.L_x_677:
[----:B---3--:R-:W3:Y:S01]  /*2a330*/  LDL.LU R0, [R1+0x58] ;  /* 0x0000580001007983 */ /* 0x008ee20000300800 */
[----:B------:R-:W-:Y:S01]  /*2a340*/  BSSY B0, `(.L_x_794) ;  /* 0x000000b000007945 */ /* 0x000fe20003800000 */
[----:B-1----:R-:W1:Y:S01]  /*2a350*/  S2R R5, SR_CgaCtaId ;  /* 0x0000000000057919 */ /* 0x002e620000008800 */
[----:B---3--:R-:W-:-:S05]  /*2a360*/  VIADD R0, R0, 0x1 ;  /* 0x0000000100007836 */ /* 0x008fca0000000000 */
[----:B0-----:R-:W-:-:S04]  /*2a370*/  LEA.HI R2, R0, R0, RZ, 0x1 ;  /* 0x0000000000027211 */ /* 0x001fc800078f08ff */
[----:B--2---:R-:W-:-:S04]  /*2a380*/  LOP3.LUT R3, R2, 0xfffffffe, RZ, 0xc0, !PT ;  /* 0xfffffffe02037812 */ /* 0x004fc800078ec0ff */
[----:B------:R-:W-:Y:S02]  /*2a390*/  IADD3 R3, R0, -R3, RZ ;  /* 0x8000000300037210 */ /* 0x000fe40007ffe0ff */
[----:B------:R-:W-:Y:S02]  /*2a3a0*/  MOV R0, 0x400 ;  /* 0x0000040000007802 */ /* 0x000fe40000000f00 */
[----:B------:R-:W-:Y:S02]  /*2a3b0*/  SHF.L.U32 R3, R3, 0x1f, RZ ;  /* 0x0000001f03037819 */ /* 0x000fe400000006ff */
[----:B-1----:R-:W-:-:S04]  /*2a3c0*/  LEA R0, R5, R0, 0x18 ;  /* 0x0000000005007211 */ /* 0x002fc800078ec0ff */
[----:B------:R-:W0:Y:S02]  /*2a3d0*/  SYNCS.PHASECHK.TRANS64.TRYWAIT P0, [R0+URZ+0x33420], R3 ;  /* 0x03342003000075a7 */ /* 0x000e24000800017f */
[----:B0-----:R-:W-:Y:S05]  /*2a3e0*/  @!P0 BRA `(.L_x_795) ;  /* 0x0000003c00808947 */ /* 0x001fea0003800000 */
.L_x_951:
[----:B------:R-:W-:Y:S05]  /*2a3f0*/  BSYNC B0 ;  /* 0x0000000000007941 */ /* 0x000fea0003800000 */
.L_x_794:
[----:B------:R-:W-:-:S03]  /*2a400*/  UMOV UR4, 0xffffffff ;  /* 0xffffffff00047882 */ /* 0x000fc60000000000 */
[----:B------:R-:W-:Y:S05]  /*2a410*/  BRA.DIV UR4, `(.L_x_796) ;  /* 0x0000003e04887947 */ /* 0x000fea000b800000 */
[----:B------:R-:W1:Y:S02]  /*2a420*/  S2R R2, SR_TID.X ;  /* 0x0000000000027919 */ /* 0x000e640000002100 */
[----:B-1----:R-:W-:-:S04]  /*2a430*/  SHF.R.U32.HI R2, RZ, 0x5, R2 ;  /* 0x00000005ff027819 */ /* 0x002fc80000011602 */
[----:B------:R-:W-:-:S05]  /*2a440*/  LOP3.LUT R2, R2, 0x3, RZ, 0xc0, !PT ;  /* 0x0000000302027812 */ /* 0x000fca00078ec0ff */
[----:B------:R1:W2:Y:S02]  /*2a450*/  SHFL.IDX PT, R14, R2, RZ, 0x1f ;  /* 0x00001fff020e7589 */ /* 0x0002a400000e0000 */
.L_x_954:
[----:B--2---:R-:W-:-:S13]  /*2a460*/  ISETP.NE.AND P0, PT, R14, RZ, PT ;  /* 0x000000ff0e00720c */ /* 0x004fda0003f05270 */
[----:B------:R-:W-:Y:S05]  /*2a470*/  @P0 BRA `(.L_x_476) ;  /* 0x0000000000b00947 */ /* 0x000fea0003800000 */
[----:B------:R-:W-:-:S03]  /*2a480*/  UMOV UR4, 0xffffffff ;  /* 0xffffffff00047882 */ /* 0x000fc60000000000 */
[----:B------:R-:W-:Y:S05]  /*2a490*/  BRA.DIV UR4, `(.L_x_797) ;  /* 0x0000003e049c7947 */ /* 0x000fea000b800000 */
[----:B------:R-:W-:-:S13]  /*2a4a0*/  ELECT P6, URZ, PT ;  /* 0x00000000003f782f */ /* 0x000fda00038c0000 */
.L_x_957:
[----:B------:R-:W-:Y:S05]  /*2a4b0*/  @!P6 BRA `(.L_x_476) ;  /* 0x0000000000a0e947 */ /* 0x000fea0003800000 */
[----:B------:R-:W-:-:S06]  /*2a4c0*/  ULOP3.LUT UR4, UR36, 0x2, URZ, 0xfc, !UPT ;  /* 0x0000000224047892 */ /* 0x000fcc000f8efc3f */
[----:B-1----:R-:W-:-:S05]  /*2a4d0*/  IMAD.U32 R2, RZ, RZ, UR4 ;  /* 0x00000004ff027e24 */ /* 0x002fca000f8e00ff */
[----:B------:R-:W-:-:S13]  /*2a4e0*/  ISETP.NE.AND P0, PT, R2, 0x3, PT ;  /* 0x000000030200780c */ /* 0x000fda0003f05270 */
[----:B------:R-:W-:Y:S05]  /*2a4f0*/  @!P0 BRA `(.L_x_798) ;  /* 0x0000000000048947 */ /* 0x000fea0003800000 */
[----:B------:R-:W-:Y:S01]  /*2a500*/  BPT.TRAP 0x1 ;  /* 0x000000040000795c */ /* 0x000fe20000300000 */
.L_x_798:
[----:B0-----:R-:W2:Y:S04]  /*2a510*/  LDL R3, [R1+0xc] ;  /* 0x00000c0001037983 */ /* 0x001ea80000100800 */
[----:B------:R-:W3:Y:S01]  /*2a520*/  LDL.LU R7, [R1+0x14] ;  /* 0x0000140001077983 */ /* 0x000ee20000300800 */
[----:B------:R-:W-:-:S04]  /*2a530*/  VIADD R2, R0, 0x33440 ;  /* 0x0003344000027836 */ /* 0x000fc80000000000 */
[C---:B--2---:R-:W-:Y:S01]  /*2a540*/  IMAD R6, R3.reuse, 0x8, R2 ;  /* 0x0000000803067824 */ /* 0x044fe200078e0202 */
[----:B------:R-:W-:Y:S02]  /*2a550*/  IADD3 R3, R3, 0x1, RZ ;  /* 0x0000000103037810 */ /* 0x000fe40007ffe0ff */
[----:B---3--:R-:W-:Y:S02]  /*2a560*/  SHF.L.U32 R5, R7, 0x1f, RZ ;  /* 0x0000001f07057819 */ /* 0x008fe400000006ff */
[C---:B------:R-:W-:Y:S02]  /*2a570*/  ISETP.NE.AND P2, PT, R3.reuse, 0x2, PT ;  /* 0x000000020300780c */ /* 0x040fe40003f45270 */
[----:B------:R-:W0:Y:S02]  /*2a580*/  SYNCS.PHASECHK.TRANS64.TRYWAIT P1, [R6+URZ], R5 ;  /* 0x00000005060075a7 */ /* 0x000e24000802017f */
[----:B------:R-:W-:Y:S02]  /*2a590*/  SEL R4, RZ, 0x1, P2 ;  /* 0x00000001ff047807 */ /* 0x000fe40001000000 */
[----:B------:R-:W-:-:S02]  /*2a5a0*/  SEL R3, R3, RZ, P2 ;  /* 0x000000ff03037207 */ /* 0x000fc40001000000 */
[----:B------:R-:W-:-:S03]  /*2a5b0*/  LOP3.LUT R4, R7, R4, RZ, 0x3c, !PT ;  /* 0x0000000407047212 */ /* 0x000fc600078e3cff */
[----:B------:R-:W-:Y:S01]  /*2a5c0*/  IMAD R7, R3, 0x8, R2 ;  /* 0x0000000803077824 */ /* 0x000fe200078e0202 */
[----:B------:R-:W-:Y:S01]  /*2a5d0*/  SHF.L.U32 R2, R4, 0x1f, RZ ;  /* 0x0000001f04027819 */ /* 0x000fe200000006ff */
[----:B0-----:R-:W-:Y:S06]  /*2a5e0*/  @!P1 BRA `(.L_x_799) ;  /* 0x0000003c00689947 */ /* 0x001fec0003800000 */
.L_x_958:
[----:B------:R-:W1:Y:S02]  /*2a5f0*/  SYNCS.PHASECHK.TRANS64.TRYWAIT P1, [R7+URZ], R2 ;  /* 0x00000002070075a7 */ /* 0x000e64000802017f */
[----:B-1----:R-:W-:Y:S05]  /*2a600*/  @!P1 BRA `(.L_x_800) ;  /* 0x0000003c00749947 */ /* 0x002fea0003800000 */
.L_x_959:
[----:B------:R-:W-:Y:S05]  /*2a610*/  @!P0 BRA `(.L_x_801) ;  /* 0x0000000000048947 */ /* 0x000fea0003800000 */
[----:B------:R-:W-:Y:S01]  /*2a620*/  BPT.TRAP 0x1 ;  /* 0x000000040000795c */ /* 0x000fe20000300000 */
.L_x_801:
[----:B------:R-:W2:Y:S02]  /*2a630*/  LDL.LU R4, [R1+0xc] ;  /* 0x00000c0001047983 */ /* 0x000ea40000300800 */
[----:B--2---:R-:W-:-:S04]  /*2a640*/  IMAD R4, R4, 0x8, R0 ;  /* 0x0000000804047824 */ /* 0x004fc800078e0200 */
[----:B------:R-:W2:Y:S02]  /*2a650*/  SYNCS.PHASECHK.TRANS64.TRYWAIT P1, [R4+URZ+0x33460], R5 ;  /* 0x03346005040075a7 */ /* 0x000ea4000802017f */
[----:B--2---:R-:W-:Y:S05]  /*2a660*/  @!P1 BRA `(.L_x_802) ;  /* 0x0000003c00709947 */ /* 0x004fea0003800000 */
.L_x_960:
[----:B------:R-:W-:Y:S05]  /*2a670*/  @!P0 BRA `(.L_x_803) ;  /* 0x0000000000048947 */ /* 0x000fea0003800000 */
[----:B------:R-:W-:Y:S01]  /*2a680*/  BPT.TRAP 0x1 ;  /* 0x000000040000795c */ /* 0x000fe20000300000 */
.L_x_803:
[----:B------:R-:W-:-:S04]  /*2a690*/  IMAD R3, R3, 0x8, R0 ;  /* 0x0000000803037824 */ /* 0x000fc800078e0200 */
[----:B------:R-:W3:Y:S02]  /*2a6a0*/  SYNCS.PHASECHK.TRANS64.TRYWAIT P1, [R3+URZ+0x33460], R2 ;  /* 0x03346002030075a7 */ /* 0x000ee4000802017f */
[----:B---3--:R-:W-:Y:S05]  /*2a6b0*/  @!P1 BRA `(.L_x_804) ;  /* 0x0000003c00709947 */ /* 0x008fea0003800000 */
.L_x_961:
[----:B------:R-:W-:Y:S05]  /*2a6c0*/  @!P0 BRA `(.L_x_805) ;  /* 0x0000000000048947 */ /* 0x000fea0003800000 */
[----:B------:R-:W-:Y:S01]  /*2a6d0*/  BPT.TRAP 0x1 ;  /* 0x000000040000795c */ /* 0x000fe20000300000 */
.L_x_805:
[----:B------:R-:W4:Y:S02]  /*2a6e0*/  SYNCS.PHASECHK.TRANS64.TRYWAIT P0, [R4+URZ+0x33480], R5 ;  /* 0x03348005040075a7 */ /* 0x000f24000800017f */
[----:B----4-:R-:W-:Y:S05]  /*2a6f0*/  @!P0 BRA `(.L_x_806) ;  /* 0x0000003c00748947 */ /* 0x010fea0003800000 */
.L_x_807:
[----:B------:R0:W0:Y:S02]  /*2a700*/  SYNCS.PHASECHK.TRANS64.TRYWAIT P0, [R3+URZ+0x33480], R2 ;  /* 0x03348002030075a7 */ /* 0x000024000800017f */
[----:B0-----:R-:W-:Y:S05]  /*2a710*/  @!P0 NANOSLEEP.SYNCS 0x989680 ;  /* 0x009896800000895d */ /* 0x001fea0003900000 */
[----:B------:R-:W0:Y:S02]  /*2a720*/  @!P0 SYNCS.PHASECHK.TRANS64 P0, [R3+URZ+0x33480], R2 ;  /* 0x03348002030085a7 */ /* 0x000e24000800007f */
[----:B0-----:R-:W-:Y:S05]  /*2a730*/  @!P0 BRA `(.L_x_807) ;  /* 0xfffffffc00f08947 */ /* 0x001fea000383ffff */
.L_x_476:
[----:B------:R-:W-:Y:S05]  /*2a740*/  BSYNC B8 ;  /* 0x0000000000087941 */ /* 0x000fea0003800000 */
.L_x_473:
[----:B------:R-:W-:Y:S05]  /*2a750*/  EXIT ;  /* 0x000000000000794d */ /* 0x000fea0003800000 */
.L_x_494:
[----:B-1----:R1:W2:Y:S02]  /*2a760*/  SYNCS.PHASECHK.TRANS64.TRYWAIT P5, [R43+URZ+0x33490], R100 ;  /* 0x033490642b0075a7 */ /* 0x0022a400080a017f */
[----:B--2---:R-:W-:Y:S05]  /*2a770*/  @!P5 NANOSLEEP.SYNCS 0x989680 ;  /* 0x009896800000d95d */ /* 0x004fea0003900000 */
[----:B------:R-:W2:Y:S02]  /*2a780*/  @!P5 SYNCS.PHASECHK.TRANS64 P5, [R43+URZ+0x33490], R100 ;  /* 0x033490642b00d5a7 */ /* 0x000ea400080a007f */
[----:B--2---:R-:W-:Y:S05]  /*2a790*/  @!P5 BRA `(.L_x_494) ;  /* 0xfffffffc00f0d947 */ /* 0x004fea000383ffff */
[----:B------:R-:W-:Y:S05]  /*2a7a0*/  BRA `(.L_x_808) ;  /* 0xfffffd8c00747947 */ /* 0x000fea000383ffff */
.L_x_548:
[----:B--2---:R2:W4:Y:S02]  /*2a7b0*/  SYNCS.PHASECHK.TRANS64.TRYWAIT P5, [R43+URZ+0x33490], R100 ;  /* 0x033490642b0075a7 */ /* 0x00452400080a017f */
[----:B----4-:R-:W-:Y:S05]  /*2a7c0*/  @!P5 NANOSLEEP.SYNCS 0x989680 ;  /* 0x009896800000d95d */ /* 0x010fea0003900000 */
[----:B------:R-:W4:Y:S02]  /*2a7d0*/  @!P5 SYNCS.PHASECHK.TRANS64 P5, [R43+URZ+0x33490], R100 ;  /* 0x033490642b00d5a7 */ /* 0x000f2400080a007f */
[----:B----4-:R-:W-:Y:S05]  /*2a7e0*/  @!P5 BRA `(.L_x_548) ;  /* 0xfffffffc00f0d947 */ /* 0x010fea000383ffff */
[----:B------:R-:W-:Y:S05]  /*2a7f0*/  BRA `(.L_x_809) ;  /* 0xfffffde800c87947 */ /* 0x000fea000383ffff */
.L_x_573:
[----:B0-----:R0:W1:Y:S02]  /*2a800*/  SYNCS.PHASECHK.TRANS64.TRYWAIT P3, [R43+URZ+0x33490], R100 ;  /* 0x033490642b0075a7 */ /* 0x001064000806017f */
[----:B-1----:R-:W-:Y:S05]  /*2a810*/  @!P3 NANOSLEEP.SYNCS 0x989680 ;  /* 0x009896800000b95d */ /* 0x002fea0003900000 */
[----:B------:R-:W1:Y:S02]  /*2a820*/  @!P3 SYNCS.PHASECHK.TRANS64 P3, [R43+URZ+0x33490], R100 ;  /* 0x033490642b00b5a7 */ /* 0x000e64000806007f */
[----:B-1----:R-:W-:Y:S05]  /*2a830*/  @!P3 BRA `(.L_x_573) ;  /* 0xfffffffc00f0b947 */ /* 0x002fea000383ffff */
[----:B------:R-:W-:Y:S05]  /*2a840*/  BRA `(.L_x_810) ;  /* 0xfffffe4800847947 */ /* 0x000fea000383ffff */
.L_x_579:
[----:B-1----:R1:W2:Y:S02]  /*2a850*/  SYNCS.PHASECHK.TRANS64.TRYWAIT P2, [R43+URZ+0x334b0], R100 ;  /* 0x0334b0642b0075a7 */ /* 0x0022a4000804017f */
[----:B--2---:R-:W-:Y:S05]  /*2a860*/  @!P2 NANOSLEEP.SYNCS 0x989680 ;  /* 0x009896800000a95d */ /* 0x004fea0003900000 */
[----:B------:R-:W2:Y:S02]  /*2a870*/  @!P2 SYNCS.PHASECHK.TRANS64 P2, [R43+URZ+0x334b0], R100 ;  /* 0x0334b0642b00a5a7 */ /* 0x000ea4000804007f */
[----:B--2---:R-:W-:Y:S05]  /*2a880*/  @!P2 BRA `(.L_x_579) ;  /* 0xfffffffc00f0a947 */ /* 0x004fea000383ffff */
[----:B------:R-:W-:Y:S05]  /*2a890*/  BRA `(.L_x_811) ;  /* 0xfffffe4c00887947 */ /* 0x000fea000383ffff */
.L_x_587:
[----:B------:R-:W0:Y:S01]  /*2a8a0*/  S2R R0, SR_TID.X ;  /* 0x0000000000007919 */ /* 0x000e220000002100 */
[----:B------:R-:W-:Y:S01]  /*2a8b0*/  BSSY B0, `(.L_x_812) ;  /* 0x000000c000007945 */ /* 0x000fe20003800000 */
[----:B------:R-:W-:Y:S01]  /*2a8c0*/  IMAD.MOV.U32 R12, RZ, RZ, RZ ;  /* 0x000000ffff0c7224 */ /* 0x000fe200078e00ff */
[----:B------:R-:W-:Y:S01]  /*2a8d0*/  MOV R15, 0xffffffff ;  /* 0xffffffff000f7802 */ /* 0x000fe20000000f00 */
[----:B------:R-:W-:Y:S01]  /*2a8e0*/  IMAD.MOV.U32 R11, RZ, RZ, 0x1f ;  /* 0x0000001fff0b7424 */ /* 0x000fe200078e00ff */
[----:B0-----:R-:W-:-:S04]  /*2a8f0*/  IADD3 R2, R0, -0x80, RZ ;  /* 0xffffff8000027810 */ /* 0x001fc80007ffe0ff */
[----:B------:R-:W-:-:S04]  /*2a900*/  SHF.R.S32.HI R0, RZ, 0x1f, R2 ;  /* 0x0000001fff007819 */ /* 0x000fc80000011402 */
[----:B------:R-:W-:-:S04]  /*2a910*/  LEA.HI R0, R0, R2, RZ, 0x7 ;  /* 0x0000000200007211 */ /* 0x000fc800078f38ff */
[----:B------:R-:W-:-:S05]  /*2a920*/  SHF.R.S32.HI R0, RZ, 0x7, R0 ;  /* 0x00000007ff007819 */ /* 0x000fca0000011400 */
[----:B------:R-:W-:-:S07]  /*2a930*/  IMAD.MOV.U32 R13, RZ, RZ, R0 ;  /* 0x000000ffff0d7224 */ /* 0x000fce00078e0000 */
[----:B-----5:R-:W-:Y:S05]  /*2a940*/  WARPSYNC.COLLECTIVE R15, `(.L_x_813) ;  /* 0x000000000f087348 */ /* 0x020fea0003c00000 */
[----:B------:R0:W1:Y:S02]  /*2a950*/  SHFL.IDX P6, R14, R13, R12, R11 ;  /* 0x0000000c0d0e7389 */ /* 0x00006400000c000b */
[----:B01---5:R-:W-:Y:S01]  /*2a960*/  ENDCOLLECTIVE ;  /* 0x000000000000791b */ /* 0x023fe20003800000 */
.L_x_813:
[----:B------:R-:W-:Y:S05]  /*2a970*/  BSYNC B0 ;  /* 0x0000000000007941 */ /* 0x000fea0003800000 */
.L_x_812:
[----:B------:R-:W-:Y:S01]  /*2a980*/  IMAD.MOV.U32 R233, RZ, RZ, R14 ;  /* 0x000000ffffe97224 */ /* 0x000fe200078e000e */
[----:B------:R-:W-:Y:S06]  /*2a990*/  BRA `(.L_x_814) ;  /* 0xfffffe5400b47947 */ /* 0x000fec000383ffff */
.L_x_597:
[----:B------:R-:W-:Y:S01]  /*2a9a0*/  BSSY B1, `(.L_x_815) ;  /* 0x0000008000017945 */ /* 0x000fe20003800000 */
[----:B------:R-:W-:Y:S01]  /*2a9b0*/  IMAD.MOV.U32 R13, RZ, RZ, R26 ;  /* 0x000000ffff0d7224 */ /* 0x000fe200078e001a */
[----:B------:R-:W-:Y:S01]  /*2a9c0*/  MOV R11, 0x1e1f ;  /* 0x00001e1f000b7802 */ /* 0x000fe20000000f00 */
[----:B------:R-:W-:Y:S02]  /*2a9d0*/  IMAD.MOV.U32 R12, RZ, RZ, RZ ;  /* 0x000000ffff0c7224 */ /* 0x000fe400078e00ff */
[----:B------:R-:W-:-:S07]  /*2a9e0*/  IMAD.MOV.U32 R15, RZ, RZ, -0x1 ;  /* 0xffffffffff0f7424 */ /* 0x000fce00078e00ff */
[----:B------:R-:W-:Y:S05]  /*2a9f0*/  WARPSYNC.COLLECTIVE R15, `(.L_x_816) ;  /* 0x000000000f087348 */ /* 0x000fea0003c00000 */
[----:B------:R0:W1:Y:S02]  /*2aa00*/  SHFL.IDX P6, R14, R13, R12, R11 ;  /* 0x0000000c0d0e7389 */ /* 0x00006400000c000b */
[----:B01----:R-:W-:Y:S01]  /*2aa10*/  ENDCOLLECTIVE ;  /* 0x000000000000791b */ /* 0x003fe20003800000 */
.L_x_816:
[----:B------:R-:W-:Y:S05]  /*2aa20*/  BSYNC B1 ;  /* 0x0000000000017941 */ /* 0x000fea0003800000 */
.L_x_815:
[----:B------:R-:W-:Y:S01]  /*2aa30*/  IMAD.MOV.U32 R13, RZ, RZ, R24 ;  /* 0x000000ffff0d7224 */ /* 0x000fe200078e0018 */
[----:B------:R-:W-:Y:S01]  /*2aa40*/  MOV R12, RZ ;  /* 0x000000ff000c7202 */ /* 0x000fe20000000f00 */
[----:B------:R-:W-:Y:S02]  /*2aa50*/  IMAD.MOV.U32 R11, RZ, RZ, 0x1e1f ;  /* 0x00001e1fff0b7424 */ /* 0x000fe400078e00ff */
[----:B------:R-:W-:Y:S02]  /*2aa60*/  IMAD.MOV.U32 R15, RZ, RZ, -0x1 ;  /* 0xffffffffff0f7424 */ /* 0x000fe400078e00ff */
[----:B------:R-:W-:-:S07]  /*2aa70*/  IMAD.MOV.U32 R0, RZ, RZ, R14 ;  /* 0x000000ffff007224 */ /* 0x000fce00078e000e */
[----:B------:R-:W-:Y:S05]  /*2aa80*/  WARPSYNC.COLLECTIVE R15, `(.L_x_817) ;  /* 0x000000000f087348 */ /* 0x000fea0003c00000 */
[----:B------:R0:W1:Y:S02]  /*2aa90*/  SHFL.IDX P6, R14, R13, R12, R11 ;  /* 0x0000000c0d0e7389 */ /* 0x00006400000c000b */
[----:B01----:R-:W-:Y:S01]  /*2aaa0*/  ENDCOLLECTIVE ;  /* 0x000000000000791b */ /* 0x003fe20003800000 */
.L_x_817:
[----:B------:R-:W-:Y:S01]  /*2aab0*/  MOV R13, R27 ;  /* 0x0000001b000d7202 */ /* 0x000fe20000000f00 */
[----:B------:R-:W-:-:S07]  /*2aac0*/  IMAD.MOV.U32 R3, RZ, RZ, R14 ;  /* 0x000000ffff037224 */ /* 0x000fce00078e000e */
[----:B------:R-:W-:Y:S05]  /*2aad0*/  WARPSYNC.COLLECTIVE R15, `(.L_x_818) ;  /* 0x000000000f087348 */ /* 0x000fea0003c00000 */
[----:B------:R0:W1:Y:S02]  /*2aae0*/  SHFL.IDX P6, R14, R13, R12, R11 ;  /* 0x0000000c0d0e7389 */ /* 0x00006400000c000b */
[----:B01----:R-:W-:Y:S01]  /*2aaf0*/  ENDCOLLECTIVE ;  /* 0x000000000000791b */ /* 0x003fe20003800000 */
.L_x_818:
[----:B------:R-:W-:Y:S02]  /*2ab00*/  IMAD.MOV.U32 R13, RZ, RZ, R28 ;  /* 0x000000ffff0d7224 */ /* 0x000fe400078e001c */
[----:B------:R-:W-:-:S07]  /*2ab10*/  IMAD.MOV.U32 R4, RZ, RZ, R14 ;  /* 0x000000ffff047224 */ /* 0x000fce00078e000e */
[----:B------:R-:W-:Y:S05]  /*2ab20*/  WARPSYNC.COLLECTIVE R15, `(.L_x_819) ;  /* 0x000000000f087348 */ /* 0x000fea0003c00000 */
[----:B------:R0:W1:Y:S02]  /*2ab30*/  SHFL.IDX P6, R14, R13, R12, R11 ;  /* 0x0000000c0d0e7389 */ /* 0x00006400000c000b */
[----:B01----:R-:W-:Y:S01]  /*2ab40*/  ENDCOLLECTIVE ;  /* 0x000000000000791b */ /* 0x003fe20003800000 */
.L_x_819:
[----:B------:R-:W-:Y:S05]  /*2ab50*/  BRA `(.L_x_820) ;  /* 0xfffffe5c004c7947 */ /* 0x000fea000383ffff */
.L_x_601:
[----:B0-----:R0:W1:Y:S02]  /*2ab60*/  SYNCS.PHASECHK.TRANS64.TRYWAIT P0, [R16+URZ+0x33400], R5 ;  /* 0x03340005100075a7 */ /* 0x001064000800017f */
[----:B-1----:R-:W-:Y:S05]  /*2ab70*/  @!P0 NANOSLEEP.SYNCS 0x989680 ;  /* 0x009896800000895d */ /* 0x002fea0003900000 */
[----:B------:R-:W1:Y:S02]  /*2ab80*/  @!P0 SYNCS.PHASECHK.TRANS64 P0, [R16+URZ+0x33400], R5 ;  /* 0x03340005100085a7 */ /* 0x000e64000800007f */
[----:B-1----:R-:W-:Y:S05]  /*2ab90*/  @!P0 BRA `(.L_x_601) ;  /* 0xfffffffc00f08947 */ /* 0x002fea000383ffff */
[----:B------:R-:W-:Y:S05]  /*2aba0*/  BRA `(.L_x_821) ;  /* 0xfffffe6000a07947 */ /* 0x000fea000383ffff */
.L_x_613:
[----:B------:R-:W-:Y:S01]  /*2abb0*/  BSSY B1, `(.L_x_822) ;  /* 0x0000008000017945 */ /* 0x000fe20003800000 */
[----:B------:R-:W-:Y:S01]  /*2abc0*/  IMAD.MOV.U32 R13, RZ, RZ, R26 ;  /* 0x000000ffff0d7224 */ /* 0x000fe200078e001a */
[----:B------:R-:W-:Y:S01]  /*2abd0*/  MOV R12, RZ ;  /* 0x000000ff000c7202 */ /* 0x000fe20000000f00 */
[----:B------:R-:W-:Y:S02]  /*2abe0*/  IMAD.MOV.U32 R11, RZ, RZ, 0x1e1f ;  /* 0x00001e1fff0b7424 */ /* 0x000fe400078e00ff */
[----:B------:R-:W-:-:S07]  /*2abf0*/  IMAD.MOV.U32 R15, RZ, RZ, -0x1 ;  /* 0xffffffffff0f7424 */ /* 0x000fce00078e00ff */
[----:B------:R-:W-:Y:S05]  /*2ac00*/  WARPSYNC.COLLECTIVE R15, `(.L_x_823) ;  /* 0x000000000f087348 */ /* 0x000fea0003c00000 */
[----:B------:R0:W1:Y:S02]  /*2ac10*/  SHFL.IDX P6, R14, R13, R12, R11 ;  /* 0x0000000c0d0e7389 */ /* 0x00006400000c000b */
[----:B01----:R-:W-:Y:S01]  /*2ac20*/  ENDCOLLECTIVE ;  /* 0x000000000000791b */ /* 0x003fe20003800000 */
.L_x_823:
[----:B------:R-:W-:Y:S05]  /*2ac30*/  BSYNC B1 ;  /* 0x0000000000017941 */ /* 0x000fea0003800000 */
.L_x_822:
[----:B------:R-:W-:Y:S01]  /*2ac40*/  MOV R13, R24 ;  /* 0x00000018000d7202 */ /* 0x000fe20000000f00 */
[----:B------:R-:W-:Y:S02]  /*2ac50*/  IMAD.MOV.U32 R12, RZ, RZ, RZ ;  /* 0x000000ffff0c7224 */ /* 0x000fe400078e00ff */
[----:B------:R-:W-:Y:S02]  /*2ac60*/  IMAD.MOV.U32 R11, RZ, RZ, 0x1e1f ;  /* 0x00001e1fff0b7424 */ /* 0x000fe400078e00ff */
[----:B------:R-:W-:Y:S02]  /*2ac70*/  IMAD.MOV.U32 R15, RZ, RZ, -0x1 ;  /* 0xffffffffff0f7424 */ /* 0x000fe400078e00ff */
[----:B------:R-:W-:-:S07]  /*2ac80*/  IMAD.MOV.U32 R0, RZ, RZ, R14 ;  /* 0x000000ffff007224 */ /* 0x000fce00078e000e */
[----:B------:R-:W-:Y:S05]  /*2ac90*/  WARPSYNC.COLLECTIVE R15, `(.L_x_824) ;  /* 0x000000000f087348 */ /* 0x000fea0003c00000 */
[----:B------:R0:W1:Y:S02]  /*2aca0*/  SHFL.IDX P6, R14, R13, R12, R11 ;  /* 0x0000000c0d0e7389 */ /* 0x00006400000c000b */
[----:B01----:R-:W-:Y:S01]  /*2acb0*/  ENDCOLLECTIVE ;  /* 0x000000000000791b */ /* 0x003fe20003800000 */
.L_x_824:
[----:B------:R-:W-:Y:S01]  /*2acc0*/  IMAD.MOV.U32 R13, RZ, RZ, R27 ;  /* 0x000000ffff0d7224 */ /* 0x000fe200078e001b */
[----:B------:R-:W-:-:S07]  /*2acd0*/  MOV R3, R14 ;  /* 0x0000000e00037202 */ /* 0x000fce0000000f00 */
[----:B------:R-:W-:Y:S05]  /*2ace0*/  WARPSYNC.COLLECTIVE R15, `(.L_x_825) ;  /* 0x000000000f087348 */ /* 0x000fea0003c00000 */
[----:B------:R0:W1:Y:S02]  /*2acf0*/  SHFL.IDX P6, R14, R13, R12, R11 ;  /* 0x0000000c0d0e7389 */ /* 0x00006400000c000b */
[----:B01----:R-:W-:Y:S01]  /*2ad00*/  ENDCOLLECTIVE ;  /* 0x000000000000791b */ /* 0x003fe20003800000 */
.L_x_825:
[----:B------:R-:W-:Y:S02]  /*2ad10*/  IMAD.MOV.U32 R13, RZ, RZ, R28 ;  /* 0x000000ffff0d7224 */ /* 0x000fe400078e001c */
[----:B------:R-:W-:-:S07]  /*2ad20*/  IMAD.MOV.U32 R20, RZ, RZ, R14 ;  /* 0x000000ffff147224 */ /* 0x000fce00078e000e */
[----:B------:R-:W-:Y:S05]  /*2ad30*/  WARPSYNC.COLLECTIVE R15, `(.L_x_826) ;  /* 0x000000000f087348 */ /* 0x000fea0003c00000 */
[----:B------:R0:W1:Y:S02]  /*2ad40*/  SHFL.IDX P6, R14, R13, R12, R11 ;  /* 0x0000000c0d0e7389 */ /* 0x00006400000c000b */
[----:B01----:R-:W-:Y:S01]  /*2ad50*/  ENDCOLLECTIVE ;  /* 0x000000000000791b */ /* 0x003fe20003800000 */
.L_x_826:
[----:B------:R-:W-:Y:S01]  /*2ad60*/  MOV R21, R14 ;  /* 0x0000000e00157202 */ /* 0x000fe20000000f00 */
[----:B------:R-:W-:Y:S06]  /*2ad70*/  BRA `(.L_x_827) ;  /* 0xfffffe8c00fc7947 */ /* 0x000fec000383ffff */
.L_x_617:
[----:B-1----:R1:W2:Y:S02]  /*2ad80*/  SYNCS.PHASECHK.TRANS64.TRYWAIT P0, [R16+URZ+0x33400], R21 ;  /* 0x03340015100075a7 */ /* 0x0022a4000800017f */
[----:B--2---:R-:W-:Y:S05]  /*2ad90*/  @!P0 NANOSLEEP.SYNCS 0x989680 ;  /* 0x009896800000895d */ /* 0x004fea0003900000 */
[----:B------:R-:W2:Y:S02]  /*2ada0*/  @!P0 SYNCS.PHASECHK.TRANS64 P0, [R16+URZ+0x33400], R21 ;  /* 0x03340015100085a7 */ /* 0x000ea4000800007f */
[----:B--2---:R-:W-:Y:S05]  /*2adb0*/  @!P0 BRA `(.L_x_617) ;  /* 0xfffffffc00f08947 */ /* 0x004fea000383ffff */
[----:B------:R-:W-:Y:S05]  /*2adc0*/  BRA `(.L_x_828) ;  /* 0xfffffe94000c7947 */ /* 0x000fea000383ffff */
.L_x_625:
[----:B-1----:R1:W2:Y:S02]  /*2add0*/  SYNCS.PHASECHK.TRANS64.TRYWAIT P2, [R0+URZ+0x33430], R3 ;  /* 0x03343003000075a7 */ /* 0x0022a4000804017f */
[----:B--2---:R-:W-:Y:S05]  /*2ade0*/  @!P2 NANOSLEEP.SYNCS 0x989680 ;  /* 0x009896800000a95d */ /* 0x004fea0003900000 */
[----:B------:R-:W2:Y:S02]  /*2adf0*/  @!P2 SYNCS.PHASECHK.TRANS64 P2, [R0+URZ+0x33430], R3 ;  /* 0x033430030000a5a7 */ /* 0x000ea4000804007f */
[----:B--2---:R-:W-:Y:S05]  /*2ae00*/  @!P2 BRA `(.L_x_625) ;  /* 0xfffffffc00f0a947 */ /* 0x004fea000383ffff */
[----:B------:R-:W-:Y:S05]  /*2ae10*/  BRA `(.L_x_624) ;  /* 0xfffffec400687947 */ /* 0x000fea000383ffff */
.L_x_631:
[----:B-1----:R1:W2:Y:S02]  /*2ae20*/  SYNCS.PHASECHK.TRANS64.TRYWAIT P2, [R11+URZ+0x33430], R8 ;  /* 0x033430080b0075a7 */ /* 0x0022a4000804017f */
[----:B--2---:R-:W-:Y:S05]  /*2ae30*/  @!P2 NANOSLEEP.SYNCS 0x989680 ;  /* 0x009896800000a95d */ /* 0x004fea0003900000 */
[----:B------:R-:W2:Y:S02]  /*2ae40*/  @!P2 SYNCS.PHASECHK.TRANS64 P2, [R11+URZ+0x33430], R8 ;  /* 0x033430080b00a5a7 */ /* 0x000ea4000804007f */
[----:B--2---:R-:W-:Y:S05]  /*2ae50*/  @!P2 BRA `(.L_x_631) ;  /* 0xfffffffc00f0a947 */ /* 0x004fea000383ffff */
[----:B------:R-:W-:Y:S05]  /*2ae60*/  BRA `(.L_x_630) ;  /* 0xffffff0800547947 */ /* 0x000fea000383ffff */
.L_x_635:
[----:B-1----:R1:W2:Y:S02]  /*2ae70*/  SYNCS.PHASECHK.TRANS64.TRYWAIT P1, [R10+URZ+0x33450], R6 ;  /* 0x033450060a0075a7 */ /* 0x0022a4000802017f */
[----:B--2---:R-:W-:Y:S05]  /*2ae80*/  @!P1 NANOSLEEP.SYNCS 0x989680 ;  /* 0x009896800000995d */ /* 0x004fea0003900000 */
[----:B------:R-:W2:Y:S02]  /*2ae90*/  @!P1 SYNCS.PHASECHK.TRANS64 P1, [R10+URZ+0x33450], R6 ;  /* 0x033450060a0095a7 */ /* 0x000ea4000802007f */
[----:B--2---:R-:W-:Y:S05]  /*2aea0*/  @!P1 BRA `(.L_x_635) ;  /* 0xfffffffc00f09947 */ /* 0x004fea000383ffff */
[----:B------:R-:W-:Y:S05]  /*2aeb0*/  BRA `(.L_x_632) ;  /* 0xffffff1800907947 */ /* 0x000fea000383ffff */
.L_x_641:
[----:B-1----:R1:W2:Y:S02]  /*2aec0*/  SYNCS.PHASECHK.TRANS64.TRYWAIT P1, [R8+URZ+0x33450], R3 ;  /* 0x03345003080075a7 */ /* 0x0022a4000802017f */
[----:B--2---:R-:W-:Y:S05]  /*2aed0*/  @!P1 NANOSLEEP.SYNCS 0x989680 ;  /* 0x009896800000995d */ /* 0x004fea0003900000 */
[----:B------:R-:W2:Y:S02]  /*2aee0*/  @!P1 SYNCS.PHASECHK.TRANS64 P1, [R8+URZ+0x33450], R3 ;  /* 0x03345003080095a7 */ /* 0x000ea4000802007f */
[----:B--2---:R-:W-:Y:S05]  /*2aef0*/  @!P1 BRA `(.L_x_641) ;  /* 0xfffffffc00f09947 */ /* 0x004fea000383ffff */
[----:B------:R-:W-:Y:S05]  /*2af00*/  BRA `(.L_x_640) ;  /* 0xffffff4400a87947 */ /* 0x000fea000383ffff */
.L_x_645:
[----:B------:R-:W-:Y:S01]  /*2af10*/  SEL R9, R129, R12, P0 ;  /* 0x0000000c81097207 */ /* 0x000fe20000000000 */
[----:B------:R-:W-:Y:S01]  /*2af20*/  IMAD.MOV.U32 R11, RZ, RZ, 0x1c1f ;  /* 0x00001c1fff0b7424 */ /* 0x000fe200078e00ff */
[----:B------:R-:W-:Y:S01]  /*2af30*/  SEL R20, R12, R129, P0 ;  /* 0x000000810c147207 */ /* 0x000fe20000000000 */
[----:B------:R-:W-:Y:S01]  /*2af40*/  IMAD.MOV.U32 R12, RZ, RZ, R0 ;  /* 0x000000ffff0c7224 */ /* 0x000fe200078e0000 */
[----:B------:R-:W-:Y:S01]  /*2af50*/  SEL R7, R128, R35, P0 ;  /* 0x0000002380077207 */ /* 0x000fe20000000000 */
[----:B------:R-:W-:Y:S01]  /*2af60*/  IMAD.MOV.U32 R15, RZ, RZ, -0x1 ;  /* 0xffffffffff0f7424 */ /* 0x000fe200078e00ff */
[----:B------:R-:W-:Y:S02]  /*2af70*/  SEL R8, R35, R128, P0 ;  /* 0x0000008023087207 */ /* 0x000fe40000000000 */
[----:B------:R-:W-:-:S07]  /*2af80*/  SEL R21, R126, R39, P0 ;  /* 0x000000277e157207 */ /* 0x000fce0000000000 */
[----:B0----5:R-:W-:Y:S05]  /*2af90*/  WARPSYNC.COLLECTIVE R15, `(.L_x_829) ;  /* 0x000000000f087348 */ /* 0x021fea0003c00000 */
[----:B------:R1:W2:Y:S02]  /*2afa0*/  SHFL.IDX P6, R14, R13, R12, R11 ;  /* 0x0000000c0d0e7389 */ /* 0x0002a400000c000b */
[----:B012--5:R-:W-:Y:S01]  /*2afb0*/  ENDCOLLECTIVE ;  /* 0x000000000000791b */ /* 0x027fe20003800000 */
.L_x_829:
[----:B------:R-:W-:Y:S02]  /*2afc0*/  SEL R24, R39, R126, P0 ;  /* 0x0000007e27187207 */ /* 0x000fe40000000000 */
[----:B------:R-:W-:Y:S02]  /*2afd0*/  SEL R25, R127, R42, P0 ;  /* 0x0000002a7f197207 */ /* 0x000fe40000000000 */
[----:B------:R-:W-:Y:S02]  /*2afe0*/  SEL R28, R42, R127, P0 ;  /* 0x0000007f2a1c7207 */ /* 0x000fe40000000000 */
[----:B------:R-:W-:Y:S02]  /*2aff0*/  SEL R27, R46, R89, P0 ;  /* 0x000000592e1b7207 */ /* 0x000fe40000000000 */
[----:B------:R-:W-:Y:S02]  /*2b000*/  SEL R29, R48, R91, P0 ;  /* 0x0000005b301d7207 */ /* 0x000fe40000000000 */
[----:B------:R-:W-:-:S02]  /*2b010*/  SEL R36, R91, R48, P0 ;  /* 0x000000305b247207 */ /* 0x000fc40000000000 */
[----:B------:R-:W-:Y:S01]  /*2b020*/  SEL R33, R56, R37, P0 ;  /* 0x0000002538217207 */ /* 0x000fe20000000000 */
[----:B------:R-:W-:Y:S01]  /*2b030*/  IMAD.MOV.U32 R13, RZ, RZ, R2 ;  /* 0x000000ffff0d7224 */ /* 0x000fe200078e0002 */
[----:B------:R-:W-:Y:S01]  /*2b040*/  SEL R44, R37, R56, P0 ;  /* 0x00000038252c7207 */ /* 0x000fe20000000000 */
[----:B------:R-:W-:Y:S01]  /*2b050*/  IMAD.MOV.U32 R12, RZ, RZ, R3 ;  /* 0x000000ffff0c7224 */ /* 0x000fe200078e0003 */
[----:B------:R-:W-:Y:S01]  /*2b060*/  SEL R35, R52, R97, P0 ;  /* 0x0000006134237207 */ /* 0x000fe20000000000 */
[----:B------:R-:W-:Y:S01]  /*2b070*/  IMAD.MOV.U32 R2, RZ, RZ, RZ ;  /* 0x000000ffff027224 */ /* 0x000fe200078e00ff */
[----:B------:R-:W-:Y:S02]  /*2b080*/  SEL R48, R97, R52, P0 ;  /* 0x0000003461307207 */ /* 0x000fe40000000000 */
[----:B------:R-:W-:Y:S02]  /*2b090*/  SEL R37, R80, R41, P0 ;  /* 0x0000002950257207 */ /* 0x000fe40000000000 */
[----:B------:R-:W-:-:S02]  /*2b0a0*/  SEL R52, R41, R80, P0 ;  /* 0x0000005029347207 */ /* 0x000fc40000000000 */
[----:B------:R-:W-:-:S07]  /*2b0b0*/  MOV R6, R14 ;  /* 0x0000000e00067202 */ /* 0x000fce0000000f00 */
[----:B------:R-:W-:Y:S05]  /*2b0c0*/  WARPSYNC.COLLECTIVE R15, `(.L_x_830) ;  /* 0x000000000f087348 */ /* 0x000fea0003c00000 */
[----:B------:R0:W1:Y:S02]  /*2b0d0*/  SHFL.IDX P6, R14, R13, R12, R11 ;  /* 0x0000000c0d0e7389 */ /* 0x00006400000c000b */
[----:B01----:R-:W-:Y:S01]  /*2b0e0*/  ENDCOLLECTIVE ;  /* 0x000000000000791b */ /* 0x003fe20003800000 */
.L_x_830:
        /* <DEDUP_REMOVED lines=8> */
[----:B------:R-:W-:Y:S02]  /*2b170*/  MOV R13, R7 ;  /* 0x00000007000d7202 */ /* 0x000fe40000000f00 */
[----:B------:R-:W-:Y:S02]  /*2b180*/  SEL R47, R68, R49, P0 ;  /* 0x00000031442f7207 */ /* 0x000fe40000000000 */
[----:B------:R-:W-:Y:S02]  /*2b190*/  SEL R68, R49, R68, P0 ;  /* 0x0000004431447207 */ /* 0x000fe40000000000 */
[----:B------:R-:W-:Y:S02]  /*2b1a0*/  SEL R49, R70, R51, P0 ;  /* 0x0000003346317207 */ /* 0x000fe40000000000 */
[----:B------:R-:W-:Y:S01]  /*2b1b0*/  SEL R70, R51, R70, P0 ;  /* 0x0000004633467207 */ /* 0x000fe20000000000 */
[----:B------:R-:W-:Y:S01]  /*2b1c0*/  IMAD.MOV.U32 R5, RZ, RZ, R14 ;  /* 0x000000ffff057224 */ /* 0x000fe200078e000e */
[----:B------:R-:W-:-:S07]  /*2b1d0*/  SEL R51, R72, R53, P0 ;  /* 0x0000003548337207 */ /* 0x000fce0000000000 */
[----:B------:R-:W-:Y:S05]  /*2b1e0*/  WARPSYNC.COLLECTIVE R15, `(.L_x_831) ;  /* 0x000000000f087348 */ /* 0x000fea0003c00000 */
[----:B------:R0:W1:Y:S02]  /*2b1f0*/  SHFL.IDX P6, R14, R13, R12, R11 ;  /* 0x0000000c0d0e7389 */ /* 0x00006400000c000b */
[----:B01----:R-:W-:Y:S01]  /*2b200*/  ENDCOLLECTIVE ;  /* 0x000000000000791b */ /* 0x003fe20003800000 */
.L_x_831:
        /* <DEDUP_REMOVED lines=18> */
.L_x_832:
[----:B------:R-:W-:Y:S02]  /*2b330*/  SEL R56, R99, R58, P0 ;  /* 0x0000003a63387207 */ /* 0x000fe40000000000 */
[----:B------:R-:W-:Y:S02]  /*2b340*/  SEL R63, R82, R65, P0 ;  /* 0x00000041523f7207 */ /* 0x000fe40000000000 */
[----:B------:R-:W-:Y:S02]  /*2b350*/  SEL R82, R65, R82, P0 ;  /* 0x0000005241527207 */ /* 0x000fe40000000000 */
[----:B------:R-:W-:Y:S02]  /*2b360*/  SEL R65, R84, R93, P0 ;  /* 0x0000005d54417207 */ /* 0x000fe40000000000 */
[----:B------:R-:W-:Y:S02]  /*2b370*/  SEL R84, R93, R84, P0 ;  /* 0x000000545d547207 */ /* 0x000fe40000000000 */
[----:B------:R-:W-:-:S02]  /*2b380*/  SEL R4, R6, R5, P0 ;  /* 0x0000000506047207 */ /* 0x000fc40000000000 */
[----:B------:R-:W-:Y:S01]  /*2b390*/  SEL R6, R5, R6, P0 ;  /* 0x0000000605067207 */ /* 0x000fe20000000000 */
[----:B------:R-:W-:Y:S02]  /*2b3a0*/  IMAD.MOV.U32 R13, RZ, RZ, R9 ;  /* 0x000000ffff0d7224 */ /* 0x000fe400078e0009 */
[----:B------:R-:W-:Y:S02]  /*2b3b0*/  IMAD.MOV.U32 R12, RZ, RZ, R0 ;  /* 0x000000ffff0c7224 */ /* 0x000fe400078e0000 */
[----:B------:R-:W-:-:S07]  /*2b3c0*/  IMAD.MOV.U32 R7, RZ, RZ, R14 ;  /* 0x000000ffff077224 */ /* 0x000fce00078e000e */
[----:B------:R-:W-:Y:S05]  /*2b3d0*/  WARPSYNC.COLLECTIVE R15, `(.L_x_833) ;  /* 0x000000000f087348 */ /* 0x000fea0003c00000 */
[----:B------:R0:W1:Y:S02]  /*2b3e0*/  SHFL.IDX P6, R14, R13, R12, R11 ;  /* 0x0000000c0d0e7389 */ /* 0x00006400000c000b */
[----:B01----:R-:W-:Y:S01]  /*2b3f0*/  ENDCOLLECTIVE ;  /* 0x000000000000791b */ /* 0x003fe20003800000 */
.L_x_833:
[----:B------:R-:W-:Y:S02]  /*2b400*/  SEL R8, R10, R7, P0 ;  /* 0x000000070a087207 */ /* 0x000fe40000000000 */
[----:B------:R-:W-:Y:S01]  /*2b410*/  SEL R10, R7, R10, P0 ;  /* 0x0000000a070a7207 */ /* 0x000fe20000000000 */
[----:B------:R-:W-:Y:S02]  /*2b420*/  IMAD.MOV.U32 R13, RZ, RZ, R20 ;  /* 0x000000ffff0d7224 */ /* 0x000fe400078e0014 */
[----:B------:R-:W-:Y:S01]  /*2b430*/  IMAD.MOV.U32 R12, RZ, RZ, R3 ;  /* 0x000000ffff0c7224 */ /* 0x000fe200078e0003 */
[----:B------:R-:W-:-:S07]  /*2b440*/  MOV R9, R14 ;  /* 0x0000000e00097202 */ /* 0x000fce0000000f00 */
[----:B------:R-:W-:Y:S05]  /*2b450*/  WARPSYNC.COLLECTIVE R15, `(.L_x_834) ;  /* 0x000000000f087348 */ /* 0x000fea0003c00000 */
[----:B------:R0:W1:Y:S02]  /*2b460*/  SHFL.IDX P6, R14, R13, R12, R11 ;  /* 0x0000000c0d0e7389 */ /* 0x00006400000c000b */
[----:B01----:R-:W-:Y:S01]  /*2b470*/  ENDCOLLECTIVE ;  /* 0x000000000000791b */ /* 0x003fe20003800000 */
.L_x_834:
[----:B------:R-:W-:Y:S01]  /*2b480*/  MOV R13, R21 ;  /* 0x00000015000d7202 */ /* 0x000fe20000000f00 */
[----:B------:R-:W-:Y:S02]  /*2b490*/  IMAD.MOV.U32 R12, RZ, RZ, R0 ;  /* 0x000000ffff0c7224 */ /* 0x000fe400078e0000 */
[----:B------:R-:W-:-:S07]  /*2b4a0*/  IMAD.MOV.U32 R20, RZ, RZ, R14 ;  /* 0x000000ffff147224 */ /* 0x000fce00078e000e */
[----:B------:R-:W-:Y:S05]  /*2b4b0*/  WARPSYNC.COLLECTIVE R15, `(.L_x_835) ;  /* 0x000000000f087348 */ /* 0x000fea0003c00000 */
[----:B------:R0:W1:Y:S02]  /*2b4c0*/  SHFL.IDX P6, R14, R13, R12, R11 ;  /* 0x0000000c0d0e7389 */ /* 0x00006400000c000b */
[----:B01----:R-:W-:Y:S01]  /*2b4d0*/  ENDCOLLECTIVE ;  /* 0x000000000000791b */ /* 0x003fe20003800000 */
.L_x_835:
[----:B------:R-:W-:Y:S01]  /*2b4e0*/  IMAD.MOV.U32 R13, RZ, RZ, R24 ;  /* 0x000000ffff0d7224 */ /* 0x000fe200078e0018 */
[----:B------:R-:W-:Y:S01]  /*2b4f0*/  MOV R12, R3 ;  /* 0x00000003000c7202 */ /* 0x000fe20000000f00 */
[----:B------:R-:W-:-:S07]  /*2b500*/  IMAD.MOV.U32 R26, RZ, RZ, R14 ;  /* 0x000000ffff1a7224 */ /* 0x000fce00078e000e */
[----:B------:R-:W-:Y:S05]  /*2b510*/  WARPSYNC.COLLECTIVE R15, `(.L_x_836) ;  /* 0x000000000f087348 */ /* 0x000fea0003c00000 */
[----:B------:R0:W1:Y:S02]  /*2b520*/  SHFL.IDX P6, R14, R13, R12, R11 ;  /* 0x0000000c0d0e7389 */ /* 0x00006400000c000b */
[----:B01----:R-:W-:Y:S01]  /*2b530*/  ENDCOLLECTIVE ;  /* 0x000000000000791b */ /* 0x003fe20003800000 */
.L_x_836:
[----:B------:R-:W-:Y:S02]  /*2b540*/  IMAD.MOV.U32 R13, RZ, RZ, R25 ;  /* 0x000000ffff0d7224 */ /* 0x000fe400078e0019 */
[----:B------:R-:W-:Y:S02]  /*2b550*/  IMAD.MOV.U32 R12, RZ, RZ, R0 ;  /* 0x000000ffff0c7224 */ /* 0x000fe400078e0000 */
[----:B------:R-:W-:-:S07]  /*2b560*/  IMAD.MOV.U32 R21, RZ, RZ, R14 ;  /* 0x000000ffff157224 */ /* 0x000fce00078e000e */
[----:B------:R-:W-:Y:S05]  /*2b570*/  WARPSYNC.COLLECTIVE R15, `(.L_x_837) ;  /* 0x000000000f087348 */ /* 0x000fea0003c00000 */
[----:B------:R0:W1:Y:S02]  /*2b580*/  SHFL.IDX P6, R14, R13, R12, R11 ;  /* 0x0000000c0d0e7389 */ /* 0x00006400000c000b */
[----:B01----:R-:W-:Y:S01]  /*2b590*/  ENDCOLLECTIVE ;  /* 0x000000000000791b */ /* 0x003fe20003800000 */
.L_x_837:
        /* <DEDUP_REMOVED lines=8> */
.L_x_838:
[----:B------:R-:W-:Y:S01]  /*2b620*/  MOV R13, R27 ;  /* 0x0000001b000d7202 */ /* 0x000fe20000000f00 */
[----:B------:R-:W-:Y:S02]  /*2b630*/  IMAD.MOV.U32 R12, RZ, RZ, R0 ;  /* 0x000000ffff0c7224 */ /* 0x000fe400078e0000 */
[----:B------:R-:W-:-:S07]  /*2b640*/  IMAD.MOV.U32 R25, RZ, RZ, R14 ;  /* 0x000000ffff197224 */ /* 0x000fce00078e000e */
[----:B------:R-:W-:Y:S05]  /*2b650*/  WARPSYNC.COLLECTIVE R15, `(.L_x_839) ;  /* 0x000000000f087348 */ /* 0x000fea0003c00000 */
[----:B------:R0:W1:Y:S02]  /*2b660*/  SHFL.IDX P6, R14, R13, R12, R11 ;  /* 0x0000000c0d0e7389 */ /* 0x00006400000c000b */
[----:B01----:R-:W-:Y:S01]  /*2b670*/  ENDCOLLECTIVE ;  /* 0x000000000000791b */ /* 0x003fe20003800000 */
.L_x_839:
[----:B------:R-:W-:Y:S02]  /*2b680*/  SEL R28, R30, R25, P0 ;  /* 0x000000191e1c7207 */ /* 0x000fe40000000000 */
[----:B------:R-:W-:Y:S01]  /*2b690*/  SEL R30, R25, R30, P0 ;  /* 0x0000001e191e7207 */ /* 0x000fe20000000000 */
[----:B------:R-:W-:Y:S01]  /*2b6a0*/  IMAD.MOV.U32 R13, RZ, RZ, R32 ;  /* 0x000000ffff0d7224 */ /* 0x000fe200078e0020 */
[----:B------:R-:W-:Y:S01]  /*2b6b0*/  MOV R12, R3 ;  /* 0x00000003000c7202 */ /* 0x000fe20000000f00 */
[----:B------:R-:W-:-:S07]  /*2b6c0*/  IMAD.MOV.U32 R34, RZ, RZ, R14 ;  /* 0x000000ffff227224 */ /* 0x000fce00078e000e */
[----:B------:R-:W-:Y:S05]  /*2b6d0*/  WARPSYNC.COLLECTIVE R15, `(.L_x_840) ;  /* 0x000000000f087348 */ /* 0x000fea0003c00000 */
[----:B------:R0:W1:Y:S02]  /*2b6e0*/  SHFL.IDX P6, R14, R13, R12, R11 ;  /* 0x0000000c0d0e7389 */ /* 0x00006400000c000b */
[----:B01----:R-:W-:Y:S01]  /*2b6f0*/  ENDCOLLECTIVE ;  /* 0x000000000000791b */ /* 0x003fe20003800000 */
.L_x_840:
[----:B------:R-:W-:Y:S02]  /*2b700*/  IMAD.MOV.U32 R13, RZ, RZ, R29 ;  /* 0x000000ffff0d7224 */ /* 0x000fe400078e001d */
[----:B------:R-:W-:Y:S02]  /*2b710*/  IMAD.MOV.U32 R12, RZ, RZ, R0 ;  /* 0x000000ffff0c7224 */ /* 0x000fe400078e0000 */
[----:B------:R-:W-:-:S07]  /*2b720*/  IMAD.MOV.U32 R27, RZ, RZ, R14 ;  /* 0x000000ffff1b7224 */ /* 0x000fce00078e000e */
[----:B------:R-:W-:Y:S05]  /*2b730*/  WARPSYNC.COLLECTIVE R15, `(.L_x_841) ;  /* 0x000000000f087348 */ /* 0x000fea0003c00000 */
[----:B------:R0:W1:Y:S02]  /*2b740*/  SHFL.IDX P6, R14, R13, R12, R11 ;  /* 0x0000000c0d0e7389 */ /* 0x00006400000c000b */
[----:B01----:R-:W-:Y:S01]  /*2b750*/  ENDCOLLECTIVE ;  /* 0x000000000000791b */ /* 0x003fe20003800000 */
.L_x_841:
        /* <DEDUP_REMOVED lines=8> */
.L_x_842:
[----:B------:R-:W-:Y:S01]  /*2b7e0*/  MOV R13, R31 ;  /* 0x0000001f000d7202 */ /* 0x000fe20000000f00 */
[----:B------:R-:W-:Y:S02]  /*2b7f0*/  IMAD.MOV.U32 R12, RZ, RZ, R0 ;  /* 0x000000ffff0c7224 */ /* 0x000fe400078e0000 */
[----:B------:R-:W-:-:S07]  /*2b800*/  IMAD.MOV.U32 R29, RZ, RZ, R14 ;  /* 0x000000ffff1d7224 */ /* 0x000fce00078e000e */
[----:B------:R-:W-:Y:S05]  /*2b810*/  WARPSYNC.COLLECTIVE R15, `(.L_x_843) ;  /* 0x000000000f087348 */ /* 0x000fea0003c00000 */
[----:B------:R0:W1:Y:S02]  /*2b820*/  SHFL.IDX P6, R14, R13, R12, R11 ;  /* 0x0000000c0d0e7389 */ /* 0x00006400000c000b */
[----:B01----:R-:W-:Y:S01]  /*2b830*/  ENDCOLLECTIVE ;  /* 0x000000000000791b */ /* 0x003fe20003800000 */
.L_x_843:
        /* <DEDUP_REMOVED lines=8> */
.L_x_844:
[----:B------:R-:W-:Y:S02]  /*2b8c0*/  IMAD.MOV.U32 R13, RZ, RZ, R33 ;  /* 0x000000ffff0d7224 */ /* 0x000fe400078e0021 */
[----:B------:R-:W-:Y:S02]  /*2b8d0*/  IMAD.MOV.U32 R12, RZ, RZ, R0 ;  /* 0x000000ffff0c7224 */ /* 0x000fe400078e0000 */
[----:B------:R-:W-:-:S07]  /*2b8e0*/  IMAD.MOV.U32 R31, RZ, RZ, R14 ;  /* 0x000000ffff1f7224 */ /* 0x000fce00078e000e */
[----:B------:R-:W-:Y:S05]  /*2b8f0*/  WARPSYNC.COLLECTIVE R15, `(.L_x_845) ;  /* 0x000000000f087348 */ /* 0x000fea0003c00000 */
[----:B------:R0:W1:Y:S02]  /*2b900*/  SHFL.IDX P6, R14, R13, R12, R11 ;  /* 0x0000000c0d0e7389 */ /* 0x00006400000c000b */
[----:B01----:R-:W-:Y:S01]  /*2b910*/  ENDCOLLECTIVE ;  /* 0x000000000000791b */ /* 0x003fe20003800000 */
.L_x_845:
        /* <DEDUP_REMOVED lines=8> */
.L_x_846:
[----:B------:R-:W-:Y:S01]  /*2b9a0*/  MOV R13, R35 ;  /* 0x00000023000d7202 */ /* 0x000fe20000000f00 */
[----:B------:R-:W-:Y:S02]  /*2b9b0*/  IMAD.MOV.U32 R12, RZ, RZ, R0 ;  /* 0x000000ffff0c7224 */ /* 0x000fe400078e0000 */
[----:B------:R-:W-:-:S07]  /*2b9c0*/  IMAD.MOV.U32 R33, RZ, RZ, R14 ;  /* 0x000000ffff217224 */ /* 0x000fce00078e000e */
[----:B------:R-:W-:Y:S05]  /*2b9d0*/  WARPSYNC.COLLECTIVE R15, `(.L_x_847) ;  /* 0x000000000f087348 */ /* 0x000fea0003c00000 */
[----:B------:R0:W1:Y:S02]  /*2b9e0*/  SHFL.IDX P6, R14, R13, R12, R11 ;  /* 0x0000000c0d0e7389 */ /* 0x00006400000c000b */
[----:B01----:R-:W-:Y:S01]  /*2b9f0*/  ENDCOLLECTIVE ;  /* 0x000000000000791b */ /* 0x003fe20003800000 */
.L_x_847:
        /* <DEDUP_REMOVED lines=8> */
.L_x_848:
[----:B------:R-:W-:Y:S02]  /*2ba80*/  IMAD.MOV.U32 R13, RZ, RZ, R37 ;  /* 0x000000ffff0d7224 */ /* 0x000fe400078e0025 */
[----:B------:R-:W-:Y:S02]  /*2ba90*/  IMAD.MOV.U32 R12, RZ, RZ, R0 ;  /* 0x000000ffff0c7224 */ /* 0x000fe400078e0000 */
[----:B------:R-:W-:-:S07]  /*2baa0*/  IMAD.MOV.U32 R35, RZ, RZ, R14 ;  /* 0x000000ffff237224 */ /* 0x000fce00078e000e */
[----:B------:R-:W-:Y:S05]  /*2bab0*/  WARPSYNC.COLLECTIVE R15, `(.L_x_849) ;  /* 0x000000000f087348 */ /* 0x000fea0003c00000 */
[----:B------:R0:W1:Y:S02]  /*2bac0*/  SHFL.IDX P6, R14, R13, R12, R11 ;  /* 0x0000000c0d0e7389 */ /* 0x00006400000c000b */
[----:B01----:R-:W-:Y:S01]  /*2bad0*/  ENDCOLLECTIVE ;  /* 0x000000000000791b */ /* 0x003fe20003800000 */
.L_x_849:
        /* <DEDUP_REMOVED lines=8> */
.L_x_850:
[----:B------:R-:W-:Y:S01]  /*2bb60*/  MOV R13, R39 ;  /* 0x00000027000d7202 */ /* 0x000fe20000000f00 */
[----:B------:R-:W-:Y:S02]  /*2bb70*/  IMAD.MOV.U32 R12, RZ, RZ, R0 ;  /* 0x000000ffff0c7224 */ /* 0x000fe400078e0000 */
[----:B------:R-:W-:-:S07]  /*2bb80*/  IMAD.MOV.U32 R37, RZ, RZ, R14 ;  /* 0x000000ffff257224 */ /* 0x000fce00078e000e */
[----:B------:R-:W-:Y:S05]  /*2bb90*/  WARPSYNC.COLLECTIVE R15, `(.L_x_851) ;  /* 0x000000000f087348 */ /* 0x000fea0003c00000 */
[----:B------:R0:W1:Y:S02]  /*2bba0*/  SHFL.IDX P6, R14, R13, R12, R11 ;  /* 0x0000000c0d0e7389 */ /* 0x00006400000c000b */
[----:B01----:R-:W-:Y:S01]  /*2bbb0*/  ENDCOLLECTIVE ;  /* 0x000000000000791b */ /* 0x003fe20003800000 */
.L_x_851:
        /* <DEDUP_REMOVED lines=8> */
.L_x_852:
[----:B------:R-:W-:Y:S02]  /*2bc40*/  IMAD.MOV.U32 R13, RZ, RZ, R41 ;  /* 0x000000ffff0d7224 */ /* 0x000fe400078e0029 */
[----:B------:R-:W-:Y:S02]  /*2bc50*/  IMAD.MOV.U32 R12, RZ, RZ, R0 ;  /* 0x000000ffff0c7224 */ /* 0x000fe400078e0000 */
[----:B------:R-:W-:-:S07]  /*2bc60*/  IMAD.MOV.U32 R39, RZ, RZ, R14 ;  /* 0x000000ffff277224 */ /* 0x000fce00078e000e */
[----:B------:R-:W-:Y:S05]  /*2bc70*/  WARPSYNC.COLLECTIVE R15, `(.L_x_853) ;  /* 0x000000000f087348 */ /* 0x000fea0003c00000 */
[----:B------:R0:W1:Y:S02]  /*2bc80*/  SHFL.IDX P6, R14, R13, R12, R11 ;  /* 0x0000000c0d0e7389 */ /* 0x00006400000c000b */
[----:B01----:R-:W-:Y:S01]  /*2bc90*/  ENDCOLLECTIVE ;  /* 0x000000000000791b */ /* 0x003fe20003800000 */
.L_x_853:
        /* <DEDUP_REMOVED lines=8> */
.L_x_854:
[----:B------:R-:W-:Y:S01]  /*2bd20*/  MOV R13, R43 ;  /* 0x0000002b000d7202 */ /* 0x000fe20000000f00 */
[----:B------:R-:W-:Y:S02]  /*2bd30*/  IMAD.MOV.U32 R12, RZ, RZ, R0 ;  /* 0x000000ffff0c7224 */ /* 0x000fe400078e0000 */
[----:B------:R-:W-:-:S07]  /*2bd40*/  IMAD.MOV.U32 R62, RZ, RZ, R14 ;  /* 0x000000ffff3e7224 */ /* 0x000fce00078e000e */
[----:B------:R-:W-:Y:S05]  /*2bd50*/  WARPSYNC.COLLECTIVE R15, `(.L_x_855) ;  /* 0x000000000f087348 */ /* 0x000fea0003c00000 */
[----:B------:R0:W1:Y:S02]  /*2bd60*/  SHFL.IDX P6, R14, R13, R12, R11 ;  /* 0x0000000c0d0e7389 */ /* 0x00006400000c000b */
[----:B01----:R-:W-:Y:S01]  /*2bd70*/  ENDCOLLECTIVE ;  /* 0x000000000000791b */ /* 0x003fe20003800000 */
.L_x_855:
        /* <DEDUP_REMOVED lines=8> */
.L_x_856:
[----:B------:R-:W-:Y:S02]  /*2be00*/  IMAD.MOV.U32 R13, RZ, RZ, R45 ;  /* 0x000000ffff0d7224 */ /* 0x000fe400078e002d */
[----:B------:R-:W-:Y:S02]  /*2be10*/  IMAD.MOV.U32 R12, RZ, RZ, R0 ;  /* 0x000000ffff0c7224 */ /* 0x000fe400078e0000 */
[----:B------:R-:W-:-:S07]  /*2be20*/  IMAD.MOV.U32 R64, RZ, RZ, R14 ;  /* 0x000000ffff407224 */ /* 0x000fce00078e000e */
[----:B------:R-:W-:Y:S05]  /*2be30*/  WARPSYNC.COLLECTIVE R15, `(.L_x_857) ;  /* 0x000000000f087348 */ /* 0x000fea0003c00000 */
[----:B------:R0:W1:Y:S02]  /*2be40*/  SHFL.IDX P6, R14, R13, R12, R11 ;  /* 0x0000000c0d0e7389 */ /* 0x00006400000c000b */
[----:B01----:R-:W-:Y:S01]  /*2be50*/  ENDCOLLECTIVE ;  /* 0x000000000000791b */ /* 0x003fe20003800000 */
.L_x_857:
[----:B------:R-:W-:Y:S02]  /*2be60*/  IMAD.MOV.U32 R13, RZ, RZ, R66 ;  /* 0x000000ffff0d7224 */ /* 0x000fe400078e0042 */
[----:B------:R-:W-:Y:S01]  /*2be70*/  IMAD.MOV.U32 R12, RZ, RZ, R3 ;  /* 0x000000ffff0c7224 */ /* 0x000fe200078e0003 */
[----:B------:R-:W-:-:S07]  /*2be80*/  MOV R45, R14 ;  /* 0x0000000e002d7202 */ /* 0x000fce0000000f00 */
[----:B------:R-:W-:Y:S05]  /*2be90*/  WARPSYNC.COLLECTIVE R15, `(.L_x_858) ;  /* 0x000000000f087348 */ /* 0x000fea0003c00000 */
[----:B------:R0:W1:Y:S02]  /*2bea0*/  SHFL.IDX P6, R14, R13, R12, R11 ;  /* 0x0000000c0d0e7389 */ /* 0x00006400000c000b */
[----:B01----:R-:W-:Y:S01]  /*2beb0*/  ENDCOLLECTIVE ;  /* 0x000000000000791b */ /* 0x003fe20003800000 */
.L_x_858:
[----:B------:R-:W-:Y:S01]  /*2bec0*/  MOV R13, R47 ;  /* 0x0000002f000d7202 */ /* 0x000fe20000000f00 */
[----:B------:R-:W-:Y:S02]  /*2bed0*/  IMAD.MOV.U32 R12, RZ, RZ, R0 ;  /* 0x000000ffff0c7224 */ /* 0x000fe400078e0000 */
[----:B------:R-:W-:-:S07]  /*2bee0*/  IMAD.MOV.U32 R66, RZ, RZ, R14 ;  /* 0x000000ffff427224 */ /* 0x000fce00078e000e */
[----:B------:R-:W-:Y:S05]  /*2bef0*/  WARPSYNC.COLLECTIVE R15, `(.L_x_859) ;  /* 0x000000000f087348 */ /* 0x000fea0003c00000 */
[----:B------:R0:W1:Y:S02]  /*2bf00*/  SHFL.IDX P6, R14, R13, R12, R11 ;  /* 0x0000000c0d0e7389 */ /* 0x00006400000c000b */
[----:B01----:R-:W-:Y:S01]  /*2bf10*/  ENDCOLLECTIVE ;  /* 0x000000000000791b */ /* 0x003fe20003800000 */
.L_x_859:
[----:B------:R-:W-:Y:S01]  /*2bf20*/  IMAD.MOV.U32 R13, RZ, RZ, R68 ;  /* 0x000000ffff0d7224 */ /* 0x000fe200078e0044 */
[----:B------:R-:W-:Y:S01]  /*2bf30*/  MOV R12, R3 ;  /* 0x00000003000c7202 */ /* 0x000fe20000000f00 */
[----:B------:R-:W-:-:S07]  /*2bf40*/  IMAD.MOV.U32 R47, RZ, RZ, R14 ;  /* 0x000000ffff2f7224 */ /* 0x000fce00078e000e */
[----:B------:R-:W-:Y:S05]  /*2bf50*/  WARPSYNC.COLLECTIVE R15, `(.L_x_860) ;  /* 0x000000000f087348 */ /* 0x000fea0003c00000 */
[----:B------:R0:W1:Y:S02]  /*2bf60*/  SHFL.IDX P6, R14, R13, R12, R11 ;  /* 0x0000000c0d0e7389 */ /* 0x00006400000c000b */
[----:B01----:R-:W-:Y:S01]  /*2bf70*/  ENDCOLLECTIVE ;  /* 0x000000000000791b */ /* 0x003fe20003800000 */
.L_x_860:
[----:B------:R-:W-:Y:S02]  /*2bf80*/  IMAD.MOV.U32 R13, RZ, RZ, R49 ;  /* 0x000000ffff0d7224 */ /* 0x000fe400078e0031 */
[----:B------:R-:W-:Y:S02]  /*2bf90*/  IMAD.MOV.U32 R12, RZ, RZ, R0 ;  /* 0x000000ffff0c7224 */ /* 0x000fe400078e0000 */
[----:B------:R-:W-:-:S07]  /*2bfa0*/  IMAD.MOV.U32 R68, RZ, RZ, R14 ;  /* 0x000000ffff447224 */ /* 0x000fce00078e000e */
[----:B------:R-:W-:Y:S05]  /*2bfb0*/  WARPSYNC.COLLECTIVE R15, `(.L_x_861) ;  /* 0x000000000f087348 */ /* 0x000fea0003c00000 */
[----:B------:R0:W1:Y:S02]  /*2bfc0*/  SHFL.IDX P6, R14, R13, R12, R11 ;  /* 0x0000000c0d0e7389 */ /* 0x00006400000c000b */
[----:B01----:R-:W-:Y:S01]  /*2bfd0*/  ENDCOLLECTIVE ;  /* 0x000000000000791b */ /* 0x003fe20003800000 */
.L_x_861:
        /* <DEDUP_REMOVED lines=8> */
.L_x_862:
[----:B------:R-:W-:Y:S01]  /*2c060*/  MOV R13, R51 ;  /* 0x00000033000d7202 */ /* 0x000fe20000000f00 */
[----:B------:R-:W-:Y:S02]  /*2c070*/  IMAD.MOV.U32 R12, RZ, RZ, R0 ;  /* 0x000000ffff0c7224 */ /* 0x000fe400078e0000 */
[----:B------:R-:W-:-:S07]  /*2c080*/  IMAD.MOV.U32 R70, RZ, RZ, R14 ;  /* 0x000000ffff467224 */ /* 0x000fce00078e000e */
[----:B------:R-:W-:Y:S05]  /*2c090*/  WARPSYNC.COLLECTIVE R15, `(.L_x_863) ;  /* 0x000000000f087348 */ /* 0x000fea0003c00000 */
[----:B------:R0:W1:Y:S02]  /*2c0a0*/  SHFL.IDX P6, R14, R13, R12, R11 ;  /* 0x0000000c0d0e7389 */ /* 0x00006400000c000b */
[----:B01----:R-:W-:Y:S01]  /*2c0b0*/  ENDCOLLECTIVE ;  /* 0x000000000000791b */ /* 0x003fe20003800000 */
.L_x_863:
        /* <DEDUP_REMOVED lines=8> */
.L_x_864:
[----:B------:R-:W-:Y:S02]  /*2c140*/  IMAD.MOV.U32 R13, RZ, RZ, R53 ;  /* 0x000000ffff0d7224 */ /* 0x000fe400078e0035 */
[----:B------:R-:W-:Y:S02]  /*2c150*/  IMAD.MOV.U32 R12, RZ, RZ, R0 ;  /* 0x000000ffff0c7224 */ /* 0x000fe400078e0000 */
[----:B------:R-:W-:-:S07]  /*2c160*/  IMAD.MOV.U32 R72, RZ, RZ, R14 ;  /* 0x000000ffff487224 */ /* 0x000fce00078e000e */
[----:B------:R-:W-:Y:S05]  /*2c170*/  WARPSYNC.COLLECTIVE R15, `(.L_x_865) ;  /* 0x000000000f087348 */ /* 0x000fea0003c00000 */
[----:B------:R0:W1:Y:S02]  /*2c180*/  SHFL.IDX P6, R14, R13, R12, R11 ;  /* 0x0000000c0d0e7389 */ /* 0x00006400000c000b */
[----:B01----:R-:W-:Y:S01]  /*2c190*/  ENDCOLLECTIVE ;  /* 0x000000000000791b */ /* 0x003fe20003800000 */
.L_x_865:
        /* <DEDUP_REMOVED lines=8> */
.L_x_866:
[----:B------:R-:W-:Y:S01]  /*2c220*/  MOV R13, R55 ;  /* 0x00000037000d7202 */ /* 0x000fe20000000f00 */
[----:B------:R-:W-:Y:S02]  /*2c230*/  IMAD.MOV.U32 R12, RZ, RZ, R0 ;  /* 0x000000ffff0c7224 */ /* 0x000fe400078e0000 */
[----:B------:R-:W-:-:S07]  /*2c240*/  IMAD.MOV.U32 R74, RZ, RZ, R14 ;  /* 0x000000ffff4a7224 */ /* 0x000fce00078e000e */
[----:B------:R-:W-:Y:S05]  /*2c250*/  WARPSYNC.COLLECTIVE R15, `(.L_x_867) ;  /* 0x000000000f087348 */ /* 0x000fea0003c00000 */
[----:B------:R0:W1:Y:S02]  /*2c260*/  SHFL.IDX P6, R14, R13, R12, R11 ;  /* 0x0000000c0d0e7389 */ /* 0x00006400000c000b */
[----:B01----:R-:W-:Y:S01]  /*2c270*/  ENDCOLLECTIVE ;  /* 0x000000000000791b */ /* 0x003fe20003800000 */
.L_x_867:
        /* <DEDUP_REMOVED lines=8> */
.L_x_868:
[----:B------:R-:W-:Y:S02]  /*2c300*/  IMAD.MOV.U32 R13, RZ, RZ, R57 ;  /* 0x000000ffff0d7224 */ /* 0x000fe400078e0039 */
[----:B------:R-:W-:Y:S02]  /*2c310*/  IMAD.MOV.U32 R12, RZ, RZ, R0 ;  /* 0x000000ffff0c7224 */ /* 0x000fe400078e0000 */
[----:B------:R-:W-:-:S07]  /*2c320*/  IMAD.MOV.U32 R76, RZ, RZ, R14 ;  /* 0x000000ffff4c7224 */ /* 0x000fce00078e000e */
[----:B------:R-:W-:Y:S05]  /*2c330*/  WARPSYNC.COLLECTIVE R15, `(.L_x_869) ;  /* 0x000000000f087348 */ /* 0x000fea0003c00000 */
[----:B------:R0:W1:Y:S02]  /*2c340*/  SHFL.IDX P6, R14, R13, R12, R11 ;  /* 0x0000000c0d0e7389 */ /* 0x00006400000c000b */
[----:B01----:R-:W-:Y:S01]  /*2c350*/  ENDCOLLECTIVE ;  /* 0x000000000000791b */ /* 0x003fe20003800000 */
.L_x_869:
[----:B------:R-:W-:Y:S01]  /*2c360*/  SEL R41, R55, R76, P0 ;  /* 0x0000004c37297207 */ /* 0x000fe20000000000 */
[----:B------:R-:W-:Y:S02]  /*2c370*/  IMAD.MOV.U32 R13, RZ, RZ, R78 ;  /* 0x000000ffff0d7224 */ /* 0x000fe400078e004e */
[----:B------:R-:W-:Y:S01]  /*2c380*/  IMAD.MOV.U32 R12, RZ, RZ, R3 ;  /* 0x000000ffff0c7224 */ /* 0x000fe200078e0003 */
[----:B------:R-:W-:-:S07]  /*2c390*/  MOV R57, R14 ;  /* 0x0000000e00397202 */ /* 0x000fce0000000f00 */
[----:B------:R-:W-:Y:S05]  /*2c3a0*/  WARPSYNC.COLLECTIVE R15, `(.L_x_870) ;  /* 0x000000000f087348 */ /* 0x000fea0003c00000 */
[----:B------:R0:W1:Y:S02]  /*2c3b0*/  SHFL.IDX P6, R14, R13, R12, R11 ;  /* 0x0000000c0d0e7389 */ /* 0x00006400000c000b */
[----:B01----:R-:W-:Y:S01]  /*2c3c0*/  ENDCOLLECTIVE ;  /* 0x000000000000791b */ /* 0x003fe20003800000 */
.L_x_870:
[----:B------:R-:W-:Y:S01]  /*2c3d0*/  MOV R13, R59 ;  /* 0x0000003b000d7202 */ /* 0x000fe20000000f00 */
[----:B------:R-:W-:Y:S02]  /*2c3e0*/  IMAD.MOV.U32 R12, RZ, RZ, R0 ;  /* 0x000000ffff0c7224 */ /* 0x000fe400078e0000 */
[----:B------:R-:W-:-:S07]  /*2c3f0*/  IMAD.MOV.U32 R78, RZ, RZ, R14 ;  /* 0x000000ffff4e7224 */ /* 0x000fce00078e000e */
[----:B------:R-:W-:Y:S05]  /*2c400*/  WARPSYNC.COLLECTIVE R15, `(.L_x_871) ;  /* 0x000000000f087348 */ /* 0x000fea0003c00000 */
[----:B------:R0:W1:Y:S02]  /*2c410*/  SHFL.IDX P6, R14, R13, R12, R11 ;  /* 0x0000000c0d0e7389 */ /* 0x00006400000c000b */
[----:B01----:R-:W-:Y:S01]  /*2c420*/  ENDCOLLECTIVE ;  /* 0x000000000000791b */ /* 0x003fe20003800000 */
.L_x_871:
[----:B------:R-:W-:Y:S01]  /*2c430*/  SEL R47, R78, R57, P0 ;  /* 0x000000394e2f7207 */ /* 0x000fe20000000000 */
[----:B------:R-:W-:Y:S01]  /*2c440*/  IMAD.MOV.U32 R13, RZ, RZ, R80 ;  /* 0x000000ffff0d7224 */ /* 0x000fe200078e0050 */
[----:B------:R-:W-:Y:S01]  /*2c450*/  MOV R12, R3 ;  /* 0x00000003000c7202 */ /* 0x000fe20000000f00 */
[----:B------:R-:W-:-:S07]  /*2c460*/  IMAD.MOV.U32 R59, RZ, RZ, R14 ;  /* 0x000000ffff3b7224 */ /* 0x000fce00078e000e */
[----:B------:R-:W-:Y:S05]  /*2c470*/  WARPSYNC.COLLECTIVE R15, `(.L_x_872) ;  /* 0x000000000f087348 */ /* 0x000fea0003c00000 */
[----:B------:R0:W1:Y:S02]  /*2c480*/  SHFL.IDX P6, R14, R13, R12, R11 ;  /* 0x0000000c0d0e7389 */ /* 0x00006400000c000b */
[----:B01----:R-:W-:Y:S01]  /*2c490*/  ENDCOLLECTIVE ;  /* 0x000000000000791b */ /* 0x003fe20003800000 */
.L_x_872:
[----:B------:R-:W-:Y:S02]  /*2c4a0*/  IMAD.MOV.U32 R13, RZ, RZ, R63 ;  /* 0x000000ffff0d7224 */ /* 0x000fe400078e003f */
[----:B------:R-:W-:Y:S02]  /*2c4b0*/  IMAD.MOV.U32 R12, RZ, RZ, R0 ;  /* 0x000000ffff0c7224 */ /* 0x000fe400078e0000 */
[----:B------:R-:W-:-:S07]  /*2c4c0*/  IMAD.MOV.U32 R80, RZ, RZ, R14 ;  /* 0x000000ffff507224 */ /* 0x000fce00078e000e */
[----:B------:R-:W-:Y:S05]  /*2c4d0*/  WARPSYNC.COLLECTIVE R15, `(.L_x_873) ;  /* 0x000000000f087348 */ /* 0x000fea0003c00000 */
[----:B------:R0:W1:Y:S02]  /*2c4e0*/  SHFL.IDX P6, R14, R13, R12, R11 ;  /* 0x0000000c0d0e7389 */ /* 0x00006400000c000b */
[----:B01----:R-:W-:Y:S01]  /*2c4f0*/  ENDCOLLECTIVE ;  /* 0x000000000000791b */ /* 0x003fe20003800000 */
.L_x_873:
        /* <DEDUP_REMOVED lines=8> */
.L_x_874:
[----:B------:R-:W-:Y:S01]  /*2c580*/  MOV R13, R65 ;  /* 0x00000041000d7202 */ /* 0x000fe20000000f00 */
[----:B------:R-:W-:Y:S02]  /*2c590*/  IMAD.MOV.U32 R12, RZ, RZ, R0 ;  /* 0x000000ffff0c7224 */ /* 0x000fe400078e0000 */
[----:B------:R-:W-:-:S07]  /*2c5a0*/  IMAD.MOV.U32 R82, RZ, RZ, R14 ;  /* 0x000000ffff527224 */ /* 0x000fce00078e000e */
[----:B------:R-:W-:Y:S05]  /*2c5b0*/  WARPSYNC.COLLECTIVE R15, `(.L_x_875) ;  /* 0x000000000f087348 */ /* 0x000fea0003c00000 */
[----:B------:R0:W1:Y:S02]  /*2c5c0*/  SHFL.IDX P6, R14, R13, R12, R11 ;  /* 0x0000000c0d0e7389 */ /* 0x00006400000c000b */
[----:B01----:R-:W-:Y:S01]  /*2c5d0*/  ENDCOLLECTIVE ;  /* 0x000000000000791b */ /* 0x003fe20003800000 */
.L_x_875:
[----:B------:R-:W-:Y:S01]  /*2c5e0*/  SEL R53, R63, R82, P0 ;  /* 0x000000523f357207 */ /* 0x000fe20000000000 */
[----:B------:R-:W-:Y:S01]  /*2c5f0*/  IMAD.MOV.U32 R13, RZ, RZ, R84 ;  /* 0x000000ffff0d7224 */ /* 0x000fe200078e0054 */
[----:B------:R-:W-:Y:S01]  /*2c600*/  MOV R12, R3 ;  /* 0x00000003000c7202 */ /* 0x000fe20000000f00 */
[----:B------:R-:W-:-:S07]  /*2c610*/  IMAD.MOV.U32 R65, RZ, RZ, R14 ;  /* 0x000000ffff417224 */ /* 0x000fce00078e000e */
[----:B------:R-:W-:Y:S05]  /*2c620*/  WARPSYNC.COLLECTIVE R15, `(.L_x_876) ;  /* 0x000000000f087348 */ /* 0x000fea0003c00000 */
[----:B------:R0:W1:Y:S02]  /*2c630*/  SHFL.IDX P6, R14, R13, R12, R11 ;  /* 0x0000000c0d0e7389 */ /* 0x00006400000c000b */
[----:B01----:R-:W-:Y:S01]  /*2c640*/  ENDCOLLECTIVE ;  /* 0x000000000000791b */ /* 0x003fe20003800000 */
.L_x_876:
[----:B------:R-:W-:Y:S02]  /*2c650*/  SEL R12, R9, R20, P0 ;  /* 0x00000014090c7207 */ /* 0x000fe40000000000 */
[----:B------:R-:W-:Y:S02]  /*2c660*/  SEL R11, R64, R43, P0 ;  /* 0x0000002b400b7207 */ /* 0x000fe40000000000 */
[----:B------:R-:W-:Y:S02]  /*2c670*/  SEL R13, R45, R66, P0 ;  /* 0x000000422d0d7207 */ /* 0x000fe40000000000 */
[----:B------:R-:W-:Y:S02]  /*2c680*/  SEL R15, R66, R45, P0 ;  /* 0x0000002d420f7207 */ /* 0x000fe40000000000 */
[----:B------:R-:W-:Y:S01]  /*2c690*/  SEL R45, R57, R78, P0 ;  /* 0x0000004e392d7207 */ /* 0x000fe20000000000 */
[----:B------:R-:W-:Y:S01]  /*2c6a0*/  IMAD.MOV.U32 R84, RZ, RZ, R14 ;  /* 0x000000ffff547224 */ /* 0x000fe200078e000e */
[----:B------:R-:W-:-:S02]  /*2c6b0*/  SEL R14, R20, R9, P0 ;  /* 0x00000009140e7207 */ /* 0x000fc40000000000 */
[----:B------:R-:W-:Y:S02]  /*2c6c0*/  SEL R9, R43, R64, P0 ;  /* 0x000000402b097207 */ /* 0x000fe40000000000 */
[----:B------:R-:W-:Y:S02]  /*2c6d0*/  SEL R43, R76, R55, P0 ;  /* 0x000000374c2b7207 */ /* 0x000fe40000000000 */
[----:B------:R-:W-:Y:S01]  /*2c6e0*/  SEL R55, R82, R63, P0 ;  /* 0x0000003f52377207 */ /* 0x000fe20000000000 */
[----:B------:R-:W-:Y:S06]  /*2c6f0*/  BRA `(.L_x_877) ;  /* 0xffffff4c00447947 */ /* 0x000fec000383ffff */
.L_x_657:
[----:B------:R-:W-:Y:S01]  /*2c700*/  IMAD.MOV.U32 R13, RZ, RZ, R3 ;  /* 0x000000ffff0d7224 */ /* 0x000fe200078e0003 */
[----:B------:R-:W-:Y:S01]  /*2c710*/  MOV R12, RZ ;  /* 0x000000ff000c7202 */ /* 0x000fe20000000f00 */
[----:B------:R-:W-:Y:S02]  /*2c720*/  IMAD.MOV.U32 R11, RZ, RZ, 0x181f ;  /* 0x0000181fff0b7424 */ /* 0x000fe400078e00ff */
[----:B------:R-:W-:-:S07]  /*2c730*/  IMAD.MOV.U32 R15, RZ, RZ, -0x1 ;  /* 0xffffffffff0f7424 */ /* 0x000fce00078e00ff */
[----:B------:R-:W-:Y:S05]  /*2c740*/  WARPSYNC.COLLECTIVE R15, `(.L_x_878) ;  /* 0x000000000f087348 */ /* 0x000fea0003c00000 */
[----:B------:R0:W1:Y:S02]  /*2c750*/  SHFL.IDX P6, R14, R13, R12, R11 ;  /* 0x0000000c0d0e7389 */ /* 0x00006400000c000b */
[----:B01----:R-:W-:Y:S01]  /*2c760*/  ENDCOLLECTIVE ;  /* 0x000000000000791b */ /* 0x003fe20003800000 */
.L_x_878:
[----:B------:R-:W-:Y:S01]  /*2c770*/  MOV R13, R2 ;  /* 0x00000002000d7202 */ /* 0x000fe20000000f00 */
[----:B------:R-:W-:-:S07]  /*2c780*/  IMAD.MOV.U32 R0, RZ, RZ, R14 ;  /* 0x000000ffff007224 */ /* 0x000fce00078e000e */
[----:B------:R-:W-:Y:S05]  /*2c790*/  WARPSYNC.COLLECTIVE R15, `(.L_x_879) ;  /* 0x000000000f087348 */ /* 0x000fea0003c00000 */
[----:B------:R0:W1:Y:S02]  /*2c7a0*/  SHFL.IDX P6, R14, R13, R12, R11 ;  /* 0x0000000c0d0e7389 */ /* 0x00006400000c000b */
[----:B01----:R-:W-:Y:S01]  /*2c7b0*/  ENDCOLLECTIVE ;  /* 0x000000000000791b */ /* 0x003fe20003800000 */
.L_x_879:
[----:B------:R-:W-:Y:S05]  /*2c7c0*/  BRA `(.L_x_880) ;  /* 0xffffff6400e47947 */ /* 0x000fea000383ffff */
.L_x_660:
[----:B------:R-:W-:Y:S01]  /*2c7d0*/  BSSY B1, `(.L_x_881) ;  /* 0x0000008000017945 */ /* 0x000fe20003800000 */
[----:B------:R-:W-:Y:S01]  /*2c7e0*/  IMAD.MOV.U32 R13, RZ, RZ, R3 ;  /* 0x000000ffff0d7224 */ /* 0x000fe200078e0003 */
[----:B---3--:R-:W-:Y:S01]  /*2c7f0*/  MOV R15, 0xffffffff ;  /* 0xffffffff000f7802 */ /* 0x008fe20000000f00 */
[----:B------:R-:W-:Y:S02]  /*2c800*/  IMAD.MOV.U32 R12, RZ, RZ, 0x1 ;  /* 0x00000001ff0c7424 */ /* 0x000fe400078e00ff */
[----:B------:R-:W-:-:S07]  /*2c810*/  IMAD.MOV.U32 R11, RZ, RZ, 0x181f ;  /* 0x0000181fff0b7424 */ /* 0x000fce00078e00ff */
[----:B012---:R-:W-:Y:S05]  /*2c820*/  WARPSYNC.COLLECTIVE R15, `(.L_x_882) ;  /* 0x000000000f087348 */ /* 0x007fea0003c00000 */
[----:B--2---:R2:W3:Y:S02]  /*2c830*/  SHFL.IDX P6, R14, R13, R12, R11 ;  /* 0x0000000c0d0e7389 */ /* 0x0044e400000c000b */
[----:B0123--:R-:W-:Y:S01]  /*2c840*/  ENDCOLLECTIVE ;  /* 0x000000000000791b */ /* 0x00ffe20003800000 */
.L_x_882:
[----:B------:R-:W-:Y:S05]  /*2c850*/  BSYNC B1 ;  /* 0x0000000000017941 */ /* 0x000fea0003800000 */
.L_x_881:
[----:B------:R-:W-:Y:S01]  /*2c860*/  IMAD.MOV.U32 R13, RZ, RZ, R2 ;  /* 0x000000ffff0d7224 */ /* 0x000fe200078e0002 */
[----:B------:R-:W-:Y:S01]  /*2c870*/  MOV R11, 0x181f ;  /* 0x0000181f000b7802 */ /* 0x000fe20000000f00 */
[----:B------:R-:W-:Y:S02]  /*2c880*/  IMAD.MOV.U32 R12, RZ, RZ, 0x1 ;  /* 0x00000001ff0c7424 */ /* 0x000fe400078e00ff */
[----:B------:R-:W-:Y:S02]  /*2c890*/  IMAD.MOV.U32 R15, RZ, RZ, -0x1 ;  /* 0xffffffffff0f7424 */ /* 0x000fe400078e00ff */
[----:B------:R-:W-:-:S07]  /*2c8a0*/  IMAD.MOV.U32 R0, RZ, RZ, R14 ;  /* 0x000000ffff007224 */ /* 0x000fce00078e000e */
[----:B------:R-:W-:Y:S05]  /*2c8b0*/  WARPSYNC.COLLECTIVE R15, `(.L_x_883) ;  /* 0x000000000f087348 */ /* 0x000fea0003c00000 */
[----:B------:R0:W1:Y:S02]  /*2c8c0*/  SHFL.IDX P6, R14, R13, R12, R11 ;  /* 0x0000000c0d0e7389 */ /* 0x00006400000c000b */
[----:B01----:R-:W-:Y:S01]  /*2c8d0*/  ENDCOLLECTIVE ;  /* 0x000000000000791b */ /* 0x003fe20003800000 */
.L_x_883:
[----:B------:R-:W-:Y:S05]  /*2c8e0*/  BRA `(.L_x_884) ;  /* 0xffffff68000c7947 */ /* 0x000fea000383ffff */
.L_x_663:
[----:B------:R-:W-:Y:S01]  /*2c8f0*/  BSSY B1, `(.L_x_885) ;  /* 0x0000008000017945 */ /* 0x000fe20003800000 */
[----:B------:R-:W-:Y:S01]  /*2c900*/  IMAD.MOV.U32 R13, RZ, RZ, R3 ;  /* 0x000000ffff0d7224 */ /* 0x000fe200078e0003 */
[----:B------:R-:W-:Y:S01]  /*2c910*/  MOV R11, 0x181f ;  /* 0x0000181f000b7802 */ /* 0x000fe20000000f00 */
[----:B------:R-:W-:Y:S02]  /*2c920*/  IMAD.MOV.U32 R12, RZ, RZ, 0x2 ;  /* 0x00000002ff0c7424 */ /* 0x000fe400078e00ff */
[----:B---3--:R-:W-:-:S07]  /*2c930*/  IMAD.MOV.U32 R15, RZ, RZ, -0x1 ;  /* 0xffffffffff0f7424 */ /* 0x008fce00078e00ff */
[----:B012-4-:R-:W-:Y:S05]  /*2c940*/  WARPSYNC.COLLECTIVE R15, `(.L_x_886) ;  /* 0x000000000f087348 */ /* 0x017fea0003c00000 */
[----:B--2---:R2:W3:Y:S02]  /*2c950*/  SHFL.IDX P6, R14, R13, R12, R11 ;  /* 0x0000000c0d0e7389 */ /* 0x0044e400000c000b */
[----:B01234-:R-:W-:Y:S01]  /*2c960*/  ENDCOLLECTIVE ;  /* 0x000000000000791b */ /* 0x01ffe20003800000 */
.L_x_886:
[----:B------:R-:W-:Y:S05]  /*2c970*/  BSYNC B1 ;  /* 0x0000000000017941 */ /* 0x000fea0003800000 */
.L_x_885:
        /* <DEDUP_REMOVED lines=8> */
.L_x_887:
[----:B------:R-:W-:Y:S05]  /*2ca00*/  BRA `(.L_x_888) ;  /* 0xffffff6800307947 */ /* 0x000fea000383ffff */
.L_x_666:
        /* <DEDUP_REMOVED lines=8> */
.L_x_890:
[----:B------:R-:W-:Y:S05]  /*2ca90*/  BSYNC B1 ;  /* 0x0000000000017941 */ /* 0x000fea0003800000 */
.L_x_889:
[----:B------:R-:W-:Y:S01]  /*2caa0*/  MOV R13, R2 ;  /* 0x00000002000d7202 */ /* 0x000fe20000000f00 */
[----:B------:R-:W-:Y:S02]  /*2cab0*/  IMAD.MOV.U32 R12, RZ, RZ, 0x3 ;  /* 0x00000003ff0c7424 */ /* 0x000fe400078e00ff */
[----:B------:R-:W-:Y:S02]  /*2cac0*/  IMAD.MOV.U32 R11, RZ, RZ, 0x181f ;  /* 0x0000181fff0b7424 */ /* 0x000fe400078e00ff */
[----:B------:R-:W-:Y:S02]  /*2cad0*/  IMAD.MOV.U32 R15, RZ, RZ, -0x1 ;  /* 0xffffffffff0f7424 */ /* 0x000fe400078e00ff */
[----:B------:R-:W-:-:S07]  /*2cae0*/  IMAD.MOV.U32 R0, RZ, RZ, R14 ;  /* 0x000000ffff007224 */ /* 0x000fce00078e000e */
[----:B------:R-:W-:Y:S05]  /*2caf0*/  WARPSYNC.COLLECTIVE R15, `(.L_x_891) ;  /* 0x000000000f087348 */ /* 0x000fea0003c00000 */
[----:B------:R0:W1:Y:S02]  /*2cb00*/  SHFL.IDX P6, R14, R13, R12, R11 ;  /* 0x0000000c0d0e7389 */ /* 0x00006400000c000b */
[----:B01----:R-:W-:Y:S01]  /*2cb10*/  ENDCOLLECTIVE ;  /* 0x000000000000791b */ /* 0x003fe20003800000 */
.L_x_891:
[----:B------:R-:W-:Y:S05]  /*2cb20*/  BRA `(.L_x_892) ;  /* 0xffffff6800547947 */ /* 0x000fea000383ffff */
.L_x_683:
[----:B------:R-:W0:Y:S01]  /*2cb30*/  S2R R8, SR_TID.X ;  /* 0x0000000000087919 */ /* 0x000e220000002100 */
[----:B------:R-:W-:Y:S01]  /*2cb40*/  BSSY B1, `(.L_x_893) ;  /* 0x000000a000017945 */ /* 0x000fe20003800000 */
[----:B------:R-:W-:Y:S02]  /*2cb50*/  IMAD.MOV.U32 R12, RZ, RZ, RZ ;  /* 0x000000ffff0c7224 */ /* 0x000fe400078e00ff */
[----:B------:R-:W-:Y:S02]  /*2cb60*/  IMAD.MOV.U32 R11, RZ, RZ, 0x1f ;  /* 0x0000001fff0b7424 */ /* 0x000fe400078e00ff */
[----:B------:R-:W-:Y:S01]  /*2cb70*/  IMAD.MOV.U32 R15, RZ, RZ, -0x1 ;  /* 0xffffffffff0f7424 */ /* 0x000fe200078e00ff */
[----:B0-----:R-:W-:-:S04]  /*2cb80*/  SHF.R.U32.HI R8, RZ, 0x5, R8 ;  /* 0x00000005ff087819 */ /* 0x001fc80000011608 */
[----:B------:R-:W-:-:S04]  /*2cb90*/  LOP3.LUT R8, R8, 0x3, RZ, 0xc0, !PT ;  /* 0x0000000308087812 */ /* 0x000fc800078ec0ff */
[----:B------:R-:W-:-:S07]  /*2cba0*/  MOV R13, R8 ;  /* 0x00000008000d7202 */ /* 0x000fce0000000f00 */
[----:B------:R-:W-:Y:S05]  /*2cbb0*/  WARPSYNC.COLLECTIVE R15, `(.L_x_894) ;  /* 0x000000000f087348 */ /* 0x000fea0003c00000 */
[----:B------:R0:W1:Y:S02]  /*2cbc0*/  SHFL.IDX P6, R14, R13, R12, R11 ;  /* 0x0000000c0d0e7389 */ /* 0x00006400000c000b */
[----:B01----:R-:W-:Y:S01]  /*2cbd0*/  ENDCOLLECTIVE ;  /* 0x000000000000791b */ /* 0x003fe20003800000 */
.L_x_894:
[----:B------:R-:W-:Y:S05]  /*2cbe0*/  BSYNC B1 ;  /* 0x0000000000017941 */ /* 0x000fea0003800000 */
.L_x_893:
[----:B------:R-:W-:Y:S05]  /*2cbf0*/  BRA `(.L_x_895) ;  /* 0xffffff7c00807947 */ /* 0x000fea000383ffff */
.L_x_685:
[----:B------:R-:W-:Y:S01]  /*2cc00*/  BSSY B1, `(.L_x_896) ;  /* 0x0000006000017945 */ /* 0x000fe20003800000 */
[----:B------:R-:W-:-:S07]  /*2cc10*/  MOV R15, 0xffffffff ;  /* 0xffffffff000f7802 */ /* 0x000fce0000000f00 */
[----:B0-----:R-:W-:Y:S05]  /*2cc20*/  WARPSYNC.COLLECTIVE R15, `(.L_x_897) ;  /* 0x000000000f0c7348 */ /* 0x001fea0003c00000 */
[----:B------:R-:W-:Y:S02]  /*2cc30*/  ELECT P6, UR62, PT ;  /* 0x00000000003e782f */ /* 0x000fe400038c0000 */
[----:B------:R-:W-:Y:S01]  /*2cc40*/  MOV R14, UR62 ;  /* 0x0000003e000e7c02 */ /* 0x000fe20008000f00 */
[----:B0-----:R-:W-:Y:S10]  /*2cc50*/  ENDCOLLECTIVE ;  /* 0x000000000000791b */ /* 0x001ff40003800000 */
.L_x_897:
[----:B------:R-:W-:Y:S05]  /*2cc60*/  BSYNC B1 ;  /* 0x0000000000017941 */ /* 0x000fea0003800000 */
.L_x_896:
[----:B------:R-:W-:Y:S05]  /*2cc70*/  BRA `(.L_x_684) ;  /* 0xffffff7c00787947 */ /* 0x000fea000383ffff */
.L_x_687:
[----:B0-----:R-:W2:Y:S02]  /*2cc80*/  LDL R5, [R1+0x4] ;  /* 0x0000040001057983 */ /* 0x001ea40000100800 */
[----:B--2---:R0:W1:Y:S02]  /*2cc90*/  SYNCS.PHASECHK.TRANS64.TRYWAIT P0, [R5+URZ+0x33420], R4 ;  /* 0x03342004050075a7 */ /* 0x004064000800017f */
[----:B-1----:R-:W-:Y:S05]  /*2cca0*/  @!P0 NANOSLEEP.SYNCS 0x989680 ;  /* 0x009896800000895d */ /* 0x002fea0003900000 */
[----:B------:R-:W1:Y:S02]  /*2ccb0*/  @!P0 SYNCS.PHASECHK.TRANS64 P0, [R5+URZ+0x33420], R4 ;  /* 0x03342004050085a7 */ /* 0x000e64000800007f */
[----:B-1----:R-:W-:Y:S05]  /*2ccc0*/  @!P0 BRA `(.L_x_687) ;  /* 0xfffffffc00ec8947 */ /* 0x002fea000383ffff */
[----:B------:R-:W-:Y:S05]  /*2ccd0*/  BRA `(.L_x_898) ;  /* 0xffffff7c00887947 */ /* 0x000fea000383ffff */
.L_x_691:
[----:B0-----:R0:W1:Y:S02]  /*2cce0*/  SYNCS.PHASECHK.TRANS64.TRYWAIT P0, [R6+URZ+0x334a0], R10 ;  /* 0x0334a00a060075a7 */ /* 0x001064000800017f */
[----:B-1----:R-:W-:Y:S05]  /*2ccf0*/  @!P0 NANOSLEEP.SYNCS 0x989680 ;  /* 0x009896800000895d */ /* 0x002fea0003900000 */
[----:B------:R-:W1:Y:S02]  /*2cd00*/  @!P0 SYNCS.PHASECHK.TRANS64 P0, [R6+URZ+0x334a0], R10 ;  /* 0x0334a00a060085a7 */ /* 0x000e64000800007f */
[----:B-1----:R-:W-:Y:S05]  /*2cd10*/  @!P0 BRA `(.L_x_691) ;  /* 0xfffffffc00f08947 */ /* 0x002fea000383ffff */
[----:B------:R-:W-:Y:S05]  /*2cd20*/  BRA `(.L_x_899) ;  /* 0xffffff7c00b07947 */ /* 0x000fea000383ffff */
.L_x_698:
[----:B-1----:R1:W2:Y:S02]  /*2cd30*/  SYNCS.PHASECHK.TRANS64.TRYWAIT P0, [R6+URZ+0x334c0], R10 ;  /* 0x0334c00a060075a7 */ /* 0x0022a4000800017f */
[----:B--2---:R-:W-:Y:S05]  /*2cd40*/  @!P0 NANOSLEEP.SYNCS 0x989680 ;  /* 0x009896800000895d */ /* 0x004fea0003900000 */
[----:B------:R-:W2:Y:S02]  /*2cd50*/  @!P0 SYNCS.PHASECHK.TRANS64 P0, [R6+URZ+0x334c0], R10 ;  /* 0x0334c00a060085a7 */ /* 0x000ea4000800007f */
[----:B--2---:R-:W-:Y:S05]  /*2cd60*/  @!P0 BRA `(.L_x_698) ;  /* 0xfffffffc00f08947 */ /* 0x004fea000383ffff */
[----:B------:R-:W-:Y:S05]  /*2cd70*/  BRA `(.L_x_900) ;  /* 0xffffff8000b47947 */ /* 0x000fea000383ffff */
.L_x_707:
[----:B0-----:R0:W1:Y:S02]  /*2cd80*/  SYNCS.PHASECHK.TRANS64.TRYWAIT P1, [R8+URZ+0x334a0], R7 ;  /* 0x0334a007080075a7 */ /* 0x001064000802017f */
[----:B-1----:R-:W-:Y:S05]  /*2cd90*/  @!P1 NANOSLEEP.SYNCS 0x989680 ;  /* 0x009896800000995d */ /* 0x002fea0003900000 */
[----:B------:R-:W1:Y:S02]  /*2cda0*/  @!P1 SYNCS.PHASECHK.TRANS64 P1, [R8+URZ+0x334a0], R7 ;  /* 0x0334a007080095a7 */ /* 0x000e64000802007f */
[----:B-1----:R-:W-:Y:S05]  /*2cdb0*/  @!P1 BRA `(.L_x_707) ;  /* 0xfffffffc00f09947 */ /* 0x002fea000383ffff */
[----:B------:R-:W-:Y:S05]  /*2cdc0*/  BRA `(.L_x_901) ;  /* 0xffffff8800047947 */ /* 0x000fea000383ffff */
.L_x_714:
[----:B-1----:R1:W2:Y:S02]  /*2cdd0*/  SYNCS.PHASECHK.TRANS64.TRYWAIT P1, [R8+URZ+0x334c0], R7 ;  /* 0x0334c007080075a7 */ /* 0x0022a4000802017f */
[----:B--2---:R-:W-:Y:S05]  /*2cde0*/  @!P1 NANOSLEEP.SYNCS 0x989680 ;  /* 0x009896800000995d */ /* 0x004fea0003900000 */
[----:B------:R-:W2:Y:S02]  /*2cdf0*/  @!P1 SYNCS.PHASECHK.TRANS64 P1, [R8+URZ+0x334c0], R7 ;  /* 0x0334c007080095a7 */ /* 0x000ea4000802007f */
[----:B--2---:R-:W-:Y:S05]  /*2ce00*/  @!P1 BRA `(.L_x_714) ;  /* 0xfffffffc00f09947 */ /* 0x004fea000383ffff */
[----:B------:R-:W-:Y:S05]  /*2ce10*/  BRA `(.L_x_902) ;  /* 0xffffff8c00047947 */ /* 0x000fea000383ffff */
.L_x_731:
[----:B------:R-:W0:Y:S01]  /*2ce20*/  S2R R4, SR_TID.X ;  /* 0x0000000000047919 */ /* 0x000e220000002100 */
[----:B------:R-:W-:Y:S01]  /*2ce30*/  BSSY B0, `(.L_x_903) ;  /* 0x000000a000007945 */ /* 0x000fe20003800000 */
[----:B------:R-:W-:Y:S01]  /*2ce40*/  IMAD.MOV.U32 R12, RZ, RZ, RZ ;  /* 0x000000ffff0c7224 */ /* 0x000fe200078e00ff */
[----:B------:R-:W-:Y:S01]  /*2ce50*/  MOV R15, 0xffffffff ;  /* 0xffffffff000f7802 */ /* 0x000fe20000000f00 */
[----:B------:R-:W-:Y:S01]  /*2ce60*/  IMAD.MOV.U32 R11, RZ, RZ, 0x1f ;  /* 0x0000001fff0b7424 */ /* 0x000fe200078e00ff */
[----:B0-----:R-:W-:-:S04]  /*2ce70*/  SHF.R.U32.HI R4, RZ, 0x5, R4 ;  /* 0x00000005ff047819 */ /* 0x001fc80000011604 */
[----:B------:R-:W-:-:S05]  /*2ce80*/  LOP3.LUT R4, R4, 0x3, RZ, 0xc0, !PT ;  /* 0x0000000304047812 */ /* 0x000fca00078ec0ff */
[----:B------:R-:W-:-:S07]  /*2ce90*/  IMAD.MOV.U32 R13, RZ, RZ, R4 ;  /* 0x000000ffff0d7224 */ /* 0x000fce00078e0004 */
[----:B-1----:R-:W-:Y:S05]  /*2cea0*/  WARPSYNC.COLLECTIVE R15, `(.L_x_904) ;  /* 0x000000000f087348 */ /* 0x002fea0003c00000 */
[----:B------:R0:W2:Y:S02]  /*2ceb0*/  SHFL.IDX P6, R14, R13, R12, R11 ;  /* 0x0000000c0d0e7389 */ /* 0x0000a400000c000b */
[----:B012---:R-:W-:Y:S01]  /*2cec0*/  ENDCOLLECTIVE ;  /* 0x000000000000791b */ /* 0x007fe20003800000 */
.L_x_904:
[----:B------:R-:W-:Y:S05]  /*2ced0*/  BSYNC B0 ;  /* 0x0000000000007941 */ /* 0x000fea0003800000 */
.L_x_903:
[----:B------:R-:W-:Y:S05]  /*2cee0*/  BRA `(.L_x_905) ;  /* 0xffffff98001c7947 */ /* 0x000fea000383ffff */
.L_x_733:
[----:B------:R-:W-:Y:S01]  /*2cef0*/  BSSY B0, `(.L_x_906) ;  /* 0x0000006000007945 */ /* 0x000fe20003800000 */
[----:B------:R-:W-:-:S07]  /*2cf00*/  IMAD.MOV.U32 R15, RZ, RZ, -0x1 ;  /* 0xffffffffff0f7424 */ /* 0x000fce00078e00ff */
[----:B01----:R-:W-:Y:S05]  /*2cf10*/  WARPSYNC.COLLECTIVE R15, `(.L_x_907) ;  /* 0x000000000f0c7348 */ /* 0x003fea0003c00000 */
[----:B------:R-:W-:Y:S02]  /*2cf20*/  ELECT P6, UR62, PT ;  /* 0x00000000003e782f */ /* 0x000fe400038c0000 */
[----:B------:R-:W-:Y:S01]  /*2cf30*/  MOV R14, UR62 ;  /* 0x0000003e000e7c02 */ /* 0x000fe20008000f00 */
[----:B01----:R-:W-:Y:S10]  /*2cf40*/  ENDCOLLECTIVE ;  /* 0x000000000000791b */ /* 0x003ff40003800000 */
.L_x_907:
[----:B------:R-:W-:Y:S05]  /*2cf50*/  BSYNC B0 ;  /* 0x0000000000007941 */ /* 0x000fea0003800000 */
.L_x_906:
[----:B------:R-:W-:Y:S05]  /*2cf60*/  BRA `(.L_x_908) ;  /* 0xffffff9800287947 */ /* 0x000fea000383ffff */
.L_x_735:
[----:B0-----:R0:W1:Y:S02]  /*2cf70*/  SYNCS.PHASECHK.TRANS64.TRYWAIT P0, [R2+URZ+0x33480], R4 ;  /* 0x03348004020075a7 */ /* 0x001064000800017f */
[----:B-1----:R-:W-:Y:S05]  /*2cf80*/  @!P0 NANOSLEEP.SYNCS 0x989680 ;  /* 0x009896800000895d */ /* 0x002fea0003900000 */
[----:B------:R-:W1:Y:S02]  /*2cf90*/  @!P0 SYNCS.PHASECHK.TRANS64 P0, [R2+URZ+0x33480], R4 ;  /* 0x03348004020085a7 */ /* 0x000e64000800007f */
[----:B-1----:R-:W-:Y:S05]  /*2cfa0*/  @!P0 BRA `(.L_x_735) ;  /* 0xfffffffc00f08947 */ /* 0x002fea000383ffff */
[----:B------:R-:W-:Y:S05]  /*2cfb0*/  BRA `(.L_x_909) ;  /* 0xffffff98009c7947 */ /* 0x000fea000383ffff */
.L_x_737:
[----:B-1----:R1:W2:Y:S02]  /*2cfc0*/  SYNCS.PHASECHK.TRANS64.TRYWAIT P0, [R2+URZ+0x33440], R4 ;  /* 0x03344004020075a7 */ /* 0x0022a4000800017f */
[----:B--2---:R-:W-:Y:S05]  /*2cfd0*/  @!P0 NANOSLEEP.SYNCS 0x989680 ;  /* 0x009896800000895d */ /* 0x004fea0003900000 */
[----:B------:R-:W2:Y:S02]  /*2cfe0*/  @!P0 SYNCS.PHASECHK.TRANS64 P0, [R2+URZ+0x33440], R4 ;  /* 0x03344004020085a7 */ /* 0x000ea4000800007f */
[----:B--2---:R-:W-:Y:S05]  /*2cff0*/  @!P0 BRA `(.L_x_737) ;  /* 0xfffffffc00f08947 */ /* 0x004fea000383ffff */
[----:B------:R-:W-:Y:S05]  /*2d000*/  BRA `(.L_x_910) ;  /* 0xffffff9c00247947 */ /* 0x000fea000383ffff */
.L_x_741:
[----:B------:R-:W2:Y:S01]  /*2d010*/  LDL.LU R11, [R1+0x4c] ;  /* 0x00004c00010b7983 */ /* 0x000ea20000300800 */
[----:B------:R-:W-:Y:S02]  /*2d020*/  IMAD.MOV.U32 R13, RZ, RZ, R3 ;  /* 0x000000ffff0d7224 */ /* 0x000fe400078e0003 */
[----:B------:R-:W-:Y:S02]  /*2d030*/  IMAD.MOV.U32 R12, RZ, RZ, RZ ;  /* 0x000000ffff0c7224 */ /* 0x000fe400078e00ff */
[----:B------:R-:W-:Y:S02]  /*2d040*/  IMAD.MOV.U32 R15, RZ, RZ, -0x1 ;  /* 0xffffffffff0f7424 */ /* 0x000fe400078e00ff */
[----:B------:R-:W-:-:S04]  /*2d050*/  IMAD.IADD R0, R10, 0x1, R17 ;  /* 0x000000010a007824 */ /* 0x000fc800078e0211 */
[----:B------:R-:W-:Y:S02]  /*2d060*/  VIADD R5, R0, 0x20 ;  /* 0x0000002000057836 */ /* 0x000fe40000000000 */
[----:B--2---:R-:W-:Y:S01]  /*2d070*/  IMAD R2, R11, R7, RZ ;  /* 0x000000070b027224 */ /* 0x004fe200078e02ff */
[----:B------:R-:W-:-:S04]  /*2d080*/  MOV R11, 0x1c1f ;  /* 0x00001c1f000b7802 */ /* 0x000fc80000000f00 */
[----:B------:R-:W-:-:S13]  /*2d090*/  ISETP.GE.AND P4, PT, R0, R2, PT ;  /* 0x000000020000720c */ /* 0x000fda0003f86270 */
[----:B-----5:R-:W-:Y:S05]  /*2d0a0*/  WARPSYNC.COLLECTIVE R15, `(.L_x_911) ;  /* 0x000000000f087348 */ /* 0x020fea0003c00000 */
[----:B------:R0:W1:Y:S02]  /*2d0b0*/  SHFL.IDX P6, R14, R13, R12, R11 ;  /* 0x0000000c0d0e7389 */ /* 0x00006400000c000b */
[----:B01---5:R-:W-:Y:S01]  /*2d0c0*/  ENDCOLLECTIVE ;  /* 0x000000000000791b */ /* 0x023fe20003800000 */
.L_x_911:
[----:B------:R-:W-:Y:S02]  /*2d0d0*/  IMAD.MOV.U32 R13, RZ, RZ, R4 ;  /* 0x000000ffff0d7224 */ /* 0x000fe400078e0004 */
[----:B------:R-:W-:-:S07]  /*2d0e0*/  IMAD.MOV.U32 R6, RZ, RZ, R14 ;  /* 0x000000ffff067224 */ /* 0x000fce00078e000e */
[----:B------:R-:W-:Y:S05]  /*2d0f0*/  WARPSYNC.COLLECTIVE R15, `(.L_x_912) ;  /* 0x000000000f087348 */ /* 0x000fea0003c00000 */
[----:B------:R0:W1:Y:S02]  /*2d100*/  SHFL.IDX P6, R14, R13, R12, R11 ;  /* 0x0000000c0d0e7389 */ /* 0x00006400000c000b */
[----:B01----:R-:W-:Y:S01]  /*2d110*/  ENDCOLLECTIVE ;  /* 0x000000000000791b */ /* 0x003fe20003800000 */
.L_x_912:
[----:B------:R-:W-:Y:S01]  /*2d120*/  MOV R13, R3 ;  /* 0x00000003000d7202 */ /* 0x000fe20000000f00 */
[----:B------:R-:W-:Y:S01]  /*2d130*/  IMAD.MOV.U32 R12, RZ, RZ, 0x1 ;  /* 0x00000001ff0c7424 */ /* 0x000fe200078e00ff */
[----:B------:R-:W-:-:S07]  /*2d140*/  MOV R7, R14 ;  /* 0x0000000e00077202 */ /* 0x000fce0000000f00 */
[----:B------:R-:W-:Y:S05]  /*2d150*/  WARPSYNC.COLLECTIVE R15, `(.L_x_913) ;  /* 0x000000000f087348 */ /* 0x000fea0003c00000 */
[----:B------:R0:W1:Y:S02]  /*2d160*/  SHFL.IDX P6, R14, R13, R12, R11 ;  /* 0x0000000c0d0e7389 */ /* 0x00006400000c000b */
[----:B01----:R-:W-:Y:S01]  /*2d170*/  ENDCOLLECTIVE ;  /* 0x000000000000791b */ /* 0x003fe20003800000 */
.L_x_913:
        /* <DEDUP_REMOVED lines=17> */
.L_x_914:
[----:B------:R-:W-:Y:S02]  /*2d290*/  IMAD.MOV.U32 R13, RZ, RZ, R3 ;  /* 0x000000ffff0d7224 */ /* 0x000fe400078e0003 */
[----:B------:R-:W-:Y:S01]  /*2d2a0*/  IMAD.MOV.U32 R12, RZ, RZ, 0x2 ;  /* 0x00000002ff0c7424 */ /* 0x000fe200078e00ff */
[----:B------:R-:W-:-:S07]  /*2d2b0*/  MOV R5, R14 ;  /* 0x0000000e00057202 */ /* 0x000fce0000000f00 */
[----:B------:R-:W-:Y:S05]  /*2d2c0*/  WARPSYNC.COLLECTIVE R15, `(.L_x_915) ;  /* 0x000000000f087348 */ /* 0x000fea0003c00000 */
[----:B------:R0:W1:Y:S02]  /*2d2d0*/  SHFL.IDX P6, R14, R13, R12, R11 ;  /* 0x0000000c0d0e7389 */ /* 0x00006400000c000b */
[----:B01----:R-:W-:Y:S01]  /*2d2e0*/  ENDCOLLECTIVE ;  /* 0x000000000000791b */ /* 0x003fe20003800000 */
.L_x_915:
[----:B------:R-:W-:-:S05]  /*2d2f0*/  @!P3 IADD3 R5, P4, R9, R5, RZ ;  /* 0x000000050905b210 */ /* 0x000fca0007f9e0ff */
[----:B------:R-:W-:-:S04]  /*2d300*/  @!P3 IMAD.X R6, RZ, RZ, R6, P4 ;  /* 0x000000ffff06b224 */ /* 0x000fc800020e0606 */
[----:B------:R-:W-:Y:S02]  /*2d310*/  @!P3 IMAD.MOV.U32 R7, RZ, RZ, R6 ;  /* 0x000000ffff07b224 */ /* 0x000fe400078e0006 */
[----:B------:R-:W-:Y:S01]  /*2d320*/  @!P3 IMAD.MOV.U32 R6, RZ, RZ, R5 ;  /* 0x000000ffff06b224 */ /* 0x000fe200078e0005 */
[----:B------:R-:W-:Y:S02]  /*2d330*/  MOV R13, R4 ;  /* 0x00000004000d7202 */ /* 0x000fe40000000f00 */
[----:B------:R-:W-:Y:S02]  /*2d340*/  IADD3 R5, R0, 0x40, RZ ;  /* 0x0000004000057810 */ /* 0x000fe40007ffe0ff */
[----:B------:R-:W-:Y:S01]  /*2d350*/  @!PT LDS RZ, [RZ] ;  /* 0x00000000fffff984 */ /* 0x000fe20000000800 */
[----:B------:R-:W-:Y:S01]  /*2d360*/  @!PT LDS RZ, [RZ] ;  /* 0x00000000fffff984 */ /* 0x000fe20000000800 */
[----:B------:R-:W-:Y:S01]  /*2d370*/  @!PT LDS RZ, [RZ] ;  /* 0x00000000fffff984 */ /* 0x000fe20000000800 */
[----:B------:R-:W-:Y:S04]  /*2d380*/  @!P3 LDGSTS.E.BYPASS.LTC128B.128 [R8+0x1ea00], desc[UR54][R6.64], !P0 ;  /* 0x1ea000000608bfae */ /* 0x000fe8000c101d76 */
[----:B------:R-:W-:Y:S04]  /*2d390*/  @!P3 LDGSTS.E.BYPASS.LTC128B.128 [R8+0x20a00], desc[UR54][R6.64+0x40], !P1 ;  /* 0x20a000400608bfae */ /* 0x000fe8000c901d76 */
[----:B------:R0:W-:Y:S01]  /*2d3a0*/  @!P3 LDGSTS.E.BYPASS.LTC128B.128 [R8+0x22a00], desc[UR54][R6.64+0x80], !P2 ;  /* 0x22a000800608bfae */ /* 0x0001e2000d101d76 */
[----:B------:R-:W-:Y:S01]  /*2d3b0*/  ISETP.GE.AND P3, PT, R5, R2, PT ;  /* 0x000000020500720c */ /* 0x000fe20003f66270 */
[----:B0-----:R-:W-:-:S12]  /*2d3c0*/  IMAD.MOV.U32 R6, RZ, RZ, R14 ;  /* 0x000000ffff067224 */ /* 0x001fd800078e000e */
[----:B------:R-:W-:Y:S05]  /*2d3d0*/  WARPSYNC.COLLECTIVE R15, `(.L_x_916) ;  /* 0x000000000f087348 */ /* 0x000fea0003c00000 */
[----:B------:R0:W1:Y:S02]  /*2d3e0*/  SHFL.IDX P6, R14, R13, R12, R11 ;  /* 0x0000000c0d0e7389 */ /* 0x00006400000c000b */
[----:B01----:R-:W-:Y:S01]  /*2d3f0*/  ENDCOLLECTIVE ;  /* 0x000000000000791b */ /* 0x003fe20003800000 */
.L_x_916:
[----:B------:R-:W-:Y:S02]  /*2d400*/  IMAD.MOV.U32 R13, RZ, RZ, R3 ;  /* 0x000000ffff0d7224 */ /* 0x000fe400078e0003 */
[----:B------:R-:W-:Y:S02]  /*2d410*/  IMAD.MOV.U32 R12, RZ, RZ, 0x3 ;  /* 0x00000003ff0c7424 */ /* 0x000fe400078e00ff */
[----:B------:R-:W-:-:S07]  /*2d420*/  IMAD.MOV.U32 R5, RZ, RZ, R14 ;  /* 0x000000ffff057224 */ /* 0x000fce00078e000e */
[----:B------:R-:W-:Y:S05]  /*2d430*/  WARPSYNC.COLLECTIVE R15, `(.L_x_917) ;  /* 0x000000000f087348 */ /* 0x000fea0003c00000 */
[----:B------:R0:W1:Y:S02]  /*2d440*/  SHFL.IDX P6, R14, R13, R12, R11 ;  /* 0x0000000c0d0e7389 */ /* 0x00006400000c000b */
[----:B01----:R-:W-:Y:S01]  /*2d450*/  ENDCOLLECTIVE ;  /* 0x000000000000791b */ /* 0x003fe20003800000 */
.L_x_917:
[----:B------:R-:W-:-:S05]  /*2d460*/  @!P3 IADD3 R5, P4, R9, R5, RZ ;  /* 0x000000050905b210 */ /* 0x000fca0007f9e0ff */
[----:B------:R-:W-:-:S04]  /*2d470*/  @!P3 IMAD.X R6, RZ, RZ, R6, P4 ;  /* 0x000000ffff06b224 */ /* 0x000fc800020e0606 */
[----:B------:R-:W-:Y:S01]  /*2d480*/  @!P3 IMAD.MOV.U32 R7, RZ, RZ, R6 ;  /* 0x000000ffff07b224 */ /* 0x000fe200078e0006 */
[----:B------:R-:W-:Y:S02]  /*2d490*/  @!P3 MOV R6, R5 ;  /* 0x000000050006b202 */ /* 0x000fe40000000f00 */
[----:B------:R-:W-:-:S03]  /*2d4a0*/  MOV R13, R4 ;  /* 0x00000004000d7202 */ /* 0x000fc60000000f00 */
[----:B------:R-:W-:Y:S01]  /*2d4b0*/  @!PT LDS RZ, [RZ] ;  /* 0x00000000fffff984 */ /* 0x000fe20000000800 */
[----:B------:R-:W-:Y:S01]  /*2d4c0*/  @!PT LDS RZ, [RZ] ;  /* 0x00000000fffff984 */ /* 0x000fe20000000800 */
[----:B------:R-:W-:Y:S01]  /*2d4d0*/  @!PT LDS RZ, [RZ] ;  /* 0x00000000fffff984 */ /* 0x000fe20000000800 */
[----:B------:R0:W-:Y:S04]  /*2d4e0*/  @!P3 LDGSTS.E.BYPASS.LTC128B.128 [R8+0x1f200], desc[UR54][R6.64], !P0 ;  /* 0x1f2000000608bfae */ /* 0x0001e8000c101d76 */
[----:B------:R0:W-:Y:S01]  /*2d4f0*/  @!P3 LDGSTS.E.BYPASS.LTC128B.128 [R8+0x21200], desc[UR54][R6.64+0x40], !P1 ;  /* 0x212000400608bfae */ /* 0x0001e2000c901d76 */
[----:B------:R-:W-:-:S07]  /*2d500*/  IMAD.MOV.U32 R5, RZ, RZ, R14 ;  /* 0x000000ffff057224 */ /* 0x000fce00078e000e */
[----:B0-----:R-:W-:Y:S05]  /*2d510*/  WARPSYNC.COLLECTIVE R15, `(.L_x_918) ;  /* 0x000000000f087348 */ /* 0x001fea0003c00000 */
[----:B------:R1:W2:Y:S02]  /*2d520*/  SHFL.IDX P6, R14, R13, R12, R11 ;  /* 0x0000000c0d0e7389 */ /* 0x0002a400000c000b */
[----:B012---:R-:W-:Y:S01]  /*2d530*/  ENDCOLLECTIVE ;  /* 0x000000000000791b */ /* 0x007fe20003800000 */
.L_x_918:
[----:B------:R-:W-:Y:S01]  /*2d540*/  @!PT LDS RZ, [RZ] ;  /* 0x00000000fffff984 */ /* 0x000fe20000000800 */
[----:B------:R-:W-:Y:S01]  /*2d550*/  @!PT LDS RZ, [RZ] ;  /* 0x00000000fffff984 */ /* 0x000fe20000000800 */
[----:B------:R-:W-:Y:S01]  /*2d560*/  @!PT LDS RZ, [RZ] ;  /* 0x00000000fffff984 */ /* 0x000fe20000000800 */
[----:B------:R0:W-:Y:S01]  /*2d570*/  @!P3 LDGSTS.E.BYPASS.LTC128B.128 [R8+0x23200], desc[UR54][R6.64+0x80], !P2 ;  /* 0x232000800608bfae */ /* 0x0001e2000d101d76 */
[----:B------:R-:W-:Y:S01]  /*2d580*/  IMAD.MOV.U32 R3, RZ, RZ, R14 ;  /* 0x000000ffff037224 */ /* 0x000fe200078e000e */
[----:B------:R-:W-:Y:S06]  /*2d590*/  BRA `(.L_x_919) ;  /* 0xffffffa0009c7947 */ /* 0x000fec000383ffff */
.L_x_746:
[----:B-1----:R-:W3:Y:S02]  /*2d5a0*/  LDL R2, [R1+0x4] ;  /* 0x0000040001027983 */ /* 0x002ee40000100800 */
[----:B---3--:R1:W3:Y:S02]  /*2d5b0*/  SYNCS.PHASECHK.TRANS64.TRYWAIT P0, [R2+URZ+0x33420], R0 ;  /* 0x03342000020075a7 */ /* 0x0082e4000800017f */
[----:B---3--:R-:W-:Y:S05]  /*2d5c0*/  @!P0 NANOSLEEP.SYNCS 0x989680 ;  /* 0x009896800000895d */ /* 0x008fea0003900000 */
[----:B------:R-:W3:Y:S02]  /*2d5d0*/  @!P0 SYNCS.PHASECHK.TRANS64 P0, [R2+URZ+0x33420], R0 ;  /* 0x03342000020085a7 */ /* 0x000ee4000800007f */
[----:B---3--:R-:W-:Y:S05]  /*2d5e0*/  @!P0 BRA `(.L_x_746) ;  /* 0xfffffffc00ec8947 */ /* 0x008fea000383ffff */
[----:B------:R-:W-:Y:S05]  /*2d5f0*/  BRA `(.L_x_920) ;  /* 0xffffffa400107947 */ /* 0x000fea000383ffff */
.L_x_752:
[----:B--2---:R2:W3:Y:S02]  /*2d600*/  SYNCS.PHASECHK.TRANS64.TRYWAIT P0, [R6+URZ+0x33480], R5 ;  /* 0x03348005060075a7 */ /* 0x0044e4000800017f */
[----:B---3--:R-:W-:Y:S05]  /*2d610*/  @!P0 NANOSLEEP.SYNCS 0x989680 ;  /* 0x009896800000895d */ /* 0x008fea0003900000 */
[----:B------:R-:W3:Y:S02]  /*2d620*/  @!P0 SYNCS.PHASECHK.TRANS64 P0, [R6+URZ+0x33480], R5 ;  /* 0x03348005060085a7 */ /* 0x000ee4000800007f */
[----:B---3--:R-:W-:Y:S05]  /*2d630*/  @!P0 BRA `(.L_x_752) ;  /* 0xfffffffc00f08947 */ /* 0x008fea000383ffff */
[----:B------:R-:W-:Y:S05]  /*2d640*/  BRA `(.L_x_921) ;  /* 0xffffffa400d47947 */ /* 0x000fea000383ffff */
.L_x_759:
[----:B-1----:R1:W3:Y:S02]  /*2d650*/  SYNCS.PHASECHK.TRANS64.TRYWAIT P0, [R6+URZ+0x33440], R5 ;  /* 0x03344005060075a7 */ /* 0x0022e4000800017f */
[----:B---3--:R-:W-:Y:S05]  /*2d660*/  @!P0 NANOSLEEP.SYNCS 0x989680 ;  /* 0x009896800000895d */ /* 0x008fea0003900000 */
[----:B------:R-:W3:Y:S02]  /*2d670*/  @!P0 SYNCS.PHASECHK.TRANS64 P0, [R6+URZ+0x33440], R5 ;  /* 0x03344005060085a7 */ /* 0x000ee4000800007f */
[----:B---3--:R-:W-:Y:S05]  /*2d680*/  @!P0 BRA `(.L_x_759) ;  /* 0xfffffffc00f08947 */ /* 0x008fea000383ffff */
[----:B------:R-:W-:Y:S05]  /*2d690*/  BRA `(.L_x_922) ;  /* 0xffffffa800e47947 */ /* 0x000fea000383ffff */
.L_x_767:
[----:B--2---:R2:W3:Y:S02]  /*2d6a0*/  SYNCS.PHASECHK.TRANS64.TRYWAIT P0, [R3+URZ+0x33470], R4 ;  /* 0x03347004030075a7 */ /* 0x0044e4000800017f */
[----:B---3--:R-:W-:Y:S05]  /*2d6b0*/  @!P0 NANOSLEEP.SYNCS 0x989680 ;  /* 0x009896800000895d */ /* 0x008fea0003900000 */
[----:B------:R-:W3:Y:S02]  /*2d6c0*/  @!P0 SYNCS.PHASECHK.TRANS64 P0, [R3+URZ+0x33470], R4 ;  /* 0x03347004030085a7 */ /* 0x000ee4000800007f */
[----:B---3--:R-:W-:Y:S05]  /*2d6d0*/  @!P0 BRA `(.L_x_767) ;  /* 0xfffffffc00f08947 */ /* 0x008fea000383ffff */
[----:B------:R-:W-:Y:S05]  /*2d6e0*/  BRA `(.L_x_923) ;  /* 0xffffffb000087947 */ /* 0x000fea000383ffff */
.L_x_769:
[----:B-1----:R1:W2:Y:S02]  /*2d6f0*/  SYNCS.PHASECHK.TRANS64.TRYWAIT P0, [R3+URZ+0x33460], R4 ;  /* 0x03346004030075a7 */ /* 0x0022a4000800017f */
[----:B--2---:R-:W-:Y:S05]  /*2d700*/  @!P0 NANOSLEEP.SYNCS 0x989680 ;  /* 0x009896800000895d */ /* 0x004fea0003900000 */
[----:B------:R-:W2:Y:S02]  /*2d710*/  @!P0 SYNCS.PHASECHK.TRANS64 P0, [R3+URZ+0x33460], R4 ;  /* 0x03346004030085a7 */ /* 0x000ea4000800007f */
[----:B--2---:R-:W-:Y:S05]  /*2d720*/  @!P0 BRA `(.L_x_769) ;  /* 0xfffffffc00f08947 */ /* 0x004fea000383ffff */
[----:B------:R-:W-:Y:S05]  /*2d730*/  BRA `(.L_x_924) ;  /* 0xffffffb000107947 */ /* 0x000fea000383ffff */
.L_x_776:
[----:B-1----:R1:W3:Y:S02]  /*2d740*/  SYNCS.PHASECHK.TRANS64.TRYWAIT P1, [R3+URZ+0x33470], R0 ;  /* 0x03347000030075a7 */ /* 0x0022e4000802017f */
[----:B---3--:R-:W-:Y:S05]  /*2d750*/  @!P1 NANOSLEEP.SYNCS 0x989680 ;  /* 0x009896800000995d */ /* 0x008fea0003900000 */
[----:B------:R-:W3:Y:S02]  /*2d760*/  @!P1 SYNCS.PHASECHK.TRANS64 P1, [R3+URZ+0x33470], R0 ;  /* 0x03347000030095a7 */ /* 0x000ee4000802007f */
[----:B---3--:R-:W-:Y:S05]  /*2d770*/  @!P1 BRA `(.L_x_776) ;  /* 0xfffffffc00f09947 */ /* 0x008fea000383ffff */
[----:B------:R-:W-:Y:S05]  /*2d780*/  BRA `(.L_x_925) ;  /* 0xffffffb8005c7947 */ /* 0x000fea000383ffff */
.L_x_778:
[----:B-1----:R1:W3:Y:S02]  /*2d790*/  SYNCS.PHASECHK.TRANS64.TRYWAIT P1, [R3+URZ+0x33460], R0 ;  /* 0x03346000030075a7 */ /* 0x0022e4000802017f */
[----:B---3--:R-:W-:Y:S05]  /*2d7a0*/  @!P1 NANOSLEEP.SYNCS 0x989680 ;  /* 0x009896800000995d */ /* 0x008fea0003900000 */
[----:B------:R-:W3:Y:S02]  /*2d7b0*/  @!P1 SYNCS.PHASECHK.TRANS64 P1, [R3+URZ+0x33460], R0 ;  /* 0x03346000030095a7 */ /* 0x000ee4000802007f */
[----:B---3--:R-:W-:Y:S05]  /*2d7c0*/  @!P1 BRA `(.L_x_778) ;  /* 0xfffffffc00f09947 */ /* 0x008fea000383ffff */
[----:B------:R-:W-:Y:S05]  /*2d7d0*/  BRA `(.L_x_926) ;  /* 0xffffffb800647947 */ /* 0x000fea000383ffff */
.L_x_782:
[----:B------:R-:W-:Y:S01]  /*2d7e0*/  BSSY B0, `(.L_x_927) ;  /* 0x0000008000007945 */ /* 0x000fe20003800000 */
[----:B------:R-:W-:Y:S01]  /*2d7f0*/  IMAD.MOV.U32 R13, RZ, RZ, R16 ;  /* 0x000000ffff0d7224 */ /* 0x000fe200078e0010 */
[----:B------:R-:W-:Y:S01]  /*2d800*/  MOV R11, 0x1f ;  /* 0x0000001f000b7802 */ /* 0x000fe20000000f00 */
[----:B------:R-:W-:Y:S02]  /*2d810*/  IMAD.MOV.U32 R12, RZ, RZ, RZ ;  /* 0x000000ffff0c7224 */ /* 0x000fe400078e00ff */
[----:B------:R-:W-:-:S07]  /*2d820*/  IMAD.MOV.U32 R15, RZ, RZ, -0x1 ;  /* 0xffffffffff0f7424 */ /* 0x000fce00078e00ff */
[----:B0-----:R-:W-:Y:S05]  /*2d830*/  WARPSYNC.COLLECTIVE R15, `(.L_x_928) ;  /* 0x000000000f087348 */ /* 0x001fea0003c00000 */
[----:B------:R1:W2:Y:S02]  /*2d840*/  SHFL.IDX P6, R14, R13, R12, R11 ;  /* 0x0000000c0d0e7389 */ /* 0x0002a400000c000b */
[----:B012---:R-:W-:Y:S01]  /*2d850*/  ENDCOLLECTIVE ;  /* 0x000000000000791b */ /* 0x007fe20003800000 */
.L_x_928:
[----:B------:R-:W-:Y:S05]  /*2d860*/  BSYNC B0 ;  /* 0x0000000000007941 */ /* 0x000fea0003800000 */
.L_x_927:
[----:B------:R-:W-:Y:S01]  /*2d870*/  IMAD.MOV.U32 R13, RZ, RZ, R16 ;  /* 0x000000ffff0d7224 */ /* 0x000fe200078e0010 */
[----:B------:R-:W-:Y:S01]  /*2d880*/  MOV R12, 0x1 ;  /* 0x00000001000c7802 */ /* 0x000fe20000000f00 */
[----:B------:R-:W-:Y:S01]  /*2d890*/  IMAD.MOV.U32 R11, RZ, RZ, 0x1f ;  /* 0x0000001fff0b7424 */ /* 0x000fe200078e00ff */
[----:B------:R-:W-:Y:S01]  /*2d8a0*/  IADD3 R5, R19, R7, RZ ;  /* 0x0000000713057210 */ /* 0x000fe20007ffe0ff */
[----:B------:R-:W-:Y:S02]  /*2d8b0*/  IMAD.MOV.U32 R15, RZ, RZ, -0x1 ;  /* 0xffffffffff0f7424 */ /* 0x000fe400078e00ff */
[----:B------:R-:W-:-:S07]  /*2d8c0*/  IMAD.MOV.U32 R0, RZ, RZ, R14 ;  /* 0x000000ffff007224 */ /* 0x000fce00078e000e */
[----:B------:R-:W-:Y:S05]  /*2d8d0*/  WARPSYNC.COLLECTIVE R15, `(.L_x_929) ;  /* 0x000000000f087348 */ /* 0x000fea0003c00000 */
[----:B------:R0:W1:Y:S02]  /*2d8e0*/  SHFL.IDX P6, R14, R13, R12, R11 ;  /* 0x0000000c0d0e7389 */ /* 0x00006400000c000b */
[----:B01----:R-:W-:Y:S01]  /*2d8f0*/  ENDCOLLECTIVE ;  /* 0x000000000000791b */ /* 0x003fe20003800000 */
.L_x_929:
[----:B------:R-:W-:Y:S02]  /*2d900*/  ULDC UR4, c[0x0][0xc3c] ;  /* 0x00030f0000047ab9 */ /* 0x000fe40000000800 */
[----:B------:R-:W-:-:S13]  /*2d910*/  ISETP.GE.OR P1, PT, R5, UR4, !P0 ;  /* 0x0000000405007c0c */ /* 0x000fda000c726670 */
[----:B------:R-:W0:Y:S01]  /*2d920*/  @!P1 LDC.64 R2, c[0x0][0xc80] ;  /* 0x00032000ff029b82 */ /* 0x000e220000000a00 */
[----:B------:R-:W-:Y:S01]  /*2d930*/  MOV R11, RZ ;  /* 0x000000ff000b7202 */ /* 0x000fe20000000f00 */
[----:B------:R-:W-:Y:S02]  /*2d940*/  IMAD.MOV.U32 R4, RZ, RZ, R14 ;  /* 0x000000ffff047224 */ /* 0x000fe400078e000e */
[----:B0-----:R-:W-:-:S06]  /*2d950*/  @!P1 IMAD.WIDE R2, R5, 0x4, R2 ;  /* 0x0000000405029825 */ /* 0x001fcc00078e0202 */
[----:B------:R0:W2:Y:S01]  /*2d960*/  @!P1 LDG.E R3, desc[UR54][R2.64] ;  /* 0x0000003602039981 */ /* 0x0000a2000c1e1900 */
[C---:B------:R-:W-:Y:S02]  /*2d970*/  ISETP.GE.U32.AND P2, PT, R7.reuse, 0x2, PT ;  /* 0x000000020700780c */ /* 0x040fe40003f46070 */
[C---:B------:R-:W-:Y:S02]  /*2d980*/  ISETP.GE.U32.AND P3, PT, R7.reuse, 0x4, PT ;  /* 0x000000040700780c */ /* 0x040fe40003f66070 */
[C---:B------:R-:W-:Y:S02]  /*2d990*/  ISETP.GE.U32.AND P4, PT, R7.reuse, 0x8, PT ;  /* 0x000000080700780c */ /* 0x040fe40003f86070 */
[C---:B------:R-:W-:Y:S01]  /*2d9a0*/  ISETP.GE.U32.AND P5, PT, R7.reuse, 0x10, PT ;  /* 0x000000100700780c */ /* 0x040fe20003fa6070 */
[----:B0-----:R-:W-:Y:S02]  /*2d9b0*/  IMAD.MOV.U32 R2, RZ, RZ, RZ ;  /* 0x000000ffff027224 */ /* 0x001fe400078e00ff */
[----:B--2---:R-:W-:Y:S01]  /*2d9c0*/  @!P1 IMAD.MOV.U32 R2, RZ, RZ, R3 ;  /* 0x000000ffff029224 */ /* 0x004fe200078e0003 */
[----:B------:R-:W-:-:S03]  /*2d9d0*/  ISETP.NE.AND P1, PT, R7, RZ, PT ;  /* 0x000000ff0700720c */ /* 0x000fc60003f25270 */
[----:B------:R-:W-:-:S10]  /*2d9e0*/  IMAD.MOV.U32 R13, RZ, RZ, R2 ;  /* 0x000000ffff0d7224 */ /* 0x000fd400078e0002 */
[----:B------:R-:W-:Y:S05]  /*2d9f0*/  WARPSYNC.COLLECTIVE R15, `(.L_x_930) ;  /* 0x000000000f087348 */ /* 0x000fea0003c00000 */
[----:B------:R0:W1:Y:S02]  /*2da00*/  SHFL.UP P6, R14, R13, R12, R11 ;  /* 0x0400000c0d0e7389 */ /* 0x00006400000c000b */
[----:B01----:R-:W-:Y:S01]  /*2da10*/  ENDCOLLECTIVE ;  /* 0x000000000000791b */ /* 0x003fe20003800000 */
.L_x_930:
[----:B------:R-:W-:Y:S01]  /*2da20*/  MOV R12, 0x2 ;  /* 0x00000002000c7802 */ /* 0x000fe20000000f00 */
[----:B------:R-:W-:-:S05]  /*2da30*/  IMAD.MOV.U32 R3, RZ, RZ, R14 ;  /* 0x000000ffff037224 */ /* 0x000fca00078e000e */
[----:B------:R-:W-:-:S05]  /*2da40*/  SEL R3, R3, RZ, P1 ;  /* 0x000000ff03037207 */ /* 0x000fca0000800000 */
[----:B------:R-:W-:-:S04]  /*2da50*/  IMAD.IADD R3, R2, 0x1, R3 ;  /* 0x0000000102037824 */ /* 0x000fc800078e0203 */
[----:B------:R-:W-:-:S07]  /*2da60*/  IMAD.MOV.U32 R13, RZ, RZ, R3 ;  /* 0x000000ffff0d7224 */ /* 0x000fce00078e0003 */
[----:B------:R-:W-:Y:S05]  /*2da70*/  WARPSYNC.COLLECTIVE R15, `(.L_x_931) ;  /* 0x000000000f087348 */ /* 0x000fea0003c00000 */
[----:B------:R0:W1:Y:S02]  /*2da80*/  SHFL.UP P6, R14, R13, R12, R11 ;  /* 0x0400000c0d0e7389 */ /* 0x00006400000c000b */
[----:B01----:R-:W-:Y:S01]  /*2da90*/  ENDCOLLECTIVE ;  /* 0x000000000000791b */ /* 0x003fe20003800000 */
.L_x_931:
        /* <DEDUP_REMOVED lines=8> */
.L_x_932:
        /* <DEDUP_REMOVED lines=8> */
.L_x_933:
        /* <DEDUP_REMOVED lines=8> */
.L_x_934:
[----:B------:R-:W-:Y:S01]  /*2dc20*/  MOV R12, 0x1f ;  /* 0x0000001f000c7802 */ /* 0x000fe20000000f00 */
[----:B------:R-:W-:Y:S02]  /*2dc30*/  IMAD.MOV.U32 R11, RZ, RZ, 0x1f ;  /* 0x0000001fff0b7424 */ /* 0x000fe400078e00ff */
[----:B------:R-:W-:-:S05]  /*2dc40*/  IMAD.MOV.U32 R5, RZ, RZ, R14 ;  /* 0x000000ffff057224 */ /* 0x000fca00078e000e */
[----:B------:R-:W-:-:S05]  /*2dc50*/  SEL R5, R5, RZ, P5 ;  /* 0x000000ff05057207 */ /* 0x000fca0002800000 */
[----:B------:R-:W-:-:S04]  /*2dc60*/  IMAD.IADD R5, R3, 0x1, R5 ;  /* 0x0000000103057824 */ /* 0x000fc800078e0205 */
[----:B------:R-:W-:-:S07]  /*2dc70*/  IMAD.MOV.U32 R13, RZ, RZ, R5 ;  /* 0x000000ffff0d7224 */ /* 0x000fce00078e0005 */
[----:B------:R-:W-:Y:S05]  /*2dc80*/  WARPSYNC.COLLECTIVE R15, `(.L_x_935) ;  /* 0x000000000f087348 */ /* 0x000fea0003c00000 */
[----:B------:R0:W1:Y:S02]  /*2dc90*/  SHFL.IDX P6, R14, R13, R12, R11 ;  /* 0x0000000c0d0e7389 */ /* 0x00006400000c000b */
[----:B01----:R-:W-:Y:S01]  /*2dca0*/  ENDCOLLECTIVE ;  /* 0x000000000000791b */ /* 0x003fe20003800000 */
.L_x_935:
[----:B------:R-:W-:Y:S01]  /*2dcb0*/  IMAD.MOV.U32 R6, RZ, RZ, R14 ;  /* 0x000000ffff067224 */ /* 0x000fe200078e000e */
[----:B------:R-:W-:Y:S06]  /*2dcc0*/  BRA `(.L_x_936) ;  /* 0xffffffbc00d07947 */ /* 0x000fec000383ffff */
.L_x_787:
[----:B------:R-:W-:Y:S01]  /*2dcd0*/  BSSY B0, `(.L_x_937) ;  /* 0x0000008000007945 */ /* 0x000fe20003800000 */
[----:B-----5:R-:W-:Y:S01]  /*2dce0*/  IMAD.MOV.U32 R13, RZ, RZ, R2 ;  /* 0x000000ffff0d7224 */ /* 0x020fe200078e0002 */
[----:B------:R-:W-:Y:S01]  /*2dcf0*/  MOV R12, 0x1 ;  /* 0x00000001000c7802 */ /* 0x000fe20000000f00 */
[----:B------:R-:W-:Y:S02]  /*2dd00*/  IMAD.MOV.U32 R11, RZ, RZ, RZ ;  /* 0x000000ffff0b7224 */ /* 0x000fe400078e00ff */
[----:B------:R-:W-:-:S07]  /*2dd10*/  IMAD.MOV.U32 R15, RZ, RZ, -0x1 ;  /* 0xffffffffff0f7424 */ /* 0x000fce00078e00ff */
[----:B01----:R-:W-:Y:S05]  /*2dd20*/  WARPSYNC.COLLECTIVE R15, `(.L_x_938) ;  /* 0x000000000f087348 */ /* 0x003fea0003c00000 */
[----:B------:R2:W3:Y:S02]  /*2dd30*/  SHFL.UP P6, R14, R13, R12, R11 ;  /* 0x0400000c0d0e7389 */ /* 0x0004e400000c000b */
[----:B0123--:R-:W-:Y:S01]  /*2dd40*/  ENDCOLLECTIVE ;  /* 0x000000000000791b */ /* 0x00ffe20003800000 */
.L_x_938:
[----:B------:R-:W-:Y:S05]  /*2dd50*/  BSYNC B0 ;  /* 0x0000000000007941 */ /* 0x000fea0003800000 */
.L_x_937:
[----:B------:R-:W-:Y:S01]  /*2dd60*/  IMAD.MOV.U32 R3, RZ, RZ, R14 ;  /* 0x000000ffff037224 */ /* 0x000fe200078e000e */
[----:B------:R-:W-:Y:S01]  /*2dd70*/  MOV R15, 0xffffffff ;  /* 0xffffffff000f7802 */ /* 0x000fe20000000f00 */
[----:B------:R-:W-:Y:S02]  /*2dd80*/  IMAD.MOV.U32 R12, RZ, RZ, 0x2 ;  /* 0x00000002ff0c7424 */ /* 0x000fe400078e00ff */
[----:B------:R-:W-:Y:S01]  /*2dd90*/  IMAD.MOV.U32 R11, RZ, RZ, RZ ;  /* 0x000000ffff0b7224 */ /* 0x000fe200078e00ff */
[----:B------:R-:W-:-:S04]  /*2dda0*/  SEL R3, R3, RZ, P1 ;  /* 0x000000ff03037207 */ /* 0x000fc80000800000 */
[----:B------:R-:W-:-:S05]  /*2ddb0*/  IADD3 R3, R2, R3, RZ ;  /* 0x0000000302037210 */ /* 0x000fca0007ffe0ff */
[----:B------:R-:W-:-:S07]  /*2ddc0*/  IMAD.MOV.U32 R13, RZ, RZ, R3 ;  /* 0x000000ffff0d7224 */ /* 0x000fce00078e0003 */
[----:B------:R-:W-:Y:S05]  /*2ddd0*/  WARPSYNC.COLLECTIVE R15, `(.L_x_939) ;  /* 0x000000000f087348 */ /* 0x000fea0003c00000 */
[----:B------:R0:W1:Y:S02]  /*2dde0*/  SHFL.UP P6, R14, R13, R12, R11 ;  /* 0x0400000c0d0e7389 */ /* 0x00006400000c000b */
[----:B01----:R-:W-:Y:S01]  /*2ddf0*/  ENDCOLLECTIVE ;  /* 0x000000000000791b */ /* 0x003fe20003800000 */
.L_x_939:
        /* <DEDUP_REMOVED lines=8> */
.L_x_940:
        /* <DEDUP_REMOVED lines=8> */
.L_x_941:
        /* <DEDUP_REMOVED lines=8> */
.L_x_942:
        /* <DEDUP_REMOVED lines=9> */
.L_x_943:
[----:B------:R-:W-:Y:S01]  /*2e010*/  IMAD.MOV.U32 R6, RZ, RZ, R14 ;  /* 0x000000ffff067224 */ /* 0x000fe200078e000e */
[----:B------:R-:W-:Y:S06]  /*2e020*/  BRA `(.L_x_944) ;  /* 0xffffffbc00947947 */ /* 0x000fec000383ffff */
.L_x_789:
[----:B------:R-:W-:Y:S01]  /*2e030*/  BSSY B0, `(.L_x_945) ;  /* 0x0000006000007945 */ /* 0x000fe20003800000 */
[----:B------:R-:W-:Y:S01]  /*2e040*/  PLOP3.LUT P6, PT, P6, PT, PT, 0x8, 0x0 ;  /* 0x000000000000781c */ /* 0x000fe200037ce170 */
[----:B------:R-:W-:-:S12]  /*2e050*/  IMAD.MOV.U32 R15, RZ, RZ, -0x1 ;  /* 0xffffffffff0f7424 */ /* 0x000fd800078e00ff */
[----:B01----:R-:W-:Y:S05]  /*2e060*/  WARPSYNC.COLLECTIVE R15, `(.L_x_946) ;  /* 0x000000000f087348 */ /* 0x003fea0003c00000 */
[----:B------:R-:W-:Y:S01]  /*2e070*/  VOTE.ANY R14, PT, P6 ;  /* 0x00000000000e7806 */ /* 0x000fe200030e0100 */
[----:B01----:R-:W-:Y:S06]  /*2e080*/  ENDCOLLECTIVE ;  /* 0x000000000000791b */ /* 0x003fec0003800000 */
.L_x_946:
[----:B------:R-:W-:Y:S05]  /*2e090*/  BSYNC B0 ;  /* 0x0000000000007941 */ /* 0x000fea0003800000 */
.L_x_945:
[----:B------:R-:W-:Y:S01]  /*2e0a0*/  MOV R3, R14 ;  /* 0x0000000e00037202 */ /* 0x000fe20000000f00 */
[----:B------:R-:W-:Y:S01]  /*2e0b0*/  IMAD.MOV.U32 R13, RZ, RZ, R2 ;  /* 0x000000ffff0d7224 */ /* 0x000fe200078e0002 */
[----:B------:R-:W-:Y:S01]  /*2e0c0*/  MOV R15, 0xffffffff ;  /* 0xffffffff000f7802 */ /* 0x000fe20000000f00 */
[----:B------:R-:W-:Y:S01]  /*2e0d0*/  IMAD.MOV.U32 R11, RZ, RZ, 0x1f ;  /* 0x0000001fff0b7424 */ /* 0x000fe200078e00ff */
[----:B------:R-:W0:Y:S02]  /*2e0e0*/  POPC R4, R3 ;  /* 0x0000000300047309 */ /* 0x000e240000000000 */
[----:B0-----:R-:W-:-:S07]  /*2e0f0*/  IMAD.MOV.U32 R12, RZ, RZ, R4 ;  /* 0x000000ffff0c7224 */ /* 0x001fce00078e0004 */
[----:B------:R-:W-:Y:S05]  /*2e100*/  WARPSYNC.COLLECTIVE R15, `(.L_x_947) ;  /* 0x000000000f087348 */ /* 0x000fea0003c00000 */
[----:B------:R0:W1:Y:S02]  /*2e110*/  SHFL.IDX P6, R14, R13, R12, R11 ;  /* 0x0000000c0d0e7389 */ /* 0x00006400000c000b */
[----:B01----:R-:W-:Y:S01]  /*2e120*/  ENDCOLLECTIVE ;  /* 0x000000000000791b */ /* 0x003fe20003800000 */
.L_x_947:
[----:B------:R-:W-:Y:S01]  /*2e130*/  IMAD.MOV.U32 R17, RZ, RZ, R14 ;  /* 0x000000ffff117224 */ /* 0x000fe200078e000e */
[----:B------:R-:W-:Y:S06]  /*2e140*/  BRA `(.L_x_948) ;  /* 0xffffffbc00847947 */ /* 0x000fec000383ffff */
.L_x_791:
[----:B------:R-:W-:Y:S01]  /*2e150*/  BSSY B0, `(.L_x_949) ;  /* 0x0000007000007945 */ /* 0x000fe20003800000 */
[----:B------:R-:W-:Y:S01]  /*2e160*/  IMAD.MOV.U32 R13, RZ, RZ, R5 ;  /* 0x000000ffff0d7224 */ /* 0x000fe200078e0005 */
[----:B------:R-:W-:Y:S01]  /*2e170*/  MOV R15, 0xffffffff ;  /* 0xffffffff000f7802 */ /* 0x000fe20000000f00 */
[----:B------:R-:W-:-:S07]  /*2e180*/  IMAD.MOV.U32 R11, RZ, RZ, 0x1f ;  /* 0x0000001fff0b7424 */ /* 0x000fce00078e00ff */
[----:B01-3--:R-:W-:Y:S05]  /*2e190*/  WARPSYNC.COLLECTIVE R15, `(.L_x_950) ;  /* 0x000000000f087348 */ /* 0x00bfea0003c00000 */
[----:B------:R2:W4:Y:S02]  /*2e1a0*/  SHFL.IDX P6, R14, R13, R12, R11 ;  /* 0x0000000c0d0e7389 */ /* 0x00052400000c000b */
[----:B01234-:R-:W-:Y:S01]  /*2e1b0*/  ENDCOLLECTIVE ;  /* 0x000000000000791b */ /* 0x01ffe20003800000 */
.L_x_950:
[----:B------:R-:W-:Y:S05]  /*2e1c0*/  BSYNC B0 ;  /* 0x0000000000007941 */ /* 0x000fea0003800000 */
.L_x_949:
[----:B------:R-:W-:Y:S01]  /*2e1d0*/  IMAD.MOV.U32 R2, RZ, RZ, R14 ;  /* 0x000000ffff027224 */ /* 0x000fe200078e000e */
[----:B------:R-:W-:Y:S06]  /*2e1e0*/  BRA `(.L_x_790) ;  /* 0xffffffbc00787947 */ /* 0x000fec000383ffff */
.L_x_795:
[----:B0-----:R0:W1:Y:S02]  /*2e1f0*/  SYNCS.PHASECHK.TRANS64.TRYWAIT P0, [R0+URZ+0x33420], R3 ;  /* 0x03342003000075a7 */ /* 0x001064000800017f */
[----:B-1----:R-:W-:Y:S05]  /*2e200*/  @!P0 NANOSLEEP.SYNCS 0x989680 ;  /* 0x009896800000895d */ /* 0x002fea0003900000 */
[----:B------:R-:W1:Y:S02]  /*2e210*/  @!P0 SYNCS.PHASECHK.TRANS64 P0, [R0+URZ+0x33420], R3 ;  /* 0x03342003000085a7 */ /* 0x000e64000800007f */
[----:B-1----:R-:W-:Y:S05]  /*2e220*/  @!P0 BRA `(.L_x_795) ;  /* 0xfffffffc00f08947 */ /* 0x002fea000383ffff */
[----:B------:R-:W-:Y:S05]  /*2e230*/  BRA `(.L_x_951) ;  /* 0xffffffc0006c7947 */ /* 0x000fea000383ffff */
.L_x_796:
[----:B------:R-:W1:Y:S01]  /*2e240*/  S2R R2, SR_TID.X ;  /* 0x0000000000027919 */ /* 0x000e620000002100 */
[----:B------:R-:W-:Y:S01]  /*2e250*/  BSSY B0, `(.L_x_952) ;  /* 0x000000a000007945 */ /* 0x000fe20003800000 */
[----:B------:R-:W-:Y:S01]  /*2e260*/  IMAD.MOV.U32 R12, RZ, RZ, RZ ;  /* 0x000000ffff0c7224 */ /* 0x000fe200078e00ff */
[----:B------:R-:W-:Y:S01]  /*2e270*/  MOV R11, 0x1f ;  /* 0x0000001f000b7802 */ /* 0x000fe20000000f00 */
[----:B------:R-:W-:Y:S01]  /*2e280*/  IMAD.MOV.U32 R15, RZ, RZ, -0x1 ;  /* 0xffffffffff0f7424 */ /* 0x000fe200078e00ff */
[----:B-1----:R-:W-:-:S04]  /*2e290*/  SHF.R.U32.HI R2, RZ, 0x5, R2 ;  /* 0x00000005ff027819 */ /* 0x002fc80000011602 */
[----:B------:R-:W-:-:S05]  /*2e2a0*/  LOP3.LUT R2, R2, 0x3, RZ, 0xc0, !PT ;  /* 0x0000000302027812 */ /* 0x000fca00078ec0ff */
[----:B------:R-:W-:-:S07]  /*2e2b0*/  IMAD.MOV.U32 R13, RZ, RZ, R2 ;  /* 0x000000ffff0d7224 */ /* 0x000fce00078e0002 */
[----:B0-----:R-:W-:Y:S05]  /*2e2c0*/  WARPSYNC.COLLECTIVE R15, `(.L_x_953) ;  /* 0x000000000f087348 */ /* 0x001fea0003c00000 */
[----:B------:R1:W2:Y:S02]  /*2e2d0*/  SHFL.IDX P6, R14, R13, R12, R11 ;  /* 0x0000000c0d0e7389 */ /* 0x0002a400000c000b */
[----:B012---:R-:W-:Y:S01]  /*2e2e0*/  ENDCOLLECTIVE ;  /* 0x000000000000791b */ /* 0x007fe20003800000 */
.L_x_953:
[----:B------:R-:W-:Y:S05]  /*2e2f0*/  BSYNC B0 ;  /* 0x0000000000007941 */ /* 0x000fea0003800000 */
.L_x_952:
[----:B------:R-:W-:Y:S05]  /*2e300*/  BRA `(.L_x_954) ;  /* 0xffffffc000547947 */ /* 0x000fea000383ffff */
.L_x_797:
[----:B------:R-:W-:Y:S01]  /*2e310*/  BSSY B0, `(.L_x_955) ;  /* 0x0000006000007945 */ /* 0x000fe20003800000 */
[----:B------:R-:W-:-:S07]  /*2e320*/  IMAD.MOV.U32 R15, RZ, RZ, -0x1 ;  /* 0xffffffffff0f7424 */ /* 0x000fce00078e00ff */
[----:B01----:R-:W-:Y:S05]  /*2e330*/  WARPSYNC.COLLECTIVE R15, `(.L_x_956) ;  /* 0x000000000f0c7348 */ /* 0x003fea0003c00000 */
[----:B------:R-:W-:Y:S02]  /*2e340*/  ELECT P6, UR62, PT ;  /* 0x00000000003e782f */ /* 0x000fe400038c0000 */
[----:B------:R-:W-:Y:S01]  /*2e350*/  MOV R14, UR62 ;  /* 0x0000003e000e7c02 */ /* 0x000fe20008000f00 */
[----:B01----:R-:W-:Y:S10]  /*2e360*/  ENDCOLLECTIVE ;  /* 0x000000000000791b */ /* 0x003ff40003800000 */
.L_x_956:
[----:B------:R-:W-:Y:S05]  /*2e370*/  BSYNC B0 ;  /* 0x0000000000007941 */ /* 0x000fea0003800000 */
.L_x_955:
[----:B------:R-:W-:Y:S05]  /*2e380*/  BRA `(.L_x_957) ;  /* 0xffffffc000487947 */ /* 0x000fea000383ffff */
.L_x_799:
[----:B0-----:R0:W1:Y:S02]  /*2e390*/  SYNCS.PHASECHK.TRANS64.TRYWAIT P1, [R6+URZ], R5 ;  /* 0x00000005060075a7 */ /* 0x001064000802017f */
[----:B-1----:R-:W-:Y:S05]  /*2e3a0*/  @!P1 NANOSLEEP.SYNCS 0x989680 ;  /* 0x009896800000995d */ /* 0x002fea0003900000 */
[----:B------:R-:W1:Y:S02]  /*2e3b0*/  @!P1 SYNCS.PHASECHK.TRANS64 P1, [R6+URZ], R5 ;  /* 0x00000005060095a7 */ /* 0x000e64000802007f */
[----:B-1----:R-:W-:Y:S05]  /*2e3c0*/  @!P1 BRA `(.L_x_799) ;  /* 0xfffffffc00f09947 */ /* 0x002fea000383ffff */
[----:B------:R-:W-:Y:S05]  /*2e3d0*/  BRA `(.L_x_958) ;  /* 0xffffffc000847947 */ /* 0x000fea000383ffff */
.L_x_800:
[----:B-1----:R1:W2:Y:S02]  /*2e3e0*/  SYNCS.PHASECHK.TRANS64.TRYWAIT P1, [R7+URZ], R2 ;  /* 0x00000002070075a7 */ /* 0x0022a4000802017f */
[----:B--2---:R-:W-:Y:S05]  /*2e3f0*/  @!P1 NANOSLEEP.SYNCS 0x989680 ;  /* 0x009896800000995d */ /* 0x004fea0003900000 */
[----:B------:R-:W2:Y:S02]  /*2e400*/  @!P1 SYNCS.PHASECHK.TRANS64 P1, [R7+URZ], R2 ;  /* 0x00000002070095a7 */ /* 0x000ea4000802007f */
[----:B--2---:R-:W-:Y:S05]  /*2e410*/  @!P1 BRA `(.L_x_800) ;  /* 0xfffffffc00f09947 */ /* 0x004fea000383ffff */
[----:B------:R-:W-:Y:S05]  /*2e420*/  BRA `(.L_x_959) ;  /* 0xffffffc000787947 */ /* 0x000fea000383ffff */
.L_x_802:
[----:B--2---:R2:W3:Y:S02]  /*2e430*/  SYNCS.PHASECHK.TRANS64.TRYWAIT P1, [R4+URZ+0x33460], R5 ;  /* 0x03346005040075a7 */ /* 0x0044e4000802017f */
[----:B---3--:R-:W-:Y:S05]  /*2e440*/  @!P1 NANOSLEEP.SYNCS 0x989680 ;  /* 0x009896800000995d */ /* 0x008fea0003900000 */
[----:B------:R-:W3:Y:S02]  /*2e450*/  @!P1 SYNCS.PHASECHK.TRANS64 P1, [R4+URZ+0x33460], R5 ;  /* 0x03346005040095a7 */ /* 0x000ee4000802007f */
[----:B---3--:R-:W-:Y:S05]  /*2e460*/  @!P1 BRA `(.L_x_802) ;  /* 0xfffffffc00f09947 */ /* 0x008fea000383ffff */
[----:B------:R-:W-:Y:S05]  /*2e470*/  BRA `(.L_x_960) ;  /* 0xffffffc0007c7947 */ /* 0x000fea000383ffff */
.L_x_804:
[----:B---3--:R3:W4:Y:S02]  /*2e480*/  SYNCS.PHASECHK.TRANS64.TRYWAIT P1, [R3+URZ+0x33460], R2 ;  /* 0x03346002030075a7 */ /* 0x008724000802017f */
[----:B----4-:R-:W-:Y:S05]  /*2e490*/  @!P1 NANOSLEEP.SYNCS 0x989680 ;  /* 0x009896800000995d */ /* 0x010fea0003900000 */
[----:B------:R-:W4:Y:S02]  /*2e4a0*/  @!P1 SYNCS.PHASECHK.TRANS64 P1, [R3+URZ+0x33460], R2 ;  /* 0x03346002030095a7 */ /* 0x000f24000802007f */
[----:B----4-:R-:W-:Y:S05]  /*2e4b0*/  @!P1 BRA `(.L_x_804) ;  /* 0xfffffffc00f09947 */ /* 0x010fea000383ffff */
[----:B------:R-:W-:Y:S05]  /*2e4c0*/  BRA `(.L_x_961) ;  /* 0xffffffc0007c7947 */ /* 0x000fea000383ffff */
.L_x_806:
[----:B----4-:R4:W0:Y:S02]  /*2e4d0*/  SYNCS.PHASECHK.TRANS64.TRYWAIT P0, [R4+URZ+0x33480], R5 ;  /* 0x03348005040075a7 */ /* 0x010824000800017f */
[----:B0-----:R-:W-:Y:S05]  /*2e4e0*/  @!P0 NANOSLEEP.SYNCS 0x989680 ;  /* 0x009896800000895d */ /* 0x001fea0003900000 */
[----:B------:R-:W0:Y:S02]  /*2e4f0*/  @!P0 SYNCS.PHASECHK.TRANS64 P0, [R4+URZ+0x33480], R5 ;  /* 0x03348005040085a7 */ /* 0x000e24000800007f */
[----:B0-----:R-:W-:Y:S05]  /*2e500*/  @!P0 BRA `(.L_x_806) ;  /* 0xfffffffc00f08947 */ /* 0x001fea000383ffff */
[----:B------:R-:W-:Y:S05]  /*2e510*/  BRA `(.L_x_807) ;  /* 0xffffffc000787947 */ /* 0x000fea000383ffff */
.L_x_962:
        /* <DEDUP_REMOVED lines=14> */
.L_x_2887:


//--------------------- .text._ZN7cutlass13device_kernelIN5flash11enable_sm90INS1_16FlashAttnFwdSm90INS1_25CollectiveMainloopFwdSm90ILi2EN4cute5tupleIJNS5_1CILi1EEES8_S8_EEENS6_IJNS7_ILi128EEESA_NS7_ILi192EEEEEELi192ENS_12float_e4m3_tEfNS_4arch4Sm90ELb0ELb1ELb1ELb0ELb0ELb0ELb0ELb1ELb1ELb1ELb0ELb0EEENS1_21CollectiveEpilogueFwdINS6_IJSA_SB_SA_EEES9_NS_10bfloat16_tESF_Li256ELb0ELb1ELb0ELb1EEENS1_30DynamicPersistentTileSchedulerILi256ELi128ELb0ELb1ELb1EEEEEEEEEvNT_6ParamsE --------------------------
	.section	.text._ZN7cutlass13device_kernelIN5flash11enable_sm90INS1_16FlashAttnFwdSm90INS1_25CollectiveMainloopFwdSm90ILi2EN4cute5tupleIJNS5_1CILi1EEES8_S8_EEENS6_IJNS7_ILi128EEESA_NS7_ILi192EEEEEELi192ENS_12float_e4m3_tEfNS_4arch4Sm90ELb0ELb1ELb1ELb0ELb0ELb0ELb0ELb1ELb1ELb1ELb0ELb0EEENS1_21CollectiveEpilogueFwdINS6_IJSA_SB_SA_EEES9_NS_10bfloat16_tESF_Li256ELb0ELb1ELb0ELb1EEENS1_30DynamicPersistentTileSchedulerILi256ELi128ELb0ELb1ELb1EEEEEEEEEvNT_6ParamsE,"ax",@progbits
	.align	128
.text._ZN7cutlass13device_kernelIN5flash11enable_sm90INS1_16FlashAttnFwdSm90INS1_25CollectiveMainloopFwdSm90ILi2EN4cute5tupleIJNS5_1CILi1EEES8_S8_EEENS6_IJNS7_ILi128EEESA_NS7_ILi192EEEEEELi192ENS_12float_e4m3_tEfNS_4arch4Sm90ELb0ELb1ELb1ELb0ELb0ELb0ELb0ELb1ELb1ELb1ELb0ELb0EEENS1_21CollectiveEpilogueFwdINS6_IJSA_SB_SA_EEES9_NS_10bfloat16_tESF_Li256ELb0ELb1ELb0ELb1EEENS1_30DynamicPersistentTileSchedulerILi256ELi128ELb0ELb1ELb1EEEEEEEEEvNT_6ParamsE:
        .type           _ZN7cutlass13device_kernelIN5flash11enable_sm90INS1_16FlashAttnFwdSm90INS1_25CollectiveMainloopFwdSm90ILi2EN4cute5tupleIJNS5_1CILi1EEES8_S8_EEENS6_IJNS7_ILi128EEESA_NS7_ILi192EEEEEELi192ENS_12float_e4m3_tEfNS_4arch4Sm90ELb0ELb1ELb1ELb0ELb0ELb0ELb0ELb1ELb1ELb1ELb0ELb0EEENS1_21CollectiveEpilogueFwdINS6_IJSA_SB_SA_EEES9_NS_10bfloat16_tESF_Li256ELb0ELb1ELb0ELb1EEENS1_30DynamicPersistentTileSchedulerILi256ELi128ELb0ELb1ELb1EEEEEEEEEvNT_6ParamsE,@function
        .size           _ZN7cutlass13device_kernelIN5flash11enable_sm90INS1_16FlashAttnFwdSm90INS1_25CollectiveMainloopFwdSm90ILi2EN4cute5tupleIJNS5_1CILi1EEES8_S8_EEENS6_IJNS7_ILi128EEESA_NS7_ILi192EEEEEELi192ENS_12float_e4m3_tEfNS_4arch4Sm90ELb0ELb1ELb1ELb0ELb0ELb0ELb0ELb1ELb1ELb1ELb0ELb0EEENS1_21CollectiveEpilogueFwdINS6_IJSA_SB_SA_EEES9_NS_10bfloat16_tESF_Li256ELb0ELb1ELb0ELb1EEENS1_30DynamicPersistentTileSchedulerILi256ELi128ELb0ELb1ELb1EEEEEEEEEvNT_6ParamsE,(.L_x_2888 - _ZN7cutlass13device_kernelIN5flash11enable_sm90INS1_16FlashAttnFwdSm90INS1_25CollectiveMainloopFwdSm90ILi2EN4cute5tupleIJNS5_1CILi1EEES8_S8_EEENS6_IJNS7_ILi128EEESA_NS7_ILi192EEEEEELi192ENS_12float_e4m3_tEfNS_4arch4Sm90ELb0ELb1ELb1ELb0ELb0ELb0ELb0ELb1ELb1ELb1ELb0ELb0EEENS1_21CollectiveEpilogueFwdINS6_IJSA_SB_SA_EEES9_NS_10bfloat16_tESF_Li256ELb0ELb1ELb0ELb1EEENS1_30DynamicPersistentTileSchedulerILi256ELi128ELb0ELb1ELb1EEEEEEEEEvNT_6ParamsE)
        .other          _ZN7cutlass13device_kernelIN5flash11enable_sm90INS1_16FlashAttnFwdSm90INS1_25CollectiveMainloopFwdSm90ILi2EN4cute5tupleIJNS5_1CILi1EEES8_S8_EEENS6_IJNS7_ILi128EEESA_NS7_ILi192EEEEEELi192ENS_12float_e4m3_tEfNS_4arch4Sm90ELb0ELb1ELb1ELb0ELb0ELb0ELb0ELb1ELb1ELb1ELb0ELb0EEENS1_21CollectiveEpilogueFwdINS6_IJSA_SB_SA_EEES9_NS_10bfloat16_tESF_Li256ELb0ELb1ELb0ELb1EEENS1_30DynamicPersistentTileSchedulerILi256ELi128ELb0ELb1ELb1EEEEEEEEEvNT_6ParamsE,@"STO_CUDA_ENTRY STV_DEFAULT"
_ZN7cutlass13device_kernelIN5flash11enable_sm90INS1_16FlashAttnFwdSm90INS1_25CollectiveMainloopFwdSm90ILi2EN4cute5tupleIJNS5_1CILi1EEES8_S8_EEENS6_IJNS7_ILi128EEESA_NS7_ILi192EEEEEELi192ENS_12float_e4m3_tEfNS_4arch4Sm90ELb0ELb1ELb1ELb0ELb0ELb0ELb0ELb1ELb1ELb1ELb0ELb0EEENS1_21CollectiveEpilogueFwdINS6_IJSA_SB_SA_EEES9_NS_10bfloat16_tESF_Li256ELb0ELb1ELb0ELb1EEENS1_30DynamicPersistentTileSchedulerILi256ELi128ELb0ELb1ELb1EEEEEEEEEvNT_6ParamsE:
        /* <DEDUP_REMOVED lines=18> */
.L_x_964:
[----:B------:R-:W-:Y:S05]  /*0120*/  BSYNC B0 ;  /* 0x0000000000007941 */ /* 0x000fea0003800000 */
.L_x_963:
        /* <DEDUP_REMOVED lines=41> */
.L_x_965:
        /* <DEDUP_REMOVED lines=22> */
.L_x_966:
        /* <DEDUP_REMOVED lines=18> */
.L_x_967:
        /* <DEDUP_REMOVED lines=22> */
.L_x_968:
        /* <DEDUP_REMOVED lines=22> */
.L_x_969:
[----:B------:R-:W-:Y:S01]  /*0900*/  PLOP3.LUT P0, PT, PT, PT, UP0, 0x80, 0x0 ;  /* 0x000000000000781c */ /* 0x000fe20003f0f008 */
[----:B------:R-:W-:Y:S01]  /*0910*/  UMOV UR38, 0x1 ;  /* 0x0000000100267882 */ /* 0x000fe20000000000 */
[----:B------:R-:W-:Y:S01]  /*0920*/  NOP ;  /* 0x0000000000007918 */ /* 0x000fe20000000000 */
[----:B------:R-:W-:Y:S01]  /*0930*/  USEL UR38, UR38, 0x2, !UP0 ;  /* 0x0000000226267887 */ /* 0x000fe2000c000000 */
[----:B------:R-:W-:Y:S01]  /*0940*/  ULDC.64 UR48, c[0x0][0x208] ;  /* 0x0000820000307ab9 */ /* 0x000fe20000000a00 */
[----:B012-4-:R-:W-:Y:S08]  /*0950*/  BAR.SYNC.DEFER_BLOCKING 0x0 ;  /* 0x0000000000007b1d */ /* 0x017ff00000010000 */
[----:B------:R-:W-:Y:S05]  /*0960*/  @!P0 BRA `(.L_x_970) ;  /* 0x0000012400c08947 */ /* 0x000fea0003800000 */
.L_x_971:
[----:B------:R-:W-:-:S08]  /*0970*/  NOP ;  /* 0x0000000000007918 */ /* 0x000fd00000000000 */
[----:B------:R-:W0:Y:S02]  /*0980*/  USETMAXREG.TRY_ALLOC.CTAPOOL UP0, 0xf0 ;  /* 0x000000f0000079c8 */ /* 0x000e240008000600 */
[----:B0-----:R-:W-:-:S13]  /*0990*/  PLOP3.LUT P0, PT, PT, PT, UP0, 0x80, 0x0 ;  /* 0x000000000000781c */ /* 0x001fda0003f0f008 */
[----:B------:R-:W-:Y:S05]  /*09a0*/  @!P0 BRA `(.L_x_971) ;  /* 0xfffffffc00f08947 */ /* 0x000fea000383ffff */
[----:B------:R-:W0:Y:S01]  /*09b0*/  S2R R2, SR_TID.X ;  /* 0x0000000000027919 */ /* 0x000e220000002100 */
[----:B------:R-:W1:Y:S08]  /*09c0*/  S2UR UR4, SR_CTAID.X ;  /* 0x00000000000479c3 */ /* 0x000e700000002500 */
[----:B------:R-:W-:Y:S08]  /*09d0*/  BAR.ARV 0x4, 0x180 ;  /* 0x0106000000007b1d */ /* 0x000ff00000002000 */
        /* <DEDUP_REMOVED lines=9> */
[----:B------:R-:W-:Y:S01]  /*0a70*/  UMOV UR46, URZ ;  /* 0x0000003f002e7c82 */ /* 0x000fe20008000000 */
[----:B------:R-:W-:Y:S02]  /*0a80*/  UMOV UR45, URZ ;  /* 0x0000003f002d7c82 */ /* 0x000fe40008000000 */
[----:B------:R-:W-:Y:S01]  /*0a90*/  SHF.R.S32.HI R3, RZ, 0x1f, R208 ;  /* 0x0000001fff037819 */ /* 0x000fe200000114d0 */
[----:B------:R-:W-:-:S03]  /*0aa0*/  UMOV UR50, URZ ;  /* 0x0000003f00327c82 */ /* 0x000fc60008000000 */
[CC--:B------:R-:W-:Y:S02]  /*0ab0*/  LEA.HI R5, R3.reuse, R208.reuse, RZ, 0x7 ;  /* 0x000000d003057211 */ /* 0x0c0fe400078f38ff */
[----:B------:R-:W-:Y:S02]  /*0ac0*/  LEA.HI R0, R3, R208, RZ, 0x4 ;  /* 0x000000d003007211 */ /* 0x000fe400078f20ff */
[----:B------:R-:W-:Y:S02]  /*0ad0*/  LOP3.LUT R201, R5, 0xffffff80, RZ, 0xc0, !PT ;  /* 0xffffff8005c97812 */ /* 0x000fe400078ec0ff */
[----:B------:R-:W-:Y:S02]  /*0ae0*/  SHF.R.S32.HI R9, RZ, 0x4, R0 ;  /* 0x00000004ff097819 */ /* 0x000fe40000011400 */
[----:B------:R-:W-:Y:S01]  /*0af0*/  LOP3.LUT R7, R0, 0x3fffff0, RZ, 0xc0, !PT ;  /* 0x03fffff000077812 */ /* 0x000fe200078ec0ff */
[----:B------:R-:W-:Y:S01]  /*0b00*/  IMAD.IADD R201, R208, 0x1, -R201 ;  /* 0x00000001d0c97824 */ /* 0x000fe200078e0ac9 */
[----:B------:R-:W-:-:S02]  /*0b10*/  LEA.HI R0, R0, R9, RZ, 0x1 ;  /* 0x0000000900007211 */ /* 0x000fc400078f08ff */
[CC--:B------:R-:W-:Y:S01]  /*0b20*/  LEA.HI R2, R3.reuse, R208.reuse, RZ, 0x5 ;  /* 0x000000d003027211 */ /* 0x0c0fe200078f28ff */
[----:B------:R-:W-:Y:S01]  /*0b30*/  IMAD.IADD R7, R208, 0x1, -R7 ;  /* 0x00000001d0077824 */ /* 0x000fe200078e0a07 */
[----:B------:R-:W-:Y:S02]  /*0b40*/  SHF.R.S32.HI R4, RZ, 0x1f, R201 ;  /* 0x0000001fff047819 */ /* 0x000fe400000114c9 */
[----:B------:R-:W-:Y:S01]  /*0b50*/  LOP3.LUT R0, R0, 0x1ffffffe, RZ, 0xc0, !PT ;  /* 0x1ffffffe00007812 */ /* 0x000fe200078ec0ff */
[----:B------:R-:W-:Y:S01]  /*0b60*/  IMAD.SHL.U32 R2, R2, 0x20, RZ ;  /* 0x0000002002027824 */ /* 0x000fe200078e00ff */
[----:B------:R-:W-:Y:S02]  /*0b70*/  LEA.HI R6, R4, R201, RZ, 0x2 ;  /* 0x000000c904067211 */ /* 0x000fe400078f10ff */
[----:B------:R-:W-:Y:S01]  /*0b80*/  LEA.HI R10, R3, R208, RZ, 0x2 ;  /* 0x000000d0030a7211 */ /* 0x000fe200078f10ff */
[----:B------:R-:W-:Y:S01]  /*0b90*/  IMAD.IADD R0, R9, 0x1, -R0 ;  /* 0x0000000109007824 */ /* 0x000fe200078e0a00 */
[----:B------:R-:W-:-:S02]  /*0ba0*/  SHF.R.S32.HI R8, RZ, 0x2, R6 ;  /* 0x00000002ff087819 */ /* 0x000fc40000011406 */
[----:B------:R-:W-:Y:S02]  /*0bb0*/  SHF.R.S32.HI R11, RZ, 0x1f, R6 ;  /* 0x0000001fff0b7819 */ /* 0x000fe40000011406 */
[----:B------:R-:W-:Y:S02]  /*0bc0*/  LOP3.LUT R9, R10, 0xfffffffc, RZ, 0xc0, !PT ;  /* 0xfffffffc0a097812 */ /* 0x000fe400078ec0ff */
[----:B------:R-:W-:Y:S02]  /*0bd0*/  LEA.HI R3, R3, R208, RZ, 0x3 ;  /* 0x000000d003037211 */ /* 0x000fe400078f18ff */
[----:B------:R-:W-:Y:S01]  /*0be0*/  LEA.HI R11, R11, R8, RZ, 0x3 ;  /* 0x000000080b0b7211 */ /* 0x000fe200078f18ff */
[----:B------:R-:W-:Y:S01]  /*0bf0*/  IMAD.IADD R9, R208, 0x1, -R9 ;  /* 0x00000001d0097824 */ /* 0x000fe200078e0a09 */
[----:B------:R-:W-:Y:S02]  /*0c00*/  SHF.R.S32.HI R202, RZ, 0x7, R5 ;  /* 0x00000007ffca7819 */ /* 0x000fe40000011405 */
[----:B------:R-:W-:-:S02]  /*0c10*/  LOP3.LUT R2, R2, 0xfffffc00, RZ, 0xc0, !PT ;  /* 0xfffffc0002027812 */ /* 0x000fc400078ec0ff */
[----:B------:R-:W-:Y:S02]  /*0c20*/  LOP3.LUT R23, R3, 0xfffffff8, RZ, 0xc0, !PT ;  /* 0xfffffff803177812 */ /* 0x000fe400078ec0ff */
[----:B------:R-:W-:Y:S01]  /*0c30*/  LOP3.LUT R11, R11, 0xfffffff8, RZ, 0xc0, !PT ;  /* 0xfffffff80b0b7812 */ /* 0x000fe200078ec0ff */
[----:B------:R-:W-:Y:S01]  /*0c40*/  IMAD R7, R7, 0x40, R2 ;  /* 0x0000004007077824 */ /* 0x000fe200078e0202 */
[----:B------:R-:W-:Y:S01]  /*0c50*/  LEA.HI R4, R4, R201, RZ, 0x5 ;  /* 0x000000c904047211 */ /* 0x000fe200078f28ff */
[----:B------:R-:W-:Y:S01]  /*0c60*/  IMAD.IADD R23, R208, 0x1, -R23 ;  /* 0x00000001d0177824 */ /* 0x000fe200078e0a17 */
[----:B------:R-:W-:Y:S01]  /*0c70*/  LEA.HI R5, R5, R202, RZ, 0x1 ;  /* 0x000000ca05057211 */ /* 0x000fe200078f08ff */
[----:B------:R-:W-:Y:S01]  /*0c80*/  IMAD.IADD R11, R8, 0x1, -R11 ;  /* 0x00000001080b7824 */ /* 0x000fe200078e0a0b */
[----:B------:R-:W-:Y:S01]  /*0c90*/  SHF.R.S32.HI R4, RZ, 0x5, R4 ;  /* 0x00000005ff047819 */ /* 0x000fe20000011404 */
[----:B------:R-:W-:Y:S01]  /*0ca0*/  IMAD.SHL.U32 R18, R23, 0x8, RZ ;  /* 0x0000000817127824 */ /* 0x000fe200078e00ff */
[----:B------:R-:W-:Y:S01]  /*0cb0*/  LEA.HI R2, R9, R9, RZ, 0x1 ;  /* 0x0000000909027211 */ /* 0x000fe200078f08ff */
[----:B------:R-:W-:Y:S01]  /*0cc0*/  IMAD R204, R0, 0x8, R7 ;  /* 0x0000000800cc7824 */ /* 0x000fe200078e0207 */
[----:B------:R-:W-:Y:S01]  /*0cd0*/  LOP3.LUT R5, R5, 0x3fffffe, RZ, 0xc0, !PT ;  /* 0x03fffffe05057812 */ /* 0x000fe200078ec0ff */
[----:B------:R-:W-:Y:S01]  /*0ce0*/  IMAD R4, R4, 0x10, R11 ;  /* 0x0000001004047824 */ /* 0x000fe200078e020b */
[----:B------:R-:W-:Y:S01]  /*0cf0*/  LOP3.LUT R2, R2, 0x1ffffffe, RZ, 0xc0, !PT ;  /* 0x1ffffffe02027812 */ /* 0x000fe200078ec0ff */
[----:B------:R-:W-:Y:S01]  /*0d00*/  VIADD R19, R18, 0x40 ;  /* 0x0000004012137836 */ /* 0x000fe20000000000 */
[----:B------:R-:W-:Y:S01]  /*0d10*/  LOP3.LUT R16, R6, 0x7ffffffc, RZ, 0xc0, !PT ;  /* 0x7ffffffc06107812 */ /* 0x000fe200078ec0ff */
[----:B------:R-:W-:Y:S01]  /*0d20*/  IMAD.IADD R5, R202, 0x1, -R5 ;  /* 0x00000001ca057824 */ /* 0x000fe200078e0a05 */
[----:B------:R-:W-:Y:S01]  /*0d30*/  SHF.R.S32.HI R200, RZ, 0x3, R3 ;  /* 0x00000003ffc87819 */ /* 0x000fe20000011403 */
[----:B------:R-:W-:Y:S01]  /*0d40*/  VIADD R22, R18, 0x80 ;  /* 0x0000008012167836 */ /* 0x000fe20000000000 */
[----:B------:R-:W-:Y:S01]  /*0d50*/  SHF.R.S32.HI R207, RZ, 0x1f, R18 ;  /* 0x0000001fffcf7819 */ /* 0x000fe20000011412 */
[----:B------:R-:W-:Y:S01]  /*0d60*/  IMAD.IADD R2, R9, 0x1, -R2 ;  /* 0x0000000109027824 */ /* 0x000fe200078e0a02 */
[----:B------:R-:W-:Y:S01]  /*0d70*/  SHF.R.S32.HI R206, RZ, 0x1f, R19 ;  /* 0x0000001fffce7819 */ /* 0x000fe20000011413 */
[----:B------:R-:W-:Y:S01]  /*0d80*/  IMAD R203, R5, 0x40, R4 ;  /* 0x0000004005cb7824 */ /* 0x000fe200078e0204 */
[----:B------:R-:W-:Y:S01]  /*0d90*/  SHF.R.S32.HI R205, RZ, 0x1f, R22 ;  /* 0x0000001fffcd7819 */ /* 0x000fe20000011416 */
[----:B------:R-:W-:-:S02]  /*0da0*/  IMAD.IADD R16, R201, 0x1, -R16 ;  /* 0x00000001c9107824 */ /* 0x000fc400078e0a10 */
[----:B------:R-:W-:-:S07]  /*0db0*/  IMAD R17, R2, 0x8, R203 ;  /* 0x0000000802117824 */ /* 0x000fce00078e02cb */
.L_x_1072:
[----:B------:R-:W-:Y:S01]  /*0dc0*/  ULDC UR5, c[0x0][0xc60] ;  /* 0x0003180000057ab9 */ /* 0x000fe20000000800 */
[----:B------:R-:W-:Y:S01]  /*0dd0*/  UMOV UR8, UR4 ;  /* 0x0000000400087c82 */ /* 0x000fe20008000000 */
[----:B------:R-:W-:-:S11]  /*0de0*/  UISETP.NE.AND UP0, UPT, UR5, 0x1, UPT ;  /* 0x000000010500788c */ /* 0x000fd6000bf05270 */
[----:B------:R-:W-:Y:S01]  /*0df0*/  @UP0 ULDC UR6, c[0x0][0xc64] ;  /* 0x0003190000060ab9 */ /* 0x000fe20000000800 */
[----:B------:R-:W-:Y:S01]  /*0e00*/  @UP0 ULDC UR9, c[0x0][0xc68] ;  /* 0x00031a0000090ab9 */ /* 0x000fe20000000800 */
[----:B------:R-:W-:-:S04]  /*0e10*/  UIMAD.WIDE.U32 UR6, UR4, UR6, URZ ;  /* 0x00000006040672a5 */ /* 0x000fc8000f8e003f */
[----:B------:R-:W-:-:S03]  /*0e20*/  @UP0 USHF.R.U32.HI UR8, URZ, UR9, UR7 ;  /* 0x000000093f080299 */ /* 0x000fc60008011607 */
[----:B------:R-:W-:Y:S02]  /*0e30*/  ULDC UR6, c[0x0][0xc78] ;  /* 0x00031e0000067ab9 */ /* 0x000fe40000000800 */
[----:B------:R-:W-:Y:S02]  /*0e40*/  UISETP.GE.AND UP0, UPT, UR8, UR6, UPT ;  /* 0x000000060800728c */ /* 0x000fe4000bf06270 */
[----:B------:R-:W-:-:S04]  /*0e50*/  UIADD3 UR6, -UR8, URZ, URZ ;  /* 0x0000003f08067290 */ /* 0x000fc8000fffe13f */
[----:B------:R-:W-:Y:S01]  /*0e60*/  PLOP3.LUT P0, PT, PT, PT, UP0, 0x80, 0x0 ;  /* 0x000000000000781c */ /* 0x000fe20003f0f008 */
[----:B------:R-:W-:-:S12]  /*0e70*/  UIMAD UR9, UR5, UR6, UR4 ;  /* 0x00000006050972a4 */ /* 0x000fd8000f8e0204 */
[----:B012345:R-:W-:Y:S05]  /*0e80*/  @!P0 BRA `(.L_x_972) ;  /* 0x0000000000208947 */ /* 0x03ffea0003800000 */
[----:B------:R-:W-:Y:S01]  /*0e90*/  ULDC UR7, c[0x0][0xc6c] ;  /* 0x00031b0000077ab9 */ /* 0x000fe20000000800 */
[----:B------:R-:W-:Y:S01]  /*0ea0*/  UMOV UR6, UR9 ;  /* 0x0000000900067c82 */ /* 0x000fe20008000000 */
[----:B------:R-:W-:-:S11]  /*0eb0*/  UISETP.NE.AND UP0, UPT, UR7, 0x1, UPT ;  /* 0x000000010700788c */ /* 0x000fd6000bf05270 */
[----:B------:R-:W-:Y:S02]  /*0ec0*/  @UP0 ULDC.64 UR10, c[0x0][0xc70] ;  /* 0x00031c00000a0ab9 */ /* 0x000fe40000000a00 */
[----:B------:R-:W-:-:S04]  /*0ed0*/  UIMAD.WIDE.U32 UR4, UR9, UR10, URZ ;  /* 0x0000000a090472a5 */ /* 0x000fc8000f8e003f */
[----:B------:R-:W-:-:S04]  /*0ee0*/  @UP0 USHF.R.U32.HI UR6, URZ, UR11, UR5 ;  /* 0x0000000b3f060299 */ /* 0x000fc80008011605 */
[----:B------:R-:W-:Y:S01]  /*0ef0*/  UIMAD UR4, UR6, UR7, URZ ;  /* 0x00000007060472a4 */ /* 0x000fe2000f8e023f */
[----:B------:R-:W-:Y:S11]  /*0f00*/  BRA `(.L_x_973) ;  /* 0x00000000001c7947 */ /* 0x000ff60003800000 */
.L_x_972:
[----:B------:R-:W-:Y:S01]  /*0f10*/  ULDC UR7, c[0x0][0xc54] ;  /* 0x0003150000077ab9 */ /* 0x000fe20000000800 */
[----:B------:R-:W-:Y:S01]  /*0f20*/  UMOV UR6, UR9 ;  /* 0x0000000900067c82 */ /* 0x000fe20008000000 */
[----:B------:R-:W-:-:S11]  /*0f30*/  UISETP.NE.AND UP0, UPT, UR7, 0x1, UPT ;  /* 0x000000010700788c */ /* 0x000fd6000bf05270 */
[----:B------:R-:W-:Y:S02]  /*0f40*/  @UP0 ULDC.64 UR10, c[0x0][0xc58] ;  /* 0x00031600000a0ab9 */ /* 0x000fe40000000a00 */
[----:B------:R-:W-:-:S04]  /*0f50*/  UIMAD.WIDE.U32 UR4, UR9, UR10, URZ ;  /* 0x0000000a090472a5 */ /* 0x000fc8000f8e003f */
[----:B------:R-:W-:-:S04]  /*0f60*/  @UP0 USHF.R.U32.HI UR6, URZ, UR11, UR5 ;  /* 0x0000000b3f060299 */ /* 0x000fc80008011605 */
[----:B------:R-:W-:-:S12]  /*0f70*/  UIMAD UR4, UR6, UR7, URZ ;  /* 0x00000007060472a4 */ /* 0x000fd8000f8e023f */
.L_x_973:
[----:B------:R-:W-:Y:S01]  /*0f80*/  ULOP3.LUT UR6, URZ, UR6, URZ, 0x33, !UPT ;  /* 0x000000063f067292 */ /* 0x000fe2000f8e333f */
[----:B------:R-:W-:Y:S01]  /*0f90*/  ULDC UR7, c[0x0][0x448] ;  /* 0x0001120000077ab9 */ /* 0x000fe20000000800 */
[----:B------:R-:W-:Y:S01]  /*0fa0*/  ULDC UR5, c[0x0][0xc3c] ;  /* 0x00030f0000057ab9 */ /* 0x000fe20000000800 */
[----:B------:R-:W-:Y:S02]  /*0fb0*/  UISETP.NE.AND UP1, UPT, UR7, 0x1, UPT ;  /* 0x000000010700788c */ /* 0x000fe4000bf25270 */
[----:B------:R-:W-:Y:S01]  /*0fc0*/  UIADD3 UR6, UR6, UR5, URZ ;  /* 0x0000000506067290 */ /* 0x000fe2000fffe03f */
[----:B------:R-:W-:Y:S01]  /*0fd0*/  ULDC.64 UR10, c[0x0][0x418] ;  /* 0x00010600000a7ab9 */ /* 0x000fe20000000a00 */
[----:B------:R-:W-:Y:S01]  /*0fe0*/  UIADD3 UR4, UR9, -UR4, URZ ;  /* 0x8000000409047290 */ /* 0x000fe2000fffe03f */
[----:B------:R-:W-:Y:S01]  /*0ff0*/  ULDC UR41, c[0x0][0xc48] ;  /* 0x0003120000297ab9 */ /* 0x000fe20000000800 */
[----:B------:R-:W-:Y:S02]  /*1000*/  UISETP.NE.U32.AND UP0, UPT, UR10, URZ, UPT ;  /* 0x0000003f0a00728c */ /* 0x000fe4000bf05070 */
[----:B------:R-:W-:-:S02]  /*1010*/  USHF.L.U32 UR43, UR6, 0x7, URZ ;  /* 0x00000007062b7899 */ /* 0x000fc4000800063f */
[----:B------:R-:W-:Y:S01]  /*1020*/  UISETP.NE.AND UP2, UPT, UR41, 0x1, UPT ;  /* 0x000000012900788c */ /* 0x000fe2000bf45270 */
[----:B------:R-:W-:Y:S01]  /*1030*/  ULDC UR13, c[0x0][0xc54] ;  /* 0x00031500000d7ab9 */ /* 0x000fe20000000800 */
[----:B------:R-:W-:Y:S02]  /*1040*/  UISETP.NE.AND.EX UP0, UPT, UR11, URZ, UPT, UP0 ;  /* 0x0000003f0b00728c */ /* 0x000fe4000bf05300 */
[----:B------:R-:W-:Y:S02]  /*1050*/  UIADD3 UR10, UR43, 0x7f, URZ ;  /* 0x0000007f2b0a7890 */ /* 0x000fe4000fffe03f */
[----:B------:R-:W-:Y:S01]  /*1060*/  UIMAD UR13, UR8, UR13, UR4 ;  /* 0x0000000d080d72a4 */ /* 0x000fe2000f8e0204 */
[----:B------:R-:W-:Y:S01]  /*1070*/  ULDC UR42, c[0x0][0x424] ;  /* 0x00010900002a7ab9 */ /* 0x000fe20000000800 */
[----:B------:R-:W-:Y:S01]  /*1080*/  ULDC UR51, c[0x0][0x288] ;  /* 0x0000a20000337ab9 */ /* 0x000fe20000000800 */
[----:B------:R-:W-:Y:S01]  /*1090*/  ULDC.64 UR4, c[0x0][0x9e0] ;  /* 0x0002780000047ab9 */ /* 0x000fe20000000a00 */
[----:B------:R-:W-:Y:S01]  /*10a0*/  @UP1 ULDC UR8, c[0x0][0x44c] ;  /* 0x0001130000081ab9 */ /* 0x000fe20000000800 */
[----:B------:R-:W-:-:S02]  /*10b0*/  UIADD3 UR11, -UR51, 0x1, URZ ;  /* 0x00000001330b7890 */ /* 0x000fc4000fffe13f */
[----:B------:R-:W-:Y:S02]  /*10c0*/  UISETP.GE.AND UP3, UPT, UR5, 0x1, UPT ;  /* 0x000000010500788c */ /* 0x000fe4000bf66270 */
[----:B------:R-:W-:Y:S02]  /*10d0*/  USEL UR42, UR42, 0x1, UP0 ;  /* 0x000000012a2a7887 */ /* 0x000fe40008000000 */
[----:B------:R-:W-:Y:S01]  /*10e0*/  UIMAD.WIDE.U32 UR8, UR10, UR8, URZ ;  /* 0x000000080a0872a5 */ /* 0x000fe2000f8e003f */
[----:B------:R-:W-:Y:S01]  /*10f0*/  ULDC UR12, c[0x0][0x2f0] ;  /* 0x0000bc00000c7ab9 */ /* 0x000fe20000000800 */
[----:B------:R-:W-:Y:S01]  /*1100*/  @UP1 ULDC UR15, c[0x0][0x450] ;  /* 0x00011400000f1ab9 */ /* 0x000fe20000000800 */
[----:B------:R-:W-:Y:S01]  /*1110*/  @UP2 ULDC UR6, c[0x0][0xc4c] ;  /* 0x0003130000062ab9 */ /* 0x000fe20000000800 */
[----:B------:R-:W-:Y:S01]  /*1120*/  UIMAD UR11, UR42, UR12, UR11 ;  /* 0x0000000c2a0b72a4 */ /* 0x000fe2000f8e020b */
[----:B------:R-:W-:Y:S01]  /*1130*/  PLOP3.LUT P1, PT, PT, PT, UP3, 0x80, 0x0 ;  /* 0x000000000000781c */ /* 0x000fe20003f2f038 */
[----:B------:R-:W-:-:S02]  /*1140*/  @UP1 USHF.R.U32.HI UR10, URZ, UR15, UR9 ;  /* 0x0000000f3f0a1299 */ /* 0x000fc40008011609 */
[----:B------:R-:W-:Y:S01]  /*1150*/  UIMAD.WIDE.U32 UR6, UR13, UR6, URZ ;  /* 0x000000060d0672a5 */ /* 0x000fe2000f8e003f */
[----:B------:R-:W-:Y:S01]  /*1160*/  @UP2 ULDC UR14, c[0x0][0xc50] ;  /* 0x00031400000e2ab9 */ /* 0x000fe20000000800 */
[----:B------:R-:W-:Y:S01]  /*1170*/  UIADD3 UR10, UR11, UR10, URZ ;  /* 0x0000000a0b0a7290 */ /* 0x000fe2000fffe03f */
[----:B------:R-:W-:Y:S01]  /*1180*/  UMOV UR44, UR13 ;  /* 0x0000000d002c7c82 */ /* 0x000fe20008000000 */
[----:B------:R-:W-:Y:S02]  /*1190*/  @UP2 USHF.R.U32.HI UR44, URZ, UR14, UR7 ;  /* 0x0000000e3f2c2299 */ /* 0x000fe40008011607 */
[----:B------:R-:W-:Y:S02]  /*11a0*/  UIADD3 UR4, UR10, UR4, URZ ;  /* 0x000000040a047290 */ /* 0x000fe4000fffe03f */
[----:B------:R-:W-:-:S04]  /*11b0*/  UIADD3 UR6, -UR44, URZ, URZ ;  /* 0x0000003f2c067290 */ /* 0x000fc8000fffe13f */
[----:B------:R-:W-:Y:S01]  /*11c0*/  UIMAD UR41, UR41, UR6, UR13 ;  /* 0x00000006292972a4 */ /* 0x000fe2000f8e020d */
[----:B------:R-:W-:Y:S01]  /*11d0*/  IMAD.U32 R0, RZ, RZ, UR4 ;  /* 0x00000004ff007e24 */ /* 0x000fe2000f8e00ff */
[----:B------:R-:W-:Y:S10]  /*11e0*/  @!P1 BRA `(.L_x_974) ;  /* 0x0000000000409947 */ /* 0x000ff40003800000 */
[----:B------:R-:W-:Y:S01]  /*11f0*/  ISETP.LT.AND P0, PT, RZ, UR10, PT ;  /* 0x0000000aff007c0c */ /* 0x000fe2000bf01270 */
[----:B------:R-:W-:-:S12]  /*1200*/  UIADD3 UR4, UR10, -0x1, URZ ;  /* 0xffffffff0a047890 */ /* 0x000fd8000fffe03f */
[----:B------:R-:W-:Y:S05]  /*1210*/  @P0 BRA `(.L_x_975) ;  /* 0x00000000001c0947 */ /* 0x000fea0003800000 */
[----:B------:R-:W-:Y:S02]  /*1220*/  UISETP.NE.AND UP0, UPT, UR5, 0x1, UPT ;  /* 0x000000010500788c */ /* 0x000fe4000bf05270 */
[----:B------:R-:W-:-:S09]  /*1230*/  UIADD3 UR4, -UR10, URZ, URZ ;  /* 0x0000003f0a047290 */ /* 0x000fd2000fffe13f */
[----:B------:R-:W-:Y:S02]  /*1240*/  @UP0 ULDC.64 UR8, c[0x0][0x9e8] ;  /* 0x00027a0000080ab9 */ /* 0x000fe40000000a00 */
[----:B------:R-:W-:-:S04]  /*1250*/  UIMAD.WIDE.U32 UR6, UR4, UR8, URZ ;  /* 0x00000008040672a5 */ /* 0x000fc8000f8e003f */
[----:B------:R-:W-:-:S04]  /*1260*/  @UP0 USHF.R.U32.HI UR4, URZ, UR9, UR7 ;  /* 0x000000093f040299 */ /* 0x000fc80008011607 */
[----:B------:R-:W-:Y:S01]  /*1270*/  ULOP3.LUT UR4, URZ, UR4, URZ, 0x33, !UPT ;  /* 0x000000043f047292 */ /* 0x000fe2000f8e333f */
[----:B------:R-:W-:Y:S11]  /*1280*/  BRA `(.L_x_976) ;  /* 0x0000000000107947 */ /* 0x000ff60003800000 */
.L_x_975:
[----:B------:R-:W-:-:S11]  /*1290*/  UISETP.NE.AND UP0, UPT, UR5, 0x1, UPT ;  /* 0x000000010500788c */ /* 0x000fd6000bf05270 */
[----:B------:R-:W-:Y:S02]  /*12a0*/  @UP0 ULDC.64 UR8, c[0x0][0x9e8] ;  /* 0x00027a0000080ab9 */ /* 0x000fe40000000a00 */
[----:B------:R-:W-:-:S04]  /*12b0*/  UIMAD.WIDE.U32 UR6, UR4, UR8, URZ ;  /* 0x00000008040672a5 */ /* 0x000fc8000f8e003f */
[----:B------:R-:W-:-:S12]  /*12c0*/  @UP0 USHF.R.U32.HI UR4, URZ, UR9, UR7 ;  /* 0x000000093f040299 */ /* 0x000fd80008011607 */
.L_x_976:
[----:B------:R-:W-:-:S06]  /*12d0*/  UIMAD UR4, UR4, UR5, UR5 ;  /* 0x00000005040472a4 */ /* 0x000fcc000f8e0205 */
[----:B------:R-:W-:-:S07]  /*12e0*/  VIMNMX R0, R0, UR4, PT ;  /* 0x0000000400007c48 */ /* 0x000fce000bfe0100 */
.L_x_974:
[----:B------:R-:W-:Y:S01]  /*12f0*/  UIMAD UR4, UR42, UR12, 0x7f ;  /* 0x0000007f2a0474a4 */ /* 0x000fe2000f8e020c */
[----:B------:R-:W-:Y:S01]  /*1300*/  VIADD R0, R0, 0x7f ;  /* 0x0000007f00007836 */ /* 0x000fe20000000000 */
[----:B------:R-:W-:Y:S01]  /*1310*/  @UP1 ULDC UR6, c[0x0][0x44c] ;  /* 0x0001130000061ab9 */ /* 0x000fe20000000800 */
[----:B------:R-:W-:Y:S01]  /*1320*/  @UP1 ULDC UR10, c[0x0][0x450] ;  /* 0x00011400000a1ab9 */ /* 0x000fe20000000800 */
[----:B------:R-:W-:Y:S02]  /*1330*/  USHF.R.S32.HI UR8, URZ, 0x1f, UR4 ;  /* 0x0000001f3f087899 */ /* 0x000fe40008011404 */
[----:B------:R-:W-:Y:S01]  /*1340*/  UIMAD.WIDE.U32 UR6, UR43, UR6, URZ ;  /* 0x000000062b0672a5 */ /* 0x000fe2000f8e003f */
[----:B------:R-:W-:Y:S01]  /*1350*/  SHF.R.S32.HI R3, RZ, 0x1f, R0 ;  /* 0x0000001fff037819 */ /* 0x000fe20000011400 */
[----:B------:R-:W-:Y:S01]  /*1360*/  UMOV UR9, UR43 ;  /* 0x0000002b00097c82 */ /* 0x000fe20008000000 */
[----:B------:R-:W-:Y:S02]  /*1370*/  ULEA.HI UR8, UR8, UR4, URZ, 0x7 ;  /* 0x0000000408087291 */ /* 0x000fe4000f8f383f */
[----:B------:R-:W-:Y:S01]  /*1380*/  @UP1 USHF.R.U32.HI UR9, URZ, UR10, UR7 ;  /* 0x0000000a3f091299 */ /* 0x000fe20008011607 */
[----:B------:R-:W-:Y:S01]  /*1390*/  LEA.HI R3, R3, R0, RZ, 0x7 ;  /* 0x0000000003037211 */ /* 0x000fe200078f38ff */
[----:B------:R-:W-:-:S02]  /*13a0*/  UIMAD UR51, UR42, UR12, -UR51 ;  /* 0x0000000c2a3372a4 */ /* 0x000fc4000f8e0a33 */
[----:B------:R-:W-:Y:S01]  /*13b0*/  USHF.R.S32.HI UR8, URZ, 0x7, UR8 ;  /* 0x000000073f087899 */ /* 0x000fe20008011408 */
[----:B------:R-:W-:Y:S01]  /*13c0*/  SHF.R.S32.HI R3, RZ, 0x7, R3 ;  /* 0x00000007ff037819 */ /* 0x000fe20000011403 */
[----:B------:R-:W-:-:S03]  /*13d0*/  UIADD3 UR4, UR51, UR9, URZ ;  /* 0x0000000933047290 */ /* 0x000fc6000fffe03f */
[----:B------:R-:W-:Y:S01]  /*13e0*/  ULDC UR9, c[0x0][0x9dc] ;  /* 0x0002770000097ab9 */ /* 0x000fe20000000800 */
[----:B------:R-:W-:Y:S01]  /*13f0*/  VIMNMX R88, R3, UR8, PT ;  /* 0x0000000803587c48 */ /* 0x000fe2000bfe0100 */
[----:B------:R-:W-:Y:S01]  /*1400*/  UIADD3 UR9, UR4, -UR9, URZ ;  /* 0x8000000904097290 */ /* 0x000fe2000fffe03f */
[----:B------:R-:W-:Y:S11]  /*1410*/  @!P1 BRA `(.L_x_977) ;  /* 0x0000000000449947 */ /* 0x000ff60003800000 */
[----:B------:R-:W-:-:S06]  /*1420*/  UISETP.GT.AND UP0, UPT, UR4, -0x1, UPT ;  /* 0xffffffff0400788c */ /* 0x000fcc000bf04270 */
[----:B------:R-:W-:-:S13]  /*1430*/  PLOP3.LUT P0, PT, PT, PT, UP0, 0x80, 0x0 ;  /* 0x000000000000781c */ /* 0x000fda0003f0f008 */
[----:B------:R-:W-:Y:S05]  /*1440*/  @P0 BRA `(.L_x_978) ;  /* 0x00000000001c0947 */ /* 0x000fea0003800000 */
[----:B------:R-:W-:Y:S02]  /*1450*/  UISETP.NE.AND UP0, UPT, UR5, 0x1, UPT ;  /* 0x000000010500788c */ /* 0x000fe4000bf05270 */
[----:B------:R-:W-:-:S09]  /*1460*/  ULOP3.LUT UR4, URZ, UR4, URZ, 0x33, !UPT ;  /* 0x000000043f047292 */ /* 0x000fd2000f8e333f */
[----:B------:R-:W-:Y:S02]  /*1470*/  @UP0 ULDC.64 UR10, c[0x0][0x9e8] ;  /* 0x00027a00000a0ab9 */ /* 0x000fe40000000a00 */
[----:B------:R-:W-:-:S04]  /*1480*/  UIMAD.WIDE.U32 UR6, UR4, UR10, URZ ;  /* 0x0000000a040672a5 */ /* 0x000fc8000f8e003f */
[----:B------:R-:W-:-:S04]  /*1490*/  @UP0 USHF.R.U32.HI UR4, URZ, UR11, UR7 ;  /* 0x0000000b3f040299 */ /* 0x000fc80008011607 */
[----:B------:R-:W-:Y:S01]  /*14a0*/  ULOP3.LUT UR4, URZ, UR4, URZ, 0x33, !UPT ;  /* 0x000000043f047292 */ /* 0x000fe2000f8e333f */
[----:B------:R-:W-:Y:S11]  /*14b0*/  BRA `(.L_x_979) ;  /* 0x0000000000107947 */ /* 0x000ff60003800000 */
.L_x_978:
[----:B------:R-:W-:-:S11]  /*14c0*/  UISETP.NE.AND UP0, UPT, UR5, 0x1, UPT ;  /* 0x000000010500788c */ /* 0x000fd6000bf05270 */
[----:B------:R-:W-:Y:S02]  /*14d0*/  @UP0 ULDC.64 UR10, c[0x0][0x9e8] ;  /* 0x00027a00000a0ab9 */ /* 0x000fe40000000a00 */
[----:B------:R-:W-:-:S04]  /*14e0*/  UIMAD.WIDE.U32 UR6, UR4, UR10, URZ ;  /* 0x0000000a040672a5 */ /* 0x000fc8000f8e003f */
[----:B------:R-:W-:-:S12]  /*14f0*/  @UP0 USHF.R.U32.HI UR4, URZ, UR11, UR7 ;  /* 0x0000000b3f040299 */ /* 0x000fd80008011607 */
.L_x_979:
[----:B------:R-:W-:-:S04]  /*1500*/  UIMAD UR4, UR4, UR5, URZ ;  /* 0x00000005040472a4 */ /* 0x000fc8000f8e023f */
[----:B------:R-:W-:-:S04]  /*1510*/  UISETP.LT.AND UP0, UPT, UR9, UR4, UPT ;  /* 0x000000040900728c */ /* 0x000fc8000bf01270 */
[----:B------:R-:W-:-:S12]  /*1520*/  USEL UR9, UR9, UR4, !UP0 ;  /* 0x0000000409097287 */ /* 0x000fd8000c000000 */
.L_x_977:
[----:B------:R-:W-:Y:S01]  /*1530*/  USHF.R.S32.HI UR4, URZ, 0x1f, UR9 ;  /* 0x0000001f3f047899 */ /* 0x000fe20008011409 */
[----:B------:R-:W-:Y:S01]  /*1540*/  PLOP3.LUT P0, PT, PT, PT, PT, 0x80, 0x0 ;  /* 0x000000000000781c */ /* 0x000fe20003f0f070 */
[----:B------:R-:W-:Y:S01]  /*1550*/  IMAD.MOV.U32 R0, RZ, RZ, RZ ;  /* 0x000000ffff007224 */ /* 0x000fe200078e00ff */
[----:B------:R-:W-:Y:S01]  /*1560*/  CS2R R118, SRZ ;  /* 0x0000000000767805 */ /* 0x000fe2000001ff00 */
[----:B------:R-:W-:Y:S01]  /*1570*/  ULEA.HI UR4, UR4, UR9, URZ, 0x7 ;  /* 0x0000000904047291 */ /* 0x000fe2000f8f383f */
[----:B------:R-:W-:Y:S01]  /*1580*/  IMAD.MOV.U32 R2, RZ, RZ, RZ ;  /* 0x000000ffff027224 */ /* 0x000fe200078e00ff */
[----:B------:R-:W-:Y:S02]  /*1590*/  CS2R R4, SRZ ;  /* 0x0000000000047805 */ /* 0x000fe4000001ff00 */
[----:B------:R-:W-:Y:S01]  /*15a0*/  CS2R R116, SRZ ;  /* 0x0000000000747805 */ /* 0x000fe2000001ff00 */
[----:B------:R-:W-:Y:S01]  /*15b0*/  USHF.R.S32.HI UR4, URZ, 0x7, UR4 ;  /* 0x000000073f047899 */ /* 0x000fe20008011404 */
[----:B------:R-:W-:-:S02]  /*15c0*/  CS2R R6, SRZ ;  /* 0x0000000000067805 */ /* 0x000fc4000001ff00 */
[----:B------:R-:W-:Y:S02]  /*15d0*/  CS2R R110, SRZ ;  /* 0x00000000006e7805 */ /* 0x000fe4000001ff00 */
[----:B------:R-:W-:Y:S01]  /*15e0*/  CS2R R8, SRZ ;  /* 0x0000000000087805 */ /* 0x000fe2000001ff00 */
[----:B------:R-:W-:Y:S01]  /*15f0*/  UISETP.LT.AND UP0, UPT, URZ, UR4, UPT ;  /* 0x000000043f00728c */ /* 0x000fe2000bf01270 */
[----:B------:R-:W-:Y:S02]  /*1600*/  CS2R R108, SRZ ;  /* 0x00000000006c7805 */ /* 0x000fe4000001ff00 */
[----:B------:R-:W-:Y:S02]  /*1610*/  CS2R R10, SRZ ;  /* 0x00000000000a7805 */ /* 0x000fe4000001ff00 */
[----:B------:R-:W-:Y:S01]  /*1620*/  CS2R R102, SRZ ;  /* 0x0000000000667805 */ /* 0x000fe2000001ff00 */
[----:B------:R-:W-:Y:S01]  /*1630*/  USEL UR40, URZ, UR4, !UP0 ;  /* 0x000000043f287287 */ /* 0x000fe2000c000000 */
[----:B------:R-:W-:-:S02]  /*1640*/  CS2R R12, SRZ ;  /* 0x00000000000c7805 */ /* 0x000fc4000001ff00 */
[----:B------:R-:W-:Y:S02]  /*1650*/  CS2R R100, SRZ ;  /* 0x0000000000647805 */ /* 0x000fe4000001ff00 */
[----:B------:R-:W-:Y:S02]  /*1660*/  CS2R R14, SRZ ;  /* 0x00000000000e7805 */ /* 0x000fe4000001ff00 */
[----:B------:R-:W-:Y:S02]  /*1670*/  CS2R R94, SRZ ;  /* 0x00000000005e7805 */ /* 0x000fe4000001ff00 */
[----:B------:R-:W-:Y:S02]  /*1680*/  CS2R R20, SRZ ;  /* 0x0000000000147805 */ /* 0x000fe4000001ff00 */
[----:B------:R-:W-:Y:S02]  /*1690*/  ISETP.GT.AND P1, PT, R88, UR40, PT ;  /* 0x0000002858007c0c */ /* 0x000fe4000bf24270 */
        /* <DEDUP_REMOVED lines=33> */
[----:B------:R-:W-:Y:S02]  /*18b0*/  IMAD.MOV.U32 R96, RZ, RZ, RZ ;  /* 0x000000ffff607224 */ /* 0x000fe400078e00ff */
[----:B------:R-:W-:Y:S01]  /*18c0*/  IMAD.MOV.U32 R133, RZ, RZ, RZ ;  /* 0x000000ffff857224 */ /* 0x000fe200078e00ff */
[----:B------:R-:W-:Y:S06]  /*18d0*/  @!P1 BRA `(.L_x_980) ;  /* 0x000000e800b89947 */ /* 0x000fec0003800000 */
        /* <DEDUP_REMOVED lines=31> */
.L_x_981:
        /* <DEDUP_REMOVED lines=11> */
[----:B------:R-:W-:Y:S01]  /*1b80*/  @UP1 USHF.R.S32.HI UR12, URZ, 0x1f, UR44 ;  /* 0x0000001f3f0c1899 */ /* 0x000fe2000801142c */
[----:B------:R-:W-:Y:S01]  /*1b90*/  @UP0 ULDC.64 UR16, c[0x0][0x9a8] ;  /* 0x00026a0000100ab9 */ /* 0x000fe20000000a00 */
[----:B------:R-:W-:Y:S01]  /*1ba0*/  @UP1 ULDC.64 UR14, c[0x0][0x9b8] ;  /* 0x00026e00000e1ab9 */ /* 0x000fe20000000a00 */
[----:B------:R-:W-:Y:S02]  /*1bb0*/  @UP0 UIMAD UR10, UR10, UR16, URZ ;  /* 0x000000100a0a02a4 */ /* 0x000fe4000f8e023f */
[----:B------:R-:W-:Y:S02]  /*1bc0*/  @UP1 UIMAD UR12, UR12, UR14, URZ ;  /* 0x0000000e0c0c12a4 */ /* 0x000fe4000f8e023f */
[----:B------:R-:W-:Y:S02]  /*1bd0*/  @UP0 UIMAD.WIDE.U32 UR8, UR44, UR16, URZ ;  /* 0x000000102c0802a5 */ /* 0x000fe4000f8e003f */
[----:B------:R-:W-:-:S02]  /*1be0*/  @UP0 UIMAD UR17, UR44, UR17, UR10 ;  /* 0x000000112c1102a4 */ /* 0x000fc4000f8e020a */
[----:B------:R-:W-:Y:S02]  /*1bf0*/  @UP0 USHF.R.S32.HI UR16, URZ, 0x1f, UR41 ;  /* 0x0000001f3f100899 */ /* 0x000fe40008011429 */
[----:B------:R-:W-:Y:S02]  /*1c00*/  @UP1 UIMAD.WIDE.U32 UR10, UR44, UR14, URZ ;  /* 0x0000000e2c0a12a5 */ /* 0x000fe4000f8e003f */
[----:B------:R-:W-:Y:S02]  /*1c10*/  @UP1 UIMAD UR18, UR44, UR15, UR12 ;  /* 0x0000000f2c1212a4 */ /* 0x000fe4000f8e020c */
[----:B------:R-:W-:Y:S01]  /*1c20*/  @UP1 USHF.R.S32.HI UR19, URZ, 0x1f, UR41 ;  /* 0x0000001f3f131899 */ /* 0x000fe20008011429 */
[----:B------:R-:W-:Y:S01]  /*1c30*/  @UP0 ULDC.64 UR14, c[0x0][0x9b0] ;  /* 0x00026c00000e0ab9 */ /* 0x000fe20000000a00 */
[----:B------:R-:W-:Y:S01]  /*1c40*/  @UP1 ULDC.64 UR12, c[0x0][0x9c0] ;  /* 0x00027000000c1ab9 */ /* 0x000fe20000000a00 */
[----:B------:R-:W-:Y:S02]  /*1c50*/  @UP0 UIMAD UR16, UR16, UR14, URZ ;  /* 0x0000000e101002a4 */ /* 0x000fe4000f8e023f */
[----:B------:R-:W-:-:S02]  /*1c60*/  @UP0 UIADD3 UR9, UR9, UR17, URZ ;  /* 0x0000001109090290 */ /* 0x000fc4000fffe03f */
[----:B------:R-:W-:Y:S02]  /*1c70*/  @UP1 UIMAD UR17, UR19, UR12, URZ ;  /* 0x0000000c131112a4 */ /* 0x000fe4000f8e023f */
[----:B------:R-:W-:Y:S02]  /*1c80*/  @UP1 UIADD3 UR11, UR11, UR18, URZ ;  /* 0x000000120b0b1290 */ /* 0x000fe4000fffe03f */
[----:B------:R-:W-:Y:S02]  /*1c90*/  @UP0 UIMAD UR16, UR41, UR15, UR16 ;  /* 0x0000000f291002a4 */ /* 0x000fe4000f8e0210 */
[----:B------:R-:W-:Y:S02]  /*1ca0*/  @UP0 UIMAD.WIDE.U32 UR14, UR41, UR14, UR8 ;  /* 0x0000000e290e02a5 */ /* 0x000fe4000f8e0008 */
[----:B------:R-:W-:Y:S02]  /*1cb0*/  @UP1 UIMAD UR8, UR41, UR13, UR17 ;  /* 0x0000000d290812a4 */ /* 0x000fe4000f8e0211 */
[----:B------:R-:W-:-:S02]  /*1cc0*/  @UP1 UIMAD.WIDE.U32 UR12, UR41, UR12, UR10 ;  /* 0x0000000c290c12a5 */ /* 0x000fc4000f8e000a */
[----:B------:R-:W-:Y:S02]  /*1cd0*/  @UP0 UIADD3 UR9, UR15, UR16, URZ ;  /* 0x000000100f090290 */ /* 0x000fe4000fffe03f */
[----:B------:R-:W-:Y:S02]  /*1ce0*/  @UP0 ULEA UR6, UP2, UR14, UR6, 0x2 ;  /* 0x000000060e060291 */ /* 0x000fe4000f84103f */
[----:B------:R-:W-:Y:S02]  /*1cf0*/  @UP1 UIADD3 UR8, UR13, UR8, URZ ;  /* 0x000000080d081290 */ /* 0x000fe4000fffe03f */
[----:B------:R-:W-:Y:S02]  /*1d00*/  @UP1 ULEA UR4, UP3, UR12, UR4, 0x2 ;  /* 0x000000040c041291 */ /* 0x000fe4000f86103f */
[----:B------:R-:W-:Y:S01]  /*1d10*/  @UP0 ULEA.HI.X UR7, UR14, UR7, UR9, 0x2, UP2 ;  /* 0x000000070e070291 */ /* 0x000fe200090f1409 */
[----:B------:R-:W-:Y:S01]  /*1d20*/  IMAD.U32 R2, RZ, RZ, UR6 ;  /* 0x00000006ff027e24 */ /* 0x000fe2000f8e00ff */
[----:B------:R-:W-:-:S02]  /*1d30*/  @UP1 ULEA.HI.X UR5, UR12, UR5, UR8, 0x2, UP3 ;  /* 0x000000050c051291 */ /* 0x000fc400098f1408 */
[----:B------:R-:W-:Y:S02]  /*1d40*/  IMAD.U32 R4, RZ, RZ, UR4 ;  /* 0x00000004ff047e24 */ /* 0x000fe4000f8e00ff */
[----:B------:R-:W-:Y:S02]  /*1d50*/  IMAD.U32 R3, RZ, RZ, UR7 ;  /* 0x00000007ff037e24 */ /* 0x000fe4000f8e00ff */
[----:B------:R-:W-:-:S03]  /*1d60*/  IMAD.U32 R5, RZ, RZ, UR5 ;  /* 0x00000005ff057e24 */ /* 0x000fc6000f8e00ff */
[----:B------:R-:W2:Y:S04]  /*1d70*/  @P0 LDG.E R7, desc[UR48][R2.64] ;  /* 0x0000003002070981 */ /* 0x000ea8000c1e1900 */
[----:B------:R-:W2:Y:S01]  /*1d80*/  @P1 LDG.E R0, desc[UR48][R4.64] ;  /* 0x0000003004001981 */ /* 0x000ea2000c1e1900 */
[----:B------:R-:W-:Y:S01]  /*1d90*/  ULEA.HI UR4, UR46, UR46, URZ, 0x1 ;  /* 0x0000002e2e047291 */ /* 0x000fe2000f8f083f */
[----:B------:R-:W-:-:S03]  /*1da0*/  IMAD.U32 R8, RZ, RZ, UR47 ;  /* 0x0000002fff087e24 */ /* 0x000fc6000f8e00ff */
[----:B------:R-:W-:Y:S02]  /*1db0*/  ULOP3.LUT UR4, UR4, 0xfffffffe, URZ, 0xc0, !UPT ;  /* 0xfffffffe04047892 */ /* 0x000fe4000f8ec03f */
[----:B------:R-:W-:Y:S02]  /*1dc0*/  ISETP.NE.AND P0, PT, R8, 0x3, PT ;  /* 0x000000030800780c */ /* 0x000fe40003f05270 */
[----:B------:R-:W-:-:S06]  /*1dd0*/  UIADD3 UR4, UR46, -UR4, URZ ;  /* 0x800000042e047290 */ /* 0x000fcc000fffe03f */
[----:B------:R-:W-:Y:S01]  /*1de0*/  IMAD.U32 R6, RZ, RZ, UR4 ;  /* 0x00000004ff067e24 */ /* 0x000fe2000f8e00ff */
[----:B------:R-:W-:-:S04]  /*1df0*/  ULDC UR4, c[0x0][0x9d8] ;  /* 0x0002760000047ab9 */ /* 0x000fc80000000800 */
[----:B------:R-:W-:-:S04]  /*1e00*/  SHF.L.U32 R6, R6, 0x1f, RZ ;  /* 0x0000001f06067819 */ /* 0x000fc800000006ff */
[----:B------:R-:W0:Y:S01]  /*1e10*/  SYNCS.PHASECHK.TRANS64.TRYWAIT P1, [UR36+0x2a800], R6 ;  /* 0x02a80006ff0075a7 */ /* 0x000e220008020164 */
[----:B--2---:R-:W-:-:S04]  /*1e20*/  FMUL.FTZ R0, R7, R0 ;  /* 0x0000000007007220 */ /* 0x004fc80000410000 */
[----:B------:R-:W-:Y:S01]  /*1e30*/  FMUL.FTZ R0, R0, UR4 ;  /* 0x0000000400007c20 */ /* 0x000fe20008410000 */
[----:B0-----:R-:W-:Y:S06]  /*1e40*/  @!P1 BRA `(.L_x_982) ;  /* 0x0000015800449947 */ /* 0x001fec0003800000 */
.L_x_1161:
[----:B------:R-:W-:Y:S05]  /*1e50*/  @!P0 BRA `(.L_x_983) ;  /* 0x0000000000048947 */ /* 0x000fea0003800000 */
[----:B------:R-:W-:Y:S01]  /*1e60*/  BPT.TRAP 0x1 ;  /* 0x000000040000795c */ /* 0x000fe20000300000 */
.L_x_983:
[----:B------:R-:W-:Y:S02]  /*1e70*/  IMAD.U32 R9, RZ, RZ, UR50 ;  /* 0x00000032ff097e24 */ /* 0x000fe4000f8e00ff */
[----:B------:R-:W-:-:S03]  /*1e80*/  IMAD.U32 R2, RZ, RZ, UR45 ;  /* 0x0000002dff027e24 */ /* 0x000fc6000f8e00ff */
[----:B------:R-:W-:Y:S02]  /*1e90*/  LEA R9, R9, UR36, 0x3 ;  /* 0x0000002409097c11 */ /* 0x000fe4000f8e18ff */
[----:B------:R-:W-:-:S04]  /*1ea0*/  SHF.L.U32 R2, R2, 0x1f, RZ ;  /* 0x0000001f02027819 */ /* 0x000fc800000006ff */
[----:B------:R1:W2:Y:S01]  /*1eb0*/  SYNCS.PHASECHK.TRANS64.TRYWAIT P2, [R9+URZ+0x2a830], R2 ;  /* 0x02a83002090075a7 */ /* 0x0002a2000804017f */
[----:B------:R-:W-:Y:S05]  /*1ec0*/  @!P0 BRA `(.L_x_984) ;  /* 0x0000000000048947 */ /* 0x000fea0003800000 */
[----:B------:R-:W-:Y:S01]  /*1ed0*/  BPT.TRAP 0x1 ;  /* 0x000000040000795c */ /* 0x000fe20000300000 */
.L_x_984:
[----:B0-----:R-:W0:Y:S02]  /*1ee0*/  S2R R3, SR_TID.X ;  /* 0x0000000000037919 */ /* 0x001e240000002100 */
[----:B0-----:R-:W-:Y:S01]  /*1ef0*/  LOP3.LUT P1, RZ, R3, 0x7f, RZ, 0xc0, !PT ;  /* 0x0000007f03ff7812 */ /* 0x001fe2000782c0ff */
[----:B--2---:R-:W-:-:S12]  /*1f00*/  @P2 BRA `(.L_x_985) ;  /* 0x0000000000082947 */ /* 0x004fd80003800000 */
[----:B------:R-:W0:Y:S02]  /*1f10*/  SYNCS.PHASECHK.TRANS64.TRYWAIT P2, [R9+URZ+0x2a830], R2 ;  /* 0x02a83002090075a7 */ /* 0x000e24000804017f */
[----:B0-----:R-:W-:Y:S05]  /*1f20*/  @!P2 BRA `(.L_x_986) ;  /* 0x000001580024a947 */ /* 0x001fea0003800000 */
.L_x_985:
[----:B------:R-:W-:Y:S05]  /*1f30*/  WARPSYNC.ALL ;  /* 0x0000000000007948 */ /* 0x000fea0003800000 */
[----:B------:R-:W-:Y:S01]  /*1f40*/  UIADD3 UR4, UR36, 0x1e400, URZ ;  /* 0x0001e40024047890 */ /* 0x000fe2000fffe03f */
[----:B------:R-:W-:Y:S01]  /*1f50*/  WARPGROUP.ARRIVE ;  /* 0x00000000000079c5 */ /* 0x000fe20000000000 */
[----:B------:R-:W-:Y:S01]  /*1f60*/  ULOP3.LUT UR24, UR52, 0x10000, URZ, 0xfc, !UPT ;  /* 0x0001000034187892 */ /* 0x000fe2000f8efc3f */
[----:B------:R-:W-:Y:S01]  /*1f70*/  VIADD R3, R17, UR43 ;  /* 0x0000002b11037c36 */ /* 0x000fe20008000000 */
[----:B------:R-:W-:Y:S01]  /*1f80*/  USHF.R.U32.HI UR4, URZ, 0x4, UR4 ;  /* 0x000000043f047899 */ /* 0x000fe20008011604 */
[----:B------:R-:W2:Y:S01]  /*1f90*/  LDC R136, c[0x0][0x2f0] ;  /* 0x0000bc00ff887b82 */ /* 0x000ea20000000800 */
[----:B------:R-:W-:Y:S01]  /*1fa0*/  UMOV UR25, 0x80000020 ;  /* 0x8000002000197882 */ /* 0x000fe20000000000 */
[----:B------:R-:W-:Y:S01]  /*1fb0*/  UMOV UR27, 0x80000020 ;  /* 0x80000020001b7882 */ /* 0x000fe20000000000 */
[----:B------:R-:W-:Y:S01]  /*1fc0*/  ULOP3.LUT UR4, UR4, 0x3fff, URZ, 0xc0, !UPT ;  /* 0x00003fff04047892 */ /* 0x000fe2000f8ec03f */
[----:B------:R-:W-:Y:S01]  /*1fd0*/  IMAD.MOV.U32 R5, RZ, RZ, R3 ;  /* 0x000000ffff057224 */ /* 0x000fe200078e0003 */
[----:B------:R-:W-:Y:S01]  /*1fe0*/  UMOV UR5, 0x80000020 ;  /* 0x8000002000057882 */ /* 0x000fe20000000000 */
[----:B------:R-:W-:Y:S01]  /*1ff0*/  UMOV UR7, 0x80000020 ;  /* 0x8000002000077882 */ /* 0x000fe20000000000 */
[----:B------:R-:W-:Y:S01]  /*2000*/  ULOP3.LUT UR28, UR4, 0x10000, URZ, 0xfc, !UPT ;  /* 0x00010000041c7892 */ /* 0x000fe2000f8efc3f */
[----:B------:R-:W3:Y:S01]  /*2010*/  LDC R137, c[0x0][0x288] ;  /* 0x0000a200ff897b82 */ /* 0x000ee20000000800 */
[----:B------:R-:W-:Y:S01]  /*2020*/  UIADD3 UR4, UR24, 0x2, URZ ;  /* 0x0000000218047890 */ /* 0x000fe2000fffe03f */
[----:B------:R-:W-:Y:S01]  /*2030*/  IMAD.MOV.U32 R7, RZ, RZ, -0x80 ;  /* 0xffffff80ff077424 */ /* 0x000fe200078e00ff */
[----:B------:R-:W-:-:S02]  /*2040*/  UIMAD UR26, UR50, 0x600, UR28 ;  /* 0x00000600321a78a4 */ /* 0x000fc4000f8e021c */
[----:B------:R-:W-:Y:S02]  /*2050*/  UIADD3 UR8, UR24, 0x200, URZ ;  /* 0x0000020018087890 */ /* 0x000fe4000fffe03f */
[----:B------:R-:W-:Y:S02]  /*2060*/  UIADD3 UR6, UR26, 0x2, URZ ;  /* 0x000000021a067890 */ /* 0x000fe4000fffe03f */
[----:B------:R-:W-:Y:S01]  /*2070*/  UIADD3 UR10, UR26, 0x200, URZ ;  /* 0x000002001a0a7890 */ /* 0x000fe2000fffe03f */
[----:B------:R-:W-:Y:S02]  /*2080*/  UMOV UR9, 0x80000020 ;  /* 0x8000002000097882 */ /* 0x000fe40000000000 */
[----:B------:R-:W-:Y:S01]  /*2090*/  QGMMA.64x128x32.F32.E4M3.E4M3 R24, gdesc[UR24], RZ, !UPT, gsb0 ;  /* 0x01e00000181879f3 */ /* 0x000fe2000c0008ff */
[----:B------:R-:W-:Y:S01]  /*20a0*/  UMOV UR11, 0x80000020 ;  /* 0x80000020000b7882 */ /* 0x000fe20000000000 */
[----:B------:R-:W-:Y:S02]  /*20b0*/  UIADD3 UR12, UR24, 0x202, URZ ;  /* 0x00000202180c7890 */ /* 0x000fe4000fffe03f */
[----:B------:R-:W-:Y:S01]  /*20c0*/  UIADD3 UR14, UR26, 0x202, URZ ;  /* 0x000002021a0e7890 */ /* 0x000fe2000fffe03f */
[----:B------:R-:W-:Y:S01]  /*20d0*/  UMOV UR13, 0x80000020 ;  /* 0x80000020000d7882 */ /* 0x000fe20000000000 */
[----:B------:R-:W-:Y:S01]  /*20e0*/  UMOV UR15, 0x80000020 ;  /* 0x80000020000f7882 */ /* 0x000fe20000000000 */
[----:B------:R-:W-:-:S02]  /*20f0*/  UIADD3 UR16, UR24, 0x400, URZ ;  /* 0x0000040018107890 */ /* 0x000fc4000fffe03f */
[----:B------:R-:W-:Y:S01]  /*2100*/  UIADD3 UR18, UR26, 0x400, URZ ;  /* 0x000004001a127890 */ /* 0x000fe2000fffe03f */
[----:B------:R-:W-:Y:S01]  /*2110*/  UMOV UR17, 0x80000020 ;  /* 0x8000002000117882 */ /* 0x000fe20000000000 */
[----:B------:R-:W-:Y:S01]  /*2120*/  UMOV UR19, 0x80000020 ;  /* 0x8000002000137882 */ /* 0x000fe20000000000 */
[----:B------:R-:W-:Y:S02]  /*2130*/  UIADD3 UR20, UR24, 0x402, URZ ;  /* 0x0000040218147890 */ /* 0x000fe4000fffe03f */
[----:B------:R-:W-:Y:S01]  /*2140*/  UIADD3 UR22, UR26, 0x402, URZ ;  /* 0x000004021a167890 */ /* 0x000fe2000fffe03f */
[----:B------:R-:W-:Y:S01]  /*2150*/  UMOV UR21, 0x80000020 ;  /* 0x8000002000157882 */ /* 0x000fe20000000000 */
[----:B------:R-:W-:Y:S01]  /*2160*/  UMOV UR23, 0x80000020 ;  /* 0x8000002000177882 */ /* 0x000fe20000000000 */
[----:B------:R-:W-:Y:S02]  /*2170*/  ULDC UR29, c[0x0][0x9dc] ;  /* 0x00027700001d7ab9 */ /* 0x000fe40000000800 */
[----:B------:R-:W-:Y:S01]  /*2180*/  ULOP3.LUT UR29, URZ, UR29, URZ, 0x33, !UPT ;  /* 0x0000001d3f1d7292 */ /* 0x000fe2000f8e333f */
[----:B------:R-:W-:-:S02]  /*2190*/  WARPGROUP.DEPBAR.LE gsb0, 0x0 ;  /* 0x00008000000079c5 */ /* 0x000fc40000010000 */
[----:B------:R-:W-:-:S06]  /*21a0*/  WARPGROUP.ARRIVE ;  /* 0x00000000000079c5 */ /* 0x000fcc0000000000 */
[----:B------:R-:W-:Y:S01]  /*21b0*/  QGMMA.64x128x32.F32.E4M3.E4M3 R24, gdesc[UR4], R24, gsb0 ;  /* 0x01e00000041879f3 */ /* 0x000fe20008000818 */
[----:B------:R-:W-:Y:S02]  /*21c0*/  ULDC UR6, c[0x0][0x448] ;  /* 0x0001120000067ab9 */ /* 0x000fe40000000800 */
[----:B------:R-:W-:-:S06]  /*21d0*/  UISETP.NE.AND UP0, UPT, UR6, 0x1, UPT ;  /* 0x000000010600788c */ /* 0x000fcc000bf05270 */
[----:B------:R-:W-:Y:S02]  /*21e0*/  PLOP3.LUT P2, PT, PT, PT, UP0, 0x80, 0x0 ;  /* 0x000000000000781c */ /* 0x000fe40003f4f008 */
[----:B------:R-:W-:-:S03]  /*21f0*/  PLOP3.LUT P3, PT, PT, PT, UP0, 0x80, 0x0 ;  /* 0x000000000000781c */ /* 0x000fc60003f6f008 */
[----:B------:R-:W-:-:S08]  /*2200*/  @UP0 ULDC UR6, c[0x0][0x44c] ;  /* 0x0001130000060ab9 */ /* 0x000fd00000000800 */
[----:B------:R-:W-:Y:S01]  /*2210*/  @P2 IMAD.HI.U32 R6, R3, UR6, RZ ;  /* 0x0000000603062c27 */ /* 0x000fe2000f8e00ff */
[----:B------:R-:W-:-:S03]  /*2220*/  @UP0 ULDC UR6, c[0x0][0x450] ;  /* 0x0001140000060ab9 */ /* 0x000fc60000000800 */
[----:B------:R-:W-:Y:S01]  /*2230*/  @!P1 VIADD R3, R9, 0x2a840 ;  /* 0x0002a84009039836 */ /* 0x000fe20000000000 */
[----:B------:R-:W-:Y:S01]  /*2240*/  @P3 SHF.R.U32.HI R5, RZ, UR6, R6 ;  /* 0x00000006ff053c19 */ /* 0x000fe20008011606 */
[----:B------:R-:W-:Y:S02]  /*2250*/  ULDC.64 UR6, c[0x0][0x9e0] ;  /* 0x0002780000067ab9 */ /* 0x000fe40000000a00 */
[----:B------:R-:W-:Y:S01]  /*2260*/  UISETP.GE.AND UP1, UPT, UR7, 0x1, UPT ;  /* 0x000000010700788c */ /* 0x000fe2000bf26270 */
[----:B------:R-:W-:Y:S01]  /*2270*/  @!P1 PRMT R3, RZ, 0x654, R3 ;  /* 0x00000654ff039816 */ /* 0x000fe20000000003 */
[----:B01----:R-:W0:Y:S04]  /*2280*/  SHFL.IDX PT, R9, R5, RZ, 0x1c1f ;  /* 0x001c1fff05097589 */ /* 0x003e2800000e0000 */
[----:B------:R-:W-:Y:S01]  /*2290*/  PLOP3.LUT P2, PT, PT, PT, UP1, 0x40, 0x0 ;  /* 0x000000000000781c */ /* 0x000fe20003f4e818 */
[----:B------:R-:W-:-:S02]  /*22a0*/  WARPGROUP.DEPBAR.LE gsb0, 0x0 ;  /* 0x00008000000079c5 */ /* 0x000fc40000010000 */
[----:B------:R-:W-:-:S06]  /*22b0*/  WARPGROUP.ARRIVE ;  /* 0x00000000000079c5 */ /* 0x000fcc0000000000 */
[----:B------:R-:W-:Y:S03]  /*22c0*/  QGMMA.64x128x32.F32.E4M3.E4M3 R24, gdesc[UR8], R24, gsb0 ;  /* 0x01e00000081879f3 */ /* 0x000fe60008000818 */
[----:B------:R-:W-:Y:S02]  /*22d0*/  WARPGROUP.DEPBAR.LE gsb0, 0x0 ;  /* 0x00008000000079c5 */ /* 0x000fe40000010000 */
[----:B------:R-:W-:-:S07]  /*22e0*/  WARPGROUP.ARRIVE ;  /* 0x00000000000079c5 */ /* 0x000fce0000000000 */
        /* <DEDUP_REMOVED lines=8> */
[C---:B------:R-:W-:Y:S01]  /*2370*/  FMUL.FTZ R71, R0.reuse, R71 ;  /* 0x0000004700477220 */ /* 0x040fe20000410000 */
[C---:B------:R-:W-:Y:S01]  /*2380*/  FMUL.FTZ R25, R0.reuse, R25 ;  /* 0x0000001900197220 */ /* 0x040fe20000410000 */
[C---:B------:R-:W-:Y:S01]  /*2390*/  FMUL.FTZ R28, R0.reuse, R28 ;  /* 0x0000001c001c7220 */ /* 0x040fe20000410000 */
[C---:B------:R-:W-:Y:S01]  /*23a0*/  FMUL.FTZ R29, R0.reuse, R29 ;  /* 0x0000001d001d7220 */ /* 0x040fe20000410000 */
[----:B------:R1:W4:Y:S01]  /*23b0*/  MUFU.TANH R96, R71 ;  /* 0x0000004700607308 */ /* 0x0003220000002400 */
[C---:B------:R-:W-:Y:S01]  /*23c0*/  FMUL.FTZ R32, R0.reuse, R32 ;  /* 0x0000002000207220 */ /* 0x040fe20000410000 */
[C---:B------:R-:W-:Y:S01]  /*23d0*/  FMUL.FTZ R33, R0.reuse, R33 ;  /* 0x0000002100217220 */ /* 0x040fe20000410000 */
[C---:B------:R-:W-:Y:S01]  /*23e0*/  FMUL.FTZ R36, R0.reuse, R36 ;  /* 0x0000002400247220 */ /* 0x040fe20000410000 */
[C---:B------:R-:W-:Y:S01]  /*23f0*/  FMUL.FTZ R48, R0.reuse, R48 ;  /* 0x0000003000307220 */ /* 0x040fe20000410000 */
[C---:B------:R-:W-:Y:S01]  /*2400*/  FMUL.FTZ R49, R0.reuse, R49 ;  /* 0x0000003100317220 */ /* 0x040fe20000410000 */
[C---:B------:R-:W-:Y:S01]  /*2410*/  FMUL.FTZ R4, R0.reuse, R24 ;  /* 0x0000001800047220 */ /* 0x040fe20000410000 */
[----:B------:R-:W-:Y:S01]  /*2420*/  FMUL.FTZ R2, R0, R26 ;  /* 0x0000001a00027220 */ /* 0x000fe20000410000 */
[----:B------:R5:W0:Y:S01]  /*2430*/  MUFU.TANH R8, R25 ;  /* 0x0000001900087308 */ /* 0x000a220000002400 */
[----:B-1----:R-:W-:-:S02]  /*2440*/  IMAD R71, R88, R7, 0x80 ;  /* 0x0000008058477424 */ /* 0x002fc400078e0207 */
[C---:B------:R-:W-:Y:S01]  /*2450*/  FMUL.FTZ R10, R0.reuse, R27 ;  /* 0x0000001b000a7220 */ /* 0x040fe20000410000 */
[C---:B------:R-:W-:Y:S01]  /*2460*/  FMUL.FTZ R21, R0.reuse, R42 ;  /* 0x0000002a00157220 */ /* 0x040fe20000410000 */
[C---:B------:R-:W-:Y:S01]  /*2470*/  FMUL.FTZ R24, R0.reuse, R43 ;  /* 0x0000002b00187220 */ /* 0x040fe20000410000 */
[----:B------:R-:W-:Y:S02]  /*2480*/  VIADD R7, R71, 0x1 ;  /* 0x0000000147077836 */ /* 0x000fe40000000000 */
[C---:B------:R-:W-:Y:S01]  /*2490*/  FMUL.FTZ R11, R0.reuse, R30 ;  /* 0x0000001e000b7220 */ /* 0x040fe20000410000 */
[C---:B------:R-:W-:Y:S01]  /*24a0*/  FMUL.FTZ R12, R0.reuse, R31 ;  /* 0x0000001f000c7220 */ /* 0x040fe20000410000 */
[----:B------:R1:W0:Y:S01]  /*24b0*/  MUFU.TANH R89, R28 ;  /* 0x0000001c00597308 */ /* 0x0002220000002400 */
[C---:B------:R-:W-:Y:S01]  /*24c0*/  FMUL.FTZ R13, R0.reuse, R34 ;  /* 0x00000022000d7220 */ /* 0x040fe20000410000 */
[C---:B------:R-:W-:Y:S01]  /*24d0*/  FMUL.FTZ R14, R0.reuse, R35 ;  /* 0x00000023000e7220 */ /* 0x040fe20000410000 */
[C---:B-----5:R-:W-:Y:S01]  /*24e0*/  FMUL.FTZ R25, R0.reuse, R46 ;  /* 0x0000002e00197220 */ /* 0x060fe20000410000 */
[C---:B------:R-:W-:Y:S01]  /*24f0*/  FMUL.FTZ R26, R0.reuse, R47 ;  /* 0x0000002f001a7220 */ /* 0x040fe20000410000 */
[C---:B------:R-:W-:Y:S01]  /*2500*/  FMUL.FTZ R27, R0.reuse, R50 ;  /* 0x00000032001b7220 */ /* 0x040fe20000410000 */
[C---:B------:R-:W-:Y:S01]  /*2510*/  FMUL.FTZ R15, R0.reuse, R38 ;  /* 0x00000026000f7220 */ /* 0x040fe20000410000 */
[C---:B------:R-:W-:Y:S01]  /*2520*/  FMUL.FTZ R20, R0.reuse, R39 ;  /* 0x0000002700147220 */ /* 0x040fe20000410000 */
[----:B------:R5:W0:Y:S01]  /*2530*/  MUFU.TANH R90, R29 ;  /* 0x0000001d005a7308 */ /* 0x000a220000002400 */
[C---:B------:R-:W-:Y:S01]  /*2540*/  FMUL.FTZ R40, R0.reuse, R40 ;  /* 0x0000002800287220 */ /* 0x040fe20000410000 */
[C---:B------:R-:W-:Y:S01]  /*2550*/  FMUL.FTZ R41, R0.reuse, R41 ;  /* 0x0000002900297220 */ /* 0x040fe20000410000 */
[C---:B------:R-:W-:Y:S01]  /*2560*/  FMUL.FTZ R45, R0.reuse, R45 ;  /* 0x0000002d002d7220 */ /* 0x040fe20000410000 */
[C---:B-1----:R-:W-:Y:S01]  /*2570*/  FMUL.FTZ R28, R0.reuse, R51 ;  /* 0x00000033001c7220 */ /* 0x042fe20000410000 */
[C---:B------:R-:W-:Y:S01]  /*2580*/  FMUL.FTZ R52, R0.reuse, R52 ;  /* 0x0000003400347220 */ /* 0x040fe20000410000 */
[C---:B------:R-:W-:Y:S01]  /*2590*/  FMUL.FTZ R53, R0.reuse, R53 ;  /* 0x0000003500357220 */ /* 0x040fe20000410000 */
[C---:B------:R-:W-:Y:S01]  /*25a0*/  FMUL.FTZ R30, R0.reuse, R55 ;  /* 0x00000037001e7220 */ /* 0x040fe20000410000 */
[----:B------:R1:W0:Y:S01]  /*25b0*/  MUFU.TANH R91, R32 ;  /* 0x00000020005b7308 */ /* 0x0002220000002400 */
[C---:B-----5:R-:W-:Y:S01]  /*25c0*/  FMUL.FTZ R29, R0.reuse, R54 ;  /* 0x00000036001d7220 */ /* 0x060fe20000410000 */
[C---:B------:R-:W-:Y:S01]  /*25d0*/  FMUL.FTZ R56, R0.reuse, R56 ;  /* 0x0000003800387220 */ /* 0x040fe20000410000 */
[C---:B------:R-:W-:Y:S01]  /*25e0*/  FMUL.FTZ R57, R0.reuse, R57 ;  /* 0x0000003900397220 */ /* 0x040fe20000410000 */
[C---:B------:R-:W-:Y:S01]  /*25f0*/  FMUL.FTZ R31, R0.reuse, R58 ;  /* 0x0000003a001f7220 */ /* 0x040fe20000410000 */
[C---:B------:R-:W-:Y:S01]  /*2600*/  FMUL.FTZ R60, R0.reuse, R60 ;  /* 0x0000003c003c7220 */ /* 0x040fe20000410000 */
[C---:B------:R-:W-:Y:S01]  /*2610*/  FMUL.FTZ R34, R0.reuse, R63 ;  /* 0x0000003f00227220 */ /* 0x040fe20000410000 */
[C---:B------:R-:W-:Y:S01]  /*2620*/  FMUL.FTZ R35, R0.reuse, R66 ;  /* 0x0000004200237220 */ /* 0x040fe20000410000 */
[----:B------:R5:W0:Y:S01]  /*2630*/  MUFU.TANH R92, R33 ;  /* 0x00000021005c7308 */ /* 0x000a220000002400 */
[C---:B-1----:R-:W-:Y:S01]  /*2640*/  FMUL.FTZ R32, R0.reuse, R59 ;  /* 0x0000003b00207220 */ /* 0x042fe20000410000 */
[C---:B------:R-:W-:Y:S01]  /*2650*/  FMUL.FTZ R74, R0.reuse, R74 ;  /* 0x0000004a004a7220 */ /* 0x040fe20000410000 */
[C---:B------:R-:W-:Y:S01]  /*2660*/  FMUL.FTZ R75, R0.reuse, R75 ;  /* 0x0000004b004b7220 */ /* 0x040fe20000410000 */
[C---:B------:R-:W-:Y:S01]  /*2670*/  FMUL.FTZ R76, R0.reuse, R76 ;  /* 0x0000004c004c7220 */ /* 0x040fe20000410000 */
        /* <DEDUP_REMOVED lines=12> */
[----:B-1----:R-:W-:Y:S01]  /*2740*/  FMUL.FTZ R36, R0, R67 ;  /* 0x0000004300247220 */ /* 0x002fe20000410000 */
[----:B------:R-:W-:-:S02]  /*2750*/  IMAD R7, R16, -0x2, R7 ;  /* 0xfffffffe10077824 */ /* 0x000fc400078e0207 */
        /* <DEDUP_REMOVED lines=10> */
[----:B------:R-:W-:Y:S01]  /*2800*/  FMUL.FTZ R73, R0, R73 ;  /* 0x0000004900497220 */ /* 0x000fe20000410000 */
[----:B--2---:R-:W-:Y:S01]  /*2810*/  IMAD R6, R136, UR42, R7 ;  /* 0x0000002a88067c24 */ /* 0x004fe2000f8e0207 */
[----:B------:R2:W-:Y:S01]  /*2820*/  @!P1 SYNCS.ARRIVE.TRANS64.RED.A1T0 RZ, [R3+URZ], RZ ;  /* 0x000000ff03ff99a7 */ /* 0x0005e2000810043f */
[----:B------:R-:W4:Y:S01]  /*2830*/  MUFU.TANH R58, R60 ;  /* 0x0000003c003a7308 */ /* 0x000f220000002400 */
[----:B-1----:R-:W-:Y:S01]  /*2840*/  FMUL.FTZ R49, R0, R86 ;  /* 0x0000005600317220 */ /* 0x002fe20000410000 */
[----:B---3--:R-:W-:-:S02]  /*2850*/  IMAD.IADD R6, R6, 0x1, -R137 ;  /* 0x0000000106067824 */ /* 0x008fc400078e0a89 */
[----:B------:R-:W-:Y:S01]  /*2860*/  FMUL.FTZ R37, R0, R37 ;  /* 0x0000002500257220 */ /* 0x000fe20000410000 */
[----:B------:R-:W-:Y:S01]  /*2870*/  LEA R79, R88, 0xffffff80, 0x7 ;  /* 0xffffff80584f7811 */ /* 0x000fe200078e38ff */
[----:B------:R-:W-:Y:S02]  /*2880*/  VIADD R83, R6, UR6 ;  /* 0x0000000606537c36 */ /* 0x000fe40008000000 */
[----:B------:R-:W1:Y:S01]  /*2890*/  MUFU.TANH R4, R4 ;  /* 0x0000000400047308 */ /* 0x000e620000002400 */
[----:B--2---:R-:W-:Y:S02]  /*28a0*/  IMAD R3, R136, UR42, R71 ;  /* 0x0000002a88037c24 */ /* 0x004fe4000f8e0247 */
[----:B------:R-:W-:Y:S02]  /*28b0*/  VIADD R86, R6, UR29 ;  /* 0x0000001d06567c36 */ /* 0x000fe40008000000 */
[----:B------:R-:W-:Y:S02]  /*28c0*/  IMAD R82, R16, -0x2, R3 ;  /* 0xfffffffe10527824 */ /* 0x000fe400078e0203 */
[----:B0-----:R-:W-:Y:S01]  /*28d0*/  IMAD.IADD R38, R86, 0x1, R9 ;  /* 0x0000000156267824 */ /* 0x001fe200078e0209 */
[----:B------:R-:W0:Y:S08]  /*28e0*/  MUFU.TANH R2, R2 ;  /* 0x0000000200027308 */ /* 0x000e300000002400 */
[----:B------:R-:W2:Y:S08]  /*28f0*/  MUFU.TANH R10, R10 ;  /* 0x0000000a000a7308 */ /* 0x000eb00000002400 */
[----:B------:R-:W3:Y:S08]  /*2900*/  MUFU.TANH R11, R11 ;  /* 0x0000000b000b7308 */ /* 0x000ef00000002400 */
[----:B------:R-:W0:Y:S08]  /*2910*/  MUFU.TANH R12, R12 ;  /* 0x0000000c000c7308 */ /* 0x000e300000002400 */
        /* <DEDUP_REMOVED lines=48> */
[----:B------:R5:W0:Y:S02]  /*2c20*/  MUFU.TANH R94, R37 ;  /* 0x00000025005e7308 */ /* 0x000a240000002400 */
[----:B-----5:R-:W-:Y:S01]  /*2c30*/  VIADDMNMX R37, R9, R83, R82, PT ;  /* 0x0000005309257246 */ /* 0x020fe20003800152 */
[----:B-1234-:R-:W-:Y:S06]  /*2c40*/  @P2 BRA `(.L_x_987) ;  /* 0x00000000005c2947 */ /* 0x01efec0003800000 */
[----:B------:R-:W-:Y:S01]  /*2c50*/  IMAD R6, R136, UR42, R9 ;  /* 0x0000002a88067c24 */ /* 0x000fe2000f8e0209 */
[----:B------:R-:W-:Y:S03]  /*2c60*/  BSSY B0, `(.L_x_988) ;  /* 0x0000011000007945 */ /* 0x000fe60003800000 */
[----:B------:R-:W-:-:S05]  /*2c70*/  IMAD.IADD R6, R6, 0x1, -R137 ;  /* 0x0000000106067824 */ /* 0x000fca00078e0a89 */
[----:B------:R-:W-:-:S13]  /*2c80*/  ISETP.GT.AND P2, PT, R6, -0x1, PT ;  /* 0xffffffff0600780c */ /* 0x000fda0003f44270 */
[----:B------:R-:W-:Y:S05]  /*2c90*/  @P2 BRA `(.L_x_989) ;  /* 0x0000000000202947 */ /* 0x000fea0003800000 */
[----:B------:R-:W-:Y:S01]  /*2ca0*/  UISETP.NE.AND UP2, UPT, UR7, 0x1, UPT ;  /* 0x000000010700788c */ /* 0x000fe2000bf45270 */
[----:B------:R-:W-:-:S05]  /*2cb0*/  LOP3.LUT R6, RZ, R6, RZ, 0x33, !PT ;  /* 0x00000006ff067212 */ /* 0x000fca00078e33ff */
[----:B------:R-:W-:-:S05]  /*2cc0*/  PLOP3.LUT P2, PT, PT, PT, UP2, 0x80, 0x0 ;  /* 0x000000000000781c */ /* 0x000fca0003f4f028 */
[----:B------:R-:W-:-:S08]  /*2cd0*/  @UP2 ULDC.64 UR10, c[0x0][0x9e8] ;  /* 0x00027a00000a2ab9 */ /* 0x000fd00000000a00 */
[----:B------:R-:W-:-:S05]  /*2ce0*/  @P2 IMAD.HI.U32 R3, R6, UR10, RZ ;  /* 0x0000000a06032c27 */ /* 0x000fca000f8e00ff */
[----:B------:R-:W-:-:S04]  /*2cf0*/  @P2 SHF.R.U32.HI R6, RZ, UR11, R3 ;  /* 0x0000000bff062c19 */ /* 0x000fc80008011603 */
[----:B------:R-:W-:Y:S01]  /*2d00*/  LOP3.LUT R6, RZ, R6, RZ, 0x33, !PT ;  /* 0x00000006ff067212 */ /* 0x000fe200078e33ff */
[----:B------:R-:W-:Y:S06]  /*2d10*/  BRA `(.L_x_990) ;  /* 0x0000000000147947 */ /* 0x000fec0003800000 */
.L_x_989:
[----:B------:R-:W-:-:S06]  /*2d20*/  UISETP.NE.AND UP2, UPT, UR7, 0x1, UPT ;  /* 0x000000010700788c */ /* 0x000fcc000bf45270 */
[----:B------:R-:W-:-:S05]  /*2d30*/  PLOP3.LUT P2, PT, PT, PT, UP2, 0x80, 0x0 ;  /* 0x000000000000781c */ /* 0x000fca0003f4f028 */
[----:B------:R-:W-:-:S08]  /*2d40*/  @UP2 ULDC.64 UR10, c[0x0][0x9e8] ;  /* 0x00027a00000a2ab9 */ /* 0x000fd00000000a00 */
[----:B------:R-:W-:-:S05]  /*2d50*/  @P2 IMAD.HI.U32 R3, R6, UR10, RZ ;  /* 0x0000000a06032c27 */ /* 0x000fca000f8e00ff */
[----:B------:R-:W-:-:S07]  /*2d60*/  @P2 SHF.R.U32.HI R6, RZ, UR11, R3 ;  /* 0x0000000bff062c19 */ /* 0x000fce0008011603 */
.L_x_990:
[----:B------:R-:W-:Y:S05]  /*2d70*/  BSYNC B0 ;  /* 0x0000000000007941 */ /* 0x000fea0003800000 */
.L_x_988:
[----:B------:R-:W-:-:S04]  /*2d80*/  IMAD R3, R6, UR7, -R79 ;  /* 0x0000000706037c24 */ /* 0x000fc8000f8e0a4f */
[----:B------:R-:W-:-:S05]  /*2d90*/  IMAD R3, R16, -0x2, R3 ;  /* 0xfffffffe10037824 */ /* 0x000fca00078e0203 */
[----:B------:R-:W-:Y:S02]  /*2da0*/  VIMNMX R38, R38, R3, !PT ;  /* 0x0000000326267248 */ /* 0x000fe40007fe0100 */
[----:B------:R-:W-:-:S07]  /*2db0*/  VIADDMNMX R37, R3, UR7, R37, PT ;  /* 0x0000000703257c46 */ /* 0x000fce000b800125 */
.L_x_987:
[C---:B------:R-:W-:Y:S01]  /*2dc0*/  ISETP.GE.AND P2, PT, R71.reuse, 0x2, PT ;  /* 0x000000024700780c */ /* 0x040fe20003f46270 */
[----:B------:R-:W1:Y:S01]  /*2dd0*/  SHFL.IDX PT, R5, R5, 0x1, 0x1c1f ;  /* 0x003c1f0005057f89 */ /* 0x000e6200000e0000 */
[C---:B------:R-:W-:Y:S02]  /*2de0*/  ISETP.GE.AND P5, PT, R71.reuse, 0xa, PT ;  /* 0x0000000a4700780c */ /* 0x040fe40003fa6270 */
[----:B------:R-:W-:Y:S02]  /*2df0*/  ISETP.GT.AND P3, PT, R38, 0x1, !P2 ;  /* 0x000000012600780c */ /* 0x000fe40005764270 */
[----:B------:R-:W-:Y:S02]  /*2e00*/  ISETP.GE.AND P4, PT, R71, 0x9, PT ;  /* 0x000000094700780c */ /* 0x000fe40003f86270 */
[----:B------:R-:W-:Y:S02]  /*2e10*/  ISETP.LT.OR P3, PT, R37, 0x2, P3 ;  /* 0x000000022500780c */ /* 0x000fe40001f61670 */
[----:B------:R-:W-:-:S02]  /*2e20*/  P2R R87, PR, RZ, 0x10 ;  /* 0x00000010ff577803 */ /* 0x000fc40000000000 */
[----:B------:R-:W-:Y:S02]  /*2e30*/  FSEL R98, R8, -INF , !P3 ;  /* 0xff80000008627808 */ /* 0x000fe40005800000 */
[C---:B------:R-:W-:Y:S02]  /*2e40*/  ISETP.GT.AND P3, PT, R38.reuse, 0x9, !P5 ;  /* 0x000000092600780c */ /* 0x040fe40006f64270 */
[----:B------:R-:W-:Y:S02]  /*2e50*/  P2R R99, PR, RZ, 0x20 ;  /* 0x00000020ff637803 */ /* 0x000fe40000000000 */
[----:B------:R-:W-:Y:S02]  /*2e60*/  ISETP.LT.OR P3, PT, R37, 0xa, P3 ;  /* 0x0000000a2500780c */ /* 0x000fe40001f61670 */
[----:B------:R-:W-:Y:S02]  /*2e70*/  ISETP.GT.AND P4, PT, R38, 0x8, !P4 ;  /* 0x000000082600780c */ /* 0x000fe40006784270 */
[----:B------:R-:W-:-:S02]  /*2e80*/  ISETP.GE.AND P5, PT, R71, 0x11, PT ;  /* 0x000000114700780c */ /* 0x000fc40003fa6270 */
[----:B------:R-:W-:Y:S02]  /*2e90*/  FSEL R90, R90, -INF , !P3 ;  /* 0xff8000005a5a7808 */ /* 0x000fe40005800000 */
[----:B------:R-:W-:Y:S02]  /*2ea0*/  ISETP.LT.OR P4, PT, R37, 0x9, P4 ;  /* 0x000000092500780c */ /* 0x000fe40002781670 */
[----:B------:R-:W-:Y:S02]  /*2eb0*/  ISETP.GT.AND P3, PT, R38, 0x10, !P5 ;  /* 0x000000102600780c */ /* 0x000fe40006f64270 */
[----:B------:R-:W-:Y:S02]  /*2ec0*/  FSEL R100, R89, -INF , !P4 ;  /* 0xff80000059647808 */ /* 0x000fe40006000000 */
[----:B------:R-:W-:Y:S02]  /*2ed0*/  ISETP.LT.OR P3, PT, R37, 0x11, P3 ;  /* 0x000000112500780c */ /* 0x000fe40001f61670 */
[----:B------:R-:W-:-:S02]  /*2ee0*/  ISETP.GE.AND P4, PT, R71, 0x12, PT ;  /* 0x000000124700780c */ /* 0x000fc40003f86270 */
[----:B------:R-:W-:Y:S02]  /*2ef0*/  FSEL R102, R91, -INF , !P3 ;  /* 0xff8000005b667808 */ /* 0x000fe40005800000 */
[----:B------:R-:W-:Y:S02]  /*2f00*/  ISETP.GT.AND P3, PT, R38, 0x11, !P4 ;  /* 0x000000112600780c */ /* 0x000fe40006764270 */
[----:B------:R-:W-:Y:S02]  /*2f10*/  P2R R91, PR, RZ, 0x10 ;  /* 0x00000010ff5b7803 */ /* 0x000fe40000000000 */
[----:B------:R-:W-:Y:S02]  /*2f20*/  ISETP.LT.OR P3, PT, R37, 0x12, P3 ;  /* 0x000000122500780c */ /* 0x000fe40001f61670 */
[----:B------:R-:W-:Y:S02]  /*2f30*/  ISETP.GE.AND P4, PT, R71, 0x19, PT ;  /* 0x000000194700780c */ /* 0x000fe40003f86270 */
[----:B------:R-:W-:-:S02]  /*2f40*/  FSEL R92, R92, -INF , !P3 ;  /* 0xff8000005c5c7808 */ /* 0x000fc40005800000 */
[C---:B------:R-:W-:Y:S02]  /*2f50*/  ISETP.GT.AND P3, PT, R38.reuse, 0x18, !P4 ;  /* 0x000000182600780c */ /* 0x040fe40006764270 */
[----:B------:R-:W-:Y:S02]  /*2f60*/  P2R R101, PR, RZ, 0x10 ;  /* 0x00000010ff657803 */ /* 0x000fe40000000000 */
[----:B------:R-:W-:Y:S02]  /*2f70*/  ISETP.LT.OR P3, PT, R37, 0x19, P3 ;  /* 0x000000192500780c */ /* 0x000fe40001f61670 */
[----:B------:R-:W-:Y:S02]  /*2f80*/  ISETP.GE.AND P4, PT, R71, 0x1a, PT ;  /* 0x0000001a4700780c */ /* 0x000fe40003f86270 */
[----:B------:R-:W-:Y:S02]  /*2f90*/  FSEL R73, R93, -INF , !P3 ;  /* 0xff8000005d497808 */ /* 0x000fe40005800000 */
[----:B------:R-:W-:-:S02]  /*2fa0*/  ISETP.GT.AND P3, PT, R38, 0x19, !P4 ;  /* 0x000000192600780c */ /* 0x000fc40006764270 */
[----:B------:R-:W-:Y:S02]  /*2fb0*/  P2R R93, PR, RZ, 0x10 ;  /* 0x00000010ff5d7803 */ /* 0x000fe40000000000 */
[----:B------:R-:W-:Y:S02]  /*2fc0*/  ISETP.LT.OR P3, PT, R37, 0x1a, P3 ;  /* 0x0000001a2500780c */ /* 0x000fe40001f61670 */
[----:B------:R-:W-:Y:S02]  /*2fd0*/  ISETP.GE.AND P4, PT, R71, 0x21, PT ;  /* 0x000000214700780c */ /* 0x000fe40003f86270 */
[----:B0-----:R-:W-:Y:S02]  /*2fe0*/  FSEL R72, R94, -INF , !P3 ;  /* 0xff8000005e487808 */ /* 0x001fe40005800000 */
[----:B------:R-:W-:Y:S02]  /*2ff0*/  ISETP.GT.AND P3, PT, R38, 0x20, !P4 ;  /* 0x000000202600780c */ /* 0x000fe40006764270 */
[----:B------:R-:W-:-:S02]  /*3000*/  P2R R94, PR, RZ, 0x10 ;  /* 0x00000010ff5e7803 */ /* 0x000fc40000000000 */
[----:B------:R-:W-:Y:S02]  /*3010*/  ISETP.LT.OR P3, PT, R37, 0x21, P3 ;  /* 0x000000212500780c */ /* 0x000fe40001f61670 */
[----:B------:R-:W-:Y:S02]  /*3020*/  ISETP.GE.AND P4, PT, R71, 0x22, PT ;  /* 0x000000224700780c */ /* 0x000fe40003f86270 */
[----:B------:R-:W-:Y:S02]  /*3030*/  FSEL R44, R40, -INF , !P3 ;  /* 0xff800000282c7808 */ /* 0x000fe40005800000 */
[----:B------:R-:W-:Y:S02]  /*3040*/  ISETP.GT.AND P3, PT, R38, 0x21, !P4 ;  /* 0x000000212600780c */ /* 0x000fe40006764270 */
[----:B------:R-:W-:Y:S02]  /*3050*/  P2R R103, PR, RZ, 0x10 ;  /* 0x00000010ff677803 */ /* 0x000fe40000000000 */
[----:B------:R-:W-:-:S02]  /*3060*/  ISETP.LT.OR P3, PT, R37, 0x22, P3 ;  /* 0x000000222500780c */ /* 0x000fc40001f61670 */
[----:B------:R-:W-:Y:S02]  /*3070*/  ISETP.GE.AND P4, PT, R71, 0x29, PT ;  /* 0x000000294700780c */ /* 0x000fe40003f86270 */
[----:B------:R-:W-:Y:S02]  /*3080*/  FSEL R70, R41, -INF , !P3 ;  /* 0xff80000029467808 */ /* 0x000fe40005800000 */
[----:B------:R-:W-:Y:S02]  /*3090*/  ISETP.GT.AND P3, PT, R38, 0x28, !P4 ;  /* 0x000000282600780c */ /* 0x000fe40006764270 */
[----:B------:R-:W-:Y:S02]  /*30a0*/  P2R R41, PR, RZ, 0x10 ;  /* 0x00000010ff297803 */ /* 0x000fe40000000000 */
        /* <DEDUP_REMOVED lines=8> */
[----:B------:R-:W-:Y:S02]  /*3130*/  ISETP.GT.AND P3, PT, R38, 0x30, !P4 ;  /* 0x000000302600780c */ /* 0x000fe40006764270 */
        /* <DEDUP_REMOVED lines=8> */
[----:B------:R-:W-:Y:S02]  /*31c0*/  FSEL R65, R43, -INF , !P3 ;  /* 0xff8000002b417808 */ /* 0x000fe40005800000 */
        /* <DEDUP_REMOVED lines=68> */
[----:B------:R-:W-:Y:S02]  /*3610*/  P2R R89, PR, RZ, 0x20 ;  /* 0x00000020ff597803 */ /* 0x000fe40000000000 */
[----:B------:R-:W-:Y:S02]  /*3620*/  FSEL R8, R77, -INF , !P3 ;  /* 0xff8000004d087808 */ /* 0x000fe40005800000 */
[----:B------:R-:W-:Y:S02]  /*3630*/  ISETP.GE.AND P3, PT, R71, 0x71, PT ;  /* 0x000000714700780c */ /* 0x000fe40003f66270 */
[----:B-1----:R-:W-:Y:S02]  /*3640*/  VIADDMNMX R67, R5, R83, R82, PT ;  /* 0x0000005305437246 */ /* 0x002fe40003800152 */
[----:B------:R-:W-:-:S04]  /*3650*/  ISETP.GT.AND P4, PT, R38, 0x70, !P3 ;  /* 0x000000702600780c */ /* 0x000fc80005f84270 */
[----:B------:R-:W-:-:S04]  /*3660*/  ISETP.LT.OR P4, PT, R37, 0x71, P4 ;  /* 0x000000712500780c */ /* 0x000fc80002781670 */
[----:B------:R-:W-:Y:S02]  /*3670*/  FSEL R7, R80, -INF , !P4 ;  /* 0xff80000050077808 */ /* 0x000fe40006000000 */
[----:B------:R-:W-:-:S04]  /*3680*/  ISETP.GE.AND P4, PT, R71, 0x72, PT ;  /* 0x000000724700780c */ /* 0x000fc80003f86270 */
        /* <DEDUP_REMOVED lines=8> */
[----:B------:R-:W-:Y:S02]  /*3710*/  P2R R40, PR, RZ, 0x40 ;  /* 0x00000040ff287803 */ /* 0x000fe40000000000 */
[----:B------:R-:W-:-:S04]  /*3720*/  ISETP.GT.AND P6, PT, R38, RZ, !P6 ;  /* 0x000000ff2600720c */ /* 0x000fc800077c4270 */
[----:B------:R-:W-:-:S04]  /*3730*/  ISETP.LT.OR P6, PT, R37, 0x1, P6 ;  /* 0x000000012500780c */ /* 0x000fc800037c1670 */
[----:B------:R-:W-:Y:S02]  /*3740*/  FSEL R76, R4, -INF , !P6 ;  /* 0xff800000044c7808 */ /* 0x000fe40007000000 */
[----:B------:R-:W-:Y:S01]  /*3750*/  ISETP.GE.AND P6, PT, R71, 0x7a, PT ;  /* 0x0000007a4700780c */ /* 0x000fe20003fc6270 */
[----:B------:R-:W-:-:S03]  /*3760*/  IMAD.IADD R71, R86, 0x1, R5 ;  /* 0x0000000156477824 */ /* 0x000fc600078e0205 */
[----:B------:R-:W-:Y:S02]  /*3770*/  P2R R77, PR, RZ, 0x40 ;  /* 0x00000040ff4d7803 */ /* 0x000fe40000000000 */
[----:B------:R-:W-:-:S04]  /*3780*/  ISETP.GT.AND P6, PT, R38, 0x79, !P6 ;  /* 0x000000792600780c */ /* 0x000fc800077c4270 */
[----:B------:R-:W-:-:S04]  /*3790*/  ISETP.LT.OR P6, PT, R37, 0x7a, P6 ;  /* 0x0000007a2500780c */ /* 0x000fc800037c1670 */
[----:B------:R-:W-:Y:S02]  /*37a0*/  FSEL R4, R85, -INF , !P6 ;  /* 0xff80000055047808 */ /* 0x000fe40007000000 */
[----:B------:R-:W-:-:S13]  /*37b0*/  PLOP3.LUT P6, PT, PT, PT, UP1, 0x40, 0x0 ;  /* 0x000000000000781c */ /* 0x000fda0003fce818 */
[----:B------:R-:W-:Y:S05]  /*37c0*/  @P6 BRA `(.L_x_991) ;  /* 0x0000000000646947 */ /* 0x000fea0003800000 */
        /* <DEDUP_REMOVED lines=9> */
[----:B------:R-:W-:Y:S01]  /*3860*/  @P6 IMAD.HI.U32 R5, R38, UR10, RZ ;  /* 0x0000000a26056c27 */ /* 0x000fe2000f8e00ff */
[----:B------:R-:W-:-:S13]  /*3870*/  PLOP3.LUT P6, PT, PT, PT, UP2, 0x80, 0x0 ;  /* 0x000000000000781c */ /* 0x000fda0003fcf028 */
[----:B------:R-:W-:-:S04]  /*3880*/  @P6 SHF.R.U32.HI R38, RZ, UR11, R5 ;  /* 0x0000000bff266c19 */ /* 0x000fc80008011605 */
[----:B------:R-:W-:Y:S01]  /*3890*/  LOP3.LUT R38, RZ, R38, RZ, 0x33, !PT ;  /* 0x00000026ff267212 */ /* 0x000fe200078e33ff */
[----:B------:R-:W-:Y:S06]  /*38a0*/  BRA `(.L_x_994) ;  /* 0x0000000000187947 */ /* 0x000fec0003800000 */
.L_x_993:
[----:B------:R-:W-:-:S06]  /*38b0*/  UISETP.NE.AND UP2, UPT, UR7, 0x1, UPT ;  /* 0x000000010700788c */ /* 0x000fcc000bf45270 */
[----:B------:R-:W-:-:S05]  /*38c0*/  PLOP3.LUT P6, PT, PT, PT, UP2, 0x80, 0x0 ;  /* 0x000000000000781c */ /* 0x000fca0003fcf028 */
[----:B------:R-:W-:-:S08]  /*38d0*/  @UP2 ULDC.64 UR10, c[0x0][0x9e8] ;  /* 0x00027a00000a2ab9 */ /* 0x000fd00000000a00 */
[----:B------:R-:W-:Y:S01]  /*38e0*/  @P6 IMAD.HI.U32 R5, R38, UR10, RZ ;  /* 0x0000000a26056c27 */ /* 0x000fe2000f8e00ff */
[----:B------:R-:W-:-:S13]  /*38f0*/  PLOP3.LUT P6, PT, PT, PT, UP2, 0x80, 0x0 ;  /* 0x000000000000781c */ /* 0x000fda0003fcf028 */
[----:B------:R-:W-:-:S07]  /*3900*/  @P6 SHF.R.U32.HI R38, RZ, UR11, R5 ;  /* 0x0000000bff266c19 */ /* 0x000fce0008011605 */
.L_x_994:
[----:B------:R-:W-:Y:S05]  /*3910*/  BSYNC B0 ;  /* 0x0000000000007941 */ /* 0x000fea0003800000 */
.L_x_992:
[----:B------:R-:W-:-:S04]  /*3920*/  IMAD R5, R38, UR7, -R79 ;  /* 0x0000000726057c24 */ /* 0x000fc8000f8e0a4f */
[----:B------:R-:W-:-:S05]  /*3930*/  IMAD R38, R16, -0x2, R5 ;  /* 0xfffffffe10267824 */ /* 0x000fca00078e0205 */
[----:B------:R-:W-:Y:S02]  /*3940*/  VIMNMX R71, R71, R38, !PT ;  /* 0x0000002647477248 */ /* 0x000fe40007fe0100 */
[----:B------:R-:W-:-:S07]  /*3950*/  VIADDMNMX R67, R38, UR7, R67, PT ;  /* 0x0000000726437c46 */ /* 0x000fce000b800143 */
.L_x_991:
[----:B------:R-:W-:Y:S01]  /*3960*/  ISETP.GT.AND P2, PT, R71, 0x1, !P2 ;  /* 0x000000014700780c */ /* 0x000fe20005744270 */
[----:B------:R-:W-:Y:S01]  /*3970*/  ULDC UR30, c[0x0][0x988] ;  /* 0x00026200001e7ab9 */ /* 0x000fe20000000800 */
[----:B------:R-:W-:Y:S01]  /*3980*/  ISETP.NE.AND P6, PT, R89, RZ, PT ;  /* 0x000000ff5900720c */ /* 0x000fe20003fc5270 */
[----:B------:R-:W-:Y:S01]  /*3990*/  @UP0 ULDC UR10, c[0x0][0x44c] ;  /* 0x00011300000a0ab9 */ /* 0x000fe20000000800 */
[----:B------:R-:W-:Y:S01]  /*39a0*/  ISETP.LT.OR P2, PT, R67, 0x2, P2 ;  /* 0x000000024300780c */ /* 0x000fe20001741670 */
[----:B------:R-:W-:Y:S01]  /*39b0*/  UIMAD.WIDE.U32 UR10, UR43, UR10, URZ ;  /* 0x0000000a2b0a72a5 */ /* 0x000fe2000f8e003f */
[----:B------:R-:W-:Y:S01]  /*39c0*/  FMNMX.FTZ R5, R76, R98, !PT ;  /* 0x000000624c057209 */ /* 0x000fe20007810000 */
[----:B------:R-:W-:Y:S01]  /*39d0*/  @UP0 ULDC UR15, c[0x0][0x450] ;  /* 0x00011400000f0ab9 */ /* 0x000fe20000000800 */
[----:B------:R-:W-:Y:S01]  /*39e0*/  FSEL R10, R10, -INF , !P2 ;  /* 0xff8000000a0a7808 */ /* 0x000fe20005000000 */
[----:B------:R-:W-:Y:S01]  /*39f0*/  UMOV UR14, UR43 ;  /* 0x0000002b000e7c82 */ /* 0x000fe20008000000 */
[----:B------:R-:W-:Y:S01]  /*3a00*/  ISETP.NE.AND P2, PT, R87, RZ, PT ;  /* 0x000000ff5700720c */ /* 0x000fe20003f45270 */
[----:B------:R-:W-:Y:S01]  /*3a10*/  @UP0 USHF.R.U32.HI UR14, URZ, UR15, UR11 ;  /* 0x0000000f3f0e0299 */ /* 0x000fe2000801160b */
[----:B------:R-:W-:-:S02]  /*3a20*/  FMNMX.FTZ R5, R100, R5, !PT ;  /* 0x0000000564057209 */ /* 0x000fc40007810000 */
[----:B------:R-:W-:Y:S01]  /*3a30*/  ISETP.GT.AND P2, PT, R71, 0x8, !P2 ;  /* 0x000000084700780c */ /* 0x000fe20005744270 */
[----:B------:R-:W-:Y:S01]  /*3a40*/  UIADD3 UR51, UR51, UR14, URZ ;  /* 0x0000000e33337290 */ /* 0x000fe2000fffe03f */
[----:B------:R-:W-:Y:S02]  /*3a50*/  FMNMX.FTZ R5, R90, R5, !PT ;  /* 0x000000055a057209 */ /* 0x000fe40007810000 */
[----:B------:R-:W-:Y:S01]  /*3a60*/  ISETP.LT.OR P2, PT, R67, 0x9, P2 ;  /* 0x000000094300780c */ /* 0x000fe20001741670 */
[----:B------:R-:W-:Y:S01]  /*3a70*/  UIADD3 UR6, UR51, UR6, URZ ;  /* 0x0000000633067290 */ /* 0x000fe2000fffe03f */
[----:B------:R-:W-:Y:S02]  /*3a80*/  FMNMX.FTZ R5, R102, R5, !PT ;  /* 0x0000000566057209 */ /* 0x000fe40007810000 */
[----:B------:R-:W-:Y:S02]  /*3a90*/  FSEL R11, R11, -INF , !P2 ;  /* 0xff8000000b0b7808 */ /* 0x000fe40005000000 */
[----:B------:R-:W-:-:S02]  /*3aa0*/  ISETP.NE.AND P2, PT, R99, RZ, PT ;  /* 0x000000ff6300720c */ /* 0x000fc40003f45270 */
[C---:B------:R-:W-:Y:S02]  /*3ab0*/  ISETP.GT.AND P3, PT, R71.reuse, 0x70, !P3 ;  /* 0x000000704700780c */ /* 0x040fe40005f64270 */
[C---:B------:R-:W-:Y:S02]  /*3ac0*/  ISETP.GT.AND P2, PT, R71.reuse, 0x9, !P2 ;  /* 0x000000094700780c */ /* 0x040fe40005744270 */
[----:B------:R-:W-:Y:S02]  /*3ad0*/  ISETP.GT.AND P4, PT, R71, 0x71, !P4 ;  /* 0x000000714700780c */ /* 0x000fe40006784270 */
[C---:B------:R-:W-:Y:S02]  /*3ae0*/  ISETP.LT.OR P2, PT, R67.reuse, 0xa, P2 ;  /* 0x0000000a4300780c */ /* 0x040fe40001741670 */
[----:B------:R-:W-:Y:S02]  /*3af0*/  ISETP.LT.OR P3, PT, R67, 0x71, P3 ;  /* 0x000000714300780c */ /* 0x000fe40001f61670 */
[----:B------:R-:W-:-:S02]  /*3b00*/  FSEL R12, R12, -INF , !P2 ;  /* 0xff8000000c0c7808 */ /* 0x000fc40005000000 */
[----:B------:R-:W-:Y:S02]  /*3b10*/  ISETP.GT.AND P2, PT, R71, 0x10, !P6 ;  /* 0x000000104700780c */ /* 0x000fe40007744270 */
[----:B------:R-:W-:Y:S02]  /*3b20*/  ISETP.NE.AND P6, PT, R104, RZ, PT ;  /* 0x000000ff6800720c */ /* 0x000fe40003fc5270 */
[----:B------:R-:W-:Y:S02]  /*3b30*/  ISETP.LT.OR P2, PT, R67, 0x11, P2 ;  /* 0x000000114300780c */ /* 0x000fe40001741670 */
[----:B------:R-:W-:Y:S02]  /*3b40*/  ISETP.GT.AND P5, PT, R71, 0x78, !P5 ;  /* 0x000000784700780c */ /* 0x000fe40006fa4270 */
[----:B------:R-:W-:Y:S02]  /*3b50*/  FSEL R13, R13, -INF , !P2 ;  /* 0xff8000000d0d7808 */ /* 0x000fe40005000000 */
[----:B------:R-:W-:-:S02]  /*3b60*/  ISETP.NE.AND P2, PT, R91, RZ, PT ;  /* 0x000000ff5b00720c */ /* 0x000fc40003f45270 */
[----:B------:R-:W-:Y:S02]  /*3b70*/  ISETP.LT.OR P4, PT, R67, 0x72, P4 ;  /* 0x000000724300780c */ /* 0x000fe40002781670 */
[----:B------:R-:W-:Y:S02]  /*3b80*/  ISETP.GT.AND P2, PT, R71, 0x11, !P2 ;  /* 0x000000114700780c */ /* 0x000fe40005744270 */
[----:B------:R-:W-:Y:S02]  /*3b90*/  FSEL R48, R48, -INF , !P3 ;  /* 0xff80000030307808 */ /* 0x000fe40005800000 */
[C---:B------:R-:W-:Y:S02]  /*3ba0*/  ISETP.LT.OR P2, PT, R67.reuse, 0x12, P2 ;  /* 0x000000124300780c */ /* 0x040fe40001741670 */
[----:B------:R-:W-:Y:S02]  /*3bb0*/  ISETP.LT.OR P5, PT, R67, 0x79, P5 ;  /* 0x000000794300780c */ /* 0x000fe40002fa1670 */
[----:B------:R-:W-:-:S02]  /*3bc0*/  FSEL R14, R14, -INF , !P2 ;  /* 0xff8000000e0e7808 */ /* 0x000fc40005000000 */
[----:B------:R-:W-:Y:S02]  /*3bd0*/  ISETP.NE.AND P2, PT, R101, RZ, PT ;  /* 0x000000ff6500720c */ /* 0x000fe40003f45270 */
[----:B------:R-:W-:Y:S02]  /*3be0*/  FSEL R47, R47, -INF , !P4 ;  /* 0xff8000002f2f7808 */ /* 0x000fe40006000000 */
[----:B------:R-:W-:Y:S02]  /*3bf0*/  ISETP.GT.AND P2, PT, R71, 0x18, !P2 ;  /* 0x000000184700780c */ /* 0x000fe40005744270 */
[----:B------:R-:W-:Y:S02]  /*3c00*/  FSEL R49, R49, -INF , !P5 ;  /* 0xff80000031317808 */ /* 0x000fe40006800000 */
[----:B------:R-:W-:-:S04]  /*3c10*/  ISETP.LT.OR P2, PT, R67, 0x19, P2 ;  /* 0x000000194300780c */ /* 0x000fc80001741670 */
[----:B------:R-:W-:Y:S02]  /*3c20*/  FSEL R15, R15, -INF , !P2 ;  /* 0xff8000000f0f7808 */ /* 0x000fe40005000000 */
[----:B------:R-:W-:-:S04]  /*3c30*/  ISETP.NE.AND P2, PT, R93, RZ, PT ;  /* 0x000000ff5d00720c */ /* 0x000fc80003f45270 */
[----:B------:R-:W-:-:S04]  /*3c40*/  ISETP.GT.AND P2, PT, R71, 0x19, !P2 ;  /* 0x000000194700780c */ /* 0x000fc80005744270 */
        /* <DEDUP_REMOVED lines=22> */
[----:B------:R-:W-:Y:S02]  /*3db0*/  ISETP.NE.AND P2, PT, R42, RZ, PT ;  /* 0x000000ff2a00720c */ /* 0x000fe40003f45270 */
[----:B------:R-:W-:Y:S02]  /*3dc0*/  FMNMX.FTZ R42, R92, R5, !PT ;  /* 0x000000055c2a7209 */ /* 0x000fe40007810000 */
[----:B------:R-:W-:Y:S02]  /*3dd0*/  ISETP.GT.AND P2, PT, R71, 0x31, !P2 ;  /* 0x000000314700780c */ /* 0x000fe40005744270 */
[----:B------:R-:W-:Y:S02]  /*3de0*/  FMNMX.FTZ R5, R73, R42, !PT ;  /* 0x0000002a49057209 */ /* 0x000fe40007810000 */
[----:B------:R-:W-:-:S02]  /*3df0*/  ISETP.LT.OR P2, PT, R67, 0x32, P2 ;  /* 0x000000324300780c */ /* 0x000fc40001741670 */
[----:B------:R-:W-:Y:S02]  /*3e00*/  FMNMX.FTZ R5, R72, R5, !PT ;  /* 0x0000000548057209 */ /* 0x000fe40007810000 */
[----:B------:R-:W-:Y:S02]  /*3e10*/  FSEL R28, R28, -INF , !P2 ;  /* 0xff8000001c1c7808 */ /* 0x000fe40005000000 */
[----:B------:R-:W-:Y:S02]  /*3e20*/  ISETP.NE.AND P2, PT, R43, RZ, PT ;  /* 0x000000ff2b00720c */ /* 0x000fe40003f45270 */
[----:B------:R-:W-:Y:S02]  /*3e30*/  FMNMX.FTZ R5, R44, R5, !PT ;  /* 0x000000052c057209 */ /* 0x000fe40007810000 */
[----:B------:R-:W-:Y:S02]  /*3e40*/  ISETP.GT.AND P2, PT, R71, 0x38, !P2 ;  /* 0x000000384700780c */ /* 0x000fe40005744270 */
[----:B------:R-:W-:-:S02]  /*3e50*/  FMNMX.FTZ R42, R70, R5, !PT ;  /* 0x00000005462a7209 */ /* 0x000fc40007810000 */
[----:B------:R-:W-:Y:S02]  /*3e60*/  ISETP.LT.OR P2, PT, R67, 0x39, P2 ;  /* 0x000000394300780c */ /* 0x000fe40001741670 */
[----:B------:R-:W-:Y:S02]  /*3e70*/  FMNMX.FTZ R5, R69, R42, !PT ;  /* 0x0000002a45057209 */ /* 0x000fe40007810000 */
[----:B------:R-:W-:Y:S02]  /*3e80*/  FSEL R29, R29, -INF , !P2 ;  /* 0xff8000001d1d7808 */ /* 0x000fe40005000000 */
        /* <DEDUP_REMOVED lines=12> */
[----:B------:R-:W-:Y:S02]  /*3f50*/  ISETP.NE.AND P2, PT, R106, RZ, PT ;  /* 0x000000ff6a00720c */ /* 0x000fe40003f45270 */
[----:B------:R-:W-:Y:S02]  /*3f60*/  FMNMX.FTZ R42, R61, R42, !PT ;  /* 0x0000002a3d2a7209 */ /* 0x000fe40007810000 */
[----:B------:R-:W-:-:S02]  /*3f70*/  ISETP.GT.AND P2, PT, R71, 0x41, !P2 ;  /* 0x000000414700780c */ /* 0x000fc40005744270 */
[----:B------:R-:W-:Y:S02]  /*3f80*/  FMNMX.FTZ R5, R59, R42, !PT ;  /* 0x0000002a3b057209 */ /* 0x000fe40007810000 */
[----:B------:R-:W-:Y:S02]  /*3f90*/  ISETP.LT.OR P2, PT, R67, 0x42, P2 ;  /* 0x000000424300780c */ /* 0x000fe40001741670 */
[----:B------:R-:W-:Y:S02]  /*3fa0*/  FMNMX.FTZ R42, R58, R5, !PT ;  /* 0x000000053a2a7209 */ /* 0x000fe40007810000 */
[----:B------:R-:W-:Y:S02]  /*3fb0*/  FSEL R32, R32, -INF , !P2 ;  /* 0xff80000020207808 */ /* 0x000fe40005000000 */
[----:B------:R-:W-:Y:S02]  /*3fc0*/  ISETP.NE.AND P2, PT, R107, RZ, PT ;  /* 0x000000ff6b00720c */ /* 0x000fe40003f45270 */
[----:B------:R-:W-:-:S02]  /*3fd0*/  FMNMX.FTZ R5, R57, R42, !PT ;  /* 0x0000002a39057209 */ /* 0x000fc40007810000 */
[----:B------:R-:W-:Y:S02]  /*3fe0*/  ISETP.GT.AND P2, PT, R71, 0x48, !P2 ;  /* 0x000000484700780c */ /* 0x000fe40005744270 */
[----:B------:R-:W-:Y:S02]  /*3ff0*/  FMNMX.FTZ R42, R56, R5, !PT ;  /* 0x00000005382a7209 */ /* 0x000fe40007810000 */
[----:B------:R-:W-:Y:S02]  /*4000*/  ISETP.LT.OR P2, PT, R67, 0x49, P2 ;  /* 0x000000494300780c */ /* 0x000fe40001741670 */
[----:B------:R-:W-:Y:S02]  /*4010*/  FMNMX.FTZ R5, R55, R42, !PT ;  /* 0x0000002a37057209 */ /* 0x000fe40007810000 */
[----:B------:R-:W-:Y:S02]  /*4020*/  FSEL R33, R33, -INF , !P2 ;  /* 0xff80000021217808 */ /* 0x000fe40005000000 */
[----:B------:R-:W-:-:S02]  /*4030*/  ISETP.NE.AND P2, PT, R108, RZ, PT ;  /* 0x000000ff6c00720c */ /* 0x000fc40003f45270 */
[----:B------:R-:W-:Y:S02]  /*4040*/  FMNMX.FTZ R42, R54, R5, !PT ;  /* 0x00000005362a7209 */ /* 0x000fe40007810000 */
[----:B------:R-:W-:Y:S02]  /*4050*/  ISETP.GT.AND P2, PT, R71, 0x49, !P2 ;  /* 0x000000494700780c */ /* 0x000fe40005744270 */
[----:B------:R-:W-:Y:S02]  /*4060*/  FMNMX.FTZ R5, R53, R42, !PT ;  /* 0x0000002a35057209 */ /* 0x000fe40007810000 */
[----:B------:R-:W-:Y:S02]  /*4070*/  ISETP.LT.OR P2, PT, R67, 0x4a, P2 ;  /* 0x0000004a4300780c */ /* 0x000fe40001741670 */
[----:B------:R-:W-:Y:S02]  /*4080*/  FMNMX.FTZ R42, R52, R5, !PT ;  /* 0x00000005342a7209 */ /* 0x000fe40007810000 */
[----:B------:R-:W-:-:S02]  /*4090*/  FSEL R34, R34, -INF , !P2 ;  /* 0xff80000022227808 */ /* 0x000fc40005000000 */
[----:B------:R-:W-:Y:S02]  /*40a0*/  FMNMX.FTZ R42, R51, R42, !PT ;  /* 0x0000002a332a7209 */ /* 0x000fe40007810000 */
        /* <DEDUP_REMOVED lines=14> */
[----:B------:R-:W-:Y:S01]  /*4190*/  ISETP.NE.AND P2, PT, R111, RZ, PT ;  /* 0x000000ff6f00720c */ /* 0x000fe20003f45270 */
[----:B------:R-:W0:Y:S01]  /*41a0*/  SHFL.BFLY PT, R5, R42, 0x2, 0x1f ;  /* 0x0c401f002a057f89 */ /* 0x000e2200000e0000 */
[----:B------:R-:W-:Y:S02]  /*41b0*/  ISETP.NE.AND P6, PT, R97, RZ, PT ;  /* 0x000000ff6100720c */ /* 0x000fe40003fc5270 */
[----:B------:R-:W-:-:S04]  /*41c0*/  ISETP.GT.AND P2, PT, R71, 0x58, !P2 ;  /* 0x000000584700780c */ /* 0x000fc80005744270 */
[----:B------:R-:W-:-:S04]  /*41d0*/  ISETP.LT.OR P2, PT, R67, 0x59, P2 ;  /* 0x000000594300780c */ /* 0x000fc80001741670 */
[----:B------:R-:W-:Y:S02]  /*41e0*/  FSEL R37, R95, -INF , !P2 ;  /* 0xff8000005f257808 */ /* 0x000fe40005000000 */
[----:B------:R-:W-:-:S04]  /*41f0*/  ISETP.NE.AND P2, PT, R60, RZ, PT ;  /* 0x000000ff3c00720c */ /* 0x000fc80003f45270 */
[----:B------:R-:W-:-:S04]  /*4200*/  ISETP.GT.AND P2, PT, R71, 0x59, !P2 ;  /* 0x000000594700780c */ /* 0x000fc80005744270 */
[----:B------:R-:W-:Y:S02]  /*4210*/  ISETP.LT.OR P2, PT, R67, 0x5a, P2 ;  /* 0x0000005a4300780c */ /* 0x000fe40001741670 */
[----:B0-----:R-:W-:Y:S02]  /*4220*/  FMNMX.FTZ R43, R42, R5, !PT ;  /* 0x000000052a2b7209 */ /* 0x001fe40007810000 */
[----:B------:R-:W-:Y:S02]  /*4230*/  FSEL R38, R96, -INF , !P2 ;  /* 0xff80000060267808 */ /* 0x000fe40005000000 */
[----:B------:R-:W-:Y:S01]  /*4240*/  ISETP.NE.AND P2, PT, R63, RZ, PT ;  /* 0x000000ff3f00720c */ /* 0x000fe20003f45270 */
[----:B------:R-:W0:Y:S03]  /*4250*/  SHFL.BFLY PT, R60, R43, 0x1, 0x1f ;  /* 0x0c201f002b3c7f89 */ /* 0x000e2600000e0000 */
[----:B------:R-:W-:-:S04]  /*4260*/  ISETP.GT.AND P2, PT, R71, 0x60, !P2 ;  /* 0x000000604700780c */ /* 0x000fc80005744270 */
[----:B------:R-:W-:-:S04]  /*4270*/  ISETP.LT.OR P2, PT, R67, 0x61, P2 ;  /* 0x000000614300780c */ /* 0x000fc80001741670 */
[----:B------:R-:W-:Y:S02]  /*4280*/  FSEL R41, R74, -INF , !P2 ;  /* 0xff8000004a297808 */ /* 0x000fe40005000000 */
[----:B------:R-:W-:-:S04]  /*4290*/  ISETP.NE.AND P2, PT, R112, RZ, PT ;  /* 0x000000ff7000720c */ /* 0x000fc80003f45270 */
[----:B------:R-:W-:-:S04]  /*42a0*/  ISETP.GT.AND P2, PT, R71, 0x61, !P2 ;  /* 0x000000614700780c */ /* 0x000fc80005744270 */
[----:B------:R-:W-:Y:S02]  /*42b0*/  ISETP.LT.OR P2, PT, R67, 0x62, P2 ;  /* 0x000000624300780c */ /* 0x000fe40001741670 */
[----:B0-----:R-:W-:Y:S01]  /*42c0*/  FMNMX.FTZ R5, R43, R60, !PT ;  /* 0x0000003c2b057209 */ /* 0x001fe20007810000 */
[----:B------:R-:W-:Y:S01]  /*42d0*/  IMAD.U32 R60, RZ, RZ, UR30 ;  /* 0x0000001eff3c7e24 */ /* 0x000fe2000f8e00ff */
[----:B------:R-:W-:Y:S02]  /*42e0*/  FSEL R39, R75, -INF , !P2 ;  /* 0xff8000004b277808 */ /* 0x000fe40005000000 */
[----:B------:R-:W-:Y:S01]  /*42f0*/  ISETP.GT.AND P2, PT, R71, 0x68, !P6 ;  /* 0x000000684700780c */ /* 0x000fe20007744270 */
[----:B------:R-:W-:-:S01]  /*4300*/  FFMA.FTZ R45, R5, R60, -8 ;  /* 0xc1000000052d7423 */ /* 0x000fc2000001003c */
[----:B------:R-:W-:Y:S02]  /*4310*/  ISETP.NE.AND P6, PT, R40, RZ, PT ;  /* 0x000000ff2800720c */ /* 0x000fe40003fc5270 */
[----:B------:R-:W-:-:S04]  /*4320*/  ISETP.LT.OR P2, PT, R67, 0x69, P2 ;  /* 0x000000694300780c */ /* 0x000fc80001741670 */
[----:B------:R-:W-:Y:S02]  /*4330*/  FSEL R40, R78, -INF , !P2 ;  /* 0xff8000004e287808 */ /* 0x000fe40005000000 */
[----:B------:R-:W-:-:S04]  /*4340*/  FSETP.NEU.FTZ.AND P2, PT, R5, -INF , PT ;  /* 0xff8000000500780b */ /* 0x000fc80003f5d000 */
[----:B------:R-:W-:Y:S02]  /*4350*/  FSEL R79, R45, RZ, P2 ;  /* 0x000000ff2d4f7208 */ /* 0x000fe40001000000 */
[----:B------:R-:W-:Y:S02]  /*4360*/  ISETP.GT.AND P2, PT, R71, RZ, !P6 ;  /* 0x000000ff4700720c */ /* 0x000fe40007744270 */
[----:B------:R-:W-:Y:S01]  /*4370*/  ISETP.NE.AND P6, PT, R77, RZ, PT ;  /* 0x000000ff4d00720c */ /* 0x000fe20003fc5270 */
[----:B------:R-:W-:-:S01]  /*4380*/  FFMA.FTZ R78, R72, UR30, -R79 ;  /* 0x0000001e484e7c23 */ /* 0x000fc2000801084f */
[----:B------:R-:W-:Y:S01]  /*4390*/  ISETP.LT.OR P2, PT, R67, 0x1, P2 ;  /* 0x000000014300780c */ /* 0x000fe20001741670 */
[----:B------:R-:W-:-:S01]  /*43a0*/  FFMA.FTZ R62, R62, UR30, -R79 ;  /* 0x0000001e3e3e7c23 */ /* 0x000fc2000801084f */
[----:B------:R-:W-:Y:S01]  /*43b0*/  ISETP.GT.AND P6, PT, R71, 0x79, !P6 ;  /* 0x000000794700780c */ /* 0x000fe200077c4270 */
[----:B------:R-:W-:-:S01]  /*43c0*/  FFMA.FTZ R57, R57, UR30, -R79 ;  /* 0x0000001e39397c23 */ /* 0x000fc2000801084f */
[----:B------:R-:W-:Y:S01]  /*43d0*/  FSEL R75, R2, -INF , !P2 ;  /* 0xff800000024b7808 */ /* 0x000fe20005000000 */
[----:B------:R-:W-:-:S01]  /*43e0*/  FFMA.FTZ R2, R76, UR30, -R79 ;  /* 0x0000001e4c027c23 */ /* 0x000fc2000801084f */
[----:B------:R-:W-:Y:S01]  /*43f0*/  ISETP.NE.AND P2, PT, R113, RZ, PT ;  /* 0x000000ff7100720c */ /* 0x000fe20003f45270 */
[----:B------:R-:W-:-:S01]  /*4400*/  FFMA.FTZ R43, R98, UR30, -R79 ;  /* 0x0000001e622b7c23 */ /* 0x000fc2000801084f */
[----:B------:R-:W-:Y:S01]  /*4410*/  FMNMX.FTZ R42, R75, R10, !PT ;  /* 0x0000000a4b2a7209 */ /* 0x000fe20007810000 */
[----:B------:R-:W-:-:S01]  /*4420*/  FFMA.FTZ R60, R100, UR30, -R79 ;  /* 0x0000001e643c7c23 */ /* 0x000fc2000801084f */
[----:B------:R-:W-:Y:S01]  /*4430*/  ISETP.GT.AND P2, PT, R71, 0x69, !P2 ;  /* 0x000000694700780c */ /* 0x000fe20005744270 */
[----:B------:R-:W-:Y:S01]  /*4440*/  MUFU.EX2 R2, R2 ;  /* 0x0000000200027308 */ /* 0x000fe20000000800 */
[----:B------:R-:W-:Y:S01]  /*4450*/  FMNMX.FTZ R45, R11, R42, !PT ;  /* 0x0000002a0b2d7209 */ /* 0x000fe20007810000 */
[--C-:B------:R-:W-:Y:S01]  /*4460*/  FFMA.FTZ R63, R90, UR30, -R79.reuse ;  /* 0x0000001e5a3f7c23 */ /* 0x100fe2000801084f */
[----:B------:R-:W-:Y:S01]  /*4470*/  ISETP.LT.OR P2, PT, R67, 0x6a, P2 ;  /* 0x0000006a4300780c */ /* 0x000fe20001741670 */
[--C-:B------:R-:W-:Y:S01]  /*4480*/  FFMA.FTZ R76, R102, UR30, -R79.reuse ;  /* 0x0000001e664c7c23 */ /* 0x100fe2000801084f */
[----:B------:R-:W-:Y:S01]  /*4490*/  FMNMX.FTZ R74, R12, R45, !PT ;  /* 0x0000002d0c4a7209 */ /* 0x000fe20007810000 */
[--C-:B------:R-:W-:Y:S01]  /*44a0*/  FFMA.FTZ R45, R92, UR30, -R79.reuse ;  /* 0x0000001e5c2d7c23 */ /* 0x100fe2000801084f */
[----:B------:R-:W-:Y:S01]  /*44b0*/  FSEL R46, R46, -INF , !P2 ;  /* 0xff8000002e2e7808 */ /* 0x000fe20005000000 */
        /* <DEDUP_REMOVED lines=8> */
[----:B------:R-:W0:Y:S01]  /*4540*/  MUFU.EX2 R43, R43 ;  /* 0x0000002b002b7308 */ /* 0x000e220000000800 */
[----:B------:R-:W-:Y:S01]  /*4550*/  FMNMX.FTZ R73, R15, R74, !PT ;  /* 0x0000004a0f497209 */ /* 0x000fe20007810000 */
[--C-:B------:R-:W-:Y:S01]  /*4560*/  FFMA.FTZ R54, R54, UR30, -R79.reuse ;  /* 0x0000001e36367c23 */ /* 0x100fe2000801084f */
[----:B------:R-:W-:-:S01]  /*4570*/  FFMA.FTZ R53, R53, UR30, -R79 ;  /* 0x0000001e35357c23 */ /* 0x000fc2000801084f */
[--C-:B------:R-:W-:Y:S01]  /*4580*/  FFMA.FTZ R56, R56, UR30, -R79.reuse ;  /* 0x0000001e38387c23 */ /* 0x100fe2000801084f */
[----:B------:R-:W-:Y:S01]  /*4590*/  FMNMX.FTZ R74, R20, R73, !PT ;  /* 0x00000049144a7209 */ /* 0x000fe20007810000 */
[--C-:B------:R-:W-:Y:S01]  /*45a0*/  FFMA.FTZ R55, R55, UR30, -R79.reuse ;  /* 0x0000001e37377c23 */ /* 0x100fe2000801084f */
[----:B------:R-:W-:-:S01]  /*45b0*/  FFMA.FTZ R52, R52, UR30, -R79 ;  /* 0x0000001e34347c23 */ /* 0x000fc2000801084f */
[----:B------:R-:W1:Y:S01]  /*45c0*/  MUFU.EX2 R60, R60 ;  /* 0x0000003c003c7308 */ /* 0x000e620000000800 */
[----:B------:R-:W-:Y:S01]  /*45d0*/  FMNMX.FTZ R73, R21, R74, !PT ;  /* 0x0000004a15497209 */ /* 0x000fe20007810000 */
[--C-:B------:R-:W-:Y:S01]  /*45e0*/  FFMA.FTZ R74, R70, UR30, -R79.reuse ;  /* 0x0000001e464a7c23 */ /* 0x100fe2000801084f */
[----:B------:R-:W-:-:S01]  /*45f0*/  FFMA.FTZ R3, R3, UR30, -R79 ;  /* 0x0000001e03037c23 */ /* 0x000fc2000801084f */
[----:B------:R-:W-:Y:S01]  /*4600*/  FFMA.FTZ R4, R4, UR30, -R79 ;  /* 0x0000001e04047c23 */ /* 0x000fe2000801084f */
[----:B------:R-:W-:-:S03]  /*4610*/  FMNMX.FTZ R72, R24, R73, !PT ;  /* 0x0000004918487209 */ /* 0x000fc60007810000 */
[----:B------:R2:W-:Y:S01]  /*4620*/  MUFU.EX2 R81, R74 ;  /* 0x0000004a00517308 */ /* 0x0005e20000000800 */
[----:B------:R-:W-:-:S04]  /*4630*/  FMNMX.FTZ R73, R25, R72, !PT ;  /* 0x0000004819497209 */ /* 0x000fc80007810000 */
[----:B------:R-:W-:-:S03]  /*4640*/  FMNMX.FTZ R72, R26, R73, !PT ;  /* 0x000000491a487209 */ /* 0x000fc60007810000 */
[----:B------:R-:W3:Y:S01]  /*4650*/  MUFU.EX2 R63, R63 ;  /* 0x0000003f003f7308 */ /* 0x000ee20000000800 */
[----:B------:R-:W-:Y:S01]  /*4660*/  FMNMX.FTZ R73, R27, R72, !PT ;  /* 0x000000481b497209 */ /* 0x000fe20007810000 */
[--C-:B------:R-:W-:Y:S01]  /*4670*/  FFMA.FTZ R72, R69, UR30, -R79.reuse ;  /* 0x0000001e45487c23 */ /* 0x100fe2000801084f */
[----:B--2---:R-:W-:-:S02]  /*4680*/  FFMA.FTZ R74, R64, UR30, -R79 ;  /* 0x0000001e404a7c23 */ /* 0x004fc4000801084f */
[----:B------:R-:W-:Y:S01]  /*4690*/  FMNMX.FTZ R70, R28, R73, !PT ;  /* 0x000000491c467209 */ /* 0x000fe20007810000 */
[----:B------:R-:W-:-:S02]  /*46a0*/  FFMA.FTZ R73, R68, UR30, -R79 ;  /* 0x0000001e44497c23 */ /* 0x000fc4000801084f */
[----:B------:R-:W2:Y:S01]  /*46b0*/  MUFU.EX2 R42, R76 ;  /* 0x0000004c002a7308 */ /* 0x000ea20000000800 */
[----:B------:R-:W-:-:S04]  /*46c0*/  FMNMX.FTZ R69, R29, R70, !PT ;  /* 0x000000461d457209 */ /* 0x000fc80007810000 */
[----:B------:R-:W-:-:S03]  /*46d0*/  FMNMX.FTZ R70, R30, R69, !PT ;  /* 0x000000451e467209 */ /* 0x000fc60007810000 */
[----:B------:R-:W4:Y:S01]  /*46e0*/  MUFU.EX2 R45, R45 ;  /* 0x0000002d002d7308 */ /* 0x000f220000000800 */
[----:B------:R-:W-:Y:S01]  /*46f0*/  FMNMX.FTZ R69, R31, R70, !PT ;  /* 0x000000461f457209 */ /* 0x000fe20007810000 */
[----:B------:R-:W-:-:S03]  /*4700*/  FFMA.FTZ R70, R66, UR30, -R79 ;  /* 0x0000001e42467c23 */ /* 0x000fc6000801084f */
[----:B------:R-:W-:-:S03]  /*4710*/  FMNMX.FTZ R68, R32, R69, !PT ;  /* 0x0000004520447209 */ /* 0x000fc60007810000 */
[----:B------:R-:W5:Y:S01]  /*4720*/  MUFU.EX2 R77, R77 ;  /* 0x0000004d004d7308 */ /* 0x000f620000000800 */
[----:B------:R-:W-:Y:S01]  /*4730*/  FMNMX.FTZ R69, R33, R68, !PT ;  /* 0x0000004421457209 */ /* 0x000fe20007810000 */
[----:B------:R-:W-:-:S03]  /*4740*/  FFMA.FTZ R68, R65, UR30, -R79 ;  /* 0x0000001e41447c23 */ /* 0x000fc6000801084f */
[----:B------:R-:W-:-:S03]  /*4750*/  FMNMX.FTZ R66, R34, R69, !PT ;  /* 0x0000004522427209 */ /* 0x000fc60007810000 */
[----:B------:R-:W5:Y:S01]  /*4760*/  MUFU.EX2 R78, R78 ;  /* 0x0000004e004e7308 */ /* 0x000f620000000800 */
[----:B------:R-:W-:-:S04]  /*4770*/  FMNMX.FTZ R65, R35, R66, !PT ;  /* 0x0000004223417209 */ /* 0x000fc80007810000 */
[----:B------:R-:W-:-:S03]  /*4780*/  FMNMX.FTZ R66, R36, R65, !PT ;  /* 0x0000004124427209 */ /* 0x000fc60007810000 */
[----:B------:R-:W-:Y:S01]  /*4790*/  MUFU.EX2 R69, R68 ;  /* 0x0000004400457308 */ /* 0x000fe20000000800 */
[----:B------:R-:W-:-:S04]  /*47a0*/  FMNMX.FTZ R65, R37, R66, !PT ;  /* 0x0000004225417209 */ /* 0x000fc80007810000 */
[----:B------:R-:W-:-:S03]  /*47b0*/  FMNMX.FTZ R64, R38, R65, !PT ;  /* 0x0000004126407209 */ /* 0x000fc60007810000 */
[----:B------:R-:W5:Y:S01]  /*47c0*/  MUFU.EX2 R44, R44 ;  /* 0x0000002c002c7308 */ /* 0x000f620000000800 */
[----:B------:R-:W-:-:S04]  /*47d0*/  FMNMX.FTZ R64, R41, R64, !PT ;  /* 0x0000004029407209 */ /* 0x000fc80007810000 */
[----:B------:R-:W-:Y:S01]  /*47e0*/  FMNMX.FTZ R65, R39, R64, !PT ;  /* 0x0000004027417209 */ /* 0x000fe20007810000 */
[----:B------:R-:W-:-:S02]  /*47f0*/  FFMA.FTZ R64, R59, UR30, -R79 ;  /* 0x0000001e3b407c23 */ /* 0x000fc4000801084f */
[----:B------:R-:W-:Y:S01]  /*4800*/  MUFU.EX2 R72, R72 ;  /* 0x0000004800487308 */ /* 0x000fe20000000800 */
[----:B------:R-:W-:-:S04]  /*4810*/  FMNMX.FTZ R65, R40, R65, !PT ;  /* 0x0000004128417209 */ /* 0x000fc80007810000 */
[----:B------:R-:W-:-:S03]  /*4820*/  FMNMX.FTZ R65, R46, R65, !PT ;  /* 0x000000412e417209 */ /* 0x000fc60007810000 */
[----:B------:R-:W-:Y:S01]  /*4830*/  MUFU.EX2 R73, R73 ;  /* 0x0000004900497308 */ /* 0x000fe20000000800 */
[----:B------:R-:W-:Y:S01]  /*4840*/  FMNMX.FTZ R62, R48, R65, !PT ;  /* 0x00000041303e7209 */ /* 0x000fe20007810000 */
[----:B------:R-:W-:-:S03]  /*4850*/  FFMA.FTZ R65, R58, UR30, -R79 ;  /* 0x0000001e3a417c23 */ /* 0x000fc6000801084f */
[----:B------:R-:W-:-:S03]  /*4860*/  FMNMX.FTZ R62, R47, R62, !PT ;  /* 0x0000003e2f3e7209 */ /* 0x000fc60007810000 */
[----:B------:R-:W-:Y:S01]  /*4870*/  MUFU.EX2 R70, R70 ;  /* 0x0000004600467308 */ /* 0x000fe20000000800 */
[----:B------:R-:W-:-:S04]  /*4880*/  FMNMX.FTZ R59, R49, R62, !PT ;  /* 0x0000003e313b7209 */ /* 0x000fc80007810000 */
[----:B------:R-:W-:-:S03]  /*4890*/  FMNMX.FTZ R59, R50, R59, !PT ;  /* 0x0000003b323b7209 */ /* 0x000fc60007810000 */
[----:B------:R0:W-:Y:S02]  /*48a0*/  MUFU.EX2 R62, R57 ;  /* 0x00000039003e7308 */ /* 0x0001e40000000800 */
[----:B------:R-:W1:Y:S06]  /*48b0*/  SHFL.BFLY PT, R58, R59, 0x2, 0x1f ;  /* 0x0c401f003b3a7f89 */ /* 0x000e6c00000e0000 */
[----:B------:R-:W-:Y:S01]  /*48c0*/  MUFU.EX2 R74, R74 ;  /* 0x0000004a004a7308 */ /* 0x000fe20000000800 */
[----:B0-----:R-:W-:-:S07]  /*48d0*/  FFMA.FTZ R57, R51, UR30, -R79 ;  /* 0x0000001e33397c23 */ /* 0x001fce000801084f */
[----:B------:R-:W-:Y:S08]  /*48e0*/  MUFU.EX2 R65, R65 ;  /* 0x0000004100417308 */ /* 0x000ff00000000800 */
[----:B------:R-:W-:Y:S01]  /*48f0*/  MUFU.EX2 R61, R61 ;  /* 0x0000003d003d7308 */ /* 0x000fe20000000800 */
[----:B-1----:R-:W-:Y:S01]  /*4900*/  FMNMX.FTZ R58, R59, R58, !PT ;  /* 0x0000003a3b3a7209 */ /* 0x002fe20007810000 */
[--C-:B------:R-:W-:Y:S01]  /*4910*/  FFMA.FTZ R59, R9, UR30, -R79.reuse ;  /* 0x0000001e093b7c23 */ /* 0x100fe2000801084f */
[----:B------:R-:W-:-:S01]  /*4920*/  FFMA.FTZ R9, R8, UR30, -R79 ;  /* 0x0000001e08097c23 */ /* 0x000fc2000801084f */
[--C-:B------:R-:W-:Y:S01]  /*4930*/  FFMA.FTZ R8, R7, UR30, -R79.reuse ;  /* 0x0000001e07087c23 */ /* 0x100fe2000801084f */
[----:B------:R-:W-:-:S01]  /*4940*/  FFMA.FTZ R7, R6, UR30, -R79 ;  /* 0x0000001e06077c23 */ /* 0x000fc2000801084f */
[----:B------:R-:W0:Y:S02]  /*4950*/  SHFL.BFLY PT, R51, R58, 0x1, 0x1f ;  /* 0x0c201f003a337f89 */ /* 0x000e2400000e0000 */
[----:B------:R1:W-:Y:S08]  /*4960*/  MUFU.EX2 R66, R59 ;  /* 0x0000003b00427308 */ /* 0x0003f00000000800 */
[----:B------:R-:W-:Y:S01]  /*4970*/  MUFU.EX2 R64, R64 ;  /* 0x0000004000407308 */ /* 0x000fe20000000800 */
[----:B-1----:R-:W-:-:S07]  /*4980*/  FADD.FTZ R59, R2, R43 ;  /* 0x0000002b023b7221 */ /* 0x002fce0000010000 */
[----:B------:R-:W-:Y:S01]  /*4990*/  MUFU.EX2 R54, R54 ;  /* 0x0000003600367308 */ /* 0x000fe20000000800 */
[----:B0-----:R-:W-:Y:S01]  /*49a0*/  FMNMX.FTZ R6, R58, R51, !PT ;  /* 0x000000333a067209 */ /* 0x001fe20007810000 */
[----:B------:R-:W-:Y:S02]  /*49b0*/  IMAD.U32 R51, RZ, RZ, UR30 ;  /* 0x0000001eff337e24 */ /* 0x000fe4000f8e00ff */
[----:B------:R-:W-:-:S04]  /*49c0*/  FADD.FTZ R58, R60, R59 ;  /* 0x0000003b3c3a7221 */ /* 0x000fc80000010000 */
[----:B------:R-:W-:Y:S01]  /*49d0*/  MUFU.EX2 R53, R53 ;  /* 0x0000003500357308 */ /* 0x000fe20000000800 */
[C---:B------:R-:W-:Y:S01]  /*49e0*/  FSETP.NEU.FTZ.AND P2, PT, R6.reuse, -INF , PT ;  /* 0xff8000000600780b */ /* 0x040fe20003f5d000 */
[----:B------:R-:W-:Y:S01]  /*49f0*/  FFMA.FTZ R51, R6, R51, -8 ;  /* 0xc100000006337423 */ /* 0x000fe20000010033 */
[----:B---3--:R-:W-:-:S04]  /*4a00*/  FADD.FTZ R59, R63, R58 ;  /* 0x0000003a3f3b7221 */ /* 0x008fc80000010000 */
[----:B------:R-:W-:Y:S01]  /*4a10*/  FSEL R51, R51, RZ, P2 ;  /* 0x000000ff33337208 */ /* 0x000fe20001000000 */
[----:B--2---:R-:W-:-:S01]  /*4a20*/  FADD.FTZ R58, R42, R59 ;  /* 0x0000003b2a3a7221 */ /* 0x004fc20000010000 */
[----:B------:R-:W-:Y:S01]  /*4a30*/  MUFU.EX2 R56, R56 ;  /* 0x0000003800387308 */ /* 0x000fe20000000800 */
[----:B------:R-:W-:Y:S02]  /*4a40*/  PLOP3.LUT P2, PT, PT, PT, UP1, 0x40, 0x0 ;  /* 0x000000000000781c */ /* 0x000fe40003f4e818 */
        /* <DEDUP_REMOVED lines=8> */
[----:B----4-:R-:W-:Y:S01]  /*4ad0*/  FADD.FTZ R68, R45, R58 ;  /* 0x0000003a2d447221 */ /* 0x010fe20000010000 */
[----:B------:R-:W-:-:S01]  /*4ae0*/  FFMA.FTZ R20, R20, UR30, -R51 ;  /* 0x0000001e14147c23 */ /* 0x000fc20008010833 */
[--C-:B------:R-:W-:Y:S01]  /*4af0*/  FFMA.FTZ R21, R21, UR30, -R51.reuse ;  /* 0x0000001e15157c23 */ /* 0x100fe20008010833 */
[----:B------:R-:W-:-:S01]  /*4b00*/  FFMA.FTZ R24, R24, UR30, -R51 ;  /* 0x0000001e18187c23 */ /* 0x000fc20008010833 */
[----:B-----5:R-:W-:Y:S01]  /*4b10*/  FADD.FTZ R67, R77, R68 ;  /* 0x000000444d437221 */ /* 0x020fe20000010000 */
[----:B------:R-:W-:Y:S01]  /*4b20*/  F2FP.SATFINITE.E4M3.F32.PACK_AB_MERGE_C R68, R63, R60, RZ ;  /* 0x0000003c3f44723e */ /* 0x000fe200048070ff */
[----:B------:R-:W0:Y:S01]  /*4b30*/  MUFU.EX2 R10, R10 ;  /* 0x0000000a000a7308 */ /* 0x000e220000000800 */
[----:B------:R-:W-:-:S01]  /*4b40*/  FFMA.FTZ R25, R25, UR30, -R51 ;  /* 0x0000001e19197c23 */ /* 0x000fc20008010833 */
[----:B------:R-:W-:Y:S01]  /*4b50*/  FADD.FTZ R67, R78, R67 ;  /* 0x000000434e437221 */ /* 0x000fe20000010000 */
[----:B------:R-:W-:Y:S01]  /*4b60*/  F2FP.SATFINITE.E4M3.F32.PACK_AB_MERGE_C R196, R43, R2, R68 ;  /* 0x000000022bc4723e */ /* 0x000fe20004807044 */
[--C-:B------:R-:W-:Y:S01]  /*4b70*/  FFMA.FTZ R26, R26, UR30, -R51.reuse ;  /* 0x0000001e1a1a7c23 */ /* 0x100fe20008010833 */
[----:B------:R-:W-:-:S01]  /*4b80*/  FFMA.FTZ R27, R27, UR30, -R51 ;  /* 0x0000001e1b1b7c23 */ /* 0x000fc20008010833 */
[----:B------:R-:W-:Y:S01]  /*4b90*/  FADD.FTZ R60, R44, R67 ;  /* 0x000000432c3c7221 */ /* 0x000fe20000010000 */
[----:B------:R-:W-:-:S01]  /*4ba0*/  FFMA.FTZ R28, R28, UR30, -R51 ;  /* 0x0000001e1c1c7c23 */ /* 0x000fc20008010833 */
[----:B------:R-:W1:Y:S01]  /*4bb0*/  MUFU.EX2 R11, R11 ;  /* 0x0000000b000b7308 */ /* 0x000e620000000800 */
[----:B------:R-:W-:Y:S01]  /*4bc0*/  F2FP.SATFINITE.E4M3.F32.PACK_AB_MERGE_C R77, R78, R77, RZ ;  /* 0x0000004d4e4d723e */ /* 0x000fe200048070ff */
[----:B------:R-:W-:Y:S01]  /*4bd0*/  FADD.FTZ R63, R81, R60 ;  /* 0x0000003c513f7221 */ /* 0x000fe20000010000 */
[----:B------:R-:W-:-:S01]  /*4be0*/  FFMA.FTZ R29, R29, UR30, -R51 ;  /* 0x0000001e1d1d7c23 */ /* 0x000fc20008010833 */
[----:B------:R-:W-:Y:S01]  /*4bf0*/  FFMA.FTZ R30, R30, UR30, -R51 ;  /* 0x0000001e1e1e7c23 */ /* 0x000fe20008010833 */
[----:B------:R-:W-:Y:S01]  /*4c00*/  F2FP.SATFINITE.E4M3.F32.PACK_AB_MERGE_C R198, R45, R42, R77 ;  /* 0x0000002a2dc6723e */ /* 0x000fe2000480704d */
        /* <DEDUP_REMOVED lines=21> */
[----:B------:R-:W-:-:S05]  /*4d60*/  FFMA.FTZ R50, R50, UR30, -R51 ;  /* 0x0000001e32327c23 */ /* 0x000fca0008010833 */
[----:B------:R-:W2:Y:S01]  /*4d70*/  MUFU.EX2 R15, R15 ;  /* 0x0000000f000f7308 */ /* 0x000ea20000000800 */
[----:B0-----:R-:W-:-:S01]  /*4d80*/  FADD.FTZ R59, R13, R58 ;  /* 0x0000003a0d3b7221 */ /* 0x001fc20000010000 */
[----:B------:R-:W-:Y:S01]  /*4d90*/  FADD.FTZ R58, R72, R63 ;  /* 0x0000003f483a7221 */ /* 0x000fe20000010000 */
[----:B------:R-:W-:-:S03]  /*4da0*/  F2FP.SATFINITE.E4M3.F32.PACK_AB_MERGE_C R72, R73, R72, RZ ;  /* 0x000000484948723e */ /* 0x000fc600048070ff */
[----:B------:R-:W-:Y:S01]  /*4db0*/  FADD.FTZ R73, R73, R58 ;  /* 0x0000003a49497221 */ /* 0x000fe20000010000 */
[----:B------:R-:W-:Y:S01]  /*4dc0*/  F2FP.SATFINITE.E4M3.F32.PACK_AB_MERGE_C R192, R81, R44, R72 ;  /* 0x0000002c51c0723e */ /* 0x000fe20004807048 */
[----:B------:R-:W0:Y:S01]  /*4dd0*/  MUFU.EX2 R20, R20 ;  /* 0x0000001400147308 */ /* 0x000e220000000800 */
[----:B-1----:R-:W-:-:S01]  /*4de0*/  FADD.FTZ R2, R14, R59 ;  /* 0x0000003b0e027221 */ /* 0x002fc20000010000 */
[----:B------:R-:W-:-:S04]  /*4df0*/  FADD.FTZ R42, R70, R73 ;  /* 0x00000049462a7221 */ /* 0x000fc80000010000 */
[----:B------:R-:W-:Y:S01]  /*4e00*/  FADD.FTZ R45, R69, R42 ;  /* 0x0000002a452d7221 */ /* 0x000fe20000010000 */
[----:B------:R-:W-:Y:S01]  /*4e10*/  F2FP.SATFINITE.E4M3.F32.PACK_AB_MERGE_C R42, R71, R74, RZ ;  /* 0x0000004a472a723e */ /* 0x000fe200048070ff */
[----:B------:R-:W1:Y:S01]  /*4e20*/  MUFU.EX2 R21, R21 ;  /* 0x0000001500157308 */ /* 0x000e620000000800 */
[----:B--2---:R-:W-:-:S01]  /*4e30*/  FADD.FTZ R43, R15, R2 ;  /* 0x000000020f2b7221 */ /* 0x004fc20000010000 */
[----:B------:R-:W-:Y:S01]  /*4e40*/  FADD.FTZ R74, R74, R45 ;  /* 0x0000002d4a4a7221 */ /* 0x000fe20000010000 */
[----:B------:R-:W-:Y:S02]  /*4e50*/  F2FP.SATFINITE.E4M3.F32.PACK_AB_MERGE_C R194, R69, R70, R42 ;  /* 0x0000004645c2723e */ /* 0x000fe4000480702a */
[----:B------:R-:W-:Y:S01]  /*4e60*/  F2FP.SATFINITE.E4M3.F32.PACK_AB_MERGE_C R42, R62, R65, RZ ;  /* 0x000000413e2a723e */ /* 0x000fe200048070ff */
[----:B------:R-:W-:-:S02]  /*4e70*/  FADD.FTZ R74, R71, R74 ;  /* 0x0000004a474a7221 */ /* 0x000fc40000010000 */
[----:B------:R-:W2:Y:S01]  /*4e80*/  MUFU.EX2 R24, R24 ;  /* 0x0000001800187308 */ /* 0x000ea20000000800 */
[----:B0-----:R-:W-:-:S01]  /*4e90*/  FADD.FTZ R2, R20, R43 ;  /* 0x0000002b14027221 */ /* 0x001fc20000010000 */
[----:B------:R-:W-:Y:S01]  /*4ea0*/  F2FP.SATFINITE.E4M3.F32.PACK_AB_MERGE_C R188, R64, R61, R42 ;  /* 0x0000003d40bc723e */ /* 0x000fe2000480702a */
[----:B------:R-:W-:-:S01]  /*4eb0*/  FADD.FTZ R45, R61, R74 ;  /* 0x0000004a3d2d7221 */ /* 0x000fc20000010000 */
[----:B------:R-:W-:-:S03]  /*4ec0*/  F2FP.SATFINITE.E4M3.F32.PACK_AB_MERGE_C R20, R20, R15, RZ ;  /* 0x0000000f1414723e */ /* 0x000fc600048070ff */
[----:B------:R-:W-:Y:S01]  /*4ed0*/  FADD.FTZ R64, R64, R45 ;  /* 0x0000002d40407221 */ /* 0x000fe20000010000 */
[----:B------:R-:W0:Y:S01]  /*4ee0*/  MUFU.EX2 R25, R25 ;  /* 0x0000001900197308 */ /* 0x000e220000000800 */
[----:B-1----:R-:W-:-:S01]  /*4ef0*/  FADD.FTZ R43, R21, R2 ;  /* 0x00000002152b7221 */ /* 0x002fc20000010000 */
[----:B------:R-:W-:Y:S01]  /*4f00*/  F2FP.SATFINITE.E4M3.F32.PACK_AB_MERGE_C R199, R14, R13, R20 ;  /* 0x0000000d0ec7723e */ /* 0x000fe20004807014 */
[----:B------:R-:W-:-:S04]  /*4f10*/  FADD.FTZ R65, R65, R64 ;  /* 0x0000004041417221 */ /* 0x000fc80000010000 */
[----:B------:R-:W-:Y:S01]  /*4f20*/  FADD.FTZ R65, R62, R65 ;  /* 0x000000413e417221 */ /* 0x000fe20000010000 */
[----:B------:R-:W1:Y:S01]  /*4f30*/  MUFU.EX2 R26, R26 ;  /* 0x0000001a001a7308 */ /* 0x000e620000000800 */
[----:B--2---:R-:W-:-:S07]  /*4f40*/  FADD.FTZ R2, R24, R43 ;  /* 0x0000002b18027221 */ /* 0x004fce0000010000 */
[----:B------:R-:W2:Y:S01]  /*4f50*/  MUFU.EX2 R27, R27 ;  /* 0x0000001b001b7308 */ /* 0x000ea20000000800 */
[----:B0-----:R-:W-:-:S07]  /*4f60*/  FADD.FTZ R43, R25, R2 ;  /* 0x00000002192b7221 */ /* 0x001fce0000010000 */
[----:B------:R-:W0:Y:S01]  /*4f70*/  MUFU.EX2 R28, R28 ;  /* 0x0000001c001c7308 */ /* 0x000e220000000800 */
[----:B-1----:R-:W-:-:S01]  /*4f80*/  FADD.FTZ R2, R26, R43 ;  /* 0x0000002b1a027221 */ /* 0x002fc20000010000 */
[----:B------:R-:W-:-:S04]  /*4f90*/  F2FP.SATFINITE.E4M3.F32.PACK_AB_MERGE_C R25, R26, R25, RZ ;  /* 0x000000191a19723e */ /* 0x000fc800048070ff */
[----:B------:R-:W-:Y:S02]  /*4fa0*/  F2FP.SATFINITE.E4M3.F32.PACK_AB_MERGE_C R193, R24, R21, R25 ;  /* 0x0000001518c1723e */ /* 0x000fe40004807019 */
[----:B------:R-:W1:Y:S01]  /*4fb0*/  MUFU.EX2 R29, R29 ;  /* 0x0000001d001d7308 */ /* 0x000e620000000800 */
[----:B--2---:R-:W-:-:S07]  /*4fc0*/  FADD.FTZ R43, R27, R2 ;  /* 0x000000021b2b7221 */ /* 0x004fce0000010000 */
[----:B------:R-:W2:Y:S01]  /*4fd0*/  MUFU.EX2 R30, R30 ;  /* 0x0000001e001e7308 */ /* 0x000ea20000000800 */
[----:B0-----:R-:W-:-:S07]  /*4fe0*/  FADD.FTZ R42, R28, R43 ;  /* 0x0000002b1c2a7221 */ /* 0x001fce0000010000 */
[----:B------:R-:W-:Y:S01]  /*4ff0*/  MUFU.EX2 R31, R31 ;  /* 0x0000001f001f7308 */ /* 0x000fe20000000800 */
[----:B-1----:R-:W-:-:S07]  /*5000*/  FADD.FTZ R43, R29, R42 ;  /* 0x0000002a1d2b7221 */ /* 0x002fce0000010000 */
[----:B------:R-:W0:Y:S01]  /*5010*/  MUFU.EX2 R55, R55 ;  /* 0x0000003700377308 */ /* 0x000e220000000800 */
[----:B--2---:R-:W-:-:S01]  /*5020*/  FADD.FTZ R42, R30, R43 ;  /* 0x0000002b1e2a7221 */ /* 0x004fc20000010000 */
[----:B------:R-:W-:Y:S02]  /*5030*/  F2FP.SATFINITE.E4M3.F32.PACK_AB_MERGE_C R43, R12, R11, RZ ;  /* 0x0000000b0c2b723e */ /* 0x000fe400048070ff */
[----:B------:R-:W-:Y:S02]  /*5040*/  F2FP.SATFINITE.E4M3.F32.PACK_AB_MERGE_C R12, R53, R54, RZ ;  /* 0x00000036350c723e */ /* 0x000fe400048070ff */
[----:B------:R-:W-:Y:S02]  /*5050*/  F2FP.SATFINITE.E4M3.F32.PACK_AB_MERGE_C R197, R10, R75, R43 ;  /* 0x0000004b0ac5723e */ /* 0x000fe4000480702b */
[----:B------:R-:W1:Y:S01]  /*5060*/  MUFU.EX2 R32, R32 ;  /* 0x0000002000207308 */ /* 0x000e620000000800 */
[----:B------:R-:W-:-:S04]  /*5070*/  F2FP.SATFINITE.E4M3.F32.PACK_AB_MERGE_C R29, R30, R29, RZ ;  /* 0x0000001d1e1d723e */ /* 0x000fc800048070ff */
[----:B------:R-:W-:-:S03]  /*5080*/  F2FP.SATFINITE.E4M3.F32.PACK_AB_MERGE_C R195, R28, R27, R29 ;  /* 0x0000001b1cc3723e */ /* 0x000fc6000480701d */
[----:B------:R-:W2:Y:S01]  /*5090*/  MUFU.EX2 R33, R33 ;  /* 0x0000002100217308 */ /* 0x000ea20000000800 */
[----:B0-----:R-:W-:Y:S01]  /*50a0*/  F2FP.SATFINITE.E4M3.F32.PACK_AB_MERGE_C R190, R55, R56, R12 ;  /* 0x0000003837be723e */ /* 0x001fe2000480700c */
[----:B------:R-:W-:-:S04]  /*50b0*/  FADD.FTZ R56, R56, R65 ;  /* 0x0000004138387221 */ /* 0x000fc80000010000 */
[----:B------:R-:W-:Y:S02]  /*50c0*/  FADD.FTZ R55, R55, R56 ;  /* 0x0000003837377221 */ /* 0x000fe40000010000 */
[----:B------:R-:W0:Y:S02]  /*50d0*/  MUFU.EX2 R34, R34 ;  /* 0x0000002200227308 */ /* 0x000e240000000800 */
[----:B------:R-:W-:-:S04]  /*50e0*/  FADD.FTZ R54, R54, R55 ;  /* 0x0000003736367221 */ /* 0x000fc80000010000 */
[----:B------:R-:W-:Y:S02]  /*50f0*/  FADD.FTZ R53, R53, R54 ;  /* 0x0000003635357221 */ /* 0x000fe40000010000 */
[----:B------:R-:W3:Y:S08]  /*5100*/  MUFU.EX2 R35, R35 ;  /* 0x0000002300237308 */ /* 0x000ef00000000800 */
[----:B------:R4:W-:Y:S08]  /*5110*/  MUFU.EX2 R2, R39 ;  /* 0x0000002700027308 */ /* 0x0009f00000000800 */
[----:B------:R-:W5:Y:S01]  /*5120*/  MUFU.EX2 R9, R9 ;  /* 0x0000000900097308 */ /* 0x000f620000000800 */
[----:B----4-:R-:W-:-:S04]  /*5130*/  FADD.FTZ R39, R31, R42 ;  /* 0x0000002a1f277221 */ /* 0x010fc80000010000 */
[----:B-1----:R-:W-:-:S03]  /*5140*/  FADD.FTZ R12, R32, R39 ;  /* 0x00000027200c7221 */ /* 0x002fc60000010000 */
[----:B------:R-:W1:Y:S01]  /*5150*/  MUFU.EX2 R36, R36 ;  /* 0x0000002400247308 */ /* 0x000e620000000800 */
[----:B--2---:R-:W-:-:S01]  /*5160*/  FADD.FTZ R15, R33, R12 ;  /* 0x0000000c210f7221 */ /* 0x004fc20000010000 */
[----:B0-----:R-:W-:-:S03]  /*5170*/  F2FP.SATFINITE.E4M3.F32.PACK_AB_MERGE_C R33, R34, R33, RZ ;  /* 0x000000212221723e */ /* 0x001fc600048070ff */
[----:B------:R-:W-:Y:S01]  /*5180*/  FADD.FTZ R12, R34, R15 ;  /* 0x0000000f220c7221 */ /* 0x000fe20000010000 */
[----:B------:R-:W-:Y:S02]  /*5190*/  F2FP.SATFINITE.E4M3.F32.PACK_AB_MERGE_C R189, R32, R31, R33 ;  /* 0x0000001f20bd723e */ /* 0x000fe40004807021 */
[----:B------:R-:W-:Y:S01]  /*51a0*/  MUFU.EX2 R52, R52 ;  /* 0x0000003400347308 */ /* 0x000fe20000000800 */
[----:B---3--:R-:W-:-:S01]  /*51b0*/  FADD.FTZ R15, R35, R12 ;  /* 0x0000000c230f7221 */ /* 0x008fc20000010000 */
[----:B-----5:R-:W-:-:S06]  /*51c0*/  F2FP.SATFINITE.E4M3.F32.PACK_AB_MERGE_C R26, R9, R66, RZ ;  /* 0x00000042091a723e */ /* 0x020fcc00048070ff */
[----:B------:R-:W0:Y:S01]  /*51d0*/  MUFU.EX2 R57, R57 ;  /* 0x0000003900397308 */ /* 0x000e220000000800 */
[----:B-1----:R-:W-:-:S07]  /*51e0*/  FADD.FTZ R12, R36, R15 ;  /* 0x0000000f240c7221 */ /* 0x002fce0000010000 */
[----:B------:R-:W1:Y:S08]  /*51f0*/  MUFU.EX2 R37, R37 ;  /* 0x0000002500257308 */ /* 0x000e700000000800 */
[----:B------:R-:W2:Y:S01]  /*5200*/  MUFU.EX2 R38, R38 ;  /* 0x0000002600267308 */ /* 0x000ea20000000800 */
[----:B0-----:R-:W-:Y:S01]  /*5210*/  F2FP.SATFINITE.E4M3.F32.PACK_AB_MERGE_C R184, R57, R52, R26 ;  /* 0x0000003439b8723e */ /* 0x001fe2000480701a */
[----:B------:R-:W-:-:S04]  /*5220*/  FADD.FTZ R52, R52, R53 ;  /* 0x0000003534347221 */ /* 0x000fc80000010000 */
[----:B------:R-:W-:Y:S02]  /*5230*/  FADD.FTZ R57, R57, R52 ;  /* 0x0000003439397221 */ /* 0x000fe40000010000 */
[----:B------:R-:W0:Y:S01]  /*5240*/  MUFU.EX2 R41, R41 ;  /* 0x0000002900297308 */ /* 0x000e220000000800 */
[----:B-1----:R-:W-:-:S01]  /*5250*/  FADD.FTZ R13, R37, R12 ;  /* 0x0000000c250d7221 */ /* 0x002fc20000010000 */
[----:B------:R-:W-:-:S04]  /*5260*/  FADD.FTZ R66, R66, R57 ;  /* 0x0000003942427221 */ /* 0x000fc80000010000 */
[----:B------:R-:W-:Y:S02]  /*5270*/  FADD.FTZ R9, R9, R66 ;  /* 0x0000004209097221 */ /* 0x000fe40000010000 */
[----:B------:R-:W-:Y:S01]  /*5280*/  MUFU.EX2 R3, R3 ;  /* 0x0000000300037308 */ /* 0x000fe20000000800 */
[C---:B--2---:R-:W-:Y:S01]  /*5290*/  F2FP.SATFINITE.E4M3.F32.PACK_AB_MERGE_C R37, R38.reuse, R37, RZ ;  /* 0x000000252625723e */ /* 0x044fe200048070ff */
[----:B------:R-:W-:-:S03]  /*52a0*/  FADD.FTZ R38, R38, R13 ;  /* 0x0000000d26267221 */ /* 0x000fc60000010000 */
[----:B------:R-:W-:-:S03]  /*52b0*/  F2FP.SATFINITE.E4M3.F32.PACK_AB_MERGE_C R191, R36, R35, R37 ;  /* 0x0000002324bf723e */ /* 0x000fc60004807025 */
[----:B------:R-:W1:Y:S01]  /*52c0*/  MUFU.EX2 R4, R4 ;  /* 0x0000000400047308 */ /* 0x000e620000000800 */
[----:B0-----:R-:W-:-:S04]  /*52d0*/  FADD.FTZ R13, R41, R38 ;  /* 0x00000026290d7221 */ /* 0x001fc80000010000 */
[----:B------:R-:W-:-:S03]  /*52e0*/  FADD.FTZ R13, R2, R13 ;  /* 0x0000000d020d7221 */ /* 0x000fc60000010000 */
[----:B------:R-:W-:Y:S08]  /*52f0*/  MUFU.EX2 R8, R8 ;  /* 0x0000000800087308 */ /* 0x000ff00000000800 */
[----:B------:R-:W0:Y:S01]  /*5300*/  MUFU.EX2 R7, R7 ;  /* 0x0000000700077308 */ /* 0x000e220000000800 */
[----:B-1----:R-:W-:-:S07]  /*5310*/  F2FP.SATFINITE.E4M3.F32.PACK_AB_MERGE_C R10, R4, R3, RZ ;  /* 0x00000003040a723e */ /* 0x002fce00048070ff */
        /* <DEDUP_REMOVED lines=9> */
[----:B------:R-:W1:Y:S01]  /*53b0*/  MUFU.EX2 R47, R47 ;  /* 0x0000002f002f7308 */ /* 0x000e620000000800 */
[C---:B--2---:R-:W-:Y:S01]  /*53c0*/  F2FP.SATFINITE.E4M3.F32.PACK_AB_MERGE_C R40, R11.reuse, R40, RZ ;  /* 0x000000280b28723e */ /* 0x044fe200048070ff */
[----:B------:R-:W-:-:S03]  /*53d0*/  FADD.FTZ R11, R11, R8 ;  /* 0x000000080b0b7221 */ /* 0x000fc60000010000 */
[----:B------:R-:W-:-:S03]  /*53e0*/  F2FP.SATFINITE.E4M3.F32.PACK_AB_MERGE_C R185, R2, R41, R40 ;  /* 0x0000002902b9723e */ /* 0x000fc60004807028 */
[----:B------:R-:W-:Y:S01]  /*53f0*/  MUFU.EX2 R49, R49 ;  /* 0x0000003100317308 */ /* 0x000fe20000000800 */
[----:B0-----:R-:W-:-:S07]  /*5400*/  FADD.FTZ R2, R48, R11 ;  /* 0x0000000b30027221 */ /* 0x001fce0000010000 */
[----:B------:R-:W0:Y:S01]  /*5410*/  MUFU.EX2 R50, R50 ;  /* 0x0000003200327308 */ /* 0x000e220000000800 */
[----:B-1----:R-:W-:-:S01]  /*5420*/  FADD.FTZ R2, R47, R2 ;  /* 0x000000022f027221 */ /* 0x002fc20000010000 */
[----:B0-----:R-:W-:-:S03]  /*5430*/  F2FP.SATFINITE.E4M3.F32.PACK_AB_MERGE_C R7, R50, R49, RZ ;  /* 0x000000313207723e */ /* 0x001fc600048070ff */
[----:B------:R-:W-:Y:S01]  /*5440*/  FADD.FTZ R49, R49, R2 ;  /* 0x0000000231317221 */ /* 0x000fe20000010000 */
[----:B------:R-:W-:Y:S01]  /*5450*/  VIADD R2, R88, 0xfffffffe ;  /* 0xfffffffe58027836 */ /* 0x000fe20000000000 */
[----:B------:R-:W-:Y:S02]  /*5460*/  F2FP.SATFINITE.E4M3.F32.PACK_AB_MERGE_C R187, R47, R48, R7 ;  /* 0x000000302fbb723e */ /* 0x000fe40004807007 */
[----:B------:R-:W-:-:S01]  /*5470*/  FADD.FTZ R3, R50, R49 ;  /* 0x0000003132037221 */ /* 0x000fc20000010000 */
[----:B------:R-:W-:Y:S06]  /*5480*/  @P2 BRA `(.L_x_995) ;  /* 0x0000000000442947 */ /* 0x000fec0003800000 */
        /* <DEDUP_REMOVED lines=10> */
.L_x_996:
[----:B------:R-:W-:-:S11]  /*5530*/  UISETP.NE.AND UP2, UPT, UR7, 0x1, UPT ;  /* 0x000000010700788c */ /* 0x000fd6000bf45270 */
[----:B------:R-:W-:Y:S02]  /*5540*/  @UP2 ULDC.64 UR18, c[0x0][0x9e8] ;  /* 0x00027a0000122ab9 */ /* 0x000fe40000000a00 */
[----:B------:R-:W-:-:S04]  /*5550*/  UIMAD.WIDE.U32 UR10, UR14, UR18, URZ ;  /* 0x000000120e0a72a5 */ /* 0x000fc8000f8e003f */
[----:B------:R-:W-:-:S12]  /*5560*/  @UP2 USHF.R.U32.HI UR14, URZ, UR19, UR11 ;  /* 0x000000133f0e2299 */ /* 0x000fd8000801160b */
.L_x_997:
[----:B------:R-:W-:-:S04]  /*5570*/  UIMAD UR7, UR14, UR7, UR7 ;  /* 0x000000070e0772a4 */ /* 0x000fc8000f8e0207 */
[----:B------:R-:W-:-:S04]  /*5580*/  UISETP.LT.AND UP2, UPT, UR6, UR7, UPT ;  /* 0x000000070600728c */ /* 0x000fc8000bf41270 */
[----:B------:R-:W-:-:S12]  /*5590*/  USEL UR6, UR6, UR7, UP2 ;  /* 0x0000000706067287 */ /* 0x000fd80009000000 */
.L_x_995:
[----:B------:R-:W-:Y:S01]  /*55a0*/  USHF.R.S32.HI UR7, URZ, 0x1f, UR6 ;  /* 0x0000001f3f077899 */ /* 0x000fe20008011406 */
[----:B------:R-:W-:Y:S02]  /*55b0*/  CS2R R118, SRZ ;  /* 0x0000000000767805 */ /* 0x000fe4000001ff00 */
[----:B------:R-:W-:Y:S02]  /*55c0*/  CS2R R116, SRZ ;  /* 0x0000000000747805 */ /* 0x000fe4000001ff00 */
[----:B------:R-:W-:Y:S01]  /*55d0*/  CS2R R114, SRZ ;  /* 0x0000000000727805 */ /* 0x000fe2000001ff00 */
[----:B------:R-:W-:Y:S01]  /*55e0*/  ULEA.HI UR7, UR7, UR6, URZ, 0x7 ;  /* 0x0000000607077291 */ /* 0x000fe2000f8f383f */
[----:B------:R-:W-:Y:S02]  /*55f0*/  CS2R R112, SRZ ;  /* 0x0000000000707805 */ /* 0x000fe4000001ff00 */
[----:B------:R-:W-:Y:S02]  /*5600*/  CS2R R110, SRZ ;  /* 0x00000000006e7805 */ /* 0x000fe4000001ff00 */
[----:B------:R-:W-:Y:S01]  /*5610*/  CS2R R108, SRZ ;  /* 0x00000000006c7805 */ /* 0x000fe2000001ff00 */
[----:B------:R-:W-:Y:S01]  /*5620*/  USHF.R.S32.HI UR7, URZ, 0x7, UR7 ;  /* 0x000000073f077899 */ /* 0x000fe20008011407 */
[----:B------:R-:W-:-:S02]  /*5630*/  CS2R R106, SRZ ;  /* 0x00000000006a7805 */ /* 0x000fc4000001ff00 */
[----:B------:R-:W-:Y:S02]  /*5640*/  CS2R R104, SRZ ;  /* 0x0000000000687805 */ /* 0x000fe4000001ff00 */
[----:B------:R-:W-:Y:S01]  /*5650*/  CS2R R102, SRZ ;  /* 0x0000000000667805 */ /* 0x000fe2000001ff00 */
[----:B------:R-:W-:Y:S01]  /*5660*/  UISETP.LT.AND UP2, UPT, UR40, UR7, UPT ;  /* 0x000000072800728c */ /* 0x000fe2000bf41270 */
[----:B------:R-:W-:Y:S02]  /*5670*/  CS2R R100, SRZ ;  /* 0x0000000000647805 */ /* 0x000fe4000001ff00 */
[----:B------:R-:W-:Y:S02]  /*5680*/  CS2R R98, SRZ ;  /* 0x0000000000627805 */ /* 0x000fe4000001ff00 */
[----:B------:R-:W-:Y:S01]  /*5690*/  CS2R R96, SRZ ;  /* 0x0000000000607805 */ /* 0x000fe2000001ff00 */
[----:B------:R-:W-:Y:S01]  /*56a0*/  USEL UR35, UR40, UR7, !UP2 ;  /* 0x0000000728237287 */ /* 0x000fe2000d000000 */
[----:B------:R-:W-:-:S02]  /*56b0*/  CS2R R94, SRZ ;  /* 0x00000000005e7805 */ /* 0x000fc4000001ff00 */
[----:B------:R-:W-:Y:S02]  /*56c0*/  CS2R R92, SRZ ;  /* 0x00000000005c7805 */ /* 0x000fe4000001ff00 */
[----:B------:R-:W-:Y:S02]  /*56d0*/  CS2R R90, SRZ ;  /* 0x00000000005a7805 */ /* 0x000fe4000001ff00 */
[----:B------:R-:W-:Y:S02]  /*56e0*/  CS2R R88, SRZ ;  /* 0x0000000000587805 */ /* 0x000fe4000001ff00 */
[----:B------:R-:W-:Y:S02]  /*56f0*/  CS2R R86, SRZ ;  /* 0x0000000000567805 */ /* 0x000fe4000001ff00 */
[----:B------:R-:W-:Y:S02]  /*5700*/  ISETP.GE.AND P2, PT, R2, UR35, PT ;  /* 0x0000002302007c0c */ /* 0x000fe4000bf46270 */
        /* <DEDUP_REMOVED lines=31> */
[----:B------:R-:W-:Y:S06]  /*5900*/  @!P2 BRA `(.L_x_998) ;  /* 0x000000380060a947 */ /* 0x000fec0003800000 */
[----:B------:R-:W-:Y:S01]  /*5910*/  IMAD.MOV.U32 R119, RZ, RZ, RZ ;  /* 0x000000ffff777224 */ /* 0x000fe200078e00ff */
[----:B------:R-:W-:Y:S01]  /*5920*/  ULDC UR31, c[0x0][0x9e4] ;  /* 0x00027900001f7ab9 */ /* 0x000fe20000000800 */
[----:B------:R-:W-:Y:S01]  /*5930*/  ULDC UR30, c[0x0][0x988] ;  /* 0x00026200001e7ab9 */ /* 0x000fe20000000800 */
[----:B------:R-:W-:-:S05]  /*5940*/  ULDC UR32, c[0x0][0x9e0] ;  /* 0x0002780000207ab9 */ /* 0x000fca0000000800 */
.L_x_1016:
[----:B------:R-:W-:Y:S01]  /*5950*/  UIADD3 UR34, UR50, 0x1, URZ ;  /* 0x0000000132227890 */ /* 0x000fe2000fffe03f */
[----:B------:R-:W-:-:S03]  /*5960*/  ISETP.NE.AND P3, PT, RZ, UR37, PT ;  /* 0x00000025ff007c0c */ /* 0x000fc6000bf65270 */
[----:B------:R-:W-:-:S04]  /*5970*/  UISETP.NE.AND UP2, UPT, UR34, 0x2, UPT ;  /* 0x000000022200788c */ /* 0x000fc8000bf45270 */
[----:B------:R-:W-:Y:S02]  /*5980*/  USEL UR33, URZ, 0x1, UP2 ;  /* 0x000000013f217887 */ /* 0x000fe40009000000 */
[----:B------:R-:W-:Y:S02]  /*5990*/  USEL UR34, UR34, URZ, UP2 ;  /* 0x0000003f22227287 */ /* 0x000fe40009000000 */
[----:B------:R-:W-:Y:S02]  /*59a0*/  ULOP3.LUT UR33, UR45, UR33, URZ, 0x3c, !UPT ;  /* 0x000000212d217292 */ /* 0x000fe4000f8e3c3f */
[----:B------:R-:W-:Y:S10]  /*59b0*/  @P3 BRA `(.L_x_999) ;  /* 0x00000000002c3947 */ /* 0x000ff40003800000 */
[----:B------:R-:W-:Y:S05]  /*59c0*/  @!P0 BRA `(.L_x_1000) ;  /* 0x0000000000048947 */ /* 0x000fea0003800000 */
[----:B------:R-:W-:Y:S01]  /*59d0*/  BPT.TRAP 0x1 ;  /* 0x000000040000795c */ /* 0x000fe20000300000 */
.L_x_1000:
[----:B------:R-:W-:Y:S01]  /*59e0*/  ULEA UR6, UR34, UR36, 0x3 ;  /* 0x0000002422067291 */ /* 0x000fe2000f8e183f */
[----:B------:R-:W-:-:S05]  /*59f0*/  IMAD.U32 R7, RZ, RZ, UR33 ;  /* 0x00000021ff077e24 */ /* 0x000fca000f8e00ff */
[----:B------:R-:W-:-:S04]  /*5a00*/  SHF.L.U32 R7, R7, 0x1f, RZ ;  /* 0x0000001f07077819 */ /* 0x000fc800000006ff */
[----:B------:R0:W1:Y:S01]  /*5a10*/  SYNCS.PHASECHK.TRANS64.TRYWAIT P2, [UR6+0x2a830], R7 ;  /* 0x02a83007ff0075a7 */ /* 0x0000620008040146 */
[----:B------:R-:W-:Y:S05]  /*5a20*/  @!P0 BRA `(.L_x_1001) ;  /* 0x0000000000048947 */ /* 0x000fea0003800000 */
[----:B------:R-:W-:Y:S01]  /*5a30*/  BPT.TRAP 0x1 ;  /* 0x000000040000795c */ /* 0x000fe20000300000 */
.L_x_1001:
[----:B-1----:R-:W-:Y:S05]  /*5a40*/  @P2 BRA `(.L_x_999) ;  /* 0x0000000000082947 */ /* 0x002fea0003800000 */
[----:B------:R-:W1:Y:S02]  /*5a50*/  SYNCS.PHASECHK.TRANS64.TRYWAIT P2, [UR6+0x2a830], R7 ;  /* 0x02a83007ff0075a7 */ /* 0x000e640008040146 */
[----:B-1----:R-:W-:Y:S05]  /*5a60*/  @!P2 BRA `(.L_x_1002) ;  /* 0x0000011c0068a947 */ /* 0x002fea0003800000 */
.L_x_999:
[----:B-1----:R-:W1:Y:S01]  /*5a70*/  S2R R8, SR_TID.X ;  /* 0x0000000000087919 */ /* 0x002e620000002100 */
[----:B------:R-:W-:Y:S01]  /*5a80*/  UIMAD UR26, UR34, 0x600, UR28 ;  /* 0x00000600221a78a4 */ /* 0x000fe2000f8e021c */
[----:B------:R-:W-:Y:S01]  /*5a90*/  UMOV UR27, 0x80000020 ;  /* 0x80000020001b7882 */ /* 0x000fe20000000000 */
[----:B------:R-:W-:Y:S02]  /*5aa0*/  UMOV UR7, 0x80000020 ;  /* 0x8000002000077882 */ /* 0x000fe40000000000 */
[----:B------:R-:W-:Y:S02]  /*5ab0*/  UIADD3 UR6, UR26, 0x2, URZ ;  /* 0x000000021a067890 */ /* 0x000fe4000fffe03f */
[----:B------:R-:W-:Y:S01]  /*5ac0*/  UIADD3 UR10, UR26, 0x200, URZ ;  /* 0x000002001a0a7890 */ /* 0x000fe2000fffe03f */
[----:B------:R-:W-:Y:S01]  /*5ad0*/  UMOV UR11, 0x80000020 ;  /* 0x80000020000b7882 */ /* 0x000fe20000000000 */
[----:B------:R-:W-:Y:S01]  /*5ae0*/  UIADD3 UR14, UR26, 0x202, URZ ;  /* 0x000002021a0e7890 */ /* 0x000fe2000fffe03f */
[----:B------:R-:W-:Y:S01]  /*5af0*/  UMOV UR15, 0x80000020 ;  /* 0x80000020000f7882 */ /* 0x000fe20000000000 */
[----:B------:R-:W-:Y:S01]  /*5b00*/  UIADD3 UR18, UR26, 0x400, URZ ;  /* 0x000004001a127890 */ /* 0x000fe2000fffe03f */
[----:B------:R-:W-:Y:S01]  /*5b10*/  UMOV UR19, 0x80000020 ;  /* 0x8000002000137882 */ /* 0x000fe20000000000 */
[----:B------:R-:W-:Y:S01]  /*5b20*/  UIADD3 UR22, UR26, 0x402, URZ ;  /* 0x000004021a167890 */ /* 0x000fe2000fffe03f */
[----:B------:R-:W-:Y:S01]  /*5b30*/  UMOV UR23, 0x80000020 ;  /* 0x8000002000177882 */ /* 0x000fe20000000000 */
[----:B-1----:R-:W-:-:S05]  /*5b40*/  SHF.R.U32.HI R8, RZ, 0x7, R8 ;  /* 0x00000007ff087819 */ /* 0x002fca0000011608 */
[----:B0-----:R-:W-:-:S05]  /*5b50*/  VIADD R7, R8, 0x8 ;  /* 0x0000000808077836 */ /* 0x001fca0000000000 */
[----:B------:R0:W-:Y:S06]  /*5b60*/  BAR.SYNC.DEFER_BLOCKING R7, 0x100 ;  /* 0x000400070000751d */ /* 0x0001ec0000010000 */
[----:B------:R-:W-:-:S06]  /*5b70*/  WARPGROUP.ARRIVE ;  /* 0x00000000000079c5 */ /* 0x000fcc0000000000 */
[----:B------:R-:W-:Y:S03]  /*5b80*/  QGMMA.64x128x32.F32.E4M3.E4M3 R120, gdesc[UR24], RZ, !UPT, gsb0 ;  /* 0x01e00000187879f3 */ /* 0x000fe6000c0008ff */
        /* <DEDUP_REMOVED lines=16> */
[----:B0-----:R-:W-:Y:S05]  /*5c90*/  @P3 BRA `(.L_x_1003) ;  /* 0x00000000002c3947 */ /* 0x001fea0003800000 */
[----:B------:R-:W-:Y:S05]  /*5ca0*/  @!P0 BRA `(.L_x_1004) ;  /* 0x0000000000048947 */ /* 0x000fea0003800000 */
[----:B------:R-:W-:Y:S01]  /*5cb0*/  BPT.TRAP 0x1 ;  /* 0x000000040000795c */ /* 0x000fe20000300000 */
.L_x_1004:
[----:B------:R-:W-:Y:S01]  /*5cc0*/  ULEA UR6, UR50, UR36, 0x3 ;  /* 0x0000002432067291 */ /* 0x000fe2000f8e183f */
[----:B------:R-:W-:-:S05]  /*5cd0*/  IMAD.U32 R7, RZ, RZ, UR45 ;  /* 0x0000002dff077e24 */ /* 0x000fca000f8e00ff */
[----:B------:R-:W-:-:S04]  /*5ce0*/  SHF.L.U32 R7, R7, 0x1f, RZ ;  /* 0x0000001f07077819 */ /* 0x000fc800000006ff */
[----:B------:R0:W1:Y:S01]  /*5cf0*/  SYNCS.PHASECHK.TRANS64.TRYWAIT P2, [UR6+0x2a850], R7 ;  /* 0x02a85007ff0075a7 */ /* 0x0000620008040146 */
[----:B------:R-:W-:Y:S05]  /*5d00*/  @!P0 BRA `(.L_x_1005) ;  /* 0x0000000000048947 */ /* 0x000fea0003800000 */
[----:B------:R-:W-:Y:S01]  /*5d10*/  BPT.TRAP 0x1 ;  /* 0x000000040000795c */ /* 0x000fe20000300000 */
.L_x_1005:
[----:B-1----:R-:W-:Y:S05]  /*5d20*/  @P2 BRA `(.L_x_1003) ;  /* 0x0000000000082947 */ /* 0x002fea0003800000 */
[----:B------:R-:W1:Y:S02]  /*5d30*/  SYNCS.PHASECHK.TRANS64.TRYWAIT P2, [UR6+0x2a850], R7 ;  /* 0x02a85007ff0075a7 */ /* 0x000e640008040146 */
[----:B-1----:R-:W-:Y:S05]  /*5d40*/  @!P2 BRA `(.L_x_1006) ;  /* 0x0000011800c8a947 */ /* 0x002fea0003800000 */
.L_x_1003:
[----:B------:R-:W-:Y:S01]  /*5d50*/  UIADD3 UR6, UR36, 0x400, URZ ;  /* 0x0000040024067890 */ /* 0x000fe2000fffe03f */
[----:B------:R-:W-:Y:S01]  /*5d60*/  WARPGROUP.ARRIVE ;  /* 0x00000000000079c5 */ /* 0x000fe20000000000 */
[----:B------:R-:W-:Y:S01]  /*5d70*/  UMOV UR7, 0x40000040 ;  /* 0x4000004000077882 */ /* 0x000fe20000000000 */
[----:B------:R-:W-:Y:S01]  /*5d80*/  PLOP3.LUT P2, PT, PT, PT, UP0, 0x80, 0x0 ;  /* 0x000000000000781c */ /* 0x000fe20003f4f008 */
[----:B------:R-:W-:-:S03]  /*5d90*/  USHF.R.U32.HI UR6, URZ, 0x4, UR6 ;  /* 0x000000043f067899 */ /* 0x000fc60008011606 */
[----:B------:R-:W2:Y:S01]  /*5da0*/  S2R R209, SR_TID.X ;  /* 0x0000000000d17919 */ /* 0x000ea20000002100 */
[----:B------:R-:W-:Y:S01]  /*5db0*/  PLOP3.LUT P3, PT, PT, PT, UP0, 0x80, 0x0 ;  /* 0x000000000000781c */ /* 0x000fe20003f6f008 */
[C---:B01----:R-:W-:Y:S01]  /*5dc0*/  FMUL.FTZ R7, R0.reuse, R122 ;  /* 0x0000007a00077220 */ /* 0x043fe20000410000 */
[----:B------:R-:W-:Y:S01]  /*5dd0*/  ULOP3.LUT UR6, UR6, 0x3fff, URZ, 0xc0, !UPT ;  /* 0x00003fff06067892 */ /* 0x000fe2000f8ec03f */
[C---:B------:R-:W-:Y:S01]  /*5de0*/  FMUL.FTZ R11, R0.reuse, R127 ;  /* 0x0000007f000b7220 */ /* 0x040fe20000410000 */
[C---:B------:R-:W-:Y:S01]  /*5df0*/  FMUL.FTZ R127, R0.reuse, R147 ;  /* 0x00000093007f7220 */ /* 0x040fe20000410000 */
[C---:B------:R-:W-:Y:S01]  /*5e00*/  FMUL.FTZ R8, R0.reuse, R123 ;  /* 0x0000007b00087220 */ /* 0x040fe20000410000 */
[----:B------:R-:W-:Y:S01]  /*5e10*/  ULOP3.LUT UR6, UR6, 0x10000, URZ, 0xfc, !UPT ;  /* 0x0001000006067892 */ /* 0x000fe2000f8efc3f */
[C---:B------:R-:W-:Y:S01]  /*5e20*/  FMUL.FTZ R13, R0.reuse, R131 ;  /* 0x00000083000d7220 */ /* 0x040fe20000410000 */
[----:B------:R-:W-:Y:S02]  /*5e30*/  IMAD.U32 R123, RZ, RZ, UR34 ;  /* 0x00000022ff7b7e24 */ /* 0x000fe4000f8e00ff */
[C---:B------:R-:W-:Y:S01]  /*5e40*/  FMUL.FTZ R9, R0.reuse, R120 ;  /* 0x0000007800097220 */ /* 0x040fe20000410000 */
[----:B------:R-:W-:Y:S01]  /*5e50*/  UIMAD UR10, UR50, 0x600, UR6 ;  /* 0x00000600320a78a4 */ /* 0x000fe2000f8e0206 */
[C---:B------:R-:W-:Y:S01]  /*5e60*/  FMUL.FTZ R20, R0.reuse, R121 ;  /* 0x0000007900147220 */ /* 0x040fe20000410000 */
[C---:B------:R-:W-:Y:S01]  /*5e70*/  FMUL.FTZ R14, R0.reuse, R134 ;  /* 0x00000086000e7220 */ /* 0x040fe20000410000 */
[C---:B------:R-:W-:Y:S01]  /*5e80*/  FMUL.FTZ R131, R0.reuse, R155 ;  /* 0x0000009b00837220 */ /* 0x040fe20000410000 */
[C---:B------:R-:W-:Y:S01]  /*5e90*/  FMUL.FTZ R121, R0.reuse, R124 ;  /* 0x0000007c00797220 */ /* 0x040fe20000410000 */
[C---:B------:R-:W-:Y:S01]  /*5ea0*/  FMUL.FTZ R10, R0.reuse, R126 ;  /* 0x0000007e000a7220 */ /* 0x040fe20000410000 */
[C---:B------:R-:W-:Y:S01]  /*5eb0*/  FMUL.FTZ R12, R0.reuse, R130 ;  /* 0x00000082000c7220 */ /* 0x040fe20000410000 */
[----:B------:R-:W-:Y:S01]  /*5ec0*/  UMOV UR6, UR10 ;  /* 0x0000000a00067c82 */ /* 0x000fe20008000000 */
[C---:B------:R-:W-:Y:S01]  /*5ed0*/  FMUL.FTZ R15, R0.reuse, R135 ;  /* 0x00000087000f7220 */ /* 0x040fe20000410000 */
[----:B------:R-:W-:Y:S01]  /*5ee0*/  QGMMA.64x192x32.F32.E4M3.E4M3 R24, R196, gdesc[UR4], R24, gsb0 ;  /* 0x02e00004c4187df3 */ /* 0x000fe20008000818 */
[----:B------:R-:W-:Y:S01]  /*5ef0*/  UIADD3 UR6, UR10, 0x2, URZ ;  /* 0x000000020a067890 */ /* 0x000fe2000fffe03f */
[C---:B------:R-:W-:Y:S01]  /*5f00*/  FMUL.FTZ R21, R0.reuse, R138 ;  /* 0x0000008a00157220 */ /* 0x040fe20000410000 */
[----:B------:R-:W-:Y:S01]  /*5f10*/  UMOV UR7, 0x40000040 ;  /* 0x4000004000077882 */ /* 0x000fe20000000000 */
[C---:B------:R-:W-:Y:S01]  /*5f20*/  FMUL.FTZ R120, R0.reuse, R139 ;  /* 0x0000008b00787220 */ /* 0x040fe20000410000 */
        /* <DEDUP_REMOVED lines=17> */
[----:B------:R-:W-:Y:S01]  /*6040*/  FMUL.FTZ R146, R0, R182 ;  /* 0x000000b600927220 */ /* 0x000fe20000410000 */
[----:B------:R-:W-:Y:S01]  /*6050*/  @!P1 LEA R123, R123, UR36, 0x3 ;  /* 0x000000247b7b9c11 */ /* 0x000fe2000f8e18ff */
[----:B------:R-:W0:Y:S01]  /*6060*/  MUFU.TANH R9, R9 ;  /* 0x0000000900097308 */ /* 0x000e220000002400 */
[----:B--2---:R-:W-:-:S03]  /*6070*/  SHF.R.U32.HI R209, RZ, 0x7, R209 ;  /* 0x00000007ffd17819 */ /* 0x004fc600000116d1 */
[----:B------:R-:W-:-:S04]  /*6080*/  @!P1 VIADD R123, R123, 0x2a840 ;  /* 0x0002a8407b7b9836 */ /* 0x000fc80000000000 */
[----:B------:R-:W1:Y:S01]  /*6090*/  MUFU.TANH R20, R20 ;  /* 0x0000001400147308 */ /* 0x000e620000002400 */
[----:B------:R-:W-:-:S07]  /*60a0*/  @!P1 PRMT R123, RZ, 0x654, R123 ;  /* 0x00000654ff7b9816 */ /* 0x000fce000000007b */
[----:B------:R-:W2:Y:S08]  /*60b0*/  MUFU.TANH R7, R7 ;  /* 0x0000000700077308 */ /* 0x000eb00000002400 */
[----:B------:R-:W3:Y:S08]  /*60c0*/  MUFU.TANH R8, R8 ;  /* 0x0000000800087308 */ /* 0x000ef00000002400 */
[----:B------:R-:W4:Y:S08]  /*60d0*/  MUFU.TANH R121, R121 ;  /* 0x0000007900797308 */ /* 0x000f300000002400 */
        /* <DEDUP_REMOVED lines=17> */
[----:B------:R-:W0:Y:S01]  /*61f0*/  MUFU.TANH R160, R160 ;  /* 0x000000a000a07308 */ /* 0x000e220000002400 */
[----:B------:R-:W-:-:S02]  /*6200*/  WARPGROUP.DEPBAR.LE gsb0, 0x0 ;  /* 0x00008000000079c5 */ /* 0x000fc40000010000 */
[----:B------:R-:W-:Y:S01]  /*6210*/  WARPGROUP.ARRIVE ;  /* 0x00000000000079c5 */ /* 0x000fe20000000000 */
[C---:B------:R-:W-:Y:S01]  /*6220*/  FMUL.FTZ R198, R0.reuse, R136 ;  /* 0x0000008800c67220 */ /* 0x040fe20000410000 */
[C---:B------:R-:W-:Y:S01]  /*6230*/  FMUL.FTZ R199, R0.reuse, R148 ;  /* 0x0000009400c77220 */ /* 0x040fe20000410000 */
[----:B------:R-:W5:Y:S01]  /*6240*/  LDC R136, c[0x0][0x2f0] ;  /* 0x0000bc00ff887b82 */ /* 0x000f620000000800 */
[C---:B------:R-:W-:Y:S01]  /*6250*/  FMUL.FTZ R148, R0.reuse, R149 ;  /* 0x0000009500947220 */ /* 0x040fe20000410000 */
[C---:B------:R-:W-:Y:S01]  /*6260*/  FMUL.FTZ R197, R0.reuse, R137 ;  /* 0x0000008900c57220 */ /* 0x040fe20000410000 */
[----:B------:R-:W-:Y:S01]  /*6270*/  QGMMA.64x192x32.F32.E4M3.E4M3 R24, R192, gdesc[UR4], R24, gsb0 ;  /* 0x02e00004c0187df3 */ /* 0x000fe20008000818 */
[----:B------:R-:W-:Y:S01]  /*6280*/  UIADD3 UR6, UR10, 0x4, URZ ;  /* 0x000000040a067890 */ /* 0x000fe2000fffe03f */
[C---:B------:R-:W-:Y:S01]  /*6290*/  FMUL.FTZ R149, R0.reuse, R152 ;  /* 0x0000009800957220 */ /* 0x040fe20000410000 */
[----:B------:R-:W-:Y:S01]  /*62a0*/  UMOV UR7, 0x40000040 ;  /* 0x4000004000077882 */ /* 0x000fe20000000000 */
[C---:B------:R-:W-:Y:S01]  /*62b0*/  FMUL.FTZ R152, R0.reuse, R157 ;  /* 0x0000009d00987220 */ /* 0x040fe20000410000 */
[----:B------:R-:W1:Y:S01]  /*62c0*/  LDC R137, c[0x0][0x288] ;  /* 0x0000a200ff897b82 */ /* 0x000e620000000800 */
[C---:B------:R-:W-:Y:S01]  /*62d0*/  FMUL.FTZ R157, R0.reuse, R161 ;  /* 0x000000a1009d7220 */ /* 0x040fe20000410000 */
[----:B------:R-:W-:Y:S01]  /*62e0*/  FMUL.FTZ R161, R0, R168 ;  /* 0x000000a800a17220 */ /* 0x000fe20000410000 */
[----:B------:R-:W-:-:S02]  /*62f0*/  IMAD.SHL.U32 R168, R2, 0x80, RZ ;  /* 0x0000008002a87824 */ /* 0x000fc400078e00ff */
[C---:B------:R-:W-:Y:S01]  /*6300*/  FMUL.FTZ R196, R0.reuse, R132 ;  /* 0x0000008400c47220 */ /* 0x040fe20000410000 */
[----:B------:R-:W-:Y:S01]  /*6310*/  FMUL.FTZ R132, R0, R158 ;  /* 0x0000009e00847220 */ /* 0x000fe20000410000 */
[----:B------:R-:W0:Y:S01]  /*6320*/  MUFU.TANH R198, R198 ;  /* 0x000000c600c67308 */ /* 0x000e220000002400 */
[----:B------:R-:W-:-:S07]  /*6330*/  IADD3 R147, -R168, 0x1, RZ ;  /* 0x00000001a8937810 */ /* 0x000fce0007ffe1ff */
        /* <DEDUP_REMOVED lines=23> */
[----:B------:R-:W-:Y:S02]  /*64b0*/  VIADD R151, R17, UR43 ;  /* 0x0000002b11977c36 */ /* 0x000fe40008000000 */
[C---:B------:R-:W-:Y:S01]  /*64c0*/  FMUL.FTZ R193, R0.reuse, R128 ;  /* 0x0000008000c17220 */ /* 0x040fe20000410000 */
        /* <DEDUP_REMOVED lines=9> */
[----:B------:R-:W-:Y:S01]  /*6560*/  FMUL.FTZ R159, R0, R164 ;  /* 0x000000a4009f7220 */ /* 0x000fe20000410000 */
[----:B------:R-:W-:-:S02]  /*6570*/  IMAD R153, R16, -0x2, R147 ;  /* 0xfffffffe10997824 */ /* 0x000fc400078e0293 */
[C---:B------:R-:W-:Y:S01]  /*6580*/  FMUL.FTZ R164, R0.reuse, R173 ;  /* 0x000000ad00a47220 */ /* 0x040fe20000410000 */
[C---:B------:R-:W-:Y:S01]  /*6590*/  FMUL.FTZ R143, R0.reuse, R175 ;  /* 0x000000af008f7220 */ /* 0x040fe20000410000 */
[----:B------:R-:W-:Y:S01]  /*65a0*/  FMUL.FTZ R147, R0, R183 ;  /* 0x000000b700937220 */ /* 0x000fe20000410000 */
[----:B------:R-:W0:Y:S01]  /*65b0*/  MUFU.TANH R192, R192 ;  /* 0x000000c000c07308 */ /* 0x000e220000002400 */
[----:B-----5:R-:W-:-:S04]  /*65c0*/  IMAD R156, R136, UR42, R153 ;  /* 0x0000002a889c7c24 */ /* 0x020fc8000f8e0299 */
[----:B-1----:R-:W-:-:S03]  /*65d0*/  IMAD.IADD R156, R156, 0x1, -R137 ;  /* 0x000000019c9c7824 */ /* 0x002fc600078e0a89 */
[----:B------:R-:W1:Y:S01]  /*65e0*/  MUFU.TANH R193, R193 ;  /* 0x000000c100c17308 */ /* 0x000e620000002400 */
[C---:B------:R-:W-:Y:S02]  /*65f0*/  VIADD R174, R156.reuse, UR32 ;  /* 0x000000209cae7c36 */ /* 0x040fe40008000000 */
[----:B------:R-:W-:-:S05]  /*6600*/  VIADD R176, R156, UR29 ;  /* 0x0000001d9cb07c36 */ /* 0x000fca0008000000 */
        /* <DEDUP_REMOVED lines=15> */
[C---:B------:R-:W-:Y:S01]  /*6700*/  FMUL.FTZ R189, R0.reuse, R140 ;  /* 0x0000008c00bd7220 */ /* 0x040fe20000410000 */
[C---:B------:R-:W-:Y:S01]  /*6710*/  FMUL.FTZ R191, R0.reuse, R144 ;  /* 0x0000009000bf7220 */ /* 0x040fe20000410000 */
[C---:B------:R-:W-:Y:S01]  /*6720*/  FMUL.FTZ R190, R0.reuse, R145 ;  /* 0x0000009100be7220 */ /* 0x040fe20000410000 */
[----:B------:R-:W-:Y:S01]  /*6730*/  QGMMA.64x192x32.F32.E4M3.E4M3 R24, R184, gdesc[UR4], R24, gsb0 ;  /* 0x02e00004b8187df3 */ /* 0x000fe20008000818 */
[----:B------:R-:W-:Y:S01]  /*6740*/  @UP0 ULDC UR6, c[0x0][0x44c] ;  /* 0x0001130000060ab9 */ /* 0x000fe20000000800 */
[----:B------:R-:W-:Y:S01]  /*6750*/  FMUL.FTZ R140, R0, R170 ;  /* 0x000000aa008c7220 */ /* 0x000fe20000410000 */
[----:B------:R-:W-:Y:S01]  /*6760*/  @P2 IMAD.HI.U32 R122, R151, UR6, RZ ;  /* 0x00000006977a2c27 */ /* 0x000fe2000f8e00ff */
[----:B------:R-:W-:-:S03]  /*6770*/  @UP0 ULDC UR6, c[0x0][0x450] ;  /* 0x0001140000060ab9 */ /* 0x000fc60000000800 */
[C---:B------:R-:W-:Y:S01]  /*6780*/  FMUL.FTZ R144, R0.reuse, R178 ;  /* 0x000000b200907220 */ /* 0x040fe20000410000 */
[----:B------:R-:W-:Y:S01]  /*6790*/  FMUL.FTZ R145, R0, R179 ;  /* 0x000000b300917220 */ /* 0x000fe20000410000 */
[----:B------:R-:W-:Y:S01]  /*67a0*/  PLOP3.LUT P2, PT, PT, PT, UP1, 0x40, 0x0 ;  /* 0x000000000000781c */ /* 0x000fe20003f4e818 */
[----:B------:R-:W0:Y:S01]  /*67b0*/  MUFU.TANH R189, R189 ;  /* 0x000000bd00bd7308 */ /* 0x000e220000002400 */
[----:B------:R-:W-:Y:S02]  /*67c0*/  @P3 SHF.R.U32.HI R151, RZ, UR6, R122 ;  /* 0x00000006ff973c19 */ /* 0x000fe4000801167a */
[----:B------:R-:W-:-:S03]  /*67d0*/  IADD3 R122, -R209, 0xb, RZ ;  /* 0x0000000bd17a7810 */ /* 0x000fc60007ffe1ff */
[----:B------:R-:W5:Y:S02]  /*67e0*/  SHFL.IDX PT, R171, R151, RZ, 0x1c1f ;  /* 0x001c1fff97ab7589 */ /* 0x000f6400000e0000 */
[----:B------:R-:W0:Y:S08]  /*67f0*/  MUFU.TANH R188, R188 ;  /* 0x000000bc00bc7308 */ /* 0x000e300000002400 */
[----:B------:R-:W0:Y:S08]  /*6800*/  MUFU.TANH R191, R191 ;  /* 0x000000bf00bf7308 */ /* 0x000e300000002400 */
[----:B------:R-:W0:Y:S01]  /*6810*/  MUFU.TANH R190, R190 ;  /* 0x000000be00be7308 */ /* 0x000e220000002400 */
[----:B-----5:R-:W-:-:S07]  /*6820*/  IMAD.IADD R170, R174, 0x1, R171 ;  /* 0x00000001aeaa7824 */ /* 0x020fce00078e02ab */
[----:B------:R-:W0:Y:S01]  /*6830*/  MUFU.TANH R140, R140 ;  /* 0x0000008c008c7308 */ /* 0x000e220000002400 */
[----:B------:R-:W-:-:S07]  /*6840*/  IMAD.IADD R172, R176, 0x1, R171 ;  /* 0x00000001b0ac7824 */ /* 0x000fce00078e02ab */
[----:B------:R-:W0:Y:S08]  /*6850*/  MUFU.TANH R141, R141 ;  /* 0x0000008d008d7308 */ /* 0x000e300000002400 */
[----:B------:R-:W0:Y:S08]  /*6860*/  MUFU.TANH R144, R144 ;  /* 0x0000009000907308 */ /* 0x000e300000002400 */
[----:B------:R-:W0:Y:S01]  /*6870*/  MUFU.TANH R145, R145 ;  /* 0x0000009100917308 */ /* 0x000e220000002400 */
[----:B------:R-:W-:-:S02]  /*6880*/  WARPGROUP.DEPBAR.LE gsb0, 0x0 ;  /* 0x00008000000079c5 */ /* 0x000fc40000010000 */
[----:B------:R0:W-:Y:S06]  /*6890*/  BAR.ARV R122, 0x100 ;  /* 0x0004007a0000751d */ /* 0x0001ec0000002000 */
[----:B------:R0:W-:Y:S01]  /*68a0*/  @!P1 SYNCS.ARRIVE.TRANS64.RED.A1T0 RZ, [R123+URZ], RZ ;  /* 0x000000ff7bff99a7 */ /* 0x0001e2000810043f */
[----:B-1234-:R-:W-:Y:S05]  /*68b0*/  @P2 BRA `(.L_x_1007) ;  /* 0x00000000005c2947 */ /* 0x01efea0003800000 */
[----:B0-----:R-:W-:Y:S01]  /*68c0*/  IMAD R122, R136, UR42, R171 ;  /* 0x0000002a887a7c24 */ /* 0x001fe2000f8e02ab */
[----:B------:R-:W-:Y:S03]  /*68d0*/  BSSY B0, `(.L_x_1008) ;  /* 0x0000011000007945 */ /* 0x000fe60003800000 */
[----:B------:R-:W-:-:S05]  /*68e0*/  IMAD.IADD R153, R122, 0x1, -R137 ;  /* 0x000000017a997824 */ /* 0x000fca00078e0a89 */
[----:B------:R-:W-:-:S13]  /*68f0*/  ISETP.GT.AND P2, PT, R153, -0x1, PT ;  /* 0xffffffff9900780c */ /* 0x000fda0003f44270 */
[----:B------:R-:W-:Y:S05]  /*6900*/  @P2 BRA `(.L_x_1009) ;  /* 0x0000000000202947 */ /* 0x000fea0003800000 */
[----:B------:R-:W-:Y:S01]  /*6910*/  IMAD.U32 R156, RZ, RZ, UR31 ;  /* 0x0000001fff9c7e24 */ /* 0x000fe2000f8e00ff */
[----:B------:R-:W-:-:S04]  /*6920*/  LOP3.LUT R153, RZ, R153, RZ, 0x33, !PT ;  /* 0x00000099ff997212 */ /* 0x000fc800078e33ff */
[----:B------:R-:W-:-:S13]  /*6930*/  ISETP.NE.AND P2, PT, R156, 0x1, PT ;  /* 0x000000019c00780c */ /* 0x000fda0003f45270 */
[----:B------:R-:W0:Y:S02]  /*6940*/  @P2 LDC.64 R122, c[0x0][0x9e8] ;  /* 0x00027a00ff7a2b82 */ /* 0x000e240000000a00 */
[----:B0-----:R-:W-:-:S05]  /*6950*/  @P2 IMAD.HI.U32 R122, R153, R122, RZ ;  /* 0x0000007a997a2227 */ /* 0x001fca00078e00ff */
[----:B------:R-:W-:-:S04]  /*6960*/  @P2 SHF.R.U32.HI R153, RZ, R123, R122 ;  /* 0x0000007bff992219 */ /* 0x000fc8000001167a */
[----:B------:R-:W-:Y:S01]  /*6970*/  LOP3.LUT R153, RZ, R153, RZ, 0x33, !PT ;  /* 0x00000099ff997212 */ /* 0x000fe200078e33ff */
[----:B------:R-:W-:Y:S06]  /*6980*/  BRA `(.L_x_1010) ;  /* 0x0000000000147947 */ /* 0x000fec0003800000 */
.L_x_1009:
[----:B------:R-:W-:-:S05]  /*6990*/  IMAD.U32 R156, RZ, RZ, UR31 ;  /* 0x0000001fff9c7e24 */ /* 0x000fca000f8e00ff */
[----:B------:R-:W-:-:S13]  /*69a0*/  ISETP.NE.AND P2, PT, R156, 0x1, PT ;  /* 0x000000019c00780c */ /* 0x000fda0003f45270 */
[----:B------:R-:W0:Y:S02]  /*69b0*/  @P2 LDC.64 R122, c[0x0][0x9e8] ;  /* 0x00027a00ff7a2b82 */ /* 0x000e240000000a00 */
[----:B0-----:R-:W-:-:S05]  /*69c0*/  @P2 IMAD.HI.U32 R122, R153, R122, RZ ;  /* 0x0000007a997a2227 */ /* 0x001fca00078e00ff */
[----:B------:R-:W-:-:S07]  /*69d0*/  @P2 SHF.R.U32.HI R153, RZ, R123, R122 ;  /* 0x0000007bff992219 */ /* 0x000fce000001167a */
.L_x_1010:
[----:B------:R-:W-:Y:S05]  /*69e0*/  BSYNC B0 ;  /* 0x0000000000007941 */ /* 0x000fea0003800000 */
.L_x_1008:
[----:B------:R-:W-:-:S04]  /*69f0*/  IMAD R153, R153, R156, -R168 ;  /* 0x0000009c99997224 */ /* 0x000fc800078e0aa8 */
[----:B------:R-:W-:-:S05]  /*6a00*/  IMAD R153, R16, -0x2, R153 ;  /* 0xfffffffe10997824 */ /* 0x000fca00078e0299 */
[----:B------:R-:W-:Y:S02]  /*6a10*/  VIADDMNMX R170, R153, R156, R170, PT ;  /* 0x0000009c99aa7246 */ /* 0x000fe400038001aa */
[----:B------:R-:W-:-:S07]  /*6a20*/  VIMNMX R172, R172, R153, !PT ;  /* 0x00000099acac7248 */ /* 0x000fce0007fe0100 */
.L_x_1007:
[----:B------:R-:W-:Y:S01]  /*6a30*/  ISETP.GT.AND P2, PT, R2, -0x1, PT ;  /* 0xffffffff0200780c */ /* 0x000fe20003f44270 */
[----:B0-----:R0:W1:Y:S03]  /*6a40*/  SHFL.IDX PT, R123, R151, 0x1, 0x1c1f ;  /* 0x003c1f00977b7f89 */ /* 0x00106600000e0000 */
[C---:B------:R-:W-:Y:S02]  /*6a50*/  ISETP.GT.AND P5, PT, R172.reuse, RZ, P2 ;  /* 0x000000ffac00720c */ /* 0x040fe400017a4270 */
[----:B------:R-:W-:Y:S02]  /*6a60*/  ISETP.GT.AND P4, PT, R172, 0x1, P2 ;  /* 0x00000001ac00780c */ /* 0x000fe40001784270 */
[C---:B------:R-:W-:Y:S02]  /*6a70*/  ISETP.LT.OR P5, PT, R170.reuse, 0x1, P5 ;  /* 0x00000001aa00780c */ /* 0x040fe40002fa1670 */
[----:B------:R-:W-:-:S02]  /*6a80*/  ISETP.LT.OR P4, PT, R170, 0x2, P4 ;  /* 0x00000002aa00780c */ /* 0x000fc40002781670 */
[----:B------:R-:W-:Y:S02]  /*6a90*/  FSEL R179, R9, -INF , !P5 ;  /* 0xff80000009b37808 */ /* 0x000fe40006800000 */
[C---:B------:R-:W-:Y:S02]  /*6aa0*/  ISETP.GT.AND P5, PT, R172.reuse, 0x10, P2 ;  /* 0x00000010ac00780c */ /* 0x040fe400017a4270 */
[----:B------:R-:W-:Y:S02]  /*6ab0*/  ISETP.GT.AND P6, PT, R172, 0x8, P2 ;  /* 0x00000008ac00780c */ /* 0x000fe400017c4270 */
[----:B------:R-:W-:Y:S02]  /*6ac0*/  ISETP.LT.OR P5, PT, R170, 0x11, P5 ;  /* 0x00000011aa00780c */ /* 0x000fe40002fa1670 */
[----:B------:R-:W-:Y:S02]  /*6ad0*/  ISETP.GT.AND P3, PT, R172, 0x9, P2 ;  /* 0x00000009ac00780c */ /* 0x000fe40001764270 */
[----:B------:R-:W-:-:S02]  /*6ae0*/  FSEL R177, R20, -INF , !P4 ;  /* 0xff80000014b17808 */ /* 0x000fc40006000000 */
[C---:B------:R-:W-:Y:S02]  /*6af0*/  ISETP.GT.AND P4, PT, R172.reuse, 0x11, P2 ;  /* 0x00000011ac00780c */ /* 0x040fe40001784270 */
[----:B------:R-:W-:Y:S02]  /*6b00*/  FSEL R193, R193, -INF , !P5 ;  /* 0xff800000c1c17808 */ /* 0x000fe40006800000 */
[----:B------:R-:W-:Y:S02]  /*6b10*/  ISETP.GT.AND P5, PT, R172, 0x20, P2 ;  /* 0x00000020ac00780c */ /* 0x000fe400017a4270 */
[C---:B------:R-:W-:Y:S02]  /*6b20*/  ISETP.LT.OR P6, PT, R170.reuse, 0x9, P6 ;  /* 0x00000009aa00780c */ /* 0x040fe400037c1670 */
[C---:B------:R-:W-:Y:S02]  /*6b30*/  ISETP.LT.OR P3, PT, R170.reuse, 0xa, P3 ;  /* 0x0000000aaa00780c */ /* 0x040fe40001f61670 */
[----:B------:R-:W-:-:S02]  /*6b40*/  ISETP.LT.OR P4, PT, R170, 0x12, P4 ;  /* 0x00000012aa00780c */ /* 0x000fc40002781670 */
[----:B------:R-:W-:Y:S02]  /*6b50*/  ISETP.LT.OR P5, PT, R170, 0x21, P5 ;  /* 0x00000021aa00780c */ /* 0x000fe40002fa1670 */
[----:B------:R-:W-:Y:S02]  /*6b60*/  FSEL R175, R121, -INF , !P6 ;  /* 0xff80000079af7808 */ /* 0x000fe40007000000 */
[----:B------:R-:W-:Y:S02]  /*6b70*/  ISETP.GT.AND P6, PT, R172, 0x18, P2 ;  /* 0x00000018ac00780c */ /* 0x000fe400017c4270 */
[----:B------:R-:W-:Y:S02]  /*6b80*/  FSEL R171, R192, -INF , !P3 ;  /* 0xff800000c0ab7808 */ /* 0x000fe40005800000 */
[----:B------:R-:W-:Y:S02]  /*6b90*/  ISETP.GT.AND P3, PT, R172, 0x19, P2 ;  /* 0x00000019ac00780c */ /* 0x000fe40001764270 */
[----:B------:R-:W-:-:S02]  /*6ba0*/  FSEL R173, R194, -INF , !P4 ;  /* 0xff800000c2ad7808 */ /* 0x000fc40006000000 */
[----:B------:R-:W-:Y:S02]  /*6bb0*/  ISETP.GT.AND P4, PT, R172, 0x21, P2 ;  /* 0x00000021ac00780c */ /* 0x000fe40001784270 */
[----:B------:R-:W-:Y:S02]  /*6bc0*/  FSEL R198, R198, -INF , !P5 ;  /* 0xff800000c6c67808 */ /* 0x000fe40006800000 */
[----:B------:R-:W-:Y:S02]  /*6bd0*/  ISETP.GT.AND P5, PT, R172, 0x30, P2 ;  /* 0x00000030ac00780c */ /* 0x000fe400017a4270 */
[C---:B------:R-:W-:Y:S02]  /*6be0*/  ISETP.LT.OR P6, PT, R170.reuse, 0x19, P6 ;  /* 0x00000019aa00780c */ /* 0x040fe400037c1670 */
[C---:B------:R-:W-:Y:S02]  /*6bf0*/  ISETP.LT.OR P3, PT, R170.reuse, 0x1a, P3 ;  /* 0x0000001aaa00780c */ /* 0x040fe40001f61670 */
[----:B------:R-:W-:-:S02]  /*6c00*/  ISETP.LT.OR P4, PT, R170, 0x22, P4 ;  /* 0x00000022aa00780c */ /* 0x000fc40002781670 */
[----:B------:R-:W-:Y:S02]  /*6c10*/  ISETP.LT.OR P5, PT, R170, 0x31, P5 ;  /* 0x00000031aa00780c */ /* 0x000fe40002fa1670 */
[----:B------:R-:W-:Y:S02]  /*6c20*/  FSEL R196, R196, -INF , !P6 ;  /* 0xff800000c4c47808 */ /* 0x000fe40007000000 */
[C---:B------:R-:W-:Y:S02]  /*6c30*/  ISETP.GT.AND P6, PT, R172.reuse, 0x28, P2 ;  /* 0x00000028ac00780c */ /* 0x040fe400017c4270 */
[----:B------:R-:W-:Y:S02]  /*6c40*/  FSEL R195, R195, -INF , !P3 ;  /* 0xff800000c3c37808 */ /* 0x000fe40005800000 */
        /* <DEDUP_REMOVED lines=23> */
[----:B0-----:R-:W-:Y:S02]  /*6dc0*/  FSEL R151, R148, -INF , !P3 ;  /* 0xff80000094977808 */ /* 0x001fe40005800000 */
        /* <DEDUP_REMOVED lines=26> */
[----:B------:R-:W-:Y:S02]  /*6f70*/  FSEL R162, R166, -INF , !P5 ;  /* 0xff800000a6a27808 */ /* 0x000fe40006800000 */
[----:B------:R-:W-:Y:S02]  /*6f80*/  PLOP3.LUT P5, PT, PT, PT, UP1, 0x40, 0x0 ;  /* 0x000000000000781c */ /* 0x000fe40003fae818 */
[C---:B------:R-:W-:Y:S02]  /*6f90*/  ISETP.LT.OR P6, PT, R170.reuse, 0x69, P6 ;  /* 0x00000069aa00780c */ /* 0x040fe400037c1670 */
[----:B------:R-:W-:Y:S02]  /*6fa0*/  ISETP.LT.OR P3, PT, R170, 0x6a, P3 ;  /* 0x0000006aaa00780c */ /* 0x000fe40001f61670 */
[----:B------:R-:W-:Y:S01]  /*6fb0*/  FSEL R160, R163, -INF , !P6 ;  /* 0xff800000a3a07808 */ /* 0x000fe20007000000 */
[----:B-1----:R-:W-:Y:S01]  /*6fc0*/  IMAD.IADD R163, R174, 0x1, R123 ;  /* 0x00000001aea37824 */ /* 0x002fe200078e027b */
[----:B------:R-:W-:-:S02]  /*6fd0*/  ISETP.GT.AND P6, PT, R172, 0x78, P2 ;  /* 0x00000078ac00780c */ /* 0x000fc400017c4270 */
[----:B------:R-:W-:Y:S01]  /*6fe0*/  FSEL R161, R164, -INF , !P3 ;  /* 0xff800000a4a17808 */ /* 0x000fe20005800000 */
[----:B------:R-:W-:Y:S01]  /*6ff0*/  IMAD.IADD R164, R176, 0x1, R123 ;  /* 0x00000001b0a47824 */ /* 0x000fe200078e027b */
[C---:B------:R-:W-:Y:S02]  /*7000*/  ISETP.GT.AND P4, PT, R172.reuse, 0x71, P2 ;  /* 0x00000071ac00780c */ /* 0x040fe40001784270 */
[----:B------:R-:W-:Y:S02]  /*7010*/  ISETP.GT.AND P3, PT, R172, 0x79, P2 ;  /* 0x00000079ac00780c */ /* 0x000fe40001764270 */
[C---:B------:R-:W-:Y:S02]  /*7020*/  ISETP.LT.OR P6, PT, R170.reuse, 0x79, P6 ;  /* 0x00000079aa00780c */ /* 0x040fe400037c1670 */
[C---:B------:R-:W-:Y:S02]  /*7030*/  ISETP.LT.OR P4, PT, R170.reuse, 0x72, P4 ;  /* 0x00000072aa00780c */ /* 0x040fe40002781670 */
[----:B------:R-:W-:-:S02]  /*7040*/  ISETP.LT.OR P3, PT, R170, 0x7a, P3 ;  /* 0x0000007aaa00780c */ /* 0x000fc40001f61670 */
[----:B------:R-:W-:Y:S02]  /*7050*/  FSEL R166, R167, -INF , !P6 ;  /* 0xff800000a7a67808 */ /* 0x000fe40007000000 */
[----:B------:R-:W-:Y:S02]  /*7060*/  FSEL R165, R165, -INF , !P4 ;  /* 0xff800000a5a57808 */ /* 0x000fe40006000000 */
[----:B------:R-:W-:Y:S01]  /*7070*/  FSEL R167, R169, -INF , !P3 ;  /* 0xff800000a9a77808 */ /* 0x000fe20005800000 */
[----:B------:R-:W-:Y:S06]  /*7080*/  @P5 BRA `(.L_x_1011) ;  /* 0x00000000005c5947 */ /* 0x000fec0003800000 */
[----:B------:R-:W-:Y:S01]  /*7090*/  IMAD R122, R136, UR42, R123 ;  /* 0x0000002a887a7c24 */ /* 0x000fe2000f8e027b */
        /* <DEDUP_REMOVED lines=12> */
.L_x_1013:
[----:B------:R-:W-:-:S05]  /*7160*/  IMAD.U32 R170, RZ, RZ, UR31 ;  /* 0x0000001fffaa7e24 */ /* 0x000fca000f8e00ff */
[----:B------:R-:W-:-:S13]  /*7170*/  ISETP.NE.AND P3, PT, R170, 0x1, PT ;  /* 0x00000001aa00780c */ /* 0x000fda0003f65270 */
[----:B------:R-:W0:Y:S02]  /*7180*/  @P3 LDC.64 R122, c[0x0][0x9e8] ;  /* 0x00027a00ff7a3b82 */ /* 0x000e240000000a00 */
[----:B0-----:R-:W-:-:S05]  /*7190*/  @P3 IMAD.HI.U32 R122, R9, R122, RZ ;  /* 0x0000007a097a3227 */ /* 0x001fca00078e00ff */
[----:B------:R-:W-:-:S07]  /*71a0*/  @P3 SHF.R.U32.HI R9, RZ, R123, R122 ;  /* 0x0000007bff093219 */ /* 0x000fce000001167a */
.L_x_1014:
[----:B------:R-:W-:Y:S05]  /*71b0*/  BSYNC B0 ;  /* 0x0000000000007941 */ /* 0x000fea0003800000 */
.L_x_1012:
[----:B------:R-:W-:-:S04]  /*71c0*/  IMAD R9, R9, R170, -R168 ;  /* 0x000000aa09097224 */ /* 0x000fc800078e0aa8 */
[----:B------:R-:W-:-:S05]  /*71d0*/  IMAD R9, R16, -0x2, R9 ;  /* 0xfffffffe10097824 */ /* 0x000fca00078e0209 */
[----:B------:R-:W-:Y:S02]  /*71e0*/  VIADDMNMX R163, R9, R170, R163, PT ;  /* 0x000000aa09a37246 */ /* 0x000fe400038001a3 */
[----:B------:R-:W-:-:S07]  /*71f0*/  VIMNMX R164, R164, R9, !PT ;  /* 0x00000009a4a47248 */ /* 0x000fce0007fe0100 */
.L_x_1011:
[----:B------:R-:W-:Y:S01]  /*7200*/  FMNMX.FTZ R122, R179, R5, !PT ;  /* 0x00000005b37a7209 */ /* 0x000fe20007810000 */
[----:B------:R-:W-:Y:S01]  /*7210*/  IMAD.U32 R170, RZ, RZ, UR30 ;  /* 0x0000001effaa7e24 */ /* 0x000fe2000f8e00ff */
[----:B------:R-:W-:Y:S02]  /*7220*/  ISETP.GT.AND P5, PT, R164, 0x8, P2 ;  /* 0x00000008a400780c */ /* 0x000fe400017a4270 */
[----:B------:R-:W-:Y:S02]  /*7230*/  FMNMX.FTZ R122, R177, R122, !PT ;  /* 0x0000007ab17a7209 */ /* 0x000fe40007810000 */
[----:B------:R-:W-:Y:S02]  /*7240*/  ISETP.LT.OR P5, PT, R163, 0x9, P5 ;  /* 0x00000009a300780c */ /* 0x000fe40002fa1670 */
[----:B------:R-:W-:Y:S02]  /*7250*/  FMNMX.FTZ R122, R175, R122, !PT ;  /* 0x0000007aaf7a7209 */ /* 0x000fe40007810000 */
[----:B------:R-:W-:-:S02]  /*7260*/  FSEL R10, R10, -INF , !P5 ;  /* 0xff8000000a0a7808 */ /* 0x000fc40006800000 */
[----:B------:R-:W-:Y:S02]  /*7270*/  FMNMX.FTZ R122, R171, R122, !PT ;  /* 0x0000007aab7a7209 */ /* 0x000fe40007810000 */
[C---:B------:R-:W-:Y:S02]  /*7280*/  ISETP.GT.AND P5, PT, R164.reuse, 0x11, P2 ;  /* 0x00000011a400780c */ /* 0x040fe400017a4270 */
[----:B------:R-:W-:Y:S02]  /*7290*/  FMNMX.FTZ R122, R193, R122, !PT ;  /* 0x0000007ac17a7209 */ /* 0x000fe40007810000 */
[----:B------:R-:W-:Y:S02]  /*72a0*/  ISETP.GT.AND P4, PT, R164, 0x1, P2 ;  /* 0x00000001a400780c */ /* 0x000fe40001784270 */
[----:B------:R-:W-:Y:S02]  /*72b0*/  FMNMX.FTZ R9, R173, R122, !PT ;  /* 0x0000007aad097209 */ /* 0x000fe40007810000 */
[----:B------:R-:W-:-:S02]  /*72c0*/  ISETP.LT.OR P5, PT, R163, 0x12, P5 ;  /* 0x00000012a300780c */ /* 0x000fc40002fa1670 */
[----:B------:R-:W-:Y:S02]  /*72d0*/  FMNMX.FTZ R122, R196, R9, !PT ;  /* 0x00000009c47a7209 */ /* 0x000fe40007810000 */
[----:B------:R-:W-:Y:S02]  /*72e0*/  ISETP.LT.OR P4, PT, R163, 0x2, P4 ;  /* 0x00000002a300780c */ /* 0x000fe40002781670 */
[----:B------:R-:W-:Y:S02]  /*72f0*/  FMNMX.FTZ R9, R195, R122, !PT ;  /* 0x0000007ac3097209 */ /* 0x000fe40007810000 */
[----:B------:R-:W-:Y:S02]  /*7300*/  FSEL R13, R13, -INF , !P5 ;  /* 0xff8000000d0d7808 */ /* 0x000fe40006800000 */
[----:B------:R-:W-:Y:S02]  /*7310*/  FMNMX.FTZ R122, R198, R9, !PT ;  /* 0x00000009c67a7209 */ /* 0x000fe40007810000 */
[----:B------:R-:W-:-:S02]  /*7320*/  ISETP.GT.AND P5, PT, R164, 0x20, P2 ;  /* 0x00000020a400780c */ /* 0x000fc400017a4270 */
[----:B------:R-:W-:Y:S02]  /*7330*/  FMNMX.FTZ R122, R197, R122, !PT ;  /* 0x0000007ac57a7209 */ /* 0x000fe40007810000 */
[----:B------:R-:W-:Y:S02]  /*7340*/  ISETP.LT.OR P5, PT, R163, 0x21, P5 ;  /* 0x00000021a300780c */ /* 0x000fe40002fa1670 */
[----:B------:R-:W-:Y:S02]  /*7350*/  FMNMX.FTZ R9, R189, R122, !PT ;  /* 0x0000007abd097209 */ /* 0x000fe40007810000 */
[----:B------:R-:W-:Y:S02]  /*7360*/  FSEL R21, R21, -INF , !P5 ;  /* 0xff80000015157808 */ /* 0x000fe40006800000 */
[----:B------:R-:W-:Y:S02]  /*7370*/  FMNMX.FTZ R9, R188, R9, !PT ;  /* 0x00000009bc097209 */ /* 0x000fe40007810000 */
[----:B------:R-:W-:-:S02]  /*7380*/  ISETP.GT.AND P5, PT, R164, RZ, P2 ;  /* 0x000000ffa400720c */ /* 0x000fc400017a4270 */
[----:B------:R-:W-:Y:S02]  /*7390*/  FMNMX.FTZ R9, R158, R9, !PT ;  /* 0x000000099e097209 */ /* 0x000fe40007810000 */
[----:B------:R-:W-:Y:S02]  /*73a0*/  ISETP.LT.OR P5, PT, R163, 0x1, P5 ;  /* 0x00000001a300780c */ /* 0x000fe40002fa1670 */
[----:B------:R-:W-:Y:S02]  /*73b0*/  FMNMX.FTZ R122, R156, R9, !PT ;  /* 0x000000099c7a7209 */ /* 0x000fe40007810000 */
[----:B------:R-:W-:Y:S02]  /*73c0*/  ISETP.GT.AND P3, PT, R164, 0x9, P2 ;  /* 0x00000009a400780c */ /* 0x000fe40001764270 */
[----:B------:R-:W-:Y:S02]  /*73d0*/  FMNMX.FTZ R122, R153, R122, !PT ;  /* 0x0000007a997a7209 */ /* 0x000fe40007810000 */
[----:B------:R-:W-:-:S02]  /*73e0*/  ISETP.LT.OR P3, PT, R163, 0xa, P3 ;  /* 0x0000000aa300780c */ /* 0x000fc40001f61670 */
[----:B------:R-:W-:-:S04]  /*73f0*/  FMNMX.FTZ R122, R151, R122, !PT ;  /* 0x0000007a977a7209 */ /* 0x000fc80007810000 */
        /* <DEDUP_REMOVED lines=15> */
[----:B------:R-:W-:-:S05]  /*74f0*/  FMNMX.FTZ R122, R167, R122, !PT ;  /* 0x0000007aa77a7209 */ /* 0x000fca0007810000 */
[----:B------:R-:W0:Y:S02]  /*7500*/  SHFL.BFLY PT, R9, R122, 0x2, 0x1f ;  /* 0x0c401f007a097f89 */ /* 0x000e2400000e0000 */
[----:B0-----:R-:W-:Y:S02]  /*7510*/  FMNMX.FTZ R123, R122, R9, !PT ;  /* 0x000000097a7b7209 */ /* 0x001fe40007810000 */
[----:B------:R-:W-:Y:S02]  /*7520*/  FSEL R122, R8, -INF , !P4 ;  /* 0xff800000087a7808 */ /* 0x000fe40006000000 */
[----:B------:R-:W-:Y:S01]  /*7530*/  ISETP.GT.AND P4, PT, R164, 0x10, P2 ;  /* 0x00000010a400780c */ /* 0x000fe20001784270 */
[----:B------:R-:W0:Y:S03]  /*7540*/  SHFL.BFLY PT, R168, R123, 0x1, 0x1f ;  /* 0x0c201f007ba87f89 */ /* 0x000e2600000e0000 */
[----:B------:R-:W-:-:S04]  /*7550*/  ISETP.LT.OR P4, PT, R163, 0x11, P4 ;  /* 0x00000011a300780c */ /* 0x000fc80002781670 */
[----:B------:R-:W-:Y:S02]  /*7560*/  FSEL R12, R12, -INF , !P4 ;  /* 0xff8000000c0c7808 */ /* 0x000fe40006000000 */
[----:B------:R-:W-:-:S04]  /*7570*/  ISETP.GT.AND P4, PT, R164, 0x19, P2 ;  /* 0x00000019a400780c */ /* 0x000fc80001784270 */
[----:B------:R-:W-:-:S04]  /*7580*/  ISETP.LT.OR P4, PT, R163, 0x1a, P4 ;  /* 0x0000001aa300780c */ /* 0x000fc80002781670 */
[----:B------:R-:W-:Y:S02]  /*7590*/  FSEL R169, R15, -INF , !P4 ;  /* 0xff8000000fa97808 */ /* 0x000fe40006000000 */
[----:B------:R-:W-:-:S04]  /*75a0*/  ISETP.GT.AND P4, PT, R164, 0x28, P2 ;  /* 0x00000028a400780c */ /* 0x000fc80001784270 */
[----:B------:R-:W-:Y:S02]  /*75b0*/  ISETP.LT.OR P4, PT, R163, 0x29, P4 ;  /* 0x00000029a300780c */ /* 0x000fe40002781670 */
[----:B0-----:R-:W-:Y:S02]  /*75c0*/  FMNMX.FTZ R9, R123, R168, !PT ;  /* 0x000000a87b097209 */ /* 0x001fe40007810000 */
[----:B------:R-:W-:Y:S02]  /*75d0*/  FSEL R123, R11, -INF , !P3 ;  /* 0xff8000000b7b7808 */ /* 0x000fe40005800000 */
[C---:B------:R-:W-:Y:S01]  /*75e0*/  FSETP.NEU.FTZ.AND P6, PT, R9.reuse, -INF , PT ;  /* 0xff8000000900780b */ /* 0x040fe20003fdd000 */
[----:B------:R-:W-:-:S01]  /*75f0*/  FFMA.FTZ R168, R9, R170, -8 ;  /* 0xc100000009a87423 */ /* 0x000fc200000100aa */
[----:B------:R-:W-:Y:S02]  /*7600*/  ISETP.GT.AND P3, PT, R164, 0x18, P2 ;  /* 0x00000018a400780c */ /* 0x000fe40001764270 */
[----:B------:R-:W-:-:S02]  /*7610*/  FSEL R124, R124, -INF , !P4 ;  /* 0xff8000007c7c7808 */ /* 0x000fc40006000000 */
[----:B------:R-:W-:Y:S02]  /*7620*/  FSEL R8, R168, RZ, P6 ;  /* 0x000000ffa8087208 */ /* 0x000fe40003000000 */
[----:B------:R-:W-:Y:S02]  /*7630*/  ISETP.LT.OR P3, PT, R163, 0x19, P3 ;  /* 0x00000019a300780c */ /* 0x000fe40001f61670 */
[----:B------:R-:W-:Y:S01]  /*7640*/  ISETP.GT.AND P4, PT, R164, 0x30, P2 ;  /* 0x00000030a400780c */ /* 0x000fe20001784270 */
[----:B------:R-:W-:-:S01]  /*7650*/  FFMA.FTZ R175, R175, UR30, -R8 ;  /* 0x0000001eafaf7c23 */ /* 0x000fc20008010808 */
[--C-:B------:R-:W-:Y:S01]  /*7660*/  FFMA.FTZ R172, R171, UR30, -R8.reuse ;  /* 0x0000001eabac7c23 */ /* 0x100fe20008010808 */
[----:B------:R-:W-:Y:S01]  /*7670*/  FSEL R171, R7, -INF , !P5 ;  /* 0xff80000007ab7808 */ /* 0x000fe20006800000 */
[--C-:B------:R-:W-:Y:S01]  /*7680*/  FFMA.FTZ R168, R177, UR30, -R8.reuse ;  /* 0x0000001eb1a87c23 */ /* 0x100fe20008010808 */
[----:B------:R0:W-:Y:S01]  /*7690*/  MUFU.EX2 R15, R175 ;  /* 0x000000af000f7308 */ /* 0x0001e20000000800 */
[----:B------:R-:W-:Y:S01]  /*76a0*/  FSEL R14, R14, -INF , !P3 ;  /* 0xff8000000e0e7808 */ /* 0x000fe20005800000 */
[--C-:B------:R-:W-:Y:S01]  /*76b0*/  FFMA.FTZ R179, R179, UR30, -R8.reuse ;  /* 0x0000001eb3b37c23 */ /* 0x100fe20008010808 */
[----:B------:R-:W-:Y:S01]  /*76c0*/  ISETP.GT.AND P3, PT, R164, 0x21, P2 ;  /* 0x00000021a400780c */ /* 0x000fe20001764270 */
[--C-:B------:R-:W-:Y:S01]  /*76d0*/  FFMA.FTZ R180, R158, UR30, -R8.reuse ;  /* 0x0000001e9eb47c23 */ /* 0x100fe20008010808 */
[C---:B------:R-:W-:Y:S01]  /*76e0*/  ISETP.LT.OR P4, PT, R163.reuse, 0x31, P4 ;  /* 0x00000031a300780c */ /* 0x040fe20002781670 */
[--C-:B------:R-:W-:Y:S01]  /*76f0*/  FFMA.FTZ R182, R156, UR30, -R8.reuse ;  /* 0x0000001e9cb67c23 */ /* 0x100fe20008010808 */
[----:B------:R-:W-:Y:S01]  /*7700*/  ISETP.LT.OR P3, PT, R163, 0x22, P3 ;  /* 0x00000022a300780c */ /* 0x000fe20001f61670 */
[----:B------:R-:W-:Y:S01]  /*7710*/  MUFU.EX2 R11, R179 ;  /* 0x000000b3000b7308 */ /* 0x000fe20000000800 */
[----:B0-----:R-:W-:Y:S01]  /*7720*/  FMNMX.FTZ R175, R171, R6, !PT ;  /* 0x00000006abaf7209 */ /* 0x001fe20007810000 */
[--C-:B------:R-:W-:Y:S01]  /*7730*/  FFMA.FTZ R193, R193, UR30, -R8.reuse ;  /* 0x0000001ec1c17c23 */ /* 0x100fe20008010808 */
[----:B------:R-:W-:Y:S01]  /*7740*/  FSEL R170, R120, -INF , !P3 ;  /* 0xff80000078aa7808 */ /* 0x000fe20005800000 */
[--C-:B------:R-:W-:Y:S01]  /*7750*/  FFMA.FTZ R196, R196, UR30, -R8.reuse ;  /* 0x0000001ec4c47c23 */ /* 0x100fe20008010808 */
[----:B------:R-:W-:Y:S01]  /*7760*/  FMNMX.FTZ R175, R122, R175, !PT ;  /* 0x000000af7aaf7209 */ /* 0x000fe20007810000 */
[--C-:B------:R-:W-:Y:S01]  /*7770*/  FFMA.FTZ R195, R195, UR30, -R8.reuse ;  /* 0x0000001ec3c37c23 */ /* 0x100fe20008010808 */
[----:B------:R-:W-:Y:S01]  /*7780*/  ISETP.GT.AND P3, PT, R164, 0x29, P2 ;  /* 0x00000029a400780c */ /* 0x000fe20001764270 */
[----:B------:R0:W-:Y:S01]  /*7790*/  MUFU.EX2 R120, R172 ;  /* 0x000000ac00787308 */ /* 0x0001e20000000800 */
[----:B------:R-:W-:Y:S01]  /*77a0*/  FMNMX.FTZ R174, R10, R175, !PT ;  /* 0x000000af0aae7209 */ /* 0x000fe20007810000 */
[--C-:B------:R-:W-:Y:S01]  /*77b0*/  FFMA.FTZ R189, R189, UR30, -R8.reuse ;  /* 0x0000001ebdbd7c23 */ /* 0x100fe20008010808 */
[----:B------:R-:W-:Y:S01]  /*77c0*/  ISETP.LT.OR P5, PT, R163, 0x2a, P3 ;  /* 0x0000002aa300780c */ /* 0x000fe20001fa1670 */
[--C-:B------:R-:W-:Y:S01]  /*77d0*/  FFMA.FTZ R153, R153, UR30, -R8.reuse ;  /* 0x0000001e99997c23 */ /* 0x100fe20008010808 */
[----:B------:R-:W-:Y:S01]  /*77e0*/  FMNMX.FTZ R175, R123, R174, !PT ;  /* 0x000000ae7baf7209 */ /* 0x000fe20007810000 */
[--C-:B------:R-:W-:Y:S01]  /*77f0*/  FFMA.FTZ R155, R155, UR30, -R8.reuse ;  /* 0x0000001e9b9b7c23 */ /* 0x100fe20008010808 */
[----:B------:R-:W-:Y:S01]  /*7800*/  ISETP.GT.AND P3, PT, R164, 0x31, P2 ;  /* 0x00000031a400780c */ /* 0x000fe20001764270 */
[--C-:B------:R-:W-:Y:S01]  /*7810*/  FFMA.FTZ R167, R167, UR30, -R8.reuse ;  /* 0x0000001ea7a77c23 */ /* 0x100fe20008010808 */
[----:B------:R-:W-:Y:S01]  /*7820*/  FMNMX.FTZ R174, R12, R175, !PT ;  /* 0x000000af0cae7209 */ /* 0x000fe20007810000 */
[----:B0-----:R-:W-:Y:S01]  /*7830*/  FFMA.FTZ R172, R173, UR30, -R8 ;  /* 0x0000001eadac7c23 */ /* 0x001fe20008010808 */
[----:B------:R-:W-:Y:S01]  /*7840*/  FSEL R125, R125, -INF , !P5 ;  /* 0xff8000007d7d7808 */ /* 0x000fe20006800000 */
[----:B------:R-:W-:Y:S01]  /*7850*/  MUFU.EX2 R168, R168 ;  /* 0x000000a800a87308 */ /* 0x000fe20000000800 */
[----:B------:R-:W-:-:S02]  /*7860*/  FMNMX.FTZ R175, R13, R174, !PT ;  /* 0x000000ae0daf7209 */ /* 0x000fc40007810000 */
[----:B------:R-:W-:Y:S02]  /*7870*/  ISETP.GT.AND P5, PT, R164, 0x38, P2 ;  /* 0x00000038a400780c */ /* 0x000fe400017a4270 */
[----:B------:R-:W-:Y:S01]  /*7880*/  FMNMX.FTZ R176, R14, R175, !PT ;  /* 0x000000af0eb07209 */ /* 0x000fe20007810000 */
[--C-:B------:R-:W-:Y:S01]  /*7890*/  FFMA.FTZ R175, R198, UR30, -R8.reuse ;  /* 0x0000001ec6af7c23 */ /* 0x100fe20008010808 */
[----:B------:R-:W-:Y:S01]  /*78a0*/  ISETP.LT.OR P3, PT, R163, 0x32, P3 ;  /* 0x00000032a300780c */ /* 0x000fe20001f61670 */
[----:B------:R-:W-:Y:S01]  /*78b0*/  MUFU.EX2 R7, R193 ;  /* 0x000000c100077308 */ /* 0x000fe20000000800 */
[----:B------:R-:W-:Y:S02]  /*78c0*/  FMNMX.FTZ R176, R169, R176, !PT ;  /* 0x000000b0a9b07209 */ /* 0x000fe40007810000 */
[----:B------:R-:W-:Y:S02]  /*78d0*/  FSEL R126, R126, -INF , !P4 ;  /* 0xff8000007e7e7808 */ /* 0x000fe40006000000 */
[----:B------:R-:W-:Y:S01]  /*78e0*/  FMNMX.FTZ R177, R21, R176, !PT ;  /* 0x000000b015b17209 */ /* 0x000fe20007810000 */
[----:B------:R-:W-:Y:S01]  /*78f0*/  FFMA.FTZ R176, R197, UR30, -R8 ;  /* 0x0000001ec5b07c23 */ /* 0x000fe20008010808 */
[----:B------:R-:W-:Y:S01]  /*7900*/  ISETP.GT.AND P4, PT, R164, 0x39, P2 ;  /* 0x00000039a400780c */ /* 0x000fe20001784270 */
[----:B------:R-:W-:Y:S01]  /*7910*/  MUFU.EX2 R172, R172 ;  /* 0x000000ac00ac7308 */ /* 0x000fe20000000800 */
[----:B------:R-:W-:-:S02]  /*7920*/  FMNMX.FTZ R177, R170, R177, !PT ;  /* 0x000000b1aab17209 */ /* 0x000fc40007810000 */
[----:B------:R-:W-:Y:S02]  /*7930*/  FSEL R173, R127, -INF , !P3 ;  /* 0xff8000007fad7808 */ /* 0x000fe40005800000 */
[----:B------:R-:W-:Y:S02]  /*7940*/  FMNMX.FTZ R178, R124, R177, !PT ;  /* 0x000000b17cb27209 */ /* 0x000fe40007810000 */
[----:B------:R-:W-:Y:S01]  /*7950*/  ISETP.LT.OR P5, PT, R163, 0x39, P5 ;  /* 0x00000039a300780c */ /* 0x000fe20002fa1670 */
[----:B------:R-:W-:Y:S01]  /*7960*/  MUFU.EX2 R127, R196 ;  /* 0x000000c4007f7308 */ /* 0x000fe20000000800 */
[----:B------:R-:W-:Y:S02]  /*7970*/  FMNMX.FTZ R179, R125, R178, !PT ;  /* 0x000000b27db37209 */ /* 0x000fe40007810000 */
[----:B------:R-:W-:Y:S02]  /*7980*/  ISETP.GT.AND P3, PT, R164, 0x40, P2 ;  /* 0x00000040a400780c */ /* 0x000fe40001764270 */
[----:B------:R-:W-:Y:S01]  /*7990*/  FMNMX.FTZ R178, R126, R179, !PT ;  /* 0x000000b37eb27209 */ /* 0x000fe20007810000 */
[----:B------:R-:W-:Y:S01]  /*79a0*/  FFMA.FTZ R179, R188, UR30, -R8 ;  /* 0x0000001ebcb37c23 */ /* 0x000fe20008010808 */
[----:B------:R-:W-:Y:S01]  /*79b0*/  ISETP.LT.OR P4, PT, R163, 0x3a, P4 ;  /* 0x0000003aa300780c */ /* 0x000fe20002781670 */
[----:B------:R-:W-:Y:S01]  /*79c0*/  MUFU.EX2 R175, R175 ;  /* 0x000000af00af7308 */ /* 0x000fe20000000800 */
[----:B------:R-:W-:-:S02]  /*79d0*/  FSEL R174, R128, -INF , !P5 ;  /* 0xff80000080ae7808 */ /* 0x000fc40006800000 */
[----:B------:R-:W-:Y:S02]  /*79e0*/  FMNMX.FTZ R181, R173, R178, !PT ;  /* 0x000000b2adb57209 */ /* 0x000fe40007810000 */
[----:B------:R-:W-:Y:S02]  /*79f0*/  ISETP.GT.AND P5, PT, R164, 0x41, P2 ;  /* 0x00000041a400780c */ /* 0x000fe400017a4270 */
[----:B------:R-:W-:Y:S01]  /*7a00*/  FSEL R129, R129, -INF , !P4 ;  /* 0xff80000081817808 */ /* 0x000fe20006000000 */
[----:B------:R-:W-:Y:S01]  /*7a10*/  MUFU.EX2 R128, R195 ;  /* 0x000000c300807308 */ /* 0x000fe20000000800 */
[----:B------:R-:W-:Y:S02]  /*7a20*/  ISETP.LT.OR P3, PT, R163, 0x41, P3 ;  /* 0x00000041a300780c */ /* 0x000fe40001f61670 */
[----:B------:R-:W-:Y:S02]  /*7a30*/  FMNMX.FTZ R178, R174, R181, !PT ;  /* 0x000000b5aeb27209 */ /* 0x000fe40007810000 */
[----:B------:R-:W-:-:S02]  /*7a40*/  ISETP.GT.AND P4, PT, R164, 0x48, P2 ;  /* 0x00000048a400780c */ /* 0x000fc40001784270 */
[----:B------:R-:W-:Y:S01]  /*7a50*/  ISETP.LT.OR P5, PT, R163, 0x42, P5 ;  /* 0x00000042a300780c */ /* 0x000fe20002fa1670 */
[----:B------:R-:W-:Y:S01]  /*7a60*/  MUFU.EX2 R176, R176 ;  /* 0x000000b000b07308 */ /* 0x000fe20000000800 */
[----:B------:R-:W-:Y:S02]  /*7a70*/  FSEL R130, R130, -INF , !P3 ;  /* 0xff80000082827808 */ /* 0x000fe40005800000 */
[----:B------:R-:W-:Y:S02]  /*7a80*/  FMNMX.FTZ R181, R129, R178, !PT ;  /* 0x000000b281b57209 */ /* 0x000fe40007810000 */
[----:B------:R-:W-:Y:S02]  /*7a90*/  ISETP.GT.AND P3, PT, R164, 0x49, P2 ;  /* 0x00000049a400780c */ /* 0x000fe40001764270 */
[----:B------:R-:W-:Y:S01]  /*7aa0*/  FSEL R131, R131, -INF , !P5 ;  /* 0xff80000083837808 */ /* 0x000fe20006800000 */
[----:B------:R-:W-:Y:S01]  /*7ab0*/  MUFU.EX2 R179, R179 ;  /* 0x000000b300b37308 */ /* 0x000fe20000000800 */
[----:B------:R-:W-:-:S02]  /*7ac0*/  ISETP.LT.OR P4, PT, R163, 0x49, P4 ;  /* 0x00000049a300780c */ /* 0x000fc40002781670 */
[----:B------:R-:W-:Y:S02]  /*7ad0*/  FMNMX.FTZ R178, R130, R181, !PT ;  /* 0x000000b582b27209 */ /* 0x000fe40007810000 */
[----:B------:R-:W-:Y:S02]  /*7ae0*/  ISETP.GT.AND P5, PT, R164, 0x50, P2 ;  /* 0x00000050a400780c */ /* 0x000fe400017a4270 */
[----:B------:R-:W-:Y:S01]  /*7af0*/  ISETP.LT.OR P3, PT, R163, 0x4a, P3 ;  /* 0x0000004aa300780c */ /* 0x000fe20001f61670 */
[----:B------:R-:W-:Y:S01]  /*7b00*/  MUFU.EX2 R153, R153 ;  /* 0x0000009900997308 */ /* 0x000fe20000000800 */
[----:B------:R-:W-:Y:S02]  /*7b10*/  FSEL R177, R132, -INF , !P4 ;  /* 0xff80000084b17808 */ /* 0x000fe40006000000 */
[----:B------:R-:W-:Y:S02]  /*7b20*/  FMNMX.FTZ R178, R131, R178, !PT ;  /* 0x000000b283b27209 */ /* 0x000fe40007810000 */
[----:B------:R-:W-:-:S02]  /*7b30*/  ISETP.GT.AND P4, PT, R164, 0x51, P2 ;  /* 0x00000051a400780c */ /* 0x000fc40001784270 */
[----:B------:R-:W-:Y:S01]  /*7b40*/  FSEL R133, R133, -INF , !P3 ;  /* 0xff80000085857808 */ /* 0x000fe20005800000 */
[----:B------:R-:W-:Y:S01]  /*7b50*/  MUFU.EX2 R132, R189 ;  /* 0x000000bd00847308 */ /* 0x000fe20000000800 */
[----:B------:R-:W-:Y:S02]  /*7b60*/  ISETP.LT.OR P5, PT, R163, 0x51, P5 ;  /* 0x00000051a300780c */ /* 0x000fe40002fa1670 */
[----:B------:R-:W-:Y:S02]  /*7b70*/  FMNMX.FTZ R178, R177, R178, !PT ;  /* 0x000000b2b1b27209 */ /* 0x000fe40007810000 */
[----:B------:R-:W-:Y:S02]  /*7b80*/  ISETP.GT.AND P3, PT, R164, 0x58, P2 ;  /* 0x00000058a400780c */ /* 0x000fe40001764270 */
[----:B------:R-:W-:Y:S01]  /*7b90*/  ISETP.LT.OR P4, PT, R163, 0x52, P4 ;  /* 0x00000052a300780c */ /* 0x000fe20002781670 */
[----:B------:R-:W-:Y:S01]  /*7ba0*/  MUFU.EX2 R155, R155 ;  /* 0x0000009b009b7308 */ /* 0x000fe20000000800 */
[----:B------:R-:W-:-:S02]  /*7bb0*/  FSEL R134, R134, -INF , !P5 ;  /* 0xff80000086867808 */ /* 0x000fc40006800000 */
[----:B------:R-:W-:Y:S01]  /*7bc0*/  FMNMX.FTZ R181, R133, R178, !PT ;  /* 0x000000b285b57209 */ /* 0x000fe20007810000 */
[----:B------:R-:W-:-:S01]  /*7bd0*/  FFMA.FTZ R178, R151, UR30, -R8 ;  /* 0x0000001e97b27c23 */ /* 0x000fc20008010808 */
[----:B------:R-:W-:Y:S02]  /*7be0*/  ISETP.GT.AND P5, PT, R164, 0x59, P2 ;  /* 0x00000059a400780c */ /* 0x000fe400017a4270 */
[----:B------:R-:W-:Y:S02]  /*7bf0*/  FSEL R158, R135, -INF , !P4 ;  /* 0xff800000879e7808 */ /* 0x000fe40006000000 */
[----:B------:R-:W-:Y:S01]  /*7c00*/  ISETP.LT.OR P3, PT, R163, 0x59, P3 ;  /* 0x00000059a300780c */ /* 0x000fe20001f61670 */
[----:B------:R0:W-:Y:S01]  /*7c10*/  MUFU.EX2 R135, R180 ;  /* 0x000000b400877308 */ /* 0x0001e20000000800 */
[----:B------:R-:W-:Y:S02]  /*7c20*/  FMNMX.FTZ R181, R134, R181, !PT ;  /* 0x000000b586b57209 */ /* 0x000fe40007810000 */
[----:B------:R-:W-:-:S02]  /*7c30*/  ISETP.GT.AND P4, PT, R164, 0x60, P2 ;  /* 0x00000060a400780c */ /* 0x000fc40001784270 */
[----:B------:R-:W-:Y:S02]  /*7c40*/  ISETP.LT.OR P5, PT, R163, 0x5a, P5 ;  /* 0x0000005aa300780c */ /* 0x000fe40002fa1670 */
[----:B------:R-:W-:Y:S01]  /*7c50*/  FSEL R156, R138, -INF , !P3 ;  /* 0xff8000008a9c7808 */ /* 0x000fe20005800000 */
[----:B------:R-:W-:Y:S01]  /*7c60*/  MUFU.EX2 R178, R178 ;  /* 0x000000b200b27308 */ /* 0x000fe20000000800 */
[----:B------:R-:W-:Y:S02]  /*7c70*/  FMNMX.FTZ R181, R158, R181, !PT ;  /* 0x000000b59eb57209 */ /* 0x000fe40007810000 */
[----:B------:R-:W-:Y:S02]  /*7c80*/  ISETP.GT.AND P3, PT, R164, 0x61, P2 ;  /* 0x00000061a400780c */ /* 0x000fe40001764270 */
[----:B------:R-:W-:Y:S02]  /*7c90*/  FSEL R139, R139, -INF , !P5 ;  /* 0xff8000008b8b7808 */ /* 0x000fe40006800000 */
[----:B------:R-:W-:Y:S01]  /*7ca0*/  ISETP.LT.OR P4, PT, R163, 0x61, P4 ;  /* 0x00000061a300780c */ /* 0x000fe20002781670 */
[----:B------:R-:W-:Y:S01]  /*7cb0*/  MUFU.EX2 R138, R182 ;  /* 0x000000b6008a7308 */ /* 0x000fe20000000800 */
[----:B0-----:R-:W-:Y:S01]  /*7cc0*/  FMNMX.FTZ R180, R156, R181, !PT ;  /* 0x000000b59cb47209 */ /* 0x001fe20007810000 */
[----:B------:R-:W-:Y:S01]  /*7cd0*/  FFMA.FTZ R181, R149, UR30, -R8 ;  /* 0x0000001e95b57c23 */ /* 0x000fe20008010808 */
[----:B------:R-:W-:-:S02]  /*7ce0*/  ISETP.GT.AND P5, PT, R164, 0x68, P2 ;  /* 0x00000068a400780c */ /* 0x000fc400017a4270 */
[----:B------:R-:W-:Y:S02]  /*7cf0*/  ISETP.LT.OR P3, PT, R163, 0x62, P3 ;  /* 0x00000062a300780c */ /* 0x000fe40001f61670 */
[----:B------:R-:W-:Y:S02]  /*7d00*/  FSEL R140, R140, -INF , !P4 ;  /* 0xff8000008c8c7808 */ /* 0x000fe40006000000 */
[----:B------:R-:W-:Y:S02]  /*7d10*/  FMNMX.FTZ R151, R139, R180, !PT ;  /* 0x000000b48b977209 */ /* 0x000fe40007810000 */
[----:B------:R-:W-:Y:S02]  /*7d20*/  ISETP.GT.AND P4, PT, R164, 0x69, P2 ;  /* 0x00000069a400780c */ /* 0x000fe40001784270 */
[----:B------:R-:W-:Y:S02]  /*7d30*/  FSEL R141, R141, -INF , !P3 ;  /* 0xff8000008d8d7808 */ /* 0x000fe40005800000 */
[----:B------:R-:W-:-:S02]  /*7d40*/  ISETP.LT.OR P5, PT, R163, 0x69, P5 ;  /* 0x00000069a300780c */ /* 0x000fc40002fa1670 */
[----:B------:R-:W-:Y:S01]  /*7d50*/  FMNMX.FTZ R180, R140, R151, !PT ;  /* 0x000000978cb47209 */ /* 0x000fe20007810000 */
[----:B------:R-:W-:-:S01]  /*7d60*/  FFMA.FTZ R151, R20, UR30, -R8 ;  /* 0x0000001e14977c23 */ /* 0x000fc20008010808 */
[----:B------:R-:W-:Y:S01]  /*7d70*/  ISETP.GT.AND P3, PT, R164, 0x70, P2 ;  /* 0x00000070a400780c */ /* 0x000fe20001764270 */
[----:B------:R-:W-:-:S01]  /*7d80*/  FFMA.FTZ R20, R121, UR30, -R8 ;  /* 0x0000001e79147c23 */ /* 0x000fc20008010808 */
[----:B------:R-:W-:Y:S02]  /*7d90*/  ISETP.LT.OR P4, PT, R163, 0x6a, P4 ;  /* 0x0000006aa300780c */ /* 0x000fe40002781670 */
[----:B------:R-:W-:Y:S01]  /*7da0*/  FSEL R149, R142, -INF , !P5 ;  /* 0xff8000008e957808 */ /* 0x000fe20006800000 */
[----:B------:R-:W-:Y:S01]  /*7db0*/  MUFU.EX2 R151, R151 ;  /* 0x0000009700977308 */ /* 0x000fe20000000800 */
[----:B------:R-:W-:Y:S02]  /*7dc0*/  FMNMX.FTZ R180, R141, R180, !PT ;  /* 0x000000b48db47209 */ /* 0x000fe40007810000 */
[----:B------:R-:W-:-:S02]  /*7dd0*/  ISETP.GT.AND P5, PT, R164, 0x71, P2 ;  /* 0x00000071a400780c */ /* 0x000fc400017a4270 */
[----:B------:R-:W-:Y:S02]  /*7de0*/  FSEL R143, R143, -INF , !P4 ;  /* 0xff8000008f8f7808 */ /* 0x000fe40006000000 */
[----:B------:R-:W-:Y:S01]  /*7df0*/  ISETP.LT.OR P3, PT, R163, 0x71, P3 ;  /* 0x00000071a300780c */ /* 0x000fe20001f61670 */
[----:B------:R0:W-:Y:S01]  /*7e00*/  MUFU.EX2 R142, R181 ;  /* 0x000000b5008e7308 */ /* 0x0001e20000000800 */
[----:B------:R-:W-:Y:S02]  /*7e10*/  FMNMX.FTZ R180, R149, R180, !PT ;  /* 0x000000b495b47209 */ /* 0x000fe40007810000 */
[----:B------:R-:W-:Y:S02]  /*7e20*/  ISETP.GT.AND P4, PT, R164, 0x78, P2 ;  /* 0x00000078a400780c */ /* 0x000fe40001784270 */
[----:B------:R-:W-:Y:S02]  /*7e30*/  ISETP.LT.OR P5, PT, R163, 0x72, P5 ;  /* 0x00000072a300780c */ /* 0x000fe40002fa1670 */
[----:B------:R-:W-:Y:S01]  /*7e40*/  FSEL R144, R144, -INF , !P3 ;  /* 0xff80000090907808 */ /* 0x000fe20005800000 */
[----:B------:R-:W-:Y:S01]  /*7e50*/  MUFU.EX2 R20, R20 ;  /* 0x0000001400147308 */ /* 0x000fe20000000800 */
[----:B------:R-:W-:Y:S01]  /*7e60*/  FMNMX.FTZ R121, R143, R180, !PT ;  /* 0x000000b48f797209 */ /* 0x000fe20007810000 */
[--C-:B------:R-:W-:Y:S01]  /*7e70*/  FFMA.FTZ R180, R150, UR30, -R8.reuse ;  /* 0x0000001e96b47c23 */ /* 0x100fe20008010808 */
[----:B------:R-:W-:Y:S01]  /*7e80*/  ISETP.GT.AND P2, PT, R164, 0x79, P2 ;  /* 0x00000079a400780c */ /* 0x000fe20001744270 */
[--C-:B------:R-:W-:Y:S01]  /*7e90*/  FFMA.FTZ R150, R154, UR30, -R8.reuse ;  /* 0x0000001e9a967c23 */ /* 0x100fe20008010808 */
[----:B------:R-:W-:Y:S01]  /*7ea0*/  ISETP.LT.OR P4, PT, R163, 0x79, P4 ;  /* 0x00000079a300780c */ /* 0x000fe20002781670 */
[--C-:B------:R-:W-:Y:S01]  /*7eb0*/  FFMA.FTZ R154, R160, UR30, -R8.reuse ;  /* 0x0000001ea09a7c23 */ /* 0x100fe20008010808 */
[----:B------:R-:W-:Y:S01]  /*7ec0*/  FSEL R145, R145, -INF , !P5 ;  /* 0xff80000091917808 */ /* 0x000fe20006800000 */
[--C-:B------:R-:W-:Y:S01]  /*7ed0*/  FFMA.FTZ R160, R162, UR30, -R8.reuse ;  /* 0x0000001ea2a07c23 */ /* 0x100fe20008010808 */
[----:B------:R-:W-:Y:S01]  /*7ee0*/  FMNMX.FTZ R164, R144, R121, !PT ;  /* 0x0000007990a47209 */ /* 0x000fe20007810000 */
[--C-:B------:R-:W-:Y:S01]  /*7ef0*/  FFMA.FTZ R121, R148, UR30, -R8.reuse ;  /* 0x0000001e94797c23 */ /* 0x100fe20008010808 */
[----:B------:R-:W-:Y:S01]  /*7f00*/  ISETP.LT.OR P2, PT, R163, 0x7a, P2 ;  /* 0x0000007aa300780c */ /* 0x000fe20001741670 */
[----:B------:R-:W-:Y:S01]  /*7f10*/  FFMA.FTZ R162, R166, UR30, -R8 ;  /* 0x0000001ea6a27c23 */ /* 0x000fe20008010808 */
[----:B------:R-:W-:Y:S01]  /*7f20*/  FSEL R146, R146, -INF , !P4 ;  /* 0xff80000092927808 */ /* 0x000fe20006000000 */
[----:B------:R-:W-:Y:S01]  /*7f30*/  MUFU.EX2 R150, R150 ;  /* 0x0000009600967308 */ /* 0x000fe20000000800 */
[----:B------:R-:W-:-:S02]  /*7f40*/  FMNMX.FTZ R163, R145, R164, !PT ;  /* 0x000000a491a37209 */ /* 0x000fc40007810000 */
[----:B------:R-:W-:Y:S02]  /*7f50*/  FSEL R147, R147, -INF , !P2 ;  /* 0xff80000093937808 */ /* 0x000fe40005000000 */
[----:B------:R-:W-:Y:S01]  /*7f60*/  FMNMX.FTZ R148, R146, R163, !PT ;  /* 0x000000a392947209 */ /* 0x000fe20007810000 */
[--C-:B------:R-:W-:Y:S01]  /*7f70*/  FFMA.FTZ R163, R152, UR30, -R8.reuse ;  /* 0x0000001e98a37c23 */ /* 0x100fe20008010808 */
[----:B------:R-:W-:-:S01]  /*7f80*/  FFMA.FTZ R152, R157, UR30, -R8 ;  /* 0x0000001e9d987c23 */ /* 0x000fc20008010808 */
[--C-:B------:R-:W-:Y:S01]  /*7f90*/  FFMA.FTZ R157, R159, UR30, -R8.reuse ;  /* 0x0000001e9f9d7c23 */ /* 0x100fe20008010808 */
[----:B------:R-:W-:Y:S01]  /*7fa0*/  FMNMX.FTZ R164, R147, R148, !PT ;  /* 0x0000009493a47209 */ /* 0x000fe20007810000 */
[--C-:B------:R-:W-:Y:S01]  /*7fb0*/  FFMA.FTZ R159, R161, UR30, -R8.reuse ;  /* 0x0000001ea19f7c23 */ /* 0x100fe20008010808 */
[----:B------:R-:W-:-:S01]  /*7fc0*/  FFMA.FTZ R161, R165, UR30, -R8 ;  /* 0x0000001ea5a17c23 */ /* 0x000fc20008010808 */
[----:B------:R-:W-:Y:S01]  /*7fd0*/  IMAD.U32 R165, RZ, RZ, UR30 ;  /* 0x0000001effa57e24 */ /* 0x000fe2000f8e00ff */
[----:B------:R1:W-:Y:S01]  /*7fe0*/  MUFU.EX2 R148, R180 ;  /* 0x000000b400947308 */ /* 0x0003e20000000800 */
[----:B0-----:R-:W0:Y:S01]  /*7ff0*/  SHFL.BFLY PT, R181, R164, 0x2, 0x1f ;  /* 0x0c401f00a4b57f89 */ /* 0x001e2200000e0000 */
[----:B------:R-:W-:-:S05]  /*8000*/  FSEL R166, R9, RZ, P6 ;  /* 0x000000ff09a67208 */ /* 0x000fca0003000000 */
[----:B------:R-:W-:Y:S01]  /*8010*/  FADD.FTZ R166, -R166, R5 ;  /* 0x00000005a6a67221 */ /* 0x000fe20000010100 */
[----:B------:R-:W-:Y:S03]  /*8020*/  MUFU.EX2 R121, R121 ;  /* 0x0000007900797308 */ /* 0x000fe60000000800 */
[----:B------:R-:W-:-:S05]  /*8030*/  FMUL.FTZ R166, R166, UR30 ;  /* 0x0000001ea6a67c20 */ /* 0x000fca0008410000 */
[----:B------:R2:W-:Y:S08]  /*8040*/  MUFU.EX2 R5, R167 ;  /* 0x000000a700057308 */ /* 0x0005f00000000800 */
[----:B------:R-:W3:Y:S01]  /*8050*/  MUFU.EX2 R166, R166 ;  /* 0x000000a600a67308 */ /* 0x000ee20000000800 */
[----:B0-----:R-:W-:-:S05]  /*8060*/  FMNMX.FTZ R181, R164, R181, !PT ;  /* 0x000000b5a4b57209 */ /* 0x001fca0007810000 */
[----:B------:R-:W0:Y:S02]  /*8070*/  SHFL.BFLY PT, R164, R181, 0x1, 0x1f ;  /* 0x0c201f00b5a47f89 */ /* 0x000e2400000e0000 */
[----:B------:R-:W-:Y:S08]  /*8080*/  MUFU.EX2 R163, R163 ;  /* 0x000000a300a37308 */ /* 0x000ff00000000800 */
[----:B------:R-:W-:Y:S08]  /*8090*/  MUFU.EX2 R152, R152 ;  /* 0x0000009800987308 */ /* 0x000ff00000000800 */
[----:B------:R-:W-:Y:S01]  /*80a0*/  MUFU.EX2 R157, R157 ;  /* 0x0000009d009d7308 */ /* 0x000fe20000000800 */
[----:B0-----:R-:W-:-:S07]  /*80b0*/  FMNMX.FTZ R8, R181, R164, !PT ;  /* 0x000000a4b5087209 */ /* 0x001fce0007810000 */
[----:B------:R-:W-:Y:S01]  /*80c0*/  MUFU.EX2 R154, R154 ;  /* 0x0000009a009a7308 */ /* 0x000fe20000000800 */
[C---:B------:R-:W-:Y:S01]  /*80d0*/  FSETP.NEU.FTZ.AND P2, PT, R8.reuse, -INF , PT ;  /* 0xff8000000800780b */ /* 0x040fe20003f5d000 */
[----:B------:R-:W-:-:S05]  /*80e0*/  FFMA.FTZ R164, R8, R165, -8 ;  /* 0xc100000008a47423 */ /* 0x000fca00000100a5 */
[----:B------:R-:W-:Y:S01]  /*80f0*/  FSEL R164, R164, RZ, P2 ;  /* 0x000000ffa4a47208 */ /* 0x000fe20001000000 */
[----:B------:R-:W-:Y:S04]  /*8100*/  MUFU.EX2 R159, R159 ;  /* 0x0000009f009f7308 */ /* 0x000fe80000000800 */
[----:B-1----:R-:W-:-:S01]  /*8110*/  FFMA.FTZ R180, R171, UR30, -R164 ;  /* 0x0000001eabb47c23 */ /* 0x002fc200080108a4 */
[----:B------:R-:W-:Y:S01]  /*8120*/  FSEL R171, R8, RZ, P2 ;  /* 0x000000ff08ab7208 */ /* 0x000fe20001000000 */
[----:B------:R-:W-:-:S01]  /*8130*/  FFMA.FTZ R165, R122, UR30, -R164 ;  /* 0x0000001e7aa57c23 */ /* 0x000fc200080108a4 */
[--C-:B------:R-:W-:Y:S01]  /*8140*/  FFMA.FTZ R10, R10, UR30, -R164.reuse ;  /* 0x0000001e0a0a7c23 */ /* 0x100fe200080108a4 */
[----:B------:R-:W-:-:S01]  /*8150*/  FFMA.FTZ R123, R123, UR30, -R164 ;  /* 0x0000001e7b7b7c23 */ /* 0x000fc200080108a4 */
[----:B------:R-:W-:Y:S01]  /*8160*/  FFMA.FTZ R12, R12, UR30, -R164 ;  /* 0x0000001e0c0c7c23 */ /* 0x000fe200080108a4 */
[----:B------:R-:W-:-:S01]  /*8170*/  FADD.FTZ R171, -R171, R6 ;  /* 0x00000006abab7221 */ /* 0x000fc20000010100 */
[----:B------:R-:W-:Y:S01]  /*8180*/  MUFU.EX2 R180, R180 ;  /* 0x000000b400b47308 */ /* 0x000fe20000000800 */
[----:B------:R-:W-:-:S01]  /*8190*/  FFMA.FTZ R13, R13, UR30, -R164 ;  /* 0x0000001e0d0d7c23 */ /* 0x000fc200080108a4 */
[--C-:B--2---:R-:W-:Y:S01]  /*81a0*/  FFMA.FTZ R167, R169, UR30, -R164.reuse ;  /* 0x0000001ea9a77c23 */ /* 0x104fe200080108a4 */
[----:B------:R-:W-:Y:S01]  /*81b0*/  FMUL.FTZ R171, R171, UR30 ;  /* 0x0000001eabab7c20 */ /* 0x000fe20008410000 */
[--C-:B------:R-:W-:Y:S01]  /*81c0*/  FFMA.FTZ R169, R173, UR30, -R164.reuse ;  /* 0x0000001eada97c23 */ /* 0x100fe200080108a4 */
[----:B------:R-:W-:-:S01]  /*81d0*/  FFMA.FTZ R174, R174, UR30, -R164 ;  /* 0x0000001eaeae7c23 */ /* 0x000fc200080108a4 */
[----:B---3--:R-:W-:Y:S01]  /*81e0*/  FFMA.FTZ R173, R166, R4, R11 ;  /* 0x00000004a6ad7223 */ /* 0x008fe2000001000b */
        /* <DEDUP_REMOVED lines=21> */
[----:B------:R-:W-:-:S04]  /*8340*/  FFMA.FTZ R147, R147, UR30, -R164 ;  /* 0x0000001e93937c23 */ /* 0x000fc800080108a4 */
[----:B------:R-:W2:Y:S01]  /*8350*/  MUFU.EX2 R123, R123 ;  /* 0x0000007b007b7308 */ /* 0x000ea20000000800 */
[----:B0-----:R-:W-:-:S04]  /*8360*/  FFMA.FTZ R4, R171, R3, R180 ;  /* 0x00000003ab047223 */ /* 0x001fc800000100b4 */
[----:B------:R-:W-:-:S03]  /*8370*/  FADD.FTZ R3, R165, R4 ;  /* 0x00000004a5037221 */ /* 0x000fc60000010000 */
[----:B------:R-:W0:Y:S01]  /*8380*/  MUFU.EX2 R12, R12 ;  /* 0x0000000c000c7308 */ /* 0x000e220000000800 */
[----:B-1----:R-:W-:-:S07]  /*8390*/  FADD.FTZ R4, R10, R3 ;  /* 0x000000030a047221 */ /* 0x002fce0000010000 */
[----:B------:R1:W-:Y:S01]  /*83a0*/  MUFU.EX2 R6, R174 ;  /* 0x000000ae00067308 */ /* 0x0003e20000000800 */
[----:B--2---:R-:W-:-:S07]  /*83b0*/  FADD.FTZ R3, R123, R4 ;  /* 0x000000047b037221 */ /* 0x004fce0000010000 */
[----:B------:R-:W2:Y:S01]  /*83c0*/  MUFU.EX2 R13, R13 ;  /* 0x0000000d000d7308 */ /* 0x000ea20000000800 */
[----:B-1----:R-:W-:-:S01]  /*83d0*/  FADD.FTZ R174, R168, R173 ;  /* 0x000000ada8ae7221 */ /* 0x002fc20000010000 */
[----:B0-----:R-:W-:-:S03]  /*83e0*/  FADD.FTZ R4, R12, R3 ;  /* 0x000000030c047221 */ /* 0x001fc60000010000 */
[----:B------:R-:W-:-:S03]  /*83f0*/  FADD.FTZ R173, R15, R174 ;  /* 0x000000ae0fad7221 */ /* 0x000fc60000010000 */
[----:B------:R-:W0:Y:S01]  /*8400*/  MUFU.EX2 R14, R14 ;  /* 0x0000000e000e7308 */ /* 0x000e220000000800 */
[----:B------:R-:W-:-:S04]  /*8410*/  FADD.FTZ R174, R120, R173 ;  /* 0x000000ad78ae7221 */ /* 0x000fc80000010000 */
[----:B------:R-:W-:-:S03]  /*8420*/  FADD.FTZ R173, R7, R174 ;  /* 0x000000ae07ad7221 */ /* 0x000fc60000010000 */
[----:B------:R-:W1:Y:S01]  /*8430*/  MUFU.EX2 R167, R167 ;  /* 0x000000a700a77308 */ /* 0x000e620000000800 */
[----:B------:R-:W-:-:S01]  /*8440*/  FADD.FTZ R174, R172, R173 ;  /* 0x000000adacae7221 */ /* 0x000fc20000010000 */
[----:B--2---:R-:W-:Y:S01]  /*8450*/  FADD.FTZ R3, R13, R4 ;  /* 0x000000040d037221 */ /* 0x004fe20000010000 */
[----:B------:R-:W-:-:S02]  /*8460*/  FFMA.FTZ R173, R158, UR30, -R164 ;  /* 0x0000001e9ead7c23 */ /* 0x000fc400080108a4 */
[----:B------:R-:W-:-:S03]  /*8470*/  FADD.FTZ R177, R127, R174 ;  /* 0x000000ae7fb17221 */ /* 0x000fc60000010000 */
[----:B------:R-:W2:Y:S01]  /*8480*/  MUFU.EX2 R21, R21 ;  /* 0x0000001500157308 */ /* 0x000ea20000000800 */
[----:B0-----:R-:W-:-:S01]  /*8490*/  FADD.FTZ R4, R14, R3 ;  /* 0x000000030e047221 */ /* 0x001fc20000010000 */
[----:B------:R-:W-:-:S04]  /*84a0*/  FADD.FTZ R158, R128, R177 ;  /* 0x000000b1809e7221 */ /* 0x000fc80000010000 */
[----:B------:R-:W-:Y:S02]  /*84b0*/  FADD.FTZ R3, R175, R158 ;  /* 0x0000009eaf037221 */ /* 0x000fe40000010000 */
[----:B------:R-:W0:Y:S01]  /*84c0*/  MUFU.EX2 R122, R122 ;  /* 0x0000007a007a7308 */ /* 0x000e220000000800 */
[----:B-1----:R-:W-:-:S01]  /*84d0*/  FADD.FTZ R4, R167, R4 ;  /* 0x00000004a7047221 */ /* 0x002fc20000010000 */
[----:B------:R-:W-:-:S06]  /*84e0*/  FADD.FTZ R3, R176, R3 ;  /* 0x00000003b0037221 */ /* 0x000fcc0000010000 */
[----:B------:R-:W1:Y:S01]  /*84f0*/  MUFU.EX2 R124, R124 ;  /* 0x0000007c007c7308 */ /* 0x000e620000000800 */
[----:B--2---:R-:W-:-:S01]  /*8500*/  FADD.FTZ R177, R21, R4 ;  /* 0x0000000415b17221 */ /* 0x004fc20000010000 */
[----:B------:R-:W-:-:S04]  /*8510*/  FADD.FTZ R4, R132, R3 ;  /* 0x0000000384047221 */ /* 0x000fc80000010000 */
[----:B------:R-:W-:Y:S02]  /*8520*/  FADD.FTZ R4, R179, R4 ;  /* 0x00000004b3047221 */ /* 0x000fe40000010000 */
[----:B------:R-:W2:Y:S01]  /*8530*/  MUFU.EX2 R125, R125 ;  /* 0x0000007d007d7308 */ /* 0x000ea20000000800 */
[----:B0-----:R-:W-:-:S07]  /*8540*/  FADD.FTZ R177, R122, R177 ;  /* 0x000000b17ab17221 */ /* 0x001fce0000010000 */
        /* <DEDUP_REMOVED lines=8> */
[----:B0-----:R-:W-:-:S01]  /*85d0*/  FADD.FTZ R4, R126, R3 ;  /* 0x000000037e047221 */ /* 0x001fc20000010000 */
[----:B------:R-:W-:-:S06]  /*85e0*/  FADD.FTZ R177, R178, R177 ;  /* 0x000000b1b2b17221 */ /* 0x000fcc0000010000 */
[----:B------:R-:W0:Y:S01]  /*85f0*/  MUFU.EX2 R130, R130 ;  /* 0x0000008200827308 */ /* 0x000e220000000800 */
[----:B-1----:R-:W-:-:S04]  /*8600*/  FADD.FTZ R3, R169, R4 ;  /* 0x00000004a9037221 */ /* 0x002fc80000010000 */
[----:B------:R-:W-:-:S03]  /*8610*/  FADD.FTZ R4, R6, R3 ;  /* 0x0000000306047221 */ /* 0x000fc60000010000 */
[----:B------:R-:W1:Y:S01]  /*8620*/  MUFU.EX2 R131, R131 ;  /* 0x0000008300837308 */ /* 0x000e620000000800 */
[----:B--2---:R-:W-:-:S01]  /*8630*/  FADD.FTZ R3, R129, R4 ;  /* 0x0000000481037221 */ /* 0x004fc20000010000 */
[----:B------:R-:W-:-:S04]  /*8640*/  FADD.FTZ R4, R142, R177 ;  /* 0x000000b18e047221 */ /* 0x000fc80000010000 */
[----:B------:R-:W-:Y:S02]  /*8650*/  FADD.FTZ R177, R151, R4 ;  /* 0x0000000497b17221 */ /* 0x000fe40000010000 */
[----:B------:R-:W2:Y:S01]  /*8660*/  MUFU.EX2 R170, R170 ;  /* 0x000000aa00aa7308 */ /* 0x000ea20000000800 */
[----:B0-----:R-:W-:-:S01]  /*8670*/  FADD.FTZ R158, R130, R3 ;  /* 0x00000003829e7221 */ /* 0x001fc20000010000 */
[----:B------:R-:W-:Y:S01]  /*8680*/  FADD.FTZ R4, R20, R177 ;  /* 0x000000b114047221 */ /* 0x000fe20000010000 */
[----:B------:R-:W-:-:S01]  /*8690*/  FFMA.FTZ R3, R143, UR30, -R164 ;  /* 0x0000001e8f037c23 */ /* 0x000fc200080108a4 */
[----:B------:R-:W-:Y:S02]  /*86a0*/  FFMA.FTZ R143, R144, UR30, -R164 ;  /* 0x0000001e908f7c23 */ /* 0x000fe400080108a4 */
[----:B------:R-:W-:-:S02]  /*86b0*/  FADD.FTZ R177, R121, R4 ;  /* 0x0000000479b17221 */ /* 0x000fc40000010000 */
[----:B------:R-:W0:Y:S01]  /*86c0*/  MUFU.EX2 R133, R133 ;  /* 0x0000008500857308 */ /* 0x000e220000000800 */
[----:B-1----:R-:W-:-:S01]  /*86d0*/  FADD.FTZ R181, R131, R158 ;  /* 0x0000009e83b57221 */ /* 0x002fc20000010000 */
[----:B------:R-:W-:-:S04]  /*86e0*/  FADD.FTZ R4, R148, R177 ;  /* 0x000000b194047221 */ /* 0x000fc80000010000 */
[----:B------:R-:W-:Y:S02]  /*86f0*/  FADD.FTZ R177, R163, R4 ;  /* 0x00000004a3b17221 */ /* 0x000fe40000010000 */
[----:B------:R-:W1:Y:S01]  /*8700*/  MUFU.EX2 R134, R134 ;  /* 0x0000008600867308 */ /* 0x000e620000000800 */
[----:B--2---:R-:W-:-:S01]  /*8710*/  FADD.FTZ R158, R170, R181 ;  /* 0x000000b5aa9e7221 */ /* 0x004fc20000010000 */
[----:B------:R-:W-:-:S06]  /*8720*/  FADD.FTZ R4, R150, R177 ;  /* 0x000000b196047221 */ /* 0x000fcc0000010000 */
[----:B------:R-:W2:Y:S01]  /*8730*/  MUFU.EX2 R173, R173 ;  /* 0x000000ad00ad7308 */ /* 0x000ea20000000800 */
[----:B0-----:R-:W-:-:S07]  /*8740*/  FADD.FTZ R181, R133, R158 ;  /* 0x0000009e85b57221 */ /* 0x001fce0000010000 */
[----:B------:R-:W0:Y:S01]  /*8750*/  MUFU.EX2 R156, R156 ;  /* 0x0000009c009c7308 */ /* 0x000e220000000800 */
[----:B-1----:R-:W-:-:S07]  /*8760*/  FADD.FTZ R144, R134, R181 ;  /* 0x000000b586907221 */ /* 0x002fce0000010000 */
        /* <DEDUP_REMOVED lines=9> */
[----:B------:R2:W3:Y:S01]  /*8800*/  MUFU.EX2 R174, R3 ;  /* 0x0000000300ae7308 */ /* 0x0004e20000000800 */
[----:B0-----:R-:W-:-:S07]  /*8810*/  FADD.FTZ R158, R141, R158 ;  /* 0x0000009e8d9e7221 */ /* 0x001fce0000010000 */
[----:B------:R-:W0:Y:S01]  /*8820*/  MUFU.EX2 R160, R160 ;  /* 0x000000a000a07308 */ /* 0x000e220000000800 */
[----:B--2---:R-:W-:-:S01]  /*8830*/  FADD.FTZ R3, R155, R4 ;  /* 0x000000049b037221 */ /* 0x004fc20000010000 */
[----:B-1----:R-:W-:-:S03]  /*8840*/  FADD.FTZ R158, R149, R158 ;  /* 0x0000009e959e7221 */ /* 0x002fc60000010000 */
[----:B------:R-:W-:-:S03]  /*8850*/  FADD.FTZ R4, R152, R3 ;  /* 0x0000000398047221 */ /* 0x000fc60000010000 */
[----:B------:R-:W1:Y:S01]  /*8860*/  MUFU.EX2 R143, R143 ;  /* 0x0000008f008f7308 */ /* 0x000e620000000800 */
[----:B------:R-:W-:-:S01]  /*8870*/  FADD.FTZ R3, R157, R4 ;  /* 0x000000049d037221 */ /* 0x000fc20000010000 */
[----:B---3--:R-:W-:-:S03]  /*8880*/  FADD.FTZ R158, R174, R158 ;  /* 0x0000009eae9e7221 */ /* 0x008fc60000010000 */
[----:B------:R-:W-:-:S03]  /*8890*/  FADD.FTZ R4, R154, R3 ;  /* 0x000000039a047221 */ /* 0x000fc60000010000 */
[----:B------:R-:W2:Y:S01]  /*88a0*/  MUFU.EX2 R161, R161 ;  /* 0x000000a100a17308 */ /* 0x000ea20000000800 */
[----:B------:R-:W-:-:S04]  /*88b0*/  FADD.FTZ R3, R159, R4 ;  /* 0x000000049f037221 */ /* 0x000fc80000010000 */
[----:B0-----:R-:W-:-:S03]  /*88c0*/  FADD.FTZ R4, R160, R3 ;  /* 0x00000003a0047221 */ /* 0x001fc60000010000 */
[----:B------:R-:W0:Y:S01]  /*88d0*/  MUFU.EX2 R144, R144 ;  /* 0x0000009000907308 */ /* 0x000e220000000800 */
[----:B-1----:R-:W-:-:S07]  /*88e0*/  FADD.FTZ R3, R143, R158 ;  /* 0x0000009e8f037221 */ /* 0x002fce0000010000 */
[----:B------:R-:W1:Y:S01]  /*88f0*/  MUFU.EX2 R162, R162 ;  /* 0x000000a200a27308 */ /* 0x000e620000000800 */
[----:B--2---:R-:W-:-:S07]  /*8900*/  FADD.FTZ R145, R161, R4 ;  /* 0x00000004a1917221 */ /* 0x004fce0000010000 */
[----:B------:R-:W2:Y:S01]  /*8910*/  MUFU.EX2 R146, R146 ;  /* 0x0000009200927308 */ /* 0x000ea20000000800 */
[----:B0-----:R-:W-:-:S07]  /*8920*/  FADD.FTZ R3, R144, R3 ;  /* 0x0000000390037221 */ /* 0x001fce0000010000 */
[----:B------:R-:W0:Y:S01]  /*8930*/  MUFU.EX2 R147, R147 ;  /* 0x0000009300937308 */ /* 0x000e220000000800 */
[----:B-1----:R-:W-:-:S04]  /*8940*/  FADD.FTZ R4, R162, R145 ;  /* 0x00000091a2047221 */ /* 0x002fc80000010000 */
[----:B------:R-:W-:Y:S01]  /*8950*/  FADD.FTZ R4, R5, R4 ;  /* 0x0000000405047221 */ /* 0x000fe20000010000 */
[----:B--2---:R-:W-:-:S04]  /*8960*/  FADD.FTZ R3, R146, R3 ;  /* 0x0000000392037221 */ /* 0x004fc80000010000 */
[----:B0-----:R-:W-:Y:S01]  /*8970*/  FADD.FTZ R3, R147, R3 ;  /* 0x0000000393037221 */ /* 0x001fe20000010000 */
[----:B------:R-:W-:Y:S06]  /*8980*/  @!P0 BRA `(.L_x_1015) ;  /* 0x0000000000048947 */ /* 0x000fec0003800000 */
[----:B------:R-:W-:Y:S01]  /*8990*/  BPT.TRAP 0x1 ;  /* 0x000000040000795c */ /* 0x000fe20000300000 */
.L_x_1015:
[----:B------:R-:W-:Y:S01]  /*89a0*/  ULEA UR6, UR50, UR36, 0x3 ;  /* 0x0000002432067291 */ /* 0x000fe2000f8e183f */
[----:B------:R-:W-:Y:S01]  /*89b0*/  ISETP.GT.AND P2, PT, R2, UR35, PT ;  /* 0x0000002302007c0c */ /* 0x000fe2000bf44270 */
[----:B------:R-:W-:Y:S01]  /*89c0*/  UMOV UR45, UR33 ;  /* 0x00000021002d7c82 */ /* 0x000fe20008000000 */
[----:B------:R-:W-:Y:S01]  /*89d0*/  F2FP.SATFINITE.E4M3.F32.PACK_AB_MERGE_C R15, R120, R15, RZ ;  /* 0x0000000f780f723e */ /* 0x000fe200048070ff */
[----:B------:R-:W-:Y:S01]  /*89e0*/  UIADD3 UR6, UR6, 0x2a860, URZ ;  /* 0x0002a86006067890 */ /* 0x000fe2000fffe03f */
[----:B------:R-:W-:Y:S01]  /*89f0*/  F2FP.SATFINITE.E4M3.F32.PACK_AB_MERGE_C R6, R129, R6, RZ ;  /* 0x000000068106723e */ /* 0x000fe200048070ff */
[----:B------:R-:W-:Y:S01]  /*8a00*/  UMOV UR50, UR34 ;  /* 0x0000002200327c82 */ /* 0x000fe20008000000 */
[----:B------:R-:W-:Y:S01]  /*8a10*/  F2FP.SATFINITE.E4M3.F32.PACK_AB_MERGE_C R5, R5, R162, RZ ;  /* 0x000000a20505723e */ /* 0x000fe200048070ff */
[----:B------:R-:W-:Y:S01]  /*8a20*/  UPRMT UR6, UR39, 0x654, UR6 ;  /* 0x0000065427067896 */ /* 0x000fe20008000006 */
[----:B------:R-:W-:Y:S01]  /*8a30*/  F2FP.SATFINITE.E4M3.F32.PACK_AB_MERGE_C R10, R123, R10, RZ ;  /* 0x0000000a7b0a723e */ /* 0x000fe200048070ff */
[-C--:B------:R-:W-:Y:S01]  /*8a40*/  FMUL.FTZ R24, R24, R166.reuse ;  /* 0x000000a618187220 */ /* 0x080fe20000410000 */
[----:B------:R-:W-:Y:S01]  /*8a50*/  F2FP.SATFINITE.E4M3.F32.PACK_AB_MERGE_C R127, R128, R127, RZ ;  /* 0x0000007f807f723e */ /* 0x000fe200048070ff */
[----:B------:R-:W-:Y:S01]  /*8a60*/  FMUL.FTZ R25, R25, R166 ;  /* 0x000000a619197220 */ /* 0x000fe20000410000 */
        /* <DEDUP_REMOVED lines=18> */
[----:B------:R-:W-:Y:S01]  /*8b90*/  F2FP.SATFINITE.E4M3.F32.PACK_AB_MERGE_C R149, R174, R149, RZ ;  /* 0x00000095ae95723e */ /* 0x000fe200048070ff */
[----:B------:R-:W-:Y:S01]  /*8ba0*/  FMUL.FTZ R44, R44, R166 ;  /* 0x000000a62c2c7220 */ /* 0x000fe20000410000 */
[----:B------:R-:W-:Y:S01]  /*8bb0*/  F2FP.SATFINITE.E4M3.F32.PACK_AB_MERGE_C R120, R147, R146, RZ ;  /* 0x000000929378723e */ /* 0x000fe200048070ff */
[----:B------:R-:W-:Y:S01]  /*8bc0*/  FMUL.FTZ R45, R45, R166 ;  /* 0x000000a62d2d7220 */ /* 0x000fe20000410000 */
[----:B------:R-:W-:Y:S01]  /*8bd0*/  F2FP.SATFINITE.E4M3.F32.PACK_AB_MERGE_C R195, R169, R126, R6 ;  /* 0x0000007ea9c3723e */ /* 0x000fe20004807006 */
[----:B------:R-:W-:Y:S01]  /*8be0*/  FMUL.FTZ R48, R48, R166 ;  /* 0x000000a630307220 */ /* 0x000fe20000410000 */
[----:B------:R-:W-:Y:S01]  /*8bf0*/  F2FP.SATFINITE.E4M3.F32.PACK_AB_MERGE_C R186, R161, R160, R5 ;  /* 0x000000a0a1ba723e */ /* 0x000fe20004807005 */
[-C--:B------:R-:W-:Y:S01]  /*8c00*/  FMUL.FTZ R49, R49, R166.reuse ;  /* 0x000000a631317220 */ /* 0x080fe20000410000 */
        /* <DEDUP_REMOVED lines=9> */
[-C--:B------:R-:W-:Y:S01]  /*8ca0*/  FMUL.FTZ R60, R60, R166.reuse ;  /* 0x000000a63c3c7220 */ /* 0x080fe20000410000 */
[----:B------:R-:W-:Y:S01]  /*8cb0*/  F2FP.SATFINITE.E4M3.F32.PACK_AB_MERGE_C R193, R122, R21, R124 ;  /* 0x000000157ac1723e */ /* 0x000fe2000480707c */
[-C--:B------:R-:W-:Y:S01]  /*8cc0*/  FMUL.FTZ R61, R61, R166.reuse ;  /* 0x000000a63d3d7220 */ /* 0x080fe20000410000 */
[----:B------:R-:W-:Y:S01]  /*8cd0*/  F2FP.SATFINITE.E4M3.F32.PACK_AB_MERGE_C R194, R138, R135, R153 ;  /* 0x000000878ac2723e */ /* 0x000fe20004807099 */
[----:B------:R-:W-:Y:S01]  /*8ce0*/  FMUL.FTZ R64, R64, R166 ;  /* 0x000000a640407220 */ /* 0x000fe20000410000 */
        /* <DEDUP_REMOVED lines=82> */
[----:B------:R-:W-:-:S02]  /*9210*/  VIADD R2, R2, 0xffffffff ;  /* 0xffffffff02027836 */ /* 0x000fc40000000000 */
[----:B------:R-:W-:Y:S02]  /*9220*/  IMAD.MOV.U32 R6, RZ, RZ, R8 ;  /* 0x000000ffff067224 */ /* 0x000fe400078e0008 */
[----:B------:R-:W-:Y:S01]  /*9230*/  IMAD.MOV.U32 R5, RZ, RZ, R9 ;  /* 0x000000ffff057224 */ /* 0x000fe200078e0009 */
[----:B------:R-:W-:Y:S06]  /*9240*/  @P2 BRA `(.L_x_1016) ;  /* 0xffffffc400c02947 */ /* 0x000fec000383ffff */
[----:B------:R-:W-:Y:S01]  /*9250*/  IMAD.MOV.U32 R6, RZ, RZ, R8 ;  /* 0x000000ffff067224 */ /* 0x000fe200078e0008 */
[----:B------:R-:W-:Y:S01]  /*9260*/  UMOV UR50, UR34 ;  /* 0x0000002200327c82 */ /* 0x000fe20008000000 */
[----:B------:R-:W-:Y:S01]  /*9270*/  IMAD.MOV.U32 R5, RZ, RZ, R9 ;  /* 0x000000ffff057224 */ /* 0x000fe200078e0009 */
[----:B------:R-:W-:-:S06]  /*9280*/  UMOV UR45, UR33 ;  /* 0x00000021002d7c82 */ /* 0x000fcc0008000000 */
.L_x_998:
[----:B------:R-:W0:Y:S01]  /*9290*/  LDC R7, c[0x0][0x448] ;  /* 0x00011200ff077b82 */ /* 0x000e220000000800 */
[----:B------:R-:W-:Y:S01]  /*92a0*/  UIADD3 UR6, UR43, 0x7f, URZ ;  /* 0x0000007f2b067890 */ /* 0x000fe2000fffe03f */
[----:B------:R-:W-:-:S05]  /*92b0*/  IADD3 R137, -R137, 0x1, RZ ;  /* 0x0000000189897810 */ /* 0x000fca0007ffe1ff */
[----:B------:R-:W-:Y:S01]  /*92c0*/  IMAD R136, R136, UR42, R137 ;  /* 0x0000002a88887c24 */ /* 0x000fe2000f8e0289 */
[----:B------:R-:W1:Y:S01]  /*92d0*/  LDC R12, c[0x0][0x9e4] ;  /* 0x00027900ff0c7b82 */ /* 0x000e620000000800 */
[----:B0-----:R-:W-:Y:S02]  /*92e0*/  ISETP.NE.AND P5, PT, R7, 0x1, PT ;  /* 0x000000010700780c */ /* 0x001fe40003fa5270 */
[----:B-1----:R-:W-:-:S11]  /*92f0*/  ISETP.GE.AND P6, PT, R12, 0x1, PT ;  /* 0x000000010c00780c */ /* 0x002fd60003fc6270 */
[----:B------:R-:W0:Y:S08]  /*9300*/  @P5 LDC R7, c[0x0][0x44c] ;  /* 0x00011300ff075b82 */ /* 0x000e300000000800 */
[----:B------:R-:W1:Y:S01]  /*9310*/  @P5 LDC R9, c[0x0][0x450] ;  /* 0x00011400ff095b82 */ /* 0x000e620000000800 */
[----:B0-----:R-:W-:-:S04]  /*9320*/  @P5 IMAD.HI.U32 R8, R7, UR6, RZ ;  /* 0x0000000607085c27 */ /* 0x001fc8000f8e00ff */
[----:B------:R-:W-:Y:S01]  /*9330*/  IMAD.U32 R7, RZ, RZ, UR6 ;  /* 0x00000006ff077e24 */ /* 0x000fe2000f8e00ff */
[----:B------:R-:W-:Y:S01]  /*9340*/  ULDC UR6, c[0x0][0x9dc] ;  /* 0x0002770000067ab9 */ /* 0x000fe20000000800 */
[----:B-1----:R-:W-:-:S05]  /*9350*/  @P5 SHF.R.U32.HI R7, RZ, R9, R8 ;  /* 0x00000009ff075219 */ /* 0x002fca0000011608 */
[----:B------:R-:W-:-:S04]  /*9360*/  IMAD.IADD R7, R136, 0x1, R7 ;  /* 0x0000000188077824 */ /* 0x000fc800078e0207 */
[----:B------:R-:W-:Y:S01]  /*9370*/  VIADD R8, R7, -UR6 ;  /* 0x8000000607087c36 */ /* 0x000fe20008000000 */
[----:B------:R-:W-:Y:S06]  /*9380*/  @!P6 BRA `(.L_x_1017) ;  /* 0x00000000003ce947 */ /* 0x000fec0003800000 */
[----:B------:R-:W-:-:S13]  /*9390*/  ISETP.GT.AND P2, PT, R7, -0x1, PT ;  /* 0xffffffff0700780c */ /* 0x000fda0003f44270 */
[----:B------:R-:W-:Y:S05]  /*93a0*/  @P2 BRA `(.L_x_1018) ;  /* 0x00000000001c2947 */ /* 0x000fea0003800000 */
[----:B------:R-:W-:Y:S02]  /*93b0*/  ISETP.NE.AND P2, PT, R12, 0x1, PT ;  /* 0x000000010c00780c */ /* 0x000fe40003f45270 */
[----:B------:R-:W-:-:S11]  /*93c0*/  LOP3.LUT R7, RZ, R7, RZ, 0x33, !PT ;  /* 0x00000007ff077212 */ /* 0x000fd600078e33ff */
[----:B------:R-:W0:Y:S02]  /*93d0*/  @P2 LDC.64 R10, c[0x0][0x9e8] ;  /* 0x00027a00ff0a2b82 */ /* 0x000e240000000a00 */
[----:B0-----:R-:W-:-:S05]  /*93e0*/  @P2 IMAD.HI.U32 R10, R7, R10, RZ ;  /* 0x0000000a070a2227 */ /* 0x001fca00078e00ff */
[----:B------:R-:W-:-:S04]  /*93f0*/  @P2 SHF.R.U32.HI R7, RZ, R11, R10 ;  /* 0x0000000bff072219 */ /* 0x000fc8000001160a */
[----:B------:R-:W-:Y:S01]  /*9400*/  LOP3.LUT R7, RZ, R7, RZ, 0x33, !PT ;  /* 0x00000007ff077212 */ /* 0x000fe200078e33ff */
[----:B------:R-:W-:Y:S06]  /*9410*/  BRA `(.L_x_1019) ;  /* 0x0000000000107947 */ /* 0x000fec0003800000 */
.L_x_1018:
[----:B------:R-:W-:-:S13]  /*9420*/  ISETP.NE.AND P2, PT, R12, 0x1, PT ;  /* 0x000000010c00780c */ /* 0x000fda0003f45270 */
[----:B------:R-:W0:Y:S02]  /*9430*/  @P2 LDC.64 R10, c[0x0][0x9e8] ;  /* 0x00027a00ff0a2b82 */ /* 0x000e240000000a00 */
[----:B0-----:R-:W-:-:S05]  /*9440*/  @P2 IMAD.HI.U32 R10, R7, R10, RZ ;  /* 0x0000000a070a2227 */ /* 0x001fca00078e00ff */
[----:B------:R-:W-:-:S07]  /*9450*/  @P2 SHF.R.U32.HI R7, RZ, R11, R10 ;  /* 0x0000000bff072219 */ /* 0x000fce000001160a */
.L_x_1019:
[----:B------:R-:W-:-:S05]  /*9460*/  IMAD R7, R7, R12, RZ ;  /* 0x0000000c07077224 */ /* 0x000fca00078e02ff */
[----:B------:R-:W-:-:S07]  /*9470*/  VIMNMX R8, R8, R7, !PT ;  /* 0x0000000708087248 */ /* 0x000fce0007fe0100 */
.L_x_1017:
[----:B------:R-:W-:-:S05]  /*9480*/  VIADD R8, R8, 0x7f ;  /* 0x0000007f08087836 */ /* 0x000fca0000000000 */
[----:B------:R-:W-:-:S04]  /*9490*/  SHF.R.S32.HI R7, RZ, 0x1f, R8 ;  /* 0x0000001fff077819 */ /* 0x000fc80000011408 */
[----:B------:R-:W-:-:S04]  /*94a0*/  LEA.HI R7, R7, R8, RZ, 0x7 ;  /* 0x0000000807077211 */ /* 0x000fc800078f38ff */
[----:B------:R-:W-:-:S04]  /*94b0*/  SHF.R.S32.HI R7, RZ, 0x7, R7 ;  /* 0x00000007ff077819 */ /* 0x000fc80000011407 */
[----:B------:R-:W-:-:S04]  /*94c0*/  VIMNMX R7, R7, UR40, !PT ;  /* 0x0000002807077c48 */ /* 0x000fc8000ffe0100 */
[----:B------:R-:W-:-:S13]  /*94d0*/  ISETP.GE.AND P2, PT, R2, R7, PT ;  /* 0x000000070200720c */ /* 0x000fda0003f46270 */
[----:B------:R-:W-:Y:S05]  /*94e0*/  @!P2 BRA `(.L_x_1020) ;  /* 0x000000280028a947 */ /* 0x000fea0003800000 */
[----:B------:R-:W-:Y:S01]  /*94f0*/  IMAD.MOV.U32 R9, RZ, RZ, R6 ;  /* 0x000000ffff097224 */ /* 0x000fe200078e0006 */
[----:B------:R-:W-:Y:S01]  /*9500*/  UMOV UR32, UR45 ;  /* 0x0000002d00207c82 */ /* 0x000fe20008000000 */
[----:B------:R-:W-:Y:S01]  /*9510*/  IMAD.MOV.U32 R8, RZ, RZ, R5 ;  /* 0x000000ffff087224 */ /* 0x000fe200078e0005 */
[----:B------:R-:W-:Y:S01]  /*9520*/  UMOV UR31, UR50 ;  /* 0x00000032001f7c82 */ /* 0x000fe20008000000 */
[----:B------:R-:W-:-:S05]  /*9530*/  ULDC UR30, c[0x0][0x988] ;  /* 0x00026200001e7ab9 */ /* 0x000fca0000000800 */
.L_x_1030:
[----:B------:R-:W-:Y:S01]  /*9540*/  ISETP.NE.AND P2, PT, RZ, UR37, PT ;  /* 0x00000025ff007c0c */ /* 0x000fe2000bf45270 */
[----:B------:R-:W-:-:S04]  /*9550*/  UISETP.NE.AND UP0, UPT, UR31, 0x1, UPT ;  /* 0x000000011f00788c */ /* 0x000fc8000bf05270 */
[----:B------:R-:W-:-:S04]  /*9560*/  USEL UR45, URZ, 0x1, UP0 ;  /* 0x000000013f2d7887 */ /* 0x000fc80008000000 */
[----:B------:R-:W-:-:S04]  /*9570*/  ULOP3.LUT UR45, UR32, UR45, URZ, 0x3c, !UPT ;  /* 0x0000002d202d7292 */ /* 0x000fc8000f8e3c3f */
[----:B------:R-:W-:Y:S08]  /*9580*/  @P2 BRA `(.L_x_1021) ;  /* 0x0000000000382947 */ /* 0x000ff00003800000 */
[----:B------:R-:W-:Y:S05]  /*9590*/  @!P0 BRA `(.L_x_1022) ;  /* 0x0000000000048947 */ /* 0x000fea0003800000 */
[----:B------:R-:W-:Y:S01]  /*95a0*/  BPT.TRAP 0x1 ;  /* 0x000000040000795c */ /* 0x000fe20000300000 */
.L_x_1022:
        /* <DEDUP_REMOVED lines=9> */
.L_x_1023:
[----:B-1----:R-:W-:Y:S05]  /*9640*/  @P3 BRA `(.L_x_1021) ;  /* 0x0000000000083947 */ /* 0x002fea0003800000 */
[----:B------:R-:W1:Y:S02]  /*9650*/  SYNCS.PHASECHK.TRANS64.TRYWAIT P3, [UR6+0x2a830], R5 ;  /* 0x02a83005ff0075a7 */ /* 0x000e640008060146 */
[----:B-1----:R-:W-:Y:S05]  /*9660*/  @!P3 BRA `(.L_x_1024) ;  /* 0x000000e00098b947 */ /* 0x002fea0003800000 */
.L_x_1021:
[----:B-1----:R-:W1:Y:S01]  /*9670*/  S2R R6, SR_TID.X ;  /* 0x0000000000067919 */ /* 0x002e620000002100 */
[----:B------:R-:W-:Y:S01]  /*9680*/  UIADD3 UR50, UR31, 0x1, URZ ;  /* 0x000000011f327890 */ /* 0x000fe2000fffe03f */
[----:B------:R-:W-:Y:S01]  /*9690*/  UMOV UR27, 0x80000020 ;  /* 0x80000020001b7882 */ /* 0x000fe20000000000 */
[----:B------:R-:W-:Y:S02]  /*96a0*/  UMOV UR7, 0x80000020 ;  /* 0x8000002000077882 */ /* 0x000fe40000000000 */
[----:B------:R-:W-:Y:S01]  /*96b0*/  UISETP.NE.AND UP0, UPT, UR50, 0x2, UPT ;  /* 0x000000023200788c */ /* 0x000fe2000bf05270 */
[----:B------:R-:W-:Y:S01]  /*96c0*/  UMOV UR11, 0x80000020 ;  /* 0x80000020000b7882 */ /* 0x000fe20000000000 */
[----:B------:R-:W-:Y:S02]  /*96d0*/  UMOV UR15, 0x80000020 ;  /* 0x80000020000f7882 */ /* 0x000fe40000000000 */
[----:B------:R-:W-:Y:S01]  /*96e0*/  USEL UR50, UR50, URZ, UP0 ;  /* 0x0000003f32327287 */ /* 0x000fe20008000000 */
[----:B------:R-:W-:Y:S01]  /*96f0*/  UMOV UR19, 0x80000020 ;  /* 0x8000002000137882 */ /* 0x000fe20000000000 */
[----:B------:R-:W-:-:S02]  /*9700*/  UMOV UR23, 0x80000020 ;  /* 0x8000002000177882 */ /* 0x000fc40000000000 */
[----:B------:R-:W-:-:S04]  /*9710*/  UIMAD UR26, UR50, 0x600, UR28 ;  /* 0x00000600321a78a4 */ /* 0x000fc8000f8e021c */
[----:B------:R-:W-:Y:S02]  /*9720*/  UIADD3 UR6, UR26, 0x2, URZ ;  /* 0x000000021a067890 */ /* 0x000fe4000fffe03f */
[----:B------:R-:W-:Y:S02]  /*9730*/  UIADD3 UR10, UR26, 0x200, URZ ;  /* 0x000002001a0a7890 */ /* 0x000fe4000fffe03f */
[----:B------:R-:W-:Y:S02]  /*9740*/  UIADD3 UR14, UR26, 0x202, URZ ;  /* 0x000002021a0e7890 */ /* 0x000fe4000fffe03f */
[----:B------:R-:W-:Y:S02]  /*9750*/  UIADD3 UR18, UR26, 0x400, URZ ;  /* 0x000004001a127890 */ /* 0x000fe4000fffe03f */
[----:B------:R-:W-:Y:S01]  /*9760*/  UIADD3 UR22, UR26, 0x402, URZ ;  /* 0x000004021a167890 */ /* 0x000fe2000fffe03f */
        /* <DEDUP_REMOVED lines=24> */
.L_x_1026:
[----:B------:R-:W-:Y:S01]  /*98f0*/  ULEA UR6, UR31, UR36, 0x3 ;  /* 0x000000241f067291 */ /* 0x000fe2000f8e183f */
[----:B------:R-:W-:-:S05]  /*9900*/  IMAD.U32 R5, RZ, RZ, UR32 ;  /* 0x00000020ff057e24 */ /* 0x000fca000f8e00ff */
[----:B------:R-:W-:-:S04]  /*9910*/  SHF.L.U32 R5, R5, 0x1f, RZ ;  /* 0x0000001f05057819 */ /* 0x000fc800000006ff */
[----:B------:R0:W1:Y:S01]  /*9920*/  SYNCS.PHASECHK.TRANS64.TRYWAIT P2, [UR6+0x2a850], R5 ;  /* 0x02a85005ff0075a7 */ /* 0x0000620008040146 */
[----:B------:R-:W-:Y:S05]  /*9930*/  @!P0 BRA `(.L_x_1027) ;  /* 0x0000000000048947 */ /* 0x000fea0003800000 */
[----:B------:R-:W-:Y:S01]  /*9940*/  BPT.TRAP 0x1 ;  /* 0x000000040000795c */ /* 0x000fe20000300000 */
.L_x_1027:
[----:B-1----:R-:W-:Y:S05]  /*9950*/  @P2 BRA `(.L_x_1025) ;  /* 0x0000000000082947 */ /* 0x002fea0003800000 */
[----:B------:R-:W1:Y:S02]  /*9960*/  SYNCS.PHASECHK.TRANS64.TRYWAIT P2, [UR6+0x2a850], R5 ;  /* 0x02a85005ff0075a7 */ /* 0x000e640008040146 */
[----:B-1----:R-:W-:Y:S05]  /*9970*/  @!P2 BRA `(.L_x_1028) ;  /* 0x000000dc00eca947 */ /* 0x002fea0003800000 */
.L_x_1025:
[----:B------:R-:W-:Y:S01]  /*9980*/  UIADD3 UR6, UR36, 0x400, URZ ;  /* 0x0000040024067890 */ /* 0x000fe2000fffe03f */
[----:B------:R-:W-:Y:S01]  /*9990*/  WARPGROUP.ARRIVE ;  /* 0x00000000000079c5 */ /* 0x000fe20000000000 */
[----:B------:R-:W-:Y:S01]  /*99a0*/  UMOV UR7, 0x40000040 ;  /* 0x4000004000077882 */ /* 0x000fe20000000000 */
[C---:B------:R-:W-:Y:S01]  /*99b0*/  FMUL.FTZ R11, R0.reuse, R120 ;  /* 0x00000078000b7220 */ /* 0x040fe20000410000 */
[----:B------:R-:W-:Y:S01]  /*99c0*/  USHF.R.U32.HI UR6, URZ, 0x4, UR6 ;  /* 0x000000043f067899 */ /* 0x000fe20008011606 */
[C---:B------:R-:W-:Y:S01]  /*99d0*/  FMUL.FTZ R10, R0.reuse, R121 ;  /* 0x00000079000a7220 */ /* 0x040fe20000410000 */
[C---:B------:R-:W-:Y:S01]  /*99e0*/  FMUL.FTZ R14, R0.reuse, R124 ;  /* 0x0000007c000e7220 */ /* 0x040fe20000410000 */
        /* <DEDUP_REMOVED lines=10> */
[----:B------:R-:W2:Y:S01]  /*9a90*/  MUFU.TANH R10, R10 ;  /* 0x0000000a000a7308 */ /* 0x000ea20000002400 */
        /* <DEDUP_REMOVED lines=9> */
[----:B------:R-:W3:Y:S01]  /*9b30*/  MUFU.TANH R14, R14 ;  /* 0x0000000e000e7308 */ /* 0x000ee20000002400 */
[----:B------:R-:W-:Y:S01]  /*9b40*/  UMOV UR7, 0x40000040 ;  /* 0x4000004000077882 */ /* 0x000fe20000000000 */
[----:B01----:R-:W-:Y:S01]  /*9b50*/  FMNMX.FTZ R5, R11, R8, !PT ;  /* 0x000000080b057209 */ /* 0x003fe20007810000 */
[C---:B------:R-:W-:Y:S01]  /*9b60*/  FMUL.FTZ R128, R0.reuse, R136 ;  /* 0x0000008800807220 */ /* 0x040fe20000410000 */
[C---:B------:R-:W-:Y:S01]  /*9b70*/  FMUL.FTZ R141, R0.reuse, R149 ;  /* 0x00000095008d7220 */ /* 0x040fe20000410000 */
[C---:B------:R-:W-:Y:S01]  /*9b80*/  FMUL.FTZ R20, R0.reuse, R126 ;  /* 0x0000007e00147220 */ /* 0x040fe20000410000 */
[----:B------:R-:W-:Y:S01]  /*9b90*/  FMUL.FTZ R149, R0, R157 ;  /* 0x0000009d00957220 */ /* 0x000fe20000410000 */
[----:B--2---:R-:W-:Y:S01]  /*9ba0*/  FMNMX.FTZ R5, R10, R5, !PT ;  /* 0x000000050a057209 */ /* 0x004fe20007810000 */
[----:B------:R-:W0:Y:S01]  /*9bb0*/  MUFU.TANH R15, R15 ;  /* 0x0000000f000f7308 */ /* 0x000e220000002400 */
[C---:B------:R-:W-:Y:S01]  /*9bc0*/  FMUL.FTZ R157, R0.reuse, R165 ;  /* 0x000000a5009d7220 */ /* 0x040fe20000410000 */
[C---:B------:R-:W-:Y:S01]  /*9bd0*/  FMUL.FTZ R129, R0.reuse, R137 ;  /* 0x0000008900817220 */ /* 0x040fe20000410000 */
[C---:B------:R-:W-:Y:S01]  /*9be0*/  FMUL.FTZ R21, R0.reuse, R127 ;  /* 0x0000007f00157220 */ /* 0x040fe20000410000 */
[C---:B------:R-:W-:Y:S01]  /*9bf0*/  FMUL.FTZ R122, R0.reuse, R130 ;  /* 0x00000082007a7220 */ /* 0x040fe20000410000 */
[C---:B------:R-:W-:Y:S01]  /*9c00*/  FMUL.FTZ R126, R0.reuse, R134 ;  /* 0x00000086007e7220 */ /* 0x040fe20000410000 */
[C---:B------:R-:W-:Y:S01]  /*9c10*/  FMUL.FTZ R134, R0.reuse, R142 ;  /* 0x0000008e00867220 */ /* 0x040fe20000410000 */
[----:B------:R-:W-:Y:S01]  /*9c20*/  FMUL.FTZ R142, R0, R150 ;  /* 0x00000096008e7220 */ /* 0x000fe20000410000 */
[----:B------:R-:W1:Y:S01]  /*9c30*/  MUFU.TANH R120, R120 ;  /* 0x0000007800787308 */ /* 0x000e620000002400 */
[----:B---3--:R-:W-:Y:S01]  /*9c40*/  FMNMX.FTZ R164, R14, R5, !PT ;  /* 0x000000050ea47209 */ /* 0x008fe20007810000 */
        /* <DEDUP_REMOVED lines=35> */
[----:B------:R-:W-:Y:S01]  /*9e80*/  FMUL.FTZ R165, R0, R173 ;  /* 0x000000ad00a57220 */ /* 0x000fe20000410000 */
        /* <DEDUP_REMOVED lines=9> */
[----:B0-----:R-:W-:-:S05]  /*9f20*/  SHF.R.U32.HI R209, RZ, 0x7, R209 ;  /* 0x00000007ffd17819 */ /* 0x001fca00000116d1 */
[----:B------:R-:W0:Y:S01]  /*9f30*/  MUFU.TANH R21, R21 ;  /* 0x0000001500157308 */ /* 0x000e220000002400 */
[----:B--2---:R-:W-:-:S07]  /*9f40*/  FMNMX.FTZ R6, R20, R5, !PT ;  /* 0x0000000514067209 */ /* 0x004fce0007810000 */
[----:B------:R-:W1:Y:S01]  /*9f50*/  MUFU.TANH R132, R132 ;  /* 0x0000008400847308 */ /* 0x000e620000002400 */
[----:B---3--:R-:W-:Y:S01]  /*9f60*/  FMNMX.FTZ R167, R129, R166, !PT ;  /* 0x000000a681a77209 */ /* 0x008fe20007810000 */
[----:B------:R-:W-:-:S06]  /*9f70*/  FMUL.FTZ R166, R0, R174 ;  /* 0x000000ae00a67220 */ /* 0x000fcc0000410000 */
[----:B------:R-:W2:Y:S01]  /*9f80*/  MUFU.TANH R122, R122 ;  /* 0x0000007a007a7308 */ /* 0x000ea20000002400 */
[----:B0-----:R-:W-:-:S07]  /*9f90*/  FMNMX.FTZ R5, R21, R6, !PT ;  /* 0x0000000615057209 */ /* 0x001fce0007810000 */
[----:B------:R-:W0:Y:S01]  /*9fa0*/  MUFU.TANH R133, R133 ;  /* 0x0000008500857308 */ /* 0x000e220000002400 */
[----:B-1----:R-:W-:Y:S01]  /*9fb0*/  FMNMX.FTZ R168, R132, R167, !PT ;  /* 0x000000a784a87209 */ /* 0x002fe20007810000 */
[C---:B------:R-:W-:Y:S01]  /*9fc0*/  FMUL.FTZ R167, R0.reuse, R175 ;  /* 0x000000af00a77220 */ /* 0x040fe20000410000 */
[----:B------:R-:W-:-:S05]  /*9fd0*/  FMUL.FTZ R175, R0, R180 ;  /* 0x000000b400af7220 */ /* 0x000fca0000410000 */
        /* <DEDUP_REMOVED lines=17> */
[----:B0-----:R-:W-:Y:S01]  /*a0f0*/  FMNMX.FTZ R170, R140, R169, !PT ;  /* 0x000000a98caa7209 */ /* 0x001fe20007810000 */
[----:B------:R-:W-:-:S06]  /*a100*/  FMUL.FTZ R169, R0, R177 ;  /* 0x000000b100a97220 */ /* 0x000fcc0000410000 */
[----:B------:R-:W0:Y:S01]  /*a110*/  MUFU.TANH R131, R131 ;  /* 0x0000008300837308 */ /* 0x000e220000002400 */
[----:B-1----:R-:W-:-:S07]  /*a120*/  FMNMX.FTZ R6, R130, R5, !PT ;  /* 0x0000000582067209 */ /* 0x002fce0007810000 */
[----:B------:R-:W1:Y:S01]  /*a130*/  MUFU.TANH R144, R144 ;  /* 0x0000009000907308 */ /* 0x000e620000002400 */
[----:B--2---:R-:W-:-:S07]  /*a140*/  FMNMX.FTZ R171, R141, R170, !PT ;  /* 0x000000aa8dab7209 */ /* 0x004fce0007810000 */
        /* <DEDUP_REMOVED lines=8> */
[----:B------:R-:W-:-:S04]  /*a1d0*/  UMOV UR7, 0x40000040 ;  /* 0x4000004000077882 */ /* 0x000fc80000000000 */
        /* <DEDUP_REMOVED lines=8> */
[----:B--2---:R-:W-:Y:S01]  /*a260*/  FMNMX.FTZ R172, R148, R171, !PT ;  /* 0x000000ab94ac7209 */ /* 0x004fe20007810000 */
[----:B------:R-:W-:-:S06]  /*a270*/  FMUL.FTZ R171, R0, R179 ;  /* 0x000000b300ab7220 */ /* 0x000fcc0000410000 */
        /* <DEDUP_REMOVED lines=28> */
[----:B------:R-:W-:-:S06]  /*a440*/  FMUL.FTZ R172, R0, R182 ;  /* 0x000000b600ac7220 */ /* 0x000fcc0000410000 */
        /* <DEDUP_REMOVED lines=27> */
[----:B0-----:R-:W-:-:S07]  /*a600*/  FMNMX.FTZ R6, R162, R5, !PT ;  /* 0x00000005a2067209 */ /* 0x001fce0007810000 */
[----:B------:R-:W0:Y:S01]  /*a610*/  MUFU.TANH R166, R166 ;  /* 0x000000a600a67308 */ /* 0x000e220000002400 */
[----:B-1----:R-:W-:-:S05]  /*a620*/  FMNMX.FTZ R177, R176, R177, !PT ;  /* 0x000000b1b0b17209 */ /* 0x002fca0007810000 */
[----:B------:R-:W1:Y:S02]  /*a630*/  SHFL.BFLY PT, R178, R177, 0x2, 0x1f ;  /* 0x0c401f00b1b27f89 */ /* 0x000e6400000e0000 */
[----:B------:R-:W3:Y:S01]  /*a640*/  MUFU.TANH R167, R167 ;  /* 0x000000a700a77308 */ /* 0x000ee20000002400 */
[----:B--2---:R-:W-:-:S07]  /*a650*/  FMNMX.FTZ R5, R163, R6, !PT ;  /* 0x00000006a3057209 */ /* 0x004fce0007810000 */
[----:B------:R-:W2:Y:S01]  /*a660*/  MUFU.TANH R170, R170 ;  /* 0x000000aa00aa7308 */ /* 0x000ea20000002400 */
[----:B0-----:R-:W-:-:S07]  /*a670*/  FMNMX.FTZ R6, R166, R5, !PT ;  /* 0x00000005a6067209 */ /* 0x001fce0007810000 */
[----:B------:R-:W0:Y:S01]  /*a680*/  MUFU.TANH R171, R171 ;  /* 0x000000ab00ab7308 */ /* 0x000e220000002400 */
[----:B---3--:R-:W-:Y:S02]  /*a690*/  FMNMX.FTZ R5, R167, R6, !PT ;  /* 0x00000006a7057209 */ /* 0x008fe40007810000 */
[----:B-1----:R-:W-:-:S05]  /*a6a0*/  FMNMX.FTZ R178, R177, R178, !PT ;  /* 0x000000b2b1b27209 */ /* 0x002fca0007810000 */
[----:B------:R-:W1:Y:S01]  /*a6b0*/  MUFU.TANH R172, R172 ;  /* 0x000000ac00ac7308 */ /* 0x000e620000002400 */
[----:B--2---:R-:W-:-:S07]  /*a6c0*/  FMNMX.FTZ R6, R170, R5, !PT ;  /* 0x00000005aa067209 */ /* 0x004fce0007810000 */
[----:B------:R-:W2:Y:S01]  /*a6d0*/  MUFU.TANH R173, R173 ;  /* 0x000000ad00ad7308 */ /* 0x000ea20000002400 */
[----:B0-----:R-:W-:-:S04]  /*a6e0*/  FMNMX.FTZ R5, R171, R6, !PT ;  /* 0x00000006ab057209 */ /* 0x001fc80007810000 */
[----:B-1----:R-:W-:Y:S02]  /*a6f0*/  FMNMX.FTZ R6, R172, R5, !PT ;  /* 0x00000005ac067209 */ /* 0x002fe40007810000 */
[----:B------:R-:W0:Y:S02]  /*a700*/  SHFL.BFLY PT, R5, R178, 0x1, 0x1f ;  /* 0x0c201f00b2057f89 */ /* 0x000e2400000e0000 */
[----:B--2---:R-:W-:-:S05]  /*a710*/  FMNMX.FTZ R174, R173, R6, !PT ;  /* 0x00000006adae7209 */ /* 0x004fca0007810000 */
[----:B------:R-:W1:Y:S01]  /*a720*/  SHFL.BFLY PT, R179, R174, 0x2, 0x1f ;  /* 0x0c401f00aeb37f89 */ /* 0x000e6200000e0000 */
[----:B0-----:R-:W-:Y:S02]  /*a730*/  FMNMX.FTZ R5, R178, R5, !PT ;  /* 0x00000005b2057209 */ /* 0x001fe40007810000 */
[----:B------:R-:W-:-:S03]  /*a740*/  IADD3 R178, -R209, 0xb, RZ ;  /* 0x0000000bd1b27810 */ /* 0x000fc60007ffe1ff */
[----:B------:R-:W-:-:S04]  /*a750*/  FADD.FTZ R8, -R5, R8 ;  /* 0x0000000805087221 */ /* 0x000fc80000010100 */
[----:B------:R-:W-:Y:S01]  /*a760*/  FMUL.FTZ R180, R8, UR30 ;  /* 0x0000001e08b47c20 */ /* 0x000fe20008410000 */
[----:B-1----:R-:W-:Y:S01]  /*a770*/  FMNMX.FTZ R179, R174, R179, !PT ;  /* 0x000000b3aeb37209 */ /* 0x002fe20007810000 */
[----:B------:R-:W-:-:S04]  /*a780*/  IMAD.U32 R174, RZ, RZ, UR30 ;  /* 0x0000001effae7e24 */ /* 0x000fc8000f8e00ff */
[----:B------:R-:W0:Y:S01]  /*a790*/  SHFL.BFLY PT, R6, R179, 0x1, 0x1f ;  /* 0x0c201f00b3067f89 */ /* 0x000e2200000e0000 */
[----:B------:R-:W-:-:S04]  /*a7a0*/  FFMA.FTZ R177, R5, R174, -8 ;  /* 0xc100000005b17423 */ /* 0x000fc800000100ae */
        /* <DEDUP_REMOVED lines=17> */
[----:B------:R-:W-:Y:S01]  /*a8c0*/  IMAD.U32 R175, RZ, RZ, UR30 ;  /* 0x0000001effaf7e24 */ /* 0x000fe2000f8e00ff */
[----:B------:R-:W-:Y:S01]  /*a8d0*/  MUFU.EX2 R174, R174 ;  /* 0x000000ae00ae7308 */ /* 0x000fe20000000800 */
[----:B0-----:R-:W-:Y:S01]  /*a8e0*/  FMNMX.FTZ R6, R179, R6, !PT ;  /* 0x00000006b3067209 */ /* 0x001fe20007810000 */
[--C-:B------:R-:W-:Y:S01]  /*a8f0*/  FFMA.FTZ R15, R15, UR30, -R177.reuse ;  /* 0x0000001e0f0f7c23 */ /* 0x100fe200080108b1 */
[----:B------:R-:W-:-:S01]  /*a900*/  FFMA.FTZ R121, R121, UR30, -R177 ;  /* 0x0000001e79797c23 */ /* 0x000fc200080108b1 */
[--C-:B------:R-:W-:Y:S01]  /*a910*/  FFMA.FTZ R125, R125, UR30, -R177.reuse ;  /* 0x0000001e7d7d7c23 */ /* 0x100fe200080108b1 */
[----:B------:R-:W-:-:S01]  /*a920*/  FFMA.FTZ R129, R129, UR30, -R177 ;  /* 0x0000001e81817c23 */ /* 0x000fc200080108b1 */
[C---:B------:R-:W-:Y:S01]  /*a930*/  FADD.FTZ R8, -R6.reuse, R9 ;  /* 0x0000000906087221 */ /* 0x040fe20000010100 */
[----:B------:R-:W-:-:S01]  /*a940*/  FFMA.FTZ R175, R6, R175, -8 ;  /* 0xc100000006af7423 */ /* 0x000fc200000100af */
[----:B------:R-:W0:Y:S01]  /*a950*/  MUFU.EX2 R9, R180 ;  /* 0x000000b400097308 */ /* 0x000e220000000800 */
[----:B------:R-:W-:-:S01]  /*a960*/  FFMA.FTZ R133, R133, UR30, -R177 ;  /* 0x0000001e85857c23 */ /* 0x000fc200080108b1 */
[----:B------:R-:W-:Y:S01]  /*a970*/  FMUL.FTZ R8, R8, UR30 ;  /* 0x0000001e08087c20 */ /* 0x000fe20008410000 */
        /* <DEDUP_REMOVED lines=12> */
[----:B------:R-:W-:-:S01]  /*aa40*/  FFMA.FTZ R137, R137, UR30, -R177 ;  /* 0x0000001e89897c23 */ /* 0x000fc200080108b1 */
[----:B------:R-:W1:Y:S01]  /*aa50*/  MUFU.EX2 R179, R179 ;  /* 0x000000b300b37308 */ /* 0x000e620000000800 */
        /* <DEDUP_REMOVED lines=9> */
[----:B------:R-:W-:Y:S01]  /*aaf0*/  FFMA.FTZ R169, R169, UR30, -R177 ;  /* 0x0000001ea9a97c23 */ /* 0x000fe200080108b1 */
[----:B------:R-:W-:-:S01]  /*ab00*/  FFMA.FTZ R134, R135, UR30, -R175 ;  /* 0x0000001e87867c23 */ /* 0x000fc200080108af */
[----:B------:R-:W-:Y:S01]  /*ab10*/  FFMA.FTZ R177, R176, UR30, -R177 ;  /* 0x0000001eb0b17c23 */ /* 0x000fe200080108b1 */
[----:B------:R-:W-:-:S01]  /*ab20*/  FFMA.FTZ R135, R138, UR30, -R175 ;  /* 0x0000001e8a877c23 */ /* 0x000fc200080108af */
[--C-:B------:R-:W-:Y:S01]  /*ab30*/  FFMA.FTZ R138, R139, UR30, -R175.reuse ;  /* 0x0000001e8b8a7c23 */ /* 0x100fe200080108af */
[----:B------:R-:W-:-:S01]  /*ab40*/  FFMA.FTZ R139, R142, UR30, -R175 ;  /* 0x0000001e8e8b7c23 */ /* 0x000fc200080108af */
[----:B------:R-:W2:Y:S01]  /*ab50*/  MUFU.EX2 R12, R12 ;  /* 0x0000000c000c7308 */ /* 0x000ea20000000800 */
        /* <DEDUP_REMOVED lines=8> */
[----:B0-----:R-:W-:-:S01]  /*abe0*/  FADD.FTZ R181, R11, R4 ;  /* 0x000000040bb57221 */ /* 0x001fc20000010000 */
[----:B------:R-:W-:-:S02]  /*abf0*/  IMAD.U32 R180, RZ, RZ, UR50 ;  /* 0x00000032ffb47e24 */ /* 0x000fc4000f8e00ff */
[----:B------:R-:W-:-:S01]  /*ac00*/  FFMA.FTZ R172, R172, UR30, -R175 ;  /* 0x0000001eacac7c23 */ /* 0x000fc200080108af */
[----:B------:R-:W-:-:S03]  /*ac10*/  FFMA.FTZ R173, R173, UR30, -R175 ;  /* 0x0000001eadad7c23 */ /* 0x000fc600080108af */
[----:B------:R-:W0:Y:S01]  /*ac20*/  MUFU.EX2 R13, R13 ;  /* 0x0000000d000d7308 */ /* 0x000e220000000800 */
[----:B--2---:R-:W-:-:S07]  /*ac30*/  FADD.FTZ R4, R12, R3 ;  /* 0x000000030c047221 */ /* 0x004fce0000010000 */
[----:B------:R-:W2:Y:S01]  /*ac40*/  MUFU.EX2 R15, R15 ;  /* 0x0000000f000f7308 */ /* 0x000ea20000000800 */
[----:B-1----:R-:W-:-:S01]  /*ac50*/  FADD.FTZ R176, R10, R181 ;  /* 0x000000b50ab07221 */ /* 0x002fc20000010000 */
[----:B------:R-:W-:Y:S02]  /*ac60*/  WARPGROUP.DEPBAR.LE gsb0, 0x0 ;  /* 0x00008000000079c5 */ /* 0x000fe40000010000 */
[----:B------:R-:W-:-:S04]  /*ac70*/  WARPGROUP.ARRIVE ;  /* 0x00000000000079c5 */ /* 0x000fc80000000000 */
[----:B------:R-:W1:Y:S01]  /*ac80*/  MUFU.EX2 R20, R20 ;  /* 0x0000001400147308 */ /* 0x000e620000000800 */
[----:B0-----:R-:W-:-:S01]  /*ac90*/  FADD.FTZ R3, R13, R4 ;  /* 0x000000040d037221 */ /* 0x001fc20000010000 */
[----:B------:R-:W-:Y:S06]  /*aca0*/  QGMMA.64x192x32.F32.E4M3.E4M3 R24, R184, gdesc[UR4], R24, gsb0 ;  /* 0x02e00004b8187df3 */ /* 0x000fec0008000818 */
        /* <DEDUP_REMOVED lines=10> */
[--C-:B------:R-:W-:Y:S01]  /*ad50*/  FFMA.FTZ R154, R155, UR30, -R175.reuse ;  /* 0x0000001e9b9a7c23 */ /* 0x100fe200080108af */
[----:B------:R-:W-:-:S05]  /*ad60*/  FFMA.FTZ R155, R158, UR30, -R175 ;  /* 0x0000001e9e9b7c23 */ /* 0x000fca00080108af */
        /* <DEDUP_REMOVED lines=15> */
[----:B--2---:R-:W-:-:S01]  /*ae60*/  FADD.FTZ R181, R129, R158 ;  /* 0x0000009e81b57221 */ /* 0x004fc20000010000 */
[--C-:B------:R-:W-:Y:S01]  /*ae70*/  FFMA.FTZ R158, R159, UR30, -R175.reuse ;  /* 0x0000001e9f9e7c23 */ /* 0x100fe200080108af */
[----:B------:R-:W-:-:S05]  /*ae80*/  FFMA.FTZ R159, R162, UR30, -R175 ;  /* 0x0000001ea29f7c23 */ /* 0x000fca00080108af */
        /* <DEDUP_REMOVED lines=15> */
[----:B0-----:R-:W-:-:S01]  /*af80*/  FADD.FTZ R181, R137, R162 ;  /* 0x000000a289b57221 */ /* 0x001fc20000010000 */
[--C-:B------:R-:W-:Y:S01]  /*af90*/  FFMA.FTZ R162, R163, UR30, -R175.reuse ;  /* 0x0000001ea3a27c23 */ /* 0x100fe200080108af */
[----:B------:R-:W-:-:S05]  /*afa0*/  FFMA.FTZ R163, R166, UR30, -R175 ;  /* 0x0000001ea6a37c23 */ /* 0x000fca00080108af */
        /* <DEDUP_REMOVED lines=8> */
[----:B------:R-:W-:-:S06]  /*b030*/  FFMA.FTZ R176, R167, UR30, -R175 ;  /* 0x0000001ea7b07c23 */ /* 0x000fcc00080108af */
[----:B------:R-:W2:Y:S01]  /*b040*/  MUFU.EX2 R143, R143 ;  /* 0x0000008f008f7308 */ /* 0x000ea20000000800 */
[----:B-1----:R-:W-:-:S01]  /*b050*/  FADD.FTZ R4, R142, R3 ;  /* 0x000000038e047221 */ /* 0x002fc20000010000 */
[----:B------:R-:W-:-:S06]  /*b060*/  WARPGROUP.DEPBAR.LE gsb0, 0x0 ;  /* 0x00008000000079c5 */ /* 0x000fcc0000010000 */
        /* <DEDUP_REMOVED lines=14> */
[----:B------:R-:W-:-:S06]  /*b150*/  FFMA.FTZ R166, R170, UR30, -R175 ;  /* 0x0000001eaaa67c23 */ /* 0x000fcc00080108af */
[----:B------:R-:W0:Y:S01]  /*b160*/  MUFU.EX2 R151, R151 ;  /* 0x0000009700977308 */ /* 0x000e220000000800 */
[----:B--2---:R-:W-:-:S07]  /*b170*/  FADD.FTZ R4, R150, R3 ;  /* 0x0000000396047221 */ /* 0x004fce0000010000 */
[----:B------:R-:W2:Y:S01]  /*b180*/  MUFU.EX2 R153, R153 ;  /* 0x0000009900997308 */ /* 0x000ea20000000800 */
[----:B-1----:R-:W-:-:S01]  /*b190*/  FADD.FTZ R170, R148, R167 ;  /* 0x000000a794aa7221 */ /* 0x002fc20000010000 */
[----:B------:R-:W-:-:S06]  /*b1a0*/  FFMA.FTZ R167, R171, UR30, -R175 ;  /* 0x0000001eaba77c23 */ /* 0x000fcc00080108af */
        /* <DEDUP_REMOVED lines=14> */
[----:B------:R-:W-:-:S05]  /*b290*/  @!P1 LEA R3, R180, UR36, 0x3 ;  /* 0x00000024b4039c11 */ /* 0x000fca000f8e18ff */
[----:B------:R-:W-:Y:S01]  /*b2a0*/  @!P1 VIADD R3, R3, 0x2a840 ;  /* 0x0002a84003039836 */ /* 0x000fe20000000000 */
[----:B------:R-:W0:Y:S01]  /*b2b0*/  MUFU.EX2 R161, R161 ;  /* 0x000000a100a17308 */ /* 0x000e220000000800 */
[----:B--2---:R-:W-:-:S03]  /*b2c0*/  FADD.FTZ R170, R156, R171 ;  /* 0x000000ab9caa7221 */ /* 0x004fc60000010000 */
[----:B------:R-:W-:Y:S01]  /*b2d0*/  @!P1 PRMT R3, RZ, 0x654, R3 ;  /* 0x00000654ff039816 */ /* 0x000fe20000000003 */
[----:B------:R2:W-:Y:S06]  /*b2e0*/  BAR.ARV R178, 0x100 ;  /* 0x000400b20000751d */ /* 0x0005ec0000002000 */
[----:B------:R-:W3:Y:S01]  /*b2f0*/  MUFU.EX2 R162, R162 ;  /* 0x000000a200a27308 */ /* 0x000ee20000000800 */
[----:B-1----:R-:W-:-:S01]  /*b300*/  FADD.FTZ R171, R159, R4 ;  /* 0x000000049fab7221 */ /* 0x002fc20000010000 */
[----:B------:R1:W-:Y:S01]  /*b310*/  @!P1 SYNCS.ARRIVE.TRANS64.RED.A1T0 RZ, [R3+URZ], RZ ;  /* 0x000000ff03ff99a7 */ /* 0x0003e2000810043f */
[----:B0-----:R-:W-:-:S05]  /*b320*/  FADD.FTZ R181, R161, R170 ;  /* 0x000000aaa1b57221 */ /* 0x001fca0000010000 */
[----:B------:R-:W0:Y:S08]  /*b330*/  MUFU.EX2 R160, R160 ;  /* 0x000000a000a07308 */ /* 0x000e300000000800 */
[----:B------:R-:W4:Y:S01]  /*b340*/  MUFU.EX2 R163, R163 ;  /* 0x000000a300a37308 */ /* 0x000f220000000800 */
[----:B---3--:R-:W-:-:S07]  /*b350*/  FADD.FTZ R4, R162, R171 ;  /* 0x000000aba2047221 */ /* 0x008fce0000010000 */
[----:B------:R-:W1:Y:S01]  /*b360*/  MUFU.EX2 R165, R165 ;  /* 0x000000a500a57308 */ /* 0x000e620000000800 */
[----:B0-----:R-:W-:-:S07]  /*b370*/  FADD.FTZ R170, R160, R181 ;  /* 0x000000b5a0aa7221 */ /* 0x001fce0000010000 */
[----:B------:R-:W0:Y:S01]  /*b380*/  MUFU.EX2 R176, R176 ;  /* 0x000000b000b07308 */ /* 0x000e220000000800 */
[----:B----4-:R-:W-:-:S07]  /*b390*/  FADD.FTZ R171, R163, R4 ;  /* 0x00000004a3ab7221 */ /* 0x010fce0000010000 */
[----:B------:R-:W3:Y:S01]  /*b3a0*/  MUFU.EX2 R164, R164 ;  /* 0x000000a400a47308 */ /* 0x000ee20000000800 */
[----:B-1----:R-:W-:-:S07]  /*b3b0*/  FADD.FTZ R3, R165, R170 ;  /* 0x000000aaa5037221 */ /* 0x002fce0000010000 */
[----:B------:R-:W1:Y:S01]  /*b3c0*/  MUFU.EX2 R166, R166 ;  /* 0x000000a600a67308 */ /* 0x000e620000000800 */
[----:B0-----:R-:W-:-:S07]  /*b3d0*/  FADD.FTZ R171, R176, R171 ;  /* 0x000000abb0ab7221 */ /* 0x001fce0000010000 */
[----:B------:R-:W0:Y:S01]  /*b3e0*/  MUFU.EX2 R169, R169 ;  /* 0x000000a900a97308 */ /* 0x000e220000000800 */
[----:B---3--:R-:W-:-:S07]  /*b3f0*/  FADD.FTZ R4, R164, R3 ;  /* 0x00000003a4047221 */ /* 0x008fce0000010000 */
        /* <DEDUP_REMOVED lines=9> */
[----:B0-----:R-:W-:-:S01]  /*b490*/  FADD.FTZ R170, R183, R170 ;  /* 0x000000aab7aa7221 */ /* 0x001fc20000010000 */
[----:B---3--:R-:W-:-:S03]  /*b4a0*/  FADD.FTZ R4, R177, R4 ;  /* 0x00000004b1047221 */ /* 0x008fc60000010000 */
[----:B-1----:R-:W-:Y:S01]  /*b4b0*/  FADD.FTZ R3, R173, R170 ;  /* 0x000000aaad037221 */ /* 0x002fe20000010000 */
[----:B--2---:R-:W-:Y:S06]  /*b4c0*/  @!P0 BRA `(.L_x_1029) ;  /* 0x0000000000048947 */ /* 0x004fec0003800000 */
[----:B------:R-:W-:Y:S01]  /*b4d0*/  BPT.TRAP 0x1 ;  /* 0x000000040000795c */ /* 0x000fe20000300000 */
.L_x_1029:
[----:B------:R-:W-:Y:S01]  /*b4e0*/  ULEA UR6, UR31, UR36, 0x3 ;  /* 0x000000241f067291 */ /* 0x000fe2000f8e183f */
[----:B------:R-:W-:Y:S01]  /*b4f0*/  ISETP.GT.AND P2, PT, R2, R7, PT ;  /* 0x000000070200720c */ /* 0x000fe20003f44270 */
        /* <DEDUP_REMOVED lines=16> */
[----:B------:R-:W-:Y:S01]  /*b600*/  SYNCS.ARRIVE.TRANS64.RED.A1T0 RZ, [UR6], RZ ;  /* 0x000000ffffff79a7 */ /* 0x000fe20008100406 */
        /* <DEDUP_REMOVED lines=118> */
[----:B------:R-:W-:Y:S01]  /*bd70*/  F2FP.SATFINITE.E4M3.F32.PACK_AB_MERGE_C R187, R167, R166, R15 ;  /* 0x000000a6a7bb723e */ /* 0x000fe2000480700f */
[----:B------:R-:W-:Y:S06]  /*bd80*/  @P2 BRA `(.L_x_1030) ;  /* 0xffffffd400ec2947 */ /* 0x000fec000383ffff */
.L_x_1020:
[----:B------:R-:W-:-:S13]  /*bd90*/  ISETP.GE.AND P2, PT, R2, UR40, PT ;  /* 0x0000002802007c0c */ /* 0x000fda000bf46270 */
[----:B------:R-:W-:Y:S05]  /*bda0*/  @!P2 BRA `(.L_x_1031) ;  /* 0x00000038005ca947 */ /* 0x000fea0003800000 */
[----:B------:R-:W-:Y:S01]  /*bdb0*/  IMAD.MOV.U32 R8, RZ, RZ, R6 ;  /* 0x000000ffff087224 */ /* 0x000fe200078e0006 */
[----:B------:R-:W-:Y:S01]  /*bdc0*/  UMOV UR35, UR45 ;  /* 0x0000002d00237c82 */ /* 0x000fe20008000000 */
[----:B------:R-:W-:Y:S01]  /*bdd0*/  IMAD.MOV.U32 R7, RZ, RZ, R5 ;  /* 0x000000ffff077224 */ /* 0x000fe200078e0005 */
[----:B------:R-:W-:Y:S01]  /*bde0*/  UMOV UR34, UR50 ;  /* 0x0000003200227c82 */ /* 0x000fe20008000000 */
[----:B------:R-:W-:Y:S01]  /*bdf0*/  ULDC UR31, c[0x0][0x9e4] ;  /* 0x00027900001f7ab9 */ /* 0x000fe20000000800 */
[----:B------:R-:W-:Y:S01]  /*be00*/  ULDC UR33, c[0x0][0x288] ;  /* 0x0000a20000217ab9 */ /* 0x000fe20000000800 */
[----:B------:R-:W-:Y:S01]  /*be10*/  ULDC UR30, c[0x0][0x988] ;  /* 0x00026200001e7ab9 */ /* 0x000fe20000000800 */
[----:B------:R-:W-:-:S05]  /*be20*/  ULDC UR32, c[0x0][0x9e0] ;  /* 0x0002780000207ab9 */ /* 0x000fca0000000800 */
.L_x_1049:
[----:B------:R-:W-:Y:S01]  /*be30*/  ISETP.NE.AND P2, PT, RZ, UR37, PT ;  /* 0x00000025ff007c0c */ /* 0x000fe2000bf45270 */
[----:B------:R-:W-:-:S04]  /*be40*/  UISETP.NE.AND UP0, UPT, UR34, 0x1, UPT ;  /* 0x000000012200788c */ /* 0x000fc8000bf05270 */
[----:B------:R-:W-:-:S04]  /*be50*/  USEL UR45, URZ, 0x1, UP0 ;  /* 0x000000013f2d7887 */ /* 0x000fc80008000000 */
[----:B------:R-:W-:-:S04]  /*be60*/  ULOP3.LUT UR45, UR35, UR45, URZ, 0x3c, !UPT ;  /* 0x0000002d232d7292 */ /* 0x000fc8000f8e3c3f */
[----:B------:R-:W-:Y:S08]  /*be70*/  @P2 BRA `(.L_x_1032) ;  /* 0x0000000000382947 */ /* 0x000ff00003800000 */
[----:B------:R-:W-:Y:S05]  /*be80*/  @!P0 BRA `(.L_x_1033) ;  /* 0x0000000000048947 */ /* 0x000fea0003800000 */
[----:B------:R-:W-:Y:S01]  /*be90*/  BPT.TRAP 0x1 ;  /* 0x000000040000795c */ /* 0x000fe20000300000 */
.L_x_1033:
        /* <DEDUP_REMOVED lines=9> */
.L_x_1034:
[----:B-1----:R-:W-:Y:S05]  /*bf30*/  @P3 BRA `(.L_x_1032) ;  /* 0x0000000000083947 */ /* 0x002fea0003800000 */
[----:B------:R-:W1:Y:S02]  /*bf40*/  SYNCS.PHASECHK.TRANS64.TRYWAIT P3, [UR6+0x2a830], R5 ;  /* 0x02a83005ff0075a7 */ /* 0x000e640008060146 */
[----:B-1----:R-:W-:Y:S05]  /*bf50*/  @!P3 BRA `(.L_x_1035) ;  /* 0x000000b8008cb947 */ /* 0x002fea0003800000 */
.L_x_1032:
        /* <DEDUP_REMOVED lines=40> */
.L_x_1037:
[----:B------:R-:W-:Y:S01]  /*c1e0*/  ULEA UR6, UR34, UR36, 0x3 ;  /* 0x0000002422067291 */ /* 0x000fe2000f8e183f */
[----:B------:R-:W-:-:S05]  /*c1f0*/  IMAD.U32 R5, RZ, RZ, UR35 ;  /* 0x00000023ff057e24 */ /* 0x000fca000f8e00ff */
[----:B------:R-:W-:-:S04]  /*c200*/  SHF.L.U32 R5, R5, 0x1f, RZ ;  /* 0x0000001f05057819 */ /* 0x000fc800000006ff */
[----:B------:R0:W1:Y:S01]  /*c210*/  SYNCS.PHASECHK.TRANS64.TRYWAIT P2, [UR6+0x2a850], R5 ;  /* 0x02a85005ff0075a7 */ /* 0x0000620008040146 */
[----:B------:R-:W-:Y:S05]  /*c220*/  @!P0 BRA `(.L_x_1038) ;  /* 0x0000000000048947 */ /* 0x000fea0003800000 */
[----:B------:R-:W-:Y:S01]  /*c230*/  BPT.TRAP 0x1 ;  /* 0x000000040000795c */ /* 0x000fe20000300000 */
.L_x_1038:
[----:B-1----:R-:W-:Y:S05]  /*c240*/  @P2 BRA `(.L_x_1036) ;  /* 0x0000000000082947 */ /* 0x002fea0003800000 */
[----:B------:R-:W1:Y:S02]  /*c250*/  SYNCS.PHASECHK.TRANS64.TRYWAIT P2, [UR6+0x2a850], R5 ;  /* 0x02a85005ff0075a7 */ /* 0x000e640008040146 */
[----:B-1----:R-:W-:Y:S05]  /*c260*/  @!P2 BRA `(.L_x_1039) ;  /* 0x000000b400e0a947 */ /* 0x002fea0003800000 */
.L_x_1036:
[----:B------:R-:W-:Y:S01]  /*c270*/  UIADD3 UR6, UR36, 0x400, URZ ;  /* 0x0000040024067890 */ /* 0x000fe2000fffe03f */
[----:B------:R-:W-:Y:S01]  /*c280*/  WARPGROUP.ARRIVE ;  /* 0x00000000000079c5 */ /* 0x000fe20000000000 */
[----:B------:R-:W-:Y:S01]  /*c290*/  UMOV UR7, 0x40000040 ;  /* 0x4000004000077882 */ /* 0x000fe20000000000 */
[C---:B-1----:R-:W-:Y:S01]  /*c2a0*/  FMUL.FTZ R6, R0.reuse, R122 ;  /* 0x0000007a00067220 */ /* 0x042fe20000410000 */
[----:B------:R-:W-:Y:S01]  /*c2b0*/  USHF.R.U32.HI UR6, URZ, 0x4, UR6 ;  /* 0x000000043f067899 */ /* 0x000fe20008011606 */
[----:B------:R-:W1:Y:S01]  /*c2c0*/  @P5 LDC R122, c[0x0][0x44c] ;  /* 0x00011300ff7a5b82 */ /* 0x000e620000000800 */
[C---:B0-----:R-:W-:Y:S01]  /*c2d0*/  FMUL.FTZ R5, R0.reuse, R123 ;  /* 0x0000007b00057220 */ /* 0x041fe20000410000 */
[----:B------:R-:W0:Y:S01]  /*c2e0*/  S2R R209, SR_TID.X ;  /* 0x0000000000d17919 */ /* 0x000e220000002100 */
[----:B------:R-:W-:Y:S01]  /*c2f0*/  ULOP3.LUT UR6, UR6, 0x3fff, URZ, 0xc0, !UPT ;  /* 0x00003fff06067892 */ /* 0x000fe2000f8ec03f */
[C---:B------:R-:W-:Y:S01]  /*c300*/  FMUL.FTZ R13, R0.reuse, R120 ;  /* 0x00000078000d7220 */ /* 0x040fe20000410000 */
[C---:B------:R-:W-:Y:S01]  /*c310*/  FMUL.FTZ R120, R0.reuse, R121 ;  /* 0x0000007900787220 */ /* 0x040fe20000410000 */
[C---:B------:R-:W-:Y:S01]  /*c320*/  FMUL.FTZ R121, R0.reuse, R124 ;  /* 0x0000007c00797220 */ /* 0x040fe20000410000 */
[----:B------:R-:W-:Y:S01]  /*c330*/  ULOP3.LUT UR6, UR6, 0x10000, URZ, 0xfc, !UPT ;  /* 0x0001000006067892 */ /* 0x000fe2000f8efc3f */
[----:B------:R-:W2:Y:S01]  /*c340*/  @P5 LDC R123, c[0x0][0x450] ;  /* 0x00011400ff7b5b82 */ /* 0x000ea20000000800 */
[C---:B------:R-:W-:Y:S01]  /*c350*/  FMUL.FTZ R124, R0.reuse, R142 ;  /* 0x0000008e007c7220 */ /* 0x040fe20000410000 */
[C---:B------:R-:W-:Y:S01]  /*c360*/  FMUL.FTZ R142, R0.reuse, R171 ;  /* 0x000000ab008e7220 */ /* 0x040fe20000410000 */
[----:B------:R-:W-:Y:S01]  /*c370*/  UIMAD UR10, UR34, 0x600, UR6 ;  /* 0x00000600220a78a4 */ /* 0x000fe2000f8e0206 */
[----:B------:R-:W-:Y:S01]  /*c380*/  FMUL.FTZ R10, R0, R127 ;  /* 0x0000007f000a7220 */ /* 0x000fe20000410000 */
[----:B------:R-:W-:-:S02]  /*c390*/  IMAD.SHL.U32 R171, R2, 0x80, RZ ;  /* 0x0000008002ab7824 */ /* 0x000fc400078e00ff */
[C---:B------:R-:W-:Y:S01]  /*c3a0*/  FMUL.FTZ R127, R0.reuse, R147 ;  /* 0x00000093007f7220 */ /* 0x040fe20000410000 */
[----:B------:R-:W-:Y:S02]  /*c3b0*/  IMAD.U32 R147, RZ, RZ, UR50 ;  /* 0x00000032ff937e24 */ /* 0x000fe4000f8e00ff */
        /* <DEDUP_REMOVED lines=29> */
[----:B0-----:R-:W-:Y:S01]  /*c590*/  SHF.R.U32.HI R209, RZ, 0x7, R209 ;  /* 0x00000007ffd17819 */ /* 0x001fe200000116d1 */
[----:B------:R-:W0:Y:S08]  /*c5a0*/  MUFU.TANH R13, R13 ;  /* 0x0000000d000d7308 */ /* 0x000e300000002400 */
        /* <DEDUP_REMOVED lines=25> */
[----:B------:R-:W-:-:S03]  /*c740*/  FMUL.FTZ R148, R0, R183 ;  /* 0x000000b700947220 */ /* 0x000fc60000410000 */
[----:B------:R-:W0:Y:S01]  /*c750*/  MUFU.TANH R135, R135 ;  /* 0x0000008700877308 */ /* 0x000e220000002400 */
[----:B------:R-:W-:Y:S01]  /*c760*/  QGMMA.64x192x32.F32.E4M3.E4M3 R24, R192, gdesc[UR4], R24, gsb0 ;  /* 0x02e00004c0187df3 */ /* 0x000fe20008000818 */
[----:B------:R-:W-:Y:S01]  /*c770*/  UIADD3 UR6, UR10, 0x4, URZ ;  /* 0x000000040a067890 */ /* 0x000fe2000fffe03f */
[----:B------:R-:W-:-:S05]  /*c780*/  UMOV UR7, 0x40000040 ;  /* 0x4000004000077882 */ /* 0x000fca0000000000 */
        /* <DEDUP_REMOVED lines=58> */
[----:B------:R-:W-:Y:S01]  /*cb30*/  VIADD R175, R17, UR43 ;  /* 0x0000002b11af7c36 */ /* 0x000fe20008000000 */
[----:B------:R-:W-:Y:S01]  /*cb40*/  QGMMA.64x192x32.F32.E4M3.E4M3 R24, R184, gdesc[UR4], R24, gsb0 ;  /* 0x02e00004b8187df3 */ /* 0x000fe20008000818 */
[C---:B------:R-:W-:Y:S01]  /*cb50*/  FMUL.FTZ R167, R0.reuse, R172 ;  /* 0x000000ac00a77220 */ /* 0x040fe20000410000 */
[----:B------:R-:W-:Y:S01]  /*cb60*/  FMUL.FTZ R188, R0, R141 ;  /* 0x0000008d00bc7220 */ /* 0x000fe20000410000 */
[----:B------:R-:W5:Y:S01]  /*cb70*/  LDC R172, c[0x0][0x2f0] ;  /* 0x0000bc00ffac7b82 */ /* 0x000f620000000800 */
[----:B-1----:R-:W-:-:S04]  /*cb80*/  @P5 IMAD.HI.U32 R122, R175, R122, RZ ;  /* 0x0000007aaf7a5227 */ /* 0x002fc800078e00ff */
[C---:B------:R-:W-:Y:S01]  /*cb90*/  FMUL.FTZ R190, R0.reuse, R145 ;  /* 0x0000009100be7220 */ /* 0x040fe20000410000 */
[C---:B------:R-:W-:Y:S01]  /*cba0*/  FMUL.FTZ R141, R0.reuse, R170 ;  /* 0x000000aa008d7220 */ /* 0x040fe20000410000 */
[C---:B------:R-:W-:Y:S01]  /*cbb0*/  FMUL.FTZ R170, R0.reuse, R177 ;  /* 0x000000b100aa7220 */ /* 0x040fe20000410000 */
[C---:B------:R-:W-:Y:S01]  /*cbc0*/  FMUL.FTZ R145, R0.reuse, R178 ;  /* 0x000000b200917220 */ /* 0x040fe20000410000 */
[----:B--2---:R-:W-:Y:S01]  /*cbd0*/  @P5 SHF.R.U32.HI R175, RZ, R123, R122 ;  /* 0x0000007bffaf5219 */ /* 0x004fe2000001167a */
[----:B------:R-:W1:Y:S01]  /*cbe0*/  MUFU.TANH R189, R189 ;  /* 0x000000bd00bd7308 */ /* 0x000e620000002400 */
[----:B------:R-:W-:Y:S02]  /*cbf0*/  IADD3 R123, -R171, 0x1, RZ ;  /* 0x00000001ab7b7810 */ /* 0x000fe40007ffe1ff */
[----:B------:R-:W-:Y:S01]  /*cc00*/  @!P1 LEA R122, R147, UR36, 0x3 ;  /* 0x00000024937a9c11 */ /* 0x000fe2000f8e18ff */
[----:B------:R-:W2:Y:S01]  /*cc10*/  SHFL.IDX PT, R153, R175, RZ, 0x1c1f ;  /* 0x001c1fffaf997589 */ /* 0x000ea200000e0000 */
[----:B------:R-:W-:Y:S01]  /*cc20*/  FMUL.FTZ R147, R0, R182 ;  /* 0x000000b600937220 */ /* 0x000fe20000410000 */
[----:B------:R-:W-:-:S02]  /*cc30*/  IMAD R123, R16, -0x2, R123 ;  /* 0xfffffffe107b7824 */ /* 0x000fc400078e027b */
[----:B------:R-:W0:Y:S01]  /*cc40*/  MUFU.TANH R188, R188 ;  /* 0x000000bc00bc7308 */ /* 0x000e220000002400 */
[----:B------:R-:W-:-:S05]  /*cc50*/  @!P1 VIADD R122, R122, 0x2a840 ;  /* 0x0002a8407a7a9836 */ /* 0x000fca0000000000 */
[----:B------:R-:W-:Y:S02]  /*cc60*/  @!P1 PRMT R122, RZ, 0x654, R122 ;  /* 0x00000654ff7a9816 */ /* 0x000fe4000000007a */
[----:B------:R-:W0:Y:S01]  /*cc70*/  MUFU.TANH R191, R191 ;  /* 0x000000bf00bf7308 */ /* 0x000e220000002400 */
[----:B-----5:R-:W-:-:S04]  /*cc80*/  IMAD R123, R172, UR42, R123 ;  /* 0x0000002aac7b7c24 */ /* 0x020fc8000f8e027b */
[----:B------:R-:W-:-:S03]  /*cc90*/  VIADD R123, R123, -UR33 ;  /* 0x800000217b7b7c36 */ /* 0x000fc60008000000 */
[----:B------:R-:W0:Y:S01]  /*cca0*/  MUFU.TANH R190, R190 ;  /* 0x000000be00be7308 */ /* 0x000e220000002400 */
[C---:B------:R-:W-:Y:S02]  /*ccb0*/  VIADD R178, R123.reuse, UR32 ;  /* 0x000000207bb27c36 */ /* 0x040fe40008000000 */
[----:B------:R-:W-:Y:S02]  /*ccc0*/  VIADD R179, R123, UR29 ;  /* 0x0000001d7bb37c36 */ /* 0x000fe40008000000 */
[--C-:B--2---:R-:W-:Y:S02]  /*ccd0*/  IMAD.IADD R176, R178, 0x1, R153.reuse ;  /* 0x00000001b2b07824 */ /* 0x104fe400078e0299 */
[----:B------:R-:W-:Y:S01]  /*cce0*/  IMAD.IADD R177, R179, 0x1, R153 ;  /* 0x00000001b3b17824 */ /* 0x000fe200078e0299 */
[----:B------:R-:W2:Y:S08]  /*ccf0*/  MUFU.TANH R140, R140 ;  /* 0x0000008c008c7308 */ /* 0x000eb00000002400 */
[----:B------:R-:W0:Y:S08]  /*cd00*/  MUFU.TANH R141, R141 ;  /* 0x0000008d008d7308 */ /* 0x000e300000002400 */
[----:B------:R-:W0:Y:S08]  /*cd10*/  MUFU.TANH R167, R167 ;  /* 0x000000a700a77308 */ /* 0x000e300000002400 */
[----:B------:R-:W0:Y:S08]  /*cd20*/  MUFU.TANH R144, R144 ;  /* 0x0000009000907308 */ /* 0x000e300000002400 */
[----:B------:R-:W0:Y:S08]  /*cd30*/  MUFU.TANH R170, R170 ;  /* 0x000000aa00aa7308 */ /* 0x000e300000002400 */
[----:B------:R-:W0:Y:S08]  /*cd40*/  MUFU.TANH R145, R145 ;  /* 0x0000009100917308 */ /* 0x000e300000002400 */
[----:B------:R-:W0:Y:S01]  /*cd50*/  MUFU.TANH R147, R147 ;  /* 0x0000009300937308 */ /* 0x000e220000002400 */
[----:B------:R-:W-:-:S02]  /*cd60*/  WARPGROUP.DEPBAR.LE gsb0, 0x0 ;  /* 0x00008000000079c5 */ /* 0x000fc40000010000 */
[----:B------:R0:W-:Y:S06]  /*cd70*/  BAR.ARV R150, 0x100 ;  /* 0x000400960000751d */ /* 0x0001ec0000002000 */
[----:B------:R0:W-:Y:S01]  /*cd80*/  @!P1 SYNCS.ARRIVE.TRANS64.RED.A1T0 RZ, [R122+URZ], RZ ;  /* 0x000000ff7aff99a7 */ /* 0x0001e2000810043f */
[----:B-1234-:R-:W-:Y:S05]  /*cd90*/  @!P6 BRA `(.L_x_1040) ;  /* 0x00000000005ce947 */ /* 0x01efea0003800000 */
[----:B0-----:R-:W-:Y:S01]  /*cda0*/  IMAD R122, R172, UR42, R153 ;  /* 0x0000002aac7a7c24 */ /* 0x001fe2000f8e0299 */
[----:B------:R-:W-:Y:S03]  /*cdb0*/  BSSY B0, `(.L_x_1041) ;  /* 0x0000011000007945 */ /* 0x000fe60003800000 */
[----:B------:R-:W-:-:S05]  /*cdc0*/  VIADD R150, R122, -UR33 ;  /* 0x800000217a967c36 */ /* 0x000fca0008000000 */
        /* <DEDUP_REMOVED lines=10> */
.L_x_1042:
[----:B------:R-:W-:-:S05]  /*ce70*/  IMAD.U32 R155, RZ, RZ, UR31 ;  /* 0x0000001fff9b7e24 */ /* 0x000fca000f8e00ff */
[----:B------:R-:W-:-:S13]  /*ce80*/  ISETP.NE.AND P2, PT, R155, 0x1, PT ;  /* 0x000000019b00780c */ /* 0x000fda0003f45270 */
[----:B------:R-:W0:Y:S02]  /*ce90*/  @P2 LDC.64 R122, c[0x0][0x9e8] ;  /* 0x00027a00ff7a2b82 */ /* 0x000e240000000a00 */
[----:B0-----:R-:W-:-:S05]  /*cea0*/  @P2 IMAD.HI.U32 R122, R150, R122, RZ ;  /* 0x0000007a967a2227 */ /* 0x001fca00078e00ff */
[----:B------:R-:W-:-:S07]  /*ceb0*/  @P2 SHF.R.U32.HI R150, RZ, R123, R122 ;  /* 0x0000007bff962219 */ /* 0x000fce000001167a */
.L_x_1043:
[----:B------:R-:W-:Y:S05]  /*cec0*/  BSYNC B0 ;  /* 0x0000000000007941 */ /* 0x000fea0003800000 */
.L_x_1041:
[----:B------:R-:W-:-:S04]  /*ced0*/  IMAD R123, R150, R155, -R171 ;  /* 0x0000009b967b7224 */ /* 0x000fc800078e0aab */
[----:B------:R-:W-:-:S05]  /*cee0*/  IMAD R123, R16, -0x2, R123 ;  /* 0xfffffffe107b7824 */ /* 0x000fca00078e027b */
[----:B------:R-:W-:Y:S02]  /*cef0*/  VIADDMNMX R176, R123, R155, R176, PT ;  /* 0x0000009b7bb07246 */ /* 0x000fe400038001b0 */
[----:B------:R-:W-:-:S07]  /*cf00*/  VIMNMX R177, R177, R123, !PT ;  /* 0x0000007bb1b17248 */ /* 0x000fce0007fe0100 */
.L_x_1040:
[----:B------:R-:W-:Y:S01]  /*cf10*/  ISETP.GT.AND P2, PT, R2, -0x1, PT ;  /* 0xffffffff0200780c */ /* 0x000fe20003f44270 */
[----:B------:R-:W1:Y:S03]  /*cf20*/  SHFL.IDX PT, R175, R175, 0x1, 0x1c1f ;  /* 0x003c1f00afaf7f89 */ /* 0x000e6600000e0000 */
[C---:B------:R-:W-:Y:S02]  /*cf30*/  ISETP.GT.AND P4, PT, R177.reuse, RZ, P2 ;  /* 0x000000ffb100720c */ /* 0x040fe40001784270 */
[----:B------:R-:W-:Y:S02]  /*cf40*/  ISETP.GT.AND P3, PT, R177, 0x1, P2 ;  /* 0x00000001b100780c */ /* 0x000fe40001764270 */
[C---:B------:R-:W-:Y:S02]  /*cf50*/  ISETP.LT.OR P4, PT, R176.reuse, 0x1, P4 ;  /* 0x00000001b000780c */ /* 0x040fe40002781670 */
[----:B------:R-:W-:-:S02]  /*cf60*/  ISETP.LT.OR P3, PT, R176, 0x2, P3 ;  /* 0x00000002b000780c */ /* 0x000fc40001f61670 */
[----:B0-----:R-:W-:Y:S02]  /*cf70*/  FSEL R164, R13, -INF , !P4 ;  /* 0xff8000000da47808 */ /* 0x001fe40006000000 */
[----:B------:R-:W-:Y:S02]  /*cf80*/  FSEL R163, R120, -INF , !P3 ;  /* 0xff80000078a37808 */ /* 0x000fe40005800000 */
[C---:B------:R-:W-:Y:S02]  /*cf90*/  ISETP.GT.AND P4, PT, R177.reuse, 0x8, P2 ;  /* 0x00000008b100780c */ /* 0x040fe40001784270 */
[----:B------:R-:W-:Y:S02]  /*cfa0*/  ISETP.GT.AND P3, PT, R177, 0x9, P2 ;  /* 0x00000009b100780c */ /* 0x000fe40001764270 */
[C---:B------:R-:W-:Y:S02]  /*cfb0*/  ISETP.LT.OR P4, PT, R176.reuse, 0x9, P4 ;  /* 0x00000009b000780c */ /* 0x040fe40002781670 */
[----:B------:R-:W-:-:S02]  /*cfc0*/  ISETP.LT.OR P3, PT, R176, 0xa, P3 ;  /* 0x0000000ab000780c */ /* 0x000fc40001f61670 */
[----:B------:R-:W-:Y:S02]  /*cfd0*/  FSEL R161, R121, -INF , !P4 ;  /* 0xff80000079a17808 */ /* 0x000fe40006000000 */
        /* <DEDUP_REMOVED lines=71> */
[----:B------:R-:W-:Y:S01]  /*d450*/  FSEL R160, R167, -INF , !P4 ;  /* 0xff800000a7a07808 */ /* 0x000fe20006000000 */
[--C-:B-1----:R-:W-:Y:S01]  /*d460*/  IMAD.IADD R167, R178, 0x1, R175.reuse ;  /* 0x00000001b2a77824 */ /* 0x102fe200078e02af */
[----:B------:R-:W-:Y:S01]  /*d470*/  FSEL R162, R168, -INF , !P3 ;  /* 0xff800000a8a27808 */ /* 0x000fe20005800000 */
[----:B------:R-:W-:Y:S01]  /*d480*/  IMAD.IADD R168, R179, 0x1, R175 ;  /* 0x00000001b3a87824 */ /* 0x000fe200078e02af */
        /* <DEDUP_REMOVED lines=11> */
[----:B------:R-:W-:Y:S01]  /*d540*/  FSEL R170, R174, -INF , !P3 ;  /* 0xff800000aeaa7808 */ /* 0x000fe20005800000 */
[----:B------:R-:W-:Y:S08]  /*d550*/  @!P6 BRA `(.L_x_1044) ;  /* 0x00000000005ce947 */ /* 0x000ff00003800000 */
[----:B------:R-:W-:Y:S01]  /*d560*/  IMAD R172, R172, UR42, R175 ;  /* 0x0000002aacac7c24 */ /* 0x000fe2000f8e02af */
        /* <DEDUP_REMOVED lines=12> */
.L_x_1046:
[----:B------:R-:W-:-:S05]  /*d630*/  IMAD.U32 R174, RZ, RZ, UR31 ;  /* 0x0000001fffae7e24 */ /* 0x000fca000f8e00ff */
[----:B------:R-:W-:-:S13]  /*d640*/  ISETP.NE.AND P3, PT, R174, 0x1, PT ;  /* 0x00000001ae00780c */ /* 0x000fda0003f65270 */
[----:B------:R-:W0:Y:S02]  /*d650*/  @P3 LDC.64 R120, c[0x0][0x9e8] ;  /* 0x00027a00ff783b82 */ /* 0x000e240000000a00 */
[----:B0-----:R-:W-:-:S05]  /*d660*/  @P3 IMAD.HI.U32 R120, R172, R120, RZ ;  /* 0x00000078ac783227 */ /* 0x001fca00078e00ff */
[----:B------:R-:W-:-:S07]  /*d670*/  @P3 SHF.R.U32.HI R172, RZ, R121, R120 ;  /* 0x00000079ffac3219 */ /* 0x000fce0000011678 */
.L_x_1047:
[----:B------:R-:W-:Y:S05]  /*d680*/  BSYNC B0 ;  /* 0x0000000000007941 */ /* 0x000fea0003800000 */
.L_x_1045:
[----:B------:R-:W-:-:S04]  /*d690*/  IMAD R171, R172, R174, -R171 ;  /* 0x000000aeacab7224 */ /* 0x000fc800078e0aab */
[----:B------:R-:W-:-:S05]  /*d6a0*/  IMAD R171, R16, -0x2, R171 ;  /* 0xfffffffe10ab7824 */ /* 0x000fca00078e02ab */
[----:B------:R-:W-:Y:S02]  /*d6b0*/  VIADDMNMX R167, R171, R174, R167, PT ;  /* 0x000000aeaba77246 */ /* 0x000fe400038001a7 */
[----:B------:R-:W-:-:S07]  /*d6c0*/  VIMNMX R168, R168, R171, !PT ;  /* 0x000000aba8a87248 */ /* 0x000fce0007fe0100 */
.L_x_1044:
[----:B------:R-:W-:Y:S02]  /*d6d0*/  FMNMX.FTZ R120, R164, R7, !PT ;  /* 0x00000007a4787209 */ /* 0x000fe40007810000 */
[----:B------:R-:W-:Y:S02]  /*d6e0*/  ISETP.GT.AND P4, PT, R168, 0x8, P2 ;  /* 0x00000008a800780c */ /* 0x000fe40001784270 */
[----:B------:R-:W-:Y:S02]  /*d6f0*/  FMNMX.FTZ R120, R163, R120, !PT ;  /* 0x00000078a3787209 */ /* 0x000fe40007810000 */
[----:B------:R-:W-:Y:S02]  /*d700*/  ISETP.LT.OR P4, PT, R167, 0x9, P4 ;  /* 0x00000009a700780c */ /* 0x000fe40002781670 */
[----:B------:R-:W-:Y:S02]  /*d710*/  FMNMX.FTZ R121, R161, R120, !PT ;  /* 0x00000078a1797209 */ /* 0x000fe40007810000 */
[----:B------:R-:W-:-:S02]  /*d720*/  FSEL R9, R9, -INF , !P4 ;  /* 0xff80000009097808 */ /* 0x000fc40006000000 */
        /* <DEDUP_REMOVED lines=55> */
[----:B------:R-:W-:Y:S02]  /*daa0*/  FSEL R120, R5, -INF , !P3 ;  /* 0xff80000005787808 */ /* 0x000fe40005800000 */
[----:B------:R-:W-:Y:S02]  /*dab0*/  FMNMX.FTZ R121, R170, R121, !PT ;  /* 0x00000079aa797209 */ /* 0x000fe40007810000 */
[----:B------:R-:W-:Y:S02]  /*dac0*/  ISETP.GT.AND P3, PT, R168, 0x9, P2 ;  /* 0x00000009a800780c */ /* 0x000fe40001764270 */
[C---:B------:R-:W-:Y:S01]  /*dad0*/  ISETP.LT.OR P4, PT, R167.reuse, 0x49, P4 ;  /* 0x00000049a700780c */ /* 0x040fe20002781670 */
[----:B------:R-:W0:Y:S01]  /*dae0*/  SHFL.BFLY PT, R172, R121, 0x2, 0x1f ;  /* 0x0c401f0079ac7f89 */ /* 0x000e2200000e0000 */
[----:B------:R-:W-:-:S02]  /*daf0*/  ISETP.LT.OR P3, PT, R167, 0xa, P3 ;  /* 0x0000000aa700780c */ /* 0x000fc40001f61670 */
[----:B------:R-:W-:Y:S02]  /*db00*/  FSEL R135, R135, -INF , !P4 ;  /* 0xff80000087877808 */ /* 0x000fe40006000000 */
[----:B------:R-:W-:Y:S02]  /*db10*/  FSEL R10, R10, -INF , !P3 ;  /* 0xff8000000a0a7808 */ /* 0x000fe40005800000 */
[C---:B------:R-:W-:Y:S02]  /*db20*/  ISETP.GT.AND P3, PT, R168.reuse, 0x11, P2 ;  /* 0x00000011a800780c */ /* 0x040fe40001764270 */
[----:B------:R-:W-:Y:S02]  /*db30*/  ISETP.GT.AND P4, PT, R168, RZ, P2 ;  /* 0x000000ffa800720c */ /* 0x000fe40001784270 */
[C---:B------:R-:W-:Y:S02]  /*db40*/  ISETP.LT.OR P3, PT, R167.reuse, 0x12, P3 ;  /* 0x00000012a700780c */ /* 0x040fe40001f61670 */
[----:B------:R-:W-:-:S02]  /*db50*/  ISETP.LT.OR P4, PT, R167, 0x1, P4 ;  /* 0x00000001a700780c */ /* 0x000fc40002781670 */
[----:B------:R-:W-:Y:S02]  /*db60*/  FSEL R12, R12, -INF , !P3 ;  /* 0xff8000000c0c7808 */ /* 0x000fe40005800000 */
[----:B------:R-:W-:Y:S02]  /*db70*/  ISETP.GT.AND P3, PT, R168, 0x19, P2 ;  /* 0x00000019a800780c */ /* 0x000fe40001764270 */
[----:B------:R-:W-:Y:S02]  /*db80*/  FSEL R179, R6, -INF , !P4 ;  /* 0xff80000006b37808 */ /* 0x000fe40006000000 */
[----:B------:R-:W-:Y:S02]  /*db90*/  ISETP.LT.OR P3, PT, R167, 0x1a, P3 ;  /* 0x0000001aa700780c */ /* 0x000fe40001f61670 */
[----:B------:R-:W-:Y:S02]  /*dba0*/  FMNMX.FTZ R171, R179, R8, !PT ;  /* 0x00000008b3ab7209 */ /* 0x000fe40007810000 */
[----:B------:R-:W-:-:S02]  /*dbb0*/  FSEL R15, R15, -INF , !P3 ;  /* 0xff8000000f0f7808 */ /* 0x000fc40005800000 */
[----:B------:R-:W-:Y:S02]  /*dbc0*/  ISETP.GT.AND P3, PT, R168, 0x21, P2 ;  /* 0x00000021a800780c */ /* 0x000fe40001764270 */
[----:B0-----:R-:W-:Y:S02]  /*dbd0*/  FMNMX.FTZ R172, R121, R172, !PT ;  /* 0x000000ac79ac7209 */ /* 0x001fe40007810000 */
[----:B------:R-:W-:Y:S02]  /*dbe0*/  ISETP.LT.OR P3, PT, R167, 0x22, P3 ;  /* 0x00000022a700780c */ /* 0x000fe40001f61670 */
[----:B------:R-:W-:Y:S01]  /*dbf0*/  FMNMX.FTZ R6, R120, R171, !PT ;  /* 0x000000ab78067209 */ /* 0x000fe20007810000 */
[----:B------:R-:W0:Y:S01]  /*dc00*/  SHFL.BFLY PT, R5, R172, 0x1, 0x1f ;  /* 0x0c201f00ac057f89 */ /* 0x000e2200000e0000 */
[----:B------:R-:W-:Y:S02]  /*dc10*/  FSEL R21, R21, -INF , !P3 ;  /* 0xff80000015157808 */ /* 0x000fe40005800000 */
[----:B------:R-:W-:-:S02]  /*dc20*/  ISETP.GT.AND P3, PT, R168, 0x29, P2 ;  /* 0x00000029a800780c */ /* 0x000fc40001764270 */
[----:B------:R-:W-:Y:S02]  /*dc30*/  FMNMX.FTZ R173, R9, R6, !PT ;  /* 0x0000000609ad7209 */ /* 0x000fe40007810000 */
[----:B------:R-:W-:Y:S02]  /*dc40*/  ISETP.LT.OR P3, PT, R167, 0x2a, P3 ;  /* 0x0000002aa700780c */ /* 0x000fe40001f61670 */
[C---:B------:R-:W-:Y:S02]  /*dc50*/  ISETP.GT.AND P4, PT, R168.reuse, 0x49, P2 ;  /* 0x00000049a800780c */ /* 0x040fe40001784270 */
[----:B------:R-:W-:Y:S02]  /*dc60*/  FSEL R125, R125, -INF , !P3 ;  /* 0xff8000007d7d7808 */ /* 0x000fe40005800000 */
[----:B------:R-:W-:Y:S02]  /*dc70*/  ISETP.GT.AND P3, PT, R168, 0x31, P2 ;  /* 0x00000031a800780c */ /* 0x000fe40001764270 */
[----:B------:R-:W-:-:S02]  /*dc80*/  FMNMX.FTZ R6, R10, R173, !PT ;  /* 0x000000ad0a067209 */ /* 0x000fc40007810000 */
[C---:B------:R-:W-:Y:S02]  /*dc90*/  ISETP.LT.OR P3, PT, R167.reuse, 0x32, P3 ;  /* 0x00000032a700780c */ /* 0x040fe40001f61670 */
[----:B------:R-:W-:Y:S02]  /*dca0*/  ISETP.LT.OR P4, PT, R167, 0x4a, P4 ;  /* 0x0000004aa700780c */ /* 0x000fe40002781670 */
[----:B------:R-:W-:Y:S02]  /*dcb0*/  FSEL R127, R127, -INF , !P3 ;  /* 0xff8000007f7f7808 */ /* 0x000fe40005800000 */
[----:B------:R-:W-:Y:S02]  /*dcc0*/  ISETP.GT.AND P3, PT, R168, 0x39, P2 ;  /* 0x00000039a800780c */ /* 0x000fe40001764270 */
[----:B0-----:R-:W-:Y:S01]  /*dcd0*/  FMNMX.FTZ R5, R172, R5, !PT ;  /* 0x00000005ac057209 */ /* 0x001fe20007810000 */
[----:B------:R-:W-:Y:S01]  /*dce0*/  IMAD.U32 R172, RZ, RZ, UR30 ;  /* 0x0000001effac7e24 */ /* 0x000fe2000f8e00ff */
[----:B------:R-:W-:-:S02]  /*dcf0*/  ISETP.LT.OR P3, PT, R167, 0x3a, P3 ;  /* 0x0000003aa700780c */ /* 0x000fc40001f61670 */
[----:B------:R-:W-:Y:S01]  /*dd00*/  FMNMX.FTZ R175, R11, R6, !PT ;  /* 0x000000060baf7209 */ /* 0x000fe20007810000 */
[----:B------:R-:W-:-:S01]  /*dd10*/  FFMA.FTZ R177, R5, R172, -8 ;  /* 0xc100000005b17423 */ /* 0x000fc200000100ac */
[----:B------:R-:W-:Y:S02]  /*dd20*/  FSEL R129, R129, -INF , !P3 ;  /* 0xff80000081817808 */ /* 0x000fe40005800000 */
[----:B------:R-:W-:Y:S02]  /*dd30*/  FSEL R171, R136, -INF , !P4 ;  /* 0xff80000088ab7808 */ /* 0x000fe40006000000 */
[----:B------:R-:W-:Y:S02]  /*dd40*/  FSETP.NEU.FTZ.AND P3, PT, R5, -INF , PT ;  /* 0xff8000000500780b */ /* 0x000fe40003f7d000 */
[----:B------:R-:W-:Y:S02]  /*dd50*/  ISETP.GT.AND P4, PT, R168, 0x50, P2 ;  /* 0x00000050a800780c */ /* 0x000fe40001784270 */
[----:B------:R-:W-:-:S02]  /*dd60*/  FMNMX.FTZ R175, R12, R175, !PT ;  /* 0x000000af0caf7209 */ /* 0x000fc40007810000 */
[----:B------:R-:W-:Y:S02]  /*dd70*/  FSEL R177, R177, RZ, P3 ;  /* 0x000000ffb1b17208 */ /* 0x000fe40001800000 */
[----:B------:R-:W-:Y:S02]  /*dd80*/  ISETP.LT.OR P4, PT, R167, 0x51, P4 ;  /* 0x00000051a700780c */ /* 0x000fe40002781670 */
[----:B------:R-:W-:Y:S01]  /*dd90*/  FMNMX.FTZ R6, R14, R175, !PT ;  /* 0x000000af0e067209 */ /* 0x000fe20007810000 */
[--C-:B------:R-:W-:Y:S01]  /*dda0*/  FFMA.FTZ R174, R157, UR30, -R177.reuse ;  /* 0x0000001e9dae7c23 */ /* 0x100fe200080108b1 */
[----:B------:R-:W-:Y:S01]  /*ddb0*/  FSEL R173, R137, -INF , !P4 ;  /* 0xff80000089ad7808 */ /* 0x000fe20006000000 */
[--C-:B------:R-:W-:Y:S01]  /*ddc0*/  FFMA.FTZ R176, R153, UR30, -R177.reuse ;  /* 0x0000001e99b07c23 */ /* 0x100fe200080108b1 */
[----:B------:R-:W-:Y:S01]  /*ddd0*/  ISETP.GT.AND P4, PT, R168, 0x51, P2 ;  /* 0x00000051a800780c */ /* 0x000fe20001784270 */
[--C-:B------:R-:W-:Y:S01]  /*dde0*/  FFMA.FTZ R121, R164, UR30, -R177.reuse ;  /* 0x0000001ea4797c23 */ /* 0x100fe200080108b1 */
[----:B------:R-:W-:Y:S01]  /*ddf0*/  FMNMX.FTZ R157, R15, R6, !PT ;  /* 0x000000060f9d7209 */ /* 0x000fe20007810000 */
[--C-:B------:R-:W-:Y:S01]  /*de00*/  FFMA.FTZ R164, R163, UR30, -R177.reuse ;  /* 0x0000001ea3a47c23 */ /* 0x100fe200080108b1 */
[----:B------:R-:W-:Y:S01]  /*de10*/  ISETP.LT.OR P4, PT, R167, 0x52, P4 ;  /* 0x00000052a700780c */ /* 0x000fe20002781670 */
[--C-:B------:R-:W-:Y:S01]  /*de20*/  FFMA.FTZ R161, R161, UR30, -R177.reuse ;  /* 0x0000001ea1a17c23 */ /* 0x100fe200080108b1 */
        /* <DEDUP_REMOVED lines=14> */
[----:B------:R-:W-:Y:S01]  /*df10*/  FMNMX.FTZ R157, R125, R6, !PT ;  /* 0x000000067d9d7209 */ /* 0x000fe20007810000 */
        /* <DEDUP_REMOVED lines=14> */
[----:B------:R-:W-:Y:S01]  /*e000*/  FFMA.FTZ R159, R159, UR30, -R177 ;  /* 0x0000001e9f9f7c23 */ /* 0x000fe200080108b1 */
[----:B------:R-:W-:Y:S01]  /*e010*/  ISETP.LT.OR P4, PT, R167, 0x61, P4 ;  /* 0x00000061a700780c */ /* 0x000fe20002781670 */
[----:B------:R-:W-:Y:S01]  /*e020*/  MUFU.EX2 R121, R121 ;  /* 0x0000007900797308 */ /* 0x000fe20000000800 */
[----:B------:R-:W-:-:S02]  /*e030*/  FMNMX.FTZ R175, R129, R6, !PT ;  /* 0x0000000681af7209 */ /* 0x000fc40007810000 */
[----:B------:R-:W-:Y:S02]  /*e040*/  FSEL R157, R141, -INF , !P4 ;  /* 0xff8000008d9d7808 */ /* 0x000fe40006000000 */
[----:B------:R-:W-:Y:S02]  /*e050*/  ISETP.GT.AND P4, PT, R168, 0x61, P2 ;  /* 0x00000061a800780c */ /* 0x000fe40001784270 */
[----:B------:R-:W-:Y:S01]  /*e060*/  FMNMX.FTZ R6, R130, R175, !PT ;  /* 0x000000af82067209 */ /* 0x000fe20007810000 */
[----:B------:R-:W-:-:S01]  /*e070*/  FFMA.FTZ R175, R134, UR30, -R177 ;  /* 0x0000001e86af7c23 */ /* 0x000fc200080108b1 */
[----:B------:R-:W-:Y:S01]  /*e080*/  ISETP.LT.OR P4, PT, R167, 0x62, P4 ;  /* 0x00000062a700780c */ /* 0x000fe20002781670 */
[----:B------:R-:W-:-:S01]  /*e090*/  FFMA.FTZ R134, R149, UR30, -R177 ;  /* 0x0000001e95867c23 */ /* 0x000fc200080108b1 */
[----:B------:R-:W-:Y:S01]  /*e0a0*/  FMNMX.FTZ R6, R131, R6, !PT ;  /* 0x0000000683067209 */ /* 0x000fe20007810000 */
[----:B------:R-:W-:Y:S01]  /*e0b0*/  MUFU.EX2 R164, R164 ;  /* 0x000000a400a47308 */ /* 0x000fe20000000800 */
[----:B------:R-:W-:-:S02]  /*e0c0*/  FSEL R142, R142, -INF , !P4 ;  /* 0xff8000008e8e7808 */ /* 0x000fc40006000000 */
[----:B------:R-:W-:Y:S02]  /*e0d0*/  ISETP.GT.AND P4, PT, R168, 0x68, P2 ;  /* 0x00000068a800780c */ /* 0x000fe40001784270 */
[----:B------:R-:W-:Y:S02]  /*e0e0*/  FMNMX.FTZ R6, R135, R6, !PT ;  /* 0x0000000687067209 */ /* 0x000fe40007810000 */
[----:B------:R-:W-:Y:S01]  /*e0f0*/  ISETP.LT.OR P4, PT, R167, 0x69, P4 ;  /* 0x00000069a700780c */ /* 0x000fe20002781670 */
[----:B------:R-:W-:Y:S01]  /*e100*/  MUFU.EX2 R161, R161 ;  /* 0x000000a100a17308 */ /* 0x000fe20000000800 */
[----:B------:R-:W-:Y:S02]  /*e110*/  FMNMX.FTZ R6, R171, R6, !PT ;  /* 0x00000006ab067209 */ /* 0x000fe40007810000 */
[----:B------:R-:W-:Y:S02]  /*e120*/  FSEL R143, R143, -INF , !P4 ;  /* 0xff8000008f8f7808 */ /* 0x000fe40006000000 */
[----:B------:R-:W-:-:S02]  /*e130*/  FMNMX.FTZ R181, R173, R6, !PT ;  /* 0x00000006adb57209 */ /* 0x000fc40007810000 */
[----:B------:R-:W-:Y:S01]  /*e140*/  ISETP.GT.AND P4, PT, R168, 0x69, P2 ;  /* 0x00000069a800780c */ /* 0x000fe20001784270 */
[----:B------:R-:W-:Y:S01]  /*e150*/  MUFU.EX2 R172, R172 ;  /* 0x000000ac00ac7308 */ /* 0x000fe20000000800 */
[----:B------:R-:W-:Y:S02]  /*e160*/  FMNMX.FTZ R6, R138, R181, !PT ;  /* 0x000000b58a067209 */ /* 0x000fe40007810000 */
[----:B------:R-:W-:Y:S02]  /*e170*/  ISETP.LT.OR P4, PT, R167, 0x6a, P4 ;  /* 0x0000006aa700780c */ /* 0x000fe40002781670 */
[----:B------:R-:W-:Y:S02]  /*e180*/  FMNMX.FTZ R6, R139, R6, !PT ;  /* 0x000000068b067209 */ /* 0x000fe40007810000 */
[----:B------:R-:W-:Y:S01]  /*e190*/  FSEL R144, R144, -INF , !P4 ;  /* 0xff80000090907808 */ /* 0x000fe20006000000 */
[----:B------:R-:W-:Y:S01]  /*e1a0*/  MUFU.EX2 R163, R163 ;  /* 0x000000a300a37308 */ /* 0x000fe20000000800 */
[----:B------:R-:W-:-:S02]  /*e1b0*/  ISETP.GT.AND P4, PT, R168, 0x70, P2 ;  /* 0x00000070a800780c */ /* 0x000fc40001784270 */
[----:B------:R-:W-:Y:S02]  /*e1c0*/  FMNMX.FTZ R6, R153, R6, !PT ;  /* 0x0000000699067209 */ /* 0x000fe40007810000 */
[----:B------:R-:W-:Y:S02]  /*e1d0*/  ISETP.LT.OR P4, PT, R167, 0x71, P4 ;  /* 0x00000071a700780c */ /* 0x000fe40002781670 */
[----:B------:R-:W-:Y:S01]  /*e1e0*/  FMNMX.FTZ R181, R157, R6, !PT ;  /* 0x000000069db57209 */ /* 0x000fe20007810000 */
[----:B------:R-:W-:Y:S01]  /*e1f0*/  MUFU.EX2 R136, R193 ;  /* 0x000000c100887308 */ /* 0x000fe20000000800 */
[----:B------:R-:W-:Y:S02]  /*e200*/  FSEL R145, R145, -INF , !P4 ;  /* 0xff80000091917808 */ /* 0x000fe40006000000 */
[----:B------:R-:W-:Y:S02]  /*e210*/  ISETP.GT.AND P4, PT, R168, 0x71, P2 ;  /* 0x00000071a800780c */ /* 0x000fe40001784270 */
[----:B------:R-:W-:-:S02]  /*e220*/  FMNMX.FTZ R6, R142, R181, !PT ;  /* 0x000000b58e067209 */ /* 0x000fc40007810000 */
[----:B------:R-:W-:Y:S01]  /*e230*/  ISETP.LT.OR P4, PT, R167, 0x72, P4 ;  /* 0x00000072a700780c */ /* 0x000fe20002781670 */
[----:B------:R-:W-:Y:S01]  /*e240*/  MUFU.EX2 R137, R195 ;  /* 0x000000c300897308 */ /* 0x000fe20000000800 */
[----:B------:R-:W-:Y:S02]  /*e250*/  FMNMX.FTZ R181, R143, R6, !PT ;  /* 0x000000068fb57209 */ /* 0x000fe40007810000 */
[----:B------:R-:W-:Y:S02]  /*e260*/  FSEL R146, R146, -INF , !P4 ;  /* 0xff80000092927808 */ /* 0x000fe40006000000 */
[----:B------:R-:W-:Y:S02]  /*e270*/  ISETP.GT.AND P4, PT, R168, 0x78, P2 ;  /* 0x00000078a800780c */ /* 0x000fe40001784270 */
[----:B------:R-:W-:Y:S01]  /*e280*/  FMNMX.FTZ R6, R144, R181, !PT ;  /* 0x000000b590067209 */ /* 0x000fe20007810000 */
[----:B------:R-:W-:Y:S01]  /*e290*/  MUFU.EX2 R174, R174 ;  /* 0x000000ae00ae7308 */ /* 0x000fe20000000800 */
[----:B------:R-:W-:Y:S01]  /*e2a0*/  ISETP.GT.AND P2, PT, R168, 0x79, P2 ;  /* 0x00000079a800780c */ /* 0x000fe20001744270 */
[--C-:B------:R-:W-:Y:S01]  /*e2b0*/  FFMA.FTZ R168, R151, UR30, -R177.reuse ;  /* 0x0000001e97a87c23 */ /* 0x100fe200080108b1 */
[----:B------:R-:W-:Y:S01]  /*e2c0*/  ISETP.LT.OR P4, PT, R167, 0x79, P4 ;  /* 0x00000079a700780c */ /* 0x000fe20002781670 */
[--C-:B------:R-:W-:Y:S01]  /*e2d0*/  FFMA.FTZ R151, R154, UR30, -R177.reuse ;  /* 0x0000001e9a977c23 */ /* 0x100fe200080108b1 */
[----:B------:R-:W-:Y:S01]  /*e2e0*/  FMNMX.FTZ R181, R145, R6, !PT ;  /* 0x0000000691b57209 */ /* 0x000fe20007810000 */
[--C-:B------:R-:W-:Y:S01]  /*e2f0*/  FFMA.FTZ R154, R156, UR30, -R177.reuse ;  /* 0x0000001e9c9a7c23 */ /* 0x100fe200080108b1 */
[----:B------:R-:W-:Y:S01]  /*e300*/  ISETP.LT.OR P2, PT, R167, 0x7a, P2 ;  /* 0x0000007aa700780c */ /* 0x000fe20001741670 */
[--C-:B------:R-:W-:Y:S01]  /*e310*/  FFMA.FTZ R156, R158, UR30, -R177.reuse ;  /* 0x0000001e9e9c7c23 */ /* 0x100fe200080108b1 */
[----:B------:R-:W-:Y:S01]  /*e320*/  FSEL R147, R147, -INF , !P4 ;  /* 0xff80000093937808 */ /* 0x000fe20006000000 */
[--C-:B------:R-:W-:Y:S01]  /*e330*/  FFMA.FTZ R158, R160, UR30, -R177.reuse ;  /* 0x0000001ea09e7c23 */ /* 0x100fe200080108b1 */
[----:B------:R-:W-:Y:S01]  /*e340*/  FMNMX.FTZ R6, R146, R181, !PT ;  /* 0x000000b592067209 */ /* 0x000fe20007810000 */
[--C-:B------:R-:W-:Y:S01]  /*e350*/  FFMA.FTZ R160, R165, UR30, -R177.reuse ;  /* 0x0000001ea5a07c23 */ /* 0x100fe200080108b1 */
[----:B------:R-:W-:Y:S01]  /*e360*/  FSEL R148, R148, -INF , !P2 ;  /* 0xff80000094947808 */ /* 0x000fe20005000000 */
[----:B------:R-:W-:Y:S01]  /*e370*/  FFMA.FTZ R165, R166, UR30, -R177 ;  /* 0x0000001ea6a57c23 */ /* 0x000fe200080108b1 */
[----:B------:R-:W-:Y:S01]  /*e380*/  FMNMX.FTZ R149, R147, R6, !PT ;  /* 0x0000000693957209 */ /* 0x000fe20007810000 */
[----:B------:R-:W-:Y:S01]  /*e390*/  MUFU.EX2 R155, R155 ;  /* 0x0000009b009b7308 */ /* 0x000fe20000000800 */
[----:B------:R-:W-:-:S02]  /*e3a0*/  FSEL R166, R5, RZ, P3 ;  /* 0x000000ff05a67208 */ /* 0x000fc40001800000 */
[----:B------:R-:W-:-:S03]  /*e3b0*/  FMNMX.FTZ R6, R148, R149, !PT ;  /* 0x0000009594067209 */ /* 0x000fc60007810000 */
[----:B------:R-:W-:Y:S02]  /*e3c0*/  FADD.FTZ R166, -R166, R7 ;  /* 0x00000007a6a67221 */ /* 0x000fe40000010100 */
[----:B------:R-:W0:Y:S01]  /*e3d0*/  SHFL.BFLY PT, R167, R6, 0x2, 0x1f ;  /* 0x0c401f0006a77f89 */ /* 0x000e2200000e0000 */
[----:B------:R0:W-:Y:S08]  /*e3e0*/  MUFU.EX2 R149, R168 ;  /* 0x000000a800957308 */ /* 0x0001f00000000800 */
[----:B------:R-:W-:Y:S08]  /*e3f0*/  MUFU.EX2 R176, R176 ;  /* 0x000000b000b07308 */ /* 0x000ff00000000800 */
[----:B------:R-:W-:Y:S01]  /*e400*/  MUFU.EX2 R140, R189 ;  /* 0x000000bd008c7308 */ /* 0x000fe20000000800 */
[----:B0-----:R-:W-:Y:S01]  /*e410*/  FMNMX.FTZ R168, R6, R167, !PT ;  /* 0x000000a706a87209 */ /* 0x001fe20007810000 */
[--C-:B------:R-:W-:Y:S01]  /*e420*/  FFMA.FTZ R167, R162, UR30, -R177.reuse ;  /* 0x0000001ea2a77c23 */ /* 0x100fe200080108b1 */
[----:B------:R-:W-:-:S01]  /*e430*/  FFMA.FTZ R162, R169, UR30, -R177 ;  /* 0x0000001ea9a27c23 */ /* 0x000fc200080108b1 */
[----:B------:R-:W-:Y:S01]  /*e440*/  FFMA.FTZ R177, R170, UR30, -R177 ;  /* 0x0000001eaab17c23 */ /* 0x000fe200080108b1 */
[----:B------:R-:W-:Y:S01]  /*e450*/  IMAD.U32 R169, RZ, RZ, UR30 ;  /* 0x0000001effa97e24 */ /* 0x000fe2000f8e00ff */
[----:B------:R-:W0:Y:S02]  /*e460*/  SHFL.BFLY PT, R181, R168, 0x1, 0x1f ;  /* 0x0c201f00a8b57f89 */ /* 0x000e2400000e0000 */
[----:B------:R-:W-:Y:S08]  /*e470*/  MUFU.EX2 R141, R188 ;  /* 0x000000bc008d7308 */ /* 0x000ff00000000800 */
[----:B------:R1:W-:Y:S08]  /*e480*/  MUFU.EX2 R7, R177 ;  /* 0x000000b100077308 */ /* 0x0003f00000000800 */
[----:B------:R-:W-:Y:S01]  /*e490*/  MUFU.EX2 R150, R150 ;  /* 0x0000009600967308 */ /* 0x000fe20000000800 */
[----:B0-----:R-:W-:Y:S01]  /*e4a0*/  FMNMX.FTZ R6, R168, R181, !PT ;  /* 0x000000b5a8067209 */ /* 0x001fe20007810000 */
[----:B------:R-:W-:-:S06]  /*e4b0*/  FMUL.FTZ R168, R166, UR30 ;  /* 0x0000001ea6a87c20 */ /* 0x000fcc0008410000 */
[----:B------:R-:W-:Y:S01]  /*e4c0*/  MUFU.EX2 R175, R175 ;  /* 0x000000af00af7308 */ /* 0x000fe20000000800 */
[C---:B------:R-:W-:Y:S01]  /*e4d0*/  FSETP.NEU.FTZ.AND P2, PT, R6.reuse, -INF , PT ;  /* 0xff8000000600780b */ /* 0x040fe20003f5d000 */
[----:B------:R-:W-:-:S03]  /*e4e0*/  FFMA.FTZ R169, R6, R169, -8 ;  /* 0xc100000006a97423 */ /* 0x000fc600000100a9 */
[----:B-1----:R-:W-:Y:S02]  /*e4f0*/  FSEL R177, R6, RZ, P2 ;  /* 0x000000ff06b17208 */ /* 0x002fe40001000000 */
[----:B------:R-:W-:Y:S01]  /*e500*/  FSEL R166, R169, RZ, P2 ;  /* 0x000000ffa9a67208 */ /* 0x000fe20001000000 */
[----:B------:R-:W0:Y:S02]  /*e510*/  MUFU.EX2 R168, R168 ;  /* 0x000000a800a87308 */ /* 0x000e240000000800 */
[----:B------:R-:W-:-:S02]  /*e520*/  FADD.FTZ R177, -R177, R8 ;  /* 0x00000008b1b17221 */ /* 0x000fc40000010100 */
[--C-:B------:R-:W-:Y:S01]  /*e530*/  FFMA.FTZ R170, R179, UR30, -R166.reuse ;  /* 0x0000001eb3aa7c23 */ /* 0x100fe200080108a6 */
[----:B------:R-:W-:-:S01]  /*e540*/  FFMA.FTZ R169, R120, UR30, -R166 ;  /* 0x0000001e78a97c23 */ /* 0x000fc200080108a6 */
[----:B------:R-:W-:Y:S01]  /*e550*/  FMUL.FTZ R177, R177, UR30 ;  /* 0x0000001eb1b17c20 */ /* 0x000fe20008410000 */
        /* <DEDUP_REMOVED lines=10> */
[----:B0-----:R-:W-:-:S01]  /*e600*/  FFMA.FTZ R135, R168, R4, R121 ;  /* 0x00000004a8877223 */ /* 0x001fc20000010079 */
[----:B------:R-:W0:Y:S01]  /*e610*/  MUFU.EX2 R177, R177 ;  /* 0x000000b100b17308 */ /* 0x000e220000000800 */
[----:B------:R-:W-:-:S01]  /*e620*/  FFMA.FTZ R15, R15, UR30, -R166 ;  /* 0x0000001e0f0f7c23 */ /* 0x000fc200080108a6 */
[----:B------:R-:W-:Y:S01]  /*e630*/  FFMA.FTZ R20, R20, UR30, -R166 ;  /* 0x0000001e14147c23 */ /* 0x000fe200080108a6 */
[----:B------:R-:W-:-:S01]  /*e640*/  FADD.FTZ R178, R164, R135 ;  /* 0x00000087a4b27221 */ /* 0x000fc20000010000 */
        /* <DEDUP_REMOVED lines=14> */
[----:B------:R-:W-:Y:S01]  /*e730*/  FADD.FTZ R3, R161, R178 ;  /* 0x000000b2a1037221 */ /* 0x000fe20000010000 */
[----:B------:R-:W-:-:S01]  /*e740*/  FFMA.FTZ R147, R147, UR30, -R166 ;  /* 0x0000001e93937c23 */ /* 0x000fc200080108a6 */
[----:B------:R-:W-:-:S04]  /*e750*/  FFMA.FTZ R148, R148, UR30, -R166 ;  /* 0x0000001e94947c23 */ /* 0x000fc800080108a6 */
[----:B------:R-:W0:Y:S01]  /*e760*/  MUFU.EX2 R10, R10 ;  /* 0x0000000a000a7308 */ /* 0x000e220000000800 */
[----:B-1----:R-:W-:-:S07]  /*e770*/  FADD.FTZ R4, R169, R4 ;  /* 0x00000004a9047221 */ /* 0x002fce0000010000 */
[----:B------:R-:W1:Y:S01]  /*e780*/  MUFU.EX2 R11, R11 ;  /* 0x0000000b000b7308 */ /* 0x000e620000000800 */
[----:B--2---:R-:W-:-:S01]  /*e790*/  FADD.FTZ R171, R9, R4 ;  /* 0x0000000409ab7221 */ /* 0x004fc20000010000 */
[----:B------:R-:W-:-:S04]  /*e7a0*/  FADD.FTZ R4, R172, R3 ;  /* 0x00000003ac047221 */ /* 0x000fc80000010000 */
[----:B------:R-:W-:Y:S02]  /*e7b0*/  FADD.FTZ R3, R163, R4 ;  /* 0x00000004a3037221 */ /* 0x000fe40000010000 */
        /* <DEDUP_REMOVED lines=9> */
[--C-:B------:R-:W-:Y:S01]  /*e850*/  FFMA.FTZ R171, R138, UR30, -R166.reuse ;  /* 0x0000001e8aab7c23 */ /* 0x100fe200080108a6 */
[----:B------:R-:W-:-:S01]  /*e860*/  FFMA.FTZ R138, R139, UR30, -R166 ;  /* 0x0000001e8b8a7c23 */ /* 0x000fc200080108a6 */
[----:B------:R-:W-:-:S04]  /*e870*/  FADD.FTZ R139, R155, R178 ;  /* 0x000000b29b8b7221 */ /* 0x000fc80000010000 */
[----:B------:R-:W2:Y:S01]  /*e880*/  MUFU.EX2 R20, R20 ;  /* 0x0000001400147308 */ /* 0x000ea20000000800 */
[----:B0-----:R-:W-:-:S07]  /*e890*/  FADD.FTZ R4, R14, R3 ;  /* 0x000000030e047221 */ /* 0x001fce0000010000 */
[----:B------:R-:W0:Y:S01]  /*e8a0*/  MUFU.EX2 R21, R21 ;  /* 0x0000001500157308 */ /* 0x000e220000000800 */
[----:B-1----:R-:W-:-:S07]  /*e8b0*/  FADD.FTZ R3, R15, R4 ;  /* 0x000000040f037221 */ /* 0x002fce0000010000 */
[----:B------:R-:W1:Y:S01]  /*e8c0*/  MUFU.EX2 R120, R120 ;  /* 0x0000007800787308 */ /* 0x000e620000000800 */
[----:B--2---:R-:W-:-:S01]  /*e8d0*/  FADD.FTZ R4, R20, R3 ;  /* 0x0000000314047221 */ /* 0x004fc20000010000 */
[----:B------:R-:W-:Y:S01]  /*e8e0*/  FADD.FTZ R3, R176, R139 ;  /* 0x0000008bb0037221 */ /* 0x000fe20000010000 */
[----:B------:R-:W-:-:S01]  /*e8f0*/  FFMA.FTZ R139, R153, UR30, -R166 ;  /* 0x0000001e998b7c23 */ /* 0x000fc200080108a6 */
[----:B------:R-:W-:-:S04]  /*e900*/  FFMA.FTZ R153, R157, UR30, -R166 ;  /* 0x0000001e9d997c23 */ /* 0x000fc800080108a6 */
[----:B------:R-:W2:Y:S08]  /*e910*/  MUFU.EX2 R125, R125 ;  /* 0x0000007d007d7308 */ /* 0x000eb00000000800 */
[----:B------:R-:W3:Y:S08]  /*e920*/  MUFU.EX2 R124, R124 ;  /* 0x0000007c007c7308 */ /* 0x000ef00000000800 */
[----:B------:R-:W-:Y:S08]  /*e930*/  MUFU.EX2 R8, R128 ;  /* 0x0000008000087308 */ /* 0x000ff00000000800 */
[----:B------:R-:W-:Y:S08]  /*e940*/  MUFU.EX2 R128, R130 ;  /* 0x0000008200807308 */ /* 0x000ff00000000800 */
[----:B------:R-:W4:Y:S08]  /*e950*/  MUFU.EX2 R127, R127 ;  /* 0x0000007f007f7308 */ /* 0x000f300000000800 */
[----:B------:R0:W-:Y:S08]  /*e960*/  MUFU.EX2 R130, R173 ;  /* 0x000000ad00827308 */ /* 0x0001f00000000800 */
[----:B------:R-:W5:Y:S01]  /*e970*/  MUFU.EX2 R123, R123 ;  /* 0x0000007b007b7308 */ /* 0x000f620000000800 */
[----:B0-----:R-:W-:-:S01]  /*e980*/  FADD.FTZ R173, R21, R4 ;  /* 0x0000000415ad7221 */ /* 0x001fc20000010000 */
[----:B------:R-:W-:-:S03]  /*e990*/  FADD.FTZ R4, R140, R3 ;  /* 0x000000038c047221 */ /* 0x000fc60000010000 */
[----:B-1----:R-:W-:Y:S01]  /*e9a0*/  FADD.FTZ R178, R120, R173 ;  /* 0x000000ad78b27221 */ /* 0x002fe20000010000 */
[----:B------:R-:W-:-:S02]  /*e9b0*/  FADD.FTZ R3, R141, R4 ;  /* 0x000000048d037221 */ /* 0x000fc40000010000 */
[----:B------:R-:W0:Y:S01]  /*e9c0*/  MUFU.EX2 R132, R132 ;  /* 0x0000008400847308 */ /* 0x000e220000000800 */
[----:B--2---:R-:W-:-:S01]  /*e9d0*/  FADD.FTZ R173, R125, R178 ;  /* 0x000000b27dad7221 */ /* 0x004fc20000010000 */
[----:B------:R-:W-:-:S03]  /*e9e0*/  FADD.FTZ R4, R150, R3 ;  /* 0x0000000396047221 */ /* 0x000fc60000010000 */
[----:B---3--:R-:W-:Y:S01]  /*e9f0*/  FADD.FTZ R178, R124, R173 ;  /* 0x000000ad7cb27221 */ /* 0x008fe20000010000 */
[----:B------:R-:W-:-:S02]  /*ea00*/  FADD.FTZ R4, R175, R4 ;  /* 0x00000004af047221 */ /* 0x000fc40000010000 */
[----:B------:R-:W1:Y:S01]  /*ea10*/  MUFU.EX2 R129, R129 ;  /* 0x0000008100817308 */ /* 0x000e620000000800 */
[----:B----4-:R-:W-:-:S01]  /*ea20*/  FADD.FTZ R3, R127, R178 ;  /* 0x000000b27f037221 */ /* 0x010fc20000010000 */
[----:B-----5:R-:W-:-:S03]  /*ea30*/  FADD.FTZ R157, R123, R4 ;  /* 0x000000047b9d7221 */ /* 0x020fc60000010000 */
[----:B------:R-:W-:-:S03]  /*ea40*/  FADD.FTZ R4, R8, R3 ;  /* 0x0000000308047221 */ /* 0x000fc60000010000 */
[----:B------:R-:W2:Y:S01]  /*ea50*/  MUFU.EX2 R13, R13 ;  /* 0x0000000d000d7308 */ /* 0x000ea20000000800 */
[----:B0-----:R-:W-:-:S01]  /*ea60*/  FADD.FTZ R178, R132, R157 ;  /* 0x0000009d84b27221 */ /* 0x001fc20000010000 */
[----:B------:R-:W-:-:S06]  /*ea70*/  FFMA.FTZ R157, R143, UR30, -R166 ;  /* 0x0000001e8f9d7c23 */ /* 0x000fcc00080108a6 */
        /* <DEDUP_REMOVED lines=9> */
[----:B--2---:R-:W-:-:S04]  /*eb10*/  FADD.FTZ R3, R131, R4 ;  /* 0x0000000483037221 */ /* 0x004fc80000010000 */
[----:B------:R-:W-:-:S03]  /*eb20*/  FADD.FTZ R4, R128, R3 ;  /* 0x0000000380047221 */ /* 0x000fc60000010000 */
[----:B------:R-:W2:Y:S01]  /*eb30*/  MUFU.EX2 R135, R135 ;  /* 0x0000008700877308 */ /* 0x000ea20000000800 */
[----:B0-----:R-:W-:-:S07]  /*eb40*/  FADD.FTZ R143, R133, R178 ;  /* 0x000000b2858f7221 */ /* 0x001fce0000010000 */
[----:B------:R-:W0:Y:S01]  /*eb50*/  MUFU.EX2 R152, R152 ;  /* 0x0000009800987308 */ /* 0x000e220000000800 */
[----:B-1----:R-:W-:-:S01]  /*eb60*/  FADD.FTZ R178, R134, R143 ;  /* 0x0000008f86b27221 */ /* 0x002fc20000010000 */
[----:B------:R-:W-:-:S03]  /*eb70*/  FFMA.FTZ R143, R145, UR30, -R166 ;  /* 0x0000001e918f7c23 */ /* 0x000fc600080108a6 */
[----:B------:R-:W-:-:S03]  /*eb80*/  FADD.FTZ R145, R149, R178 ;  /* 0x000000b295917221 */ /* 0x000fc60000010000 */
[----:B------:R-:W1:Y:S01]  /*eb90*/  MUFU.EX2 R171, R171 ;  /* 0x000000ab00ab7308 */ /* 0x000e620000000800 */
[----:B--2---:R-:W-:-:S04]  /*eba0*/  FADD.FTZ R3, R135, R4 ;  /* 0x0000000487037221 */ /* 0x004fc80000010000 */
[----:B------:R-:W-:-:S03]  /*ebb0*/  FADD.FTZ R4, R130, R3 ;  /* 0x0000000382047221 */ /* 0x000fc60000010000 */
        /* <DEDUP_REMOVED lines=28> */
[----:B------:R-:W1:Y:S08]  /*ed80*/  MUFU.EX2 R165, R165 ;  /* 0x000000a500a57308 */ /* 0x000e700000000800 */
[----:B------:R2:W3:Y:S08]  /*ed90*/  MUFU.EX2 R144, R146 ;  /* 0x0000009200907308 */ /* 0x0004f00000000800 */
[----:B------:R-:W4:Y:S01]  /*eda0*/  MUFU.EX2 R162, R162 ;  /* 0x000000a200a27308 */ /* 0x000f220000000800 */
[----:B--2---:R-:W-:-:S01]  /*edb0*/  FADD.FTZ R146, R160, R3 ;  /* 0x00000003a0927221 */ /* 0x004fc20000010000 */
[----:B0-----:R-:W-:-:S03]  /*edc0*/  FADD.FTZ R3, R143, R4 ;  /* 0x000000048f037221 */ /* 0x001fc60000010000 */
[----:B-1----:R-:W-:-:S03]  /*edd0*/  FADD.FTZ R145, R165, R146 ;  /* 0x00000092a5917221 */ /* 0x002fc60000010000 */
[----:B------:R-:W0:Y:S01]  /*ede0*/  MUFU.EX2 R180, R147 ;  /* 0x0000009300b47308 */ /* 0x000e220000000800 */
[----:B---3--:R-:W-:-:S07]  /*edf0*/  FADD.FTZ R3, R144, R3 ;  /* 0x0000000390037221 */ /* 0x008fce0000010000 */
[----:B------:R-:W1:Y:S01]  /*ee00*/  MUFU.EX2 R148, R148 ;  /* 0x0000009400947308 */ /* 0x000e620000000800 */
[----:B----4-:R-:W-:-:S04]  /*ee10*/  FADD.FTZ R4, R162, R145 ;  /* 0x00000091a2047221 */ /* 0x010fc80000010000 */
[----:B------:R-:W-:Y:S01]  /*ee20*/  FADD.FTZ R4, R7, R4 ;  /* 0x0000000407047221 */ /* 0x000fe20000010000 */
[----:B0-----:R-:W-:-:S04]  /*ee30*/  FADD.FTZ R3, R180, R3 ;  /* 0x00000003b4037221 */ /* 0x001fc80000010000 */
[----:B-1----:R-:W-:Y:S01]  /*ee40*/  FADD.FTZ R3, R148, R3 ;  /* 0x0000000394037221 */ /* 0x002fe20000010000 */
[----:B------:R-:W-:Y:S06]  /*ee50*/  @!P0 BRA `(.L_x_1048) ;  /* 0x0000000000048947 */ /* 0x000fec0003800000 */
[----:B------:R-:W-:Y:S01]  /*ee60*/  BPT.TRAP 0x1 ;  /* 0x000000040000795c */ /* 0x000fe20000300000 */
.L_x_1048:
        /* <DEDUP_REMOVED lines=139> */
.L_x_1031:
[----:B------:R-:W-:Y:S06]  /*f720*/  BAR.ARV 0x8, 0x180 ;  /* 0x0206000000007b1d */ /* 0x000fec0000002000 */
[----:B------:R-:W-:Y:S05]  /*f730*/  @!P0 BRA `(.L_x_1050) ;  /* 0x0000000000048947 */ /* 0x000fea0003800000 */
[----:B------:R-:W-:Y:S01]  /*f740*/  BPT.TRAP 0x1 ;  /* 0x000000040000795c */ /* 0x000fe20000300000 */
.L_x_1050:
[----:B------:R-:W-:Y:S01]  /*f750*/  ULEA UR9, UR50, UR36, 0x3 ;  /* 0x0000002432097291 */ /* 0x000fe2000f8e183f */
[----:B------:R-:W-:-:S05]  /*f760*/  IMAD.U32 R0, RZ, RZ, UR45 ;  /* 0x0000002dff007e24 */ /* 0x000fca000f8e00ff */
[----:B------:R-:W-:-:S04]  /*f770*/  SHF.L.U32 R0, R0, 0x1f, RZ ;  /* 0x0000001f00007819 */ /* 0x000fc800000006ff */
[----:B------:R0:W1:Y:S01]  /*f780*/  SYNCS.PHASECHK.TRANS64.TRYWAIT P1, [UR9+0x2a850], R0 ;  /* 0x02a85000ff0075a7 */ /* 0x0000620008020149 */
[----:B------:R-:W-:Y:S05]  /*f790*/  @!P0 BRA `(.L_x_1051) ;  /* 0x0000000000048947 */ /* 0x000fea0003800000 */
[----:B------:R-:W-:Y:S01]  /*f7a0*/  BPT.TRAP 0x1 ;  /* 0x000000040000795c */ /* 0x000fe20000300000 */
.L_x_1051:
[----:B-1----:R-:W-:Y:S05]  /*f7b0*/  @P1 BRA `(.L_x_1052) ;  /* 0x0000000000081947 */ /* 0x002fea0003800000 */
[----:B------:R-:W1:Y:S02]  /*f7c0*/  SYNCS.PHASECHK.TRANS64.TRYWAIT P1, [UR9+0x2a850], R0 ;  /* 0x02a85000ff0075a7 */ /* 0x000e640008020149 */
[----:B-1----:R-:W-:Y:S05]  /*f7d0*/  @!P1 BRA `(.L_x_1053) ;  /* 0x00000080009c9947 */ /* 0x002fea0003800000 */
.L_x_1052:
[----:B------:R-:W-:Y:S01]  /*f7e0*/  UIADD3 UR36, UR36, 0x400, URZ ;  /* 0x0000040024247890 */ /* 0x000fe2000fffe03f */
[----:B------:R-:W-:Y:S01]  /*f7f0*/  WARPGROUP.ARRIVE ;  /* 0x00000000000079c5 */ /* 0x000fe20000000000 */
[----:B------:R-:W-:Y:S01]  /*f800*/  UMOV UR7, 0x40000040 ;  /* 0x4000004000077882 */ /* 0x000fe20000000000 */
[----:B------:R-:W-:Y:S01]  /*f810*/  ULDC.64 UR10, c[0x0][0x9a0] ;  /* 0x00026800000a7ab9 */ /* 0x000fe20000000a00 */
[----:B------:R-:W-:Y:S01]  /*f820*/  USHF.R.U32.HI UR36, URZ, 0x4, UR36 ;  /* 0x000000043f247899 */ /* 0x000fe20008011624 */
[----:B-1----:R-:W-:Y:S01]  /*f830*/  IMAD.MOV.U32 R7, RZ, RZ, 0x3f800000 ;  /* 0x3f800000ff077424 */ /* 0x002fe200078e00ff */
[----:B------:R-:W-:Y:S02]  /*f840*/  UISETP.NE.U32.AND UP0, UPT, UR10, URZ, UPT ;  /* 0x0000003f0a00728c */ /* 0x000fe4000bf05070 */
[----:B------:R-:W-:Y:S02]  /*f850*/  ULOP3.LUT UR36, UR36, 0x3fff, URZ, 0xc0, !UPT ;  /* 0x00003fff24247892 */ /* 0x000fe4000f8ec03f */
[----:B------:R-:W-:-:S02]  /*f860*/  UISETP.NE.AND.EX UP0, UPT, UR11, URZ, UPT, UP0 ;  /* 0x0000003f0b00728c */ /* 0x000fc4000bf05300 */
[----:B------:R-:W-:-:S04]  /*f870*/  ULOP3.LUT UR8, UR36, 0x10000, URZ, 0xfc, !UPT ;  /* 0x0001000024087892 */ /* 0x000fc8000f8efc3f */
[----:B------:R-:W-:Y:S01]  /*f880*/  UIMAD UR8, UR50, 0x600, UR8 ;  /* 0x00000600320878a4 */ /* 0x000fe2000f8e0208 */
[----:B------:R-:W-:-:S03]  /*f890*/  PLOP3.LUT P1, PT, PT, PT, UP0, 0x80, 0x0 ;  /* 0x000000000000781c */ /* 0x000fc60003f2f008 */
[----:B------:R-:W-:Y:S01]  /*f8a0*/  UIADD3 UR4, UR8, 0x2, URZ ;  /* 0x0000000208047890 */ /* 0x000fe2000fffe03f */
[----:B------:R-:W-:Y:S02]  /*f8b0*/  @UP0 ULDC.64 UR12, c[0x0][0x9c8] ;  /* 0x00027200000c0ab9 */ /* 0x000fe40000000a00 */
[----:B------:R-:W-:-:S06]  /*f8c0*/  UMOV UR6, UR8 ;  /* 0x0000000800067c82 */ /* 0x000fcc0008000000 */
[----:B------:R-:W-:Y:S01]  /*f8d0*/  QGMMA.64x192x32.F32.E4M3.E4M3 R24, R196, gdesc[UR4], R24, gsb0 ;  /* 0x02e00004c4187df3 */ /* 0x000fe20008000818 */
[----:B------:R-:W-:Y:S01]  /*f8e0*/  UMOV UR7, 0x40000040 ;  /* 0x4000004000077882 */ /* 0x000fe20000000000 */
[----:B------:R-:W-:Y:S01]  /*f8f0*/  UMOV UR6, UR4 ;  /* 0x0000000400067c82 */ /* 0x000fe20008000000 */
[----:B------:R-:W-:Y:S01]  /*f900*/  @UP0 UIMAD.WIDE.U32 UR4, UR44, UR12, URZ ;  /* 0x0000000c2c0402a5 */ /* 0x000fe2000f8e003f */
[----:B------:R-:W-:Y:S02]  /*f910*/  WARPGROUP.DEPBAR.LE gsb0, 0x0 ;  /* 0x00008000000079c5 */ /* 0x000fe40000010000 */
[----:B------:R-:W-:-:S14]  /*f920*/  WARPGROUP.ARRIVE ;  /* 0x00000000000079c5 */ /* 0x000fdc0000000000 */
[----:B------:R-:W-:Y:S01]  /*f930*/  QGMMA.64x192x32.F32.E4M3.E4M3 R24, R192, gdesc[UR4], R24, gsb0 ;  /* 0x02e00004c0187df3 */ /* 0x000fe20008000818 */
[----:B------:R-:W-:Y:S02]  /*f940*/  @UP0 USHF.R.S32.HI UR6, URZ, 0x1f, UR44 ;  /* 0x0000001f3f060899 */ /* 0x000fe4000801142c */
[----:B------:R-:W-:Y:S02]  /*f950*/  @UP0 USHF.R.S32.HI UR7, URZ, 0x1f, UR41 ;  /* 0x0000001f3f070899 */ /* 0x000fe40008011429 */
[----:B------:R-:W-:-:S04]  /*f960*/  @UP0 UIMAD UR6, UR6, UR12, URZ ;  /* 0x0000000c060602a4 */ /* 0x000fc8000f8e023f */
        /* <DEDUP_REMOVED lines=8> */
[----:B------:R-:W-:Y:S02]  /*f9f0*/  @UP0 ULEA.HI.X UR7, UR4, UR11, UR5, 0x2, UP1 ;  /* 0x0000000b04070291 */ /* 0x000fe400088f1405 */
[----:B------:R-:W-:-:S04]  /*fa00*/  IMAD.U32 R8, RZ, RZ, UR6 ;  /* 0x00000006ff087e24 */ /* 0x000fc8000f8e00ff */
[----:B------:R-:W-:-:S05]  /*fa10*/  IMAD.U32 R9, RZ, RZ, UR7 ;  /* 0x00000007ff097e24 */ /* 0x000fca000f8e00ff */
[----:B------:R1:W2:Y:S01]  /*fa20*/  @P1 LDG.E R7, desc[UR48][R8.64] ;  /* 0x0000003008071981 */ /* 0x0002a2000c1e1900 */
[----:B------:R-:W-:Y:S01]  /*fa30*/  UIADD3 UR4, UR8, 0x4, URZ ;  /* 0x0000000408047890 */ /* 0x000fe2000fffe03f */
[----:B------:R-:W-:-:S06]  /*fa40*/  UMOV UR7, 0x40000040 ;  /* 0x4000004000077882 */ /* 0x000fcc0000000000 */
[----:B------:R-:W-:Y:S01]  /*fa50*/  UMOV UR6, UR4 ;  /* 0x0000000400067c82 */ /* 0x000fe20008000000 */
[----:B------:R-:W-:Y:S01]  /*fa60*/  UIADD3 UR8, UR8, 0x6, URZ ;  /* 0x0000000608087890 */ /* 0x000fe2000fffe03f */
[----:B------:R-:W-:Y:S02]  /*fa70*/  WARPGROUP.DEPBAR.LE gsb0, 0x0 ;  /* 0x00008000000079c5 */ /* 0x000fe40000010000 */
[----:B------:R-:W-:-:S06]  /*fa80*/  WARPGROUP.ARRIVE ;  /* 0x00000000000079c5 */ /* 0x000fcc0000000000 */
[----:B------:R-:W-:Y:S01]  /*fa90*/  QGMMA.64x192x32.F32.E4M3.E4M3 R24, R188, gdesc[UR4], R24, gsb0 ;  /* 0x02e00004bc187df3 */ /* 0x000fe20008000818 */
[----:B------:R-:W-:Y:S01]  /*faa0*/  UMOV UR6, UR8 ;  /* 0x0000000800067c82 */ /* 0x000fe20008000000 */
[----:B------:R-:W-:Y:S01]  /*fab0*/  UMOV UR7, 0x40000040 ;  /* 0x4000004000077882 */ /* 0x000fe20000000000 */
[----:B------:R-:W3:Y:S04]  /*fac0*/  SHFL.BFLY PT, R11, R4, 0x2, 0x1f ;  /* 0x0c401f00040b7f89 */ /* 0x000ee800000e0000 */
[----:B------:R-:W4:Y:S01]  /*fad0*/  SHFL.BFLY PT, R2, R3, 0x2, 0x1f ;  /* 0x0c401f0003027f89 */ /* 0x000f2200000e0000 */
[----:B---3--:R-:W-:-:S01]  /*fae0*/  FADD.FTZ R11, R11, R4 ;  /* 0x000000040b0b7221 */ /* 0x008fc20000010000 */
[----:B----4-:R-:W-:-:S04]  /*faf0*/  FADD.FTZ R2, R2, R3 ;  /* 0x0000000302027221 */ /* 0x010fc80000010000 */
[----:B0-----:R-:W0:Y:S04]  /*fb00*/  SHFL.BFLY PT, R0, R11, 0x1, 0x1f ;  /* 0x0c201f000b007f89 */ /* 0x001e2800000e0000 */
[----:B-1----:R-:W1:Y:S01]  /*fb10*/  SHFL.BFLY PT, R9, R2, 0x1, 0x1f ;  /* 0x0c201f0002097f89 */ /* 0x002e6200000e0000 */
        /* <DEDUP_REMOVED lines=32> */
.L_x_1054:
[----:B------:R-:W-:Y:S01]  /*fd20*/  UIADD3 UR4, UR9, 0x2a860, URZ ;  /* 0x0002a86009047890 */ /* 0x000fe2000fffe03f */
[-C--:B------:R-:W-:Y:S01]  /*fd30*/  FMUL.FTZ R130, R28, R4.reuse ;  /* 0x000000041c827220 */ /* 0x080fe20000410000 */
[----:B------:R-:W-:Y:S01]  /*fd40*/  UIADD3 UR50, UR50, 0x1, URZ ;  /* 0x0000000132327890 */ /* 0x000fe2000fffe03f */
[-C--:B------:R-:W-:Y:S01]  /*fd50*/  FMUL.FTZ R128, R29, R4.reuse ;  /* 0x000000041d807220 */ /* 0x080fe20000410000 */
[----:B------:R-:W-:Y:S01]  /*fd60*/  UPRMT UR4, UR39, 0x654, UR4 ;  /* 0x0000065427047896 */ /* 0x000fe20008000004 */
[-C--:B------:R-:W-:Y:S01]  /*fd70*/  FMUL.FTZ R126, R36, R4.reuse ;  /* 0x00000004247e7220 */ /* 0x080fe20000410000 */
[----:B------:R-:W-:Y:S01]  /*fd80*/  UISETP.NE.AND UP0, UPT, UR50, 0x2, UPT ;  /* 0x000000023200788c */ /* 0x000fe2000bf05270 */
        /* <DEDUP_REMOVED lines=18> */
[----:B------:R-:W-:Y:S01]  /*feb0*/  SYNCS.ARRIVE.TRANS64.RED.A1T0 RZ, [UR4], RZ ;  /* 0x000000ffffff79a7 */ /* 0x000fe20008100404 */
        /* <DEDUP_REMOVED lines=37> */
[----:B------:R-:W-:Y:S01]  /*10110*/  USEL UR4, URZ, 0x1, UP0 ;  /* 0x000000013f047887 */ /* 0x000fe20008000000 */
        /* <DEDUP_REMOVED lines=41> */
[----:B------:R-:W-:-:S12]  /*103b0*/  ULOP3.LUT UR45, UR45, UR4, URZ, 0x3c, !UPT ;  /* 0x000000042d2d7292 */ /* 0x000fd8000f8e3c3f */
.L_x_980:
[----:B------:R-:W0:Y:S01]  /*103c0*/  S2R R32, SR_CgaCtaId ;  /* 0x0000000000207919 */ /* 0x000e220000008800 */
[----:B------:R-:W-:Y:S01]  /*103d0*/  MOV R3, 0x400 ;  /* 0x0000040000037802 */ /* 0x000fe20000000f00 */
[----:B------:R-:W-:Y:S01]  /*103e0*/  BSSY B0, `(.L_x_1055) ;  /* 0x00002c3000007945 */ /* 0x000fe20003800000 */
[----:B------:R-:W-:Y:S02]  /*103f0*/  BAR.SYNC.DEFER_BLOCKING 0x5, 0x180 ;  /* 0x0146000000007b1d */ /* 0x000fe40000010000 */
[----:B0-----:R-:W-:-:S05]  /*10400*/  LEA R3, R32, R3, 0x18 ;  /* 0x0000000320037211 */ /* 0x001fca00078ec0ff */
[----:B------:R-:W0:Y:S02]  /*10410*/  LDS R32, [R3+0x2a8d0] ;  /* 0x02a8d00003207984 */ /* 0x000e240000000800 */
[----:B0-----:R-:W-:Y:S01]  /*10420*/  R2UR UR4, R32 ;  /* 0x00000000200472ca */ /* 0x001fe200000e0000 */
[----:B------:R-:W-:Y:S06]  /*10430*/  BAR.ARV 0x4, 0x180 ;  /* 0x0106000000007b1d */ /* 0x000fec0000002000 */
[----:B------:R-:W-:Y:S08]  /*10440*/  @P0 BRA `(.L_x_1056) ;  /* 0x00000020005c0947 */ /* 0x000ff00003800000 */
[----:B------:R-:W0:Y:S01]  /*10450*/  S2R R50, SR_TID.X ;  /* 0x0000000000327919 */ /* 0x000e220000002100 */
[----:B------:R-:W-:Y:S01]  /*10460*/  ULDC.64 UR6, c[0x4][0x38] ;  /* 0x01000e0000067ab9 */ /* 0x000fe20000000a00 */
        /* <DEDUP_REMOVED lines=15> */
[----:B------:R-:W-:Y:S01]  /*10560*/  F2FP.BF16.F32.PACK_AB R5, R118, R5 ;  /* 0x000000057605723e */ /* 0x000fe200000010ff */
[----:B0-----:R-:W-:Y:S01]  /*10570*/  IMAD.SHL.U32 R32, R50, 0x4, RZ ;  /* 0x0000000432207824 */ /* 0x001fe200078e00ff */
        /* <DEDUP_REMOVED lines=27> */
[----:B------:R-:W-:Y:S01]  /*10730*/  F2FP.BF16.F32.PACK_AB R131, R128, R131 ;  /* 0x000000838083723e */ /* 0x000fe200000010ff */
[----:B------:R-:W-:Y:S01]  /*10740*/  USHF.R.S32.HI UR10, URZ, 0x1f, UR41 ;  /* 0x0000001f3f0a7899 */ /* 0x000fe20008011429 */
[----:B------:R-:W-:Y:S01]  /*10750*/  LOP3.LUT R32, R32, 0xc, RZ, 0xc0, !PT ;  /* 0x0000000c20207812 */ /* 0x000fe200078ec0ff */
[----:B------:R-:W-:Y:S01]  /*10760*/  ULDC.64 UR8, c[0x0][0xb90] ;  /* 0x0002e40000087ab9 */ /* 0x000fe20000000a00 */
[----:B------:R-:W-:Y:S02]  /*10770*/  BAR.SYNC.DEFER_BLOCKING 0x1, 0x100 ;  /* 0x0044000000007b1d */ /* 0x000fe40000010000 */
[----:B------:R-:W-:-:S05]  /*10780*/  IADD3 R32, P0, R32, UR6, RZ ;  /* 0x0000000620207c10 */ /* 0x000fca000ff1e0ff */
[----:B------:R-:W-:-:S05]  /*10790*/  IMAD.X R33, RZ, RZ, UR7, P0 ;  /* 0x00000007ff217e24 */ /* 0x000fca00080e06ff */
[----:B------:R0:W2:Y:S01]  /*107a0*/  LDG.E.CONSTANT R32, desc[UR48][R32.64] ;  /* 0x0000003020207981 */ /* 0x0000a2000c1e9900 */
[----:B------:R-:W-:Y:S01]  /*107b0*/  F2FP.BF16.F32.PACK_AB R48, R71, R34 ;  /* 0x000000224730723e */ /* 0x000fe200000010ff */
[----:B------:R-:W-:Y:S01]  /*107c0*/  UIMAD UR5, UR10, UR8, URZ ;  /* 0x000000080a0572a4 */ /* 0x000fe2000f8e023f */
[----:B------:R-:W-:Y:S01]  /*107d0*/  LOP3.LUT P0, R34, R50, 0x3, RZ, 0xc0, !PT ;  /* 0x0000000332227812 */ /* 0x000fe2000780c0ff */
[----:B------:R-:W-:Y:S01]  /*107e0*/  UIMAD.WIDE.U32 UR6, UR41, UR8, URZ ;  /* 0x00000008290672a5 */ /* 0x000fe2000f8e003f */
[----:B------:R-:W1:Y:S01]  /*107f0*/  S2R R50, SR_SWINHI ;  /* 0x0000000000327919 */ /* 0x000e620000002f00 */
[----:B------:R-:W-:Y:S01]  /*10800*/  F2FP.BF16.F32.PACK_AB R31, R78, R31 ;  /* 0x0000001f4e1f723e */ /* 0x000fe200000010ff */
[----:B------:R-:W-:Y:S01]  /*10810*/  UIMAD UR5, UR41, UR9, UR5 ;  /* 0x00000009290572a4 */ /* 0x000fe2000f8e0205 */
[----:B------:R-:W-:Y:S01]  /*10820*/  ISETP.EQ.OR P0, PT, R34, 0x3, !P0 ;  /* 0x000000032200780c */ /* 0x000fe20004702670 */
[----:B------:R-:W-:Y:S01]  /*10830*/  USHF.R.S32.HI UR12, URZ, 0x1f, UR44 ;  /* 0x0000001f3f0c7899 */ /* 0x000fe2000801142c */
[----:B0-----:R-:W-:Y:S01]  /*10840*/  F2FP.BF16.F32.PACK_AB R33, R70, R35 ;  /* 0x000000234621723e */ /* 0x001fe200000010ff */
[----:B------:R-:W-:Y:S01]  /*10850*/  ULDC.64 UR8, c[0x0][0xb98] ;  /* 0x0002e60000087ab9 */ /* 0x000fe20000000a00 */
[----:B------:R-:W-:Y:S01]  /*10860*/  SEL R109, R72, R57, P0 ;  /* 0x00000039486d7207 */ /* 0x000fe20000000000 */
[----:B------:R-:W-:Y:S01]  /*10870*/  UIADD3 UR7, UR7, UR5, URZ ;  /* 0x0000000507077290 */ /* 0x000fe2000fffe03f */
[----:B------:R-:W-:Y:S01]  /*10880*/  SEL R72, R57, R72, P0 ;  /* 0x0000004839487207 */ /* 0x000fe20000000000 */
[----:B------:R-:W-:Y:S01]  /*10890*/  UIMAD UR5, UR12, UR8, URZ ;  /* 0x000000080c0572a4 */ /* 0x000fe2000f8e023f */
[----:B------:R-:W-:Y:S01]  /*108a0*/  SEL R99, R25, R24, P0 ;  /* 0x0000001819637207 */ /* 0x000fe20000000000 */
[----:B------:R-:W-:Y:S01]  /*108b0*/  UIMAD.WIDE.U32 UR6, UR44, UR8, UR6 ;  /* 0x000000082c0672a5 */ /* 0x000fe2000f8e0006 */
[----:B------:R-:W-:Y:S01]  /*108c0*/  SEL R68, R24, R25, P0 ;  /* 0x0000001918447207 */ /* 0x000fe20000000000 */
[----:B------:R-:W-:Y:S01]  /*108d0*/  UIMAD UR5, UR44, UR9, UR5 ;  /* 0x000000092c0572a4 */ /* 0x000fe2000f8e0205 */
[----:B------:R-:W-:-:S02]  /*108e0*/  SEL R101, R15, R14, P0 ;  /* 0x0000000e0f657207 */ /* 0x000fc40000000000 */
[----:B------:R-:W-:Y:S01]  /*108f0*/  SEL R69, R14, R15, P0 ;  /* 0x0000000f0e457207 */ /* 0x000fe20000000000 */
[----:B------:R-:W-:Y:S01]  /*10900*/  ULDC.64 UR8, c[0x0][0xae8] ;  /* 0x0002ba0000087ab9 */ /* 0x000fe20000000a00 */
[----:B------:R-:W-:Y:S02]  /*10910*/  SEL R87, R122, R123, P0 ;  /* 0x0000007b7a577207 */ /* 0x000fe40000000000 */
[----:B------:R-:W-:Y:S02]  /*10920*/  SEL R62, R123, R122, P0 ;  /* 0x0000007a7b3e7207 */ /* 0x000fe40000000000 */
[----:B------:R-:W-:Y:S02]  /*10930*/  SEL R105, R7, R6, P0 ;  /* 0x0000000607697207 */ /* 0x000fe40000000000 */
[----:B------:R-:W-:Y:S01]  /*10940*/  SEL R71, R6, R7, P0 ;  /* 0x0000000706477207 */ /* 0x000fe20000000000 */
[----:B------:R-:W-:Y:S01]  /*10950*/  IMAD R7, R200, 0x40, R18 ;  /* 0x00000040c8077824 */ /* 0x000fe200078e0212 */
[----:B------:R-:W-:-:S02]  /*10960*/  SEL R129, R5, R4, P0 ;  /* 0x0000000405817207 */ /* 0x000fc40000000000 */
[----:B------:R-:W-:Y:S02]  /*10970*/  SEL R84, R4, R5, P0 ;  /* 0x0000000504547207 */ /* 0x000fe40000000000 */
[----:B------:R-:W-:Y:S02]  /*10980*/  SEL R103, R11, R10, P0 ;  /* 0x0000000a0b677207 */ /* 0x000fe40000000000 */
[----:B------:R-:W-:Y:S02]  /*10990*/  MOV R34, R3 ;  /* 0x0000000300227202 */ /* 0x000fe40000000f00 */
[----:B-1----:R-:W-:Y:S02]  /*109a0*/  MOV R35, R50 ;  /* 0x0000003200237202 */ /* 0x002fe40000000f00 */
[----:B------:R-:W-:Y:S02]  /*109b0*/  SEL R70, R10, R11, P0 ;  /* 0x0000000b0a467207 */ /* 0x000fe40000000000 */
[----:B------:R-:W-:Y:S01]  /*109c0*/  SEL R123, R21, R20, P0 ;  /* 0x00000014157b7207 */ /* 0x000fe20000000000 */
[----:B------:R-:W-:Y:S01]  /*109d0*/  IMAD.WIDE R56, R204, 0x2, R34 ;  /* 0x00000002cc387825 */ /* 0x000fe200078e0222 */
[----:B------:R-:W-:-:S02]  /*109e0*/  SEL R79, R20, R21, P0 ;  /* 0x00000015144f7207 */ /* 0x000fc40000000000 */
[----:B------:R-:W-:Y:S01]  /*109f0*/  SEL R85, R126, R127, P0 ;  /* 0x0000007f7e557207 */ /* 0x000fe20000000000 */
[----:B------:R-:W-:Y:S01]  /*10a00*/  IMAD.WIDE R34, R7, 0x2, R34 ;  /* 0x0000000207227825 */ /* 0x000fe200078e0222 */
[C---:B------:R-:W-:Y:S02]  /*10a10*/  IADD3 R61, P4, R56.reuse, 0x8060, RZ ;  /* 0x00008060383d7810 */ /* 0x040fe40007f9e0ff */
[C---:B------:R-:W-:Y:S02]  /*10a20*/  IADD3 R25, P3, R56.reuse, 0x8040, RZ ;  /* 0x0000804038197810 */ /* 0x040fe40007f7e0ff */
[----:B------:R-:W-:Y:S02]  /*10a30*/  LOP3.LUT R60, R61, 0x380, RZ, 0xc0, !PT ;  /* 0x000003803d3c7812 */ /* 0x000fe400078ec0ff */
[C---:B------:R-:W-:Y:S01]  /*10a40*/  IADD3 R15, P2, R56.reuse, 0x4060, RZ ;  /* 0x00004060380f7810 */ /* 0x040fe20007f5e0ff */
[----:B------:R-:W-:Y:S01]  /*10a50*/  IMAD.X R55, RZ, RZ, R57, P3 ;  /* 0x000000ffff377224 */ /* 0x000fe200018e0639 */
[----:B------:R-:W-:-:S02]  /*10a60*/  LOP3.LUT R5, R56, 0x380, RZ, 0xc0, !PT ;  /* 0x0000038038057812 */ /* 0x000fc400078ec0ff */
[----:B------:R-:W-:Y:S01]  /*10a70*/  LOP3.LUT R14, R25, 0x380, RZ, 0xc0, !PT ;  /* 0x00000380190e7812 */ /* 0x000fe200078ec0ff */
[----:B------:R-:W-:Y:S01]  /*10a80*/  IMAD.X R49, RZ, RZ, R57, P2 ;  /* 0x000000ffff317224 */ /* 0x000fe200010e0639 */
[----:B------:R-:W-:Y:S02]  /*10a90*/  SEL R59, R127, R126, P0 ;  /* 0x0000007e7f3b7207 */ /* 0x000fe40000000000 */
[----:B------:R-:W-:Y:S02]  /*10aa0*/  SHF.R.U64 R60, R60, 0x3, RZ ;  /* 0x000000033c3c7819 */ /* 0x000fe400000012ff */
[C---:B------:R-:W-:Y:S02]  /*10ab0*/  IADD3 R21, P6, R56.reuse, 0x8020, RZ ;  /* 0x0000802038157810 */ /* 0x040fe40007fde0ff */
[----:B------:R-:W-:Y:S02]  /*10ac0*/  IADD3 R10, P5, R56, 0x8000, RZ ;  /* 0x00008000380a7810 */ /* 0x000fe40007fbe0ff */
[----:B------:R-:W-:-:S02]  /*10ad0*/  SEL R127, R9, R8, P0 ;  /* 0x00000008097f7207 */ /* 0x000fc40000000000 */
[----:B------:R-:W-:Y:S01]  /*10ae0*/  SEL R82, R8, R9, P0 ;  /* 0x0000000908527207 */ /* 0x000fe20000000000 */
[----:B------:R-:W-:Y:S01]  /*10af0*/  IMAD.X R51, RZ, RZ, R57, P5 ;  /* 0x000000ffff337224 */ /* 0x000fe200028e0639 */
[----:B------:R-:W-:Y:S02]  /*10b00*/  IADD3 R9, P2, R56, 0x40, RZ ;  /* 0x0000004038097810 */ /* 0x000fe40007f5e0ff */
[----:B------:R-:W-:Y:S02]  /*10b10*/  SEL R107, R81, R80, P0 ;  /* 0x00000050516b7207 */ /* 0x000fe40000000000 */
[----:B------:R-:W-:Y:S02]  /*10b20*/  SHF.R.U64 R5, R5, 0x3, RZ ;  /* 0x0000000305057819 */ /* 0x000fe400000012ff */
[----:B------:R-:W-:Y:S02]  /*10b30*/  SHF.R.U64 R14, R14, 0x3, RZ ;  /* 0x000000030e0e7819 */ /* 0x000fe400000012ff */
[----:B------:R-:W-:-:S02]  /*10b40*/  SEL R89, R52, R53, P0 ;  /* 0x0000003534597207 */ /* 0x000fc40000000000 */
[----:B------:R-:W-:Y:S01]  /*10b50*/  SEL R63, R53, R52, P0 ;  /* 0x00000034353f7207 */ /* 0x000fe20000000000 */
[--C-:B------:R-:W-:Y:S01]  /*10b60*/  IMAD.X R53, RZ, RZ, R57.reuse, P6 ;  /* 0x000000ffff357224 */ /* 0x100fe200030e0639 */
[----:B------:R-:W-:Y:S02]  /*10b70*/  SEL R80, R80, R81, P0 ;  /* 0x0000005150507207 */ /* 0x000fe40000000000 */
[----:B------:R-:W-:Y:S01]  /*10b80*/  LOP3.LUT R60, R60, R61, RZ, 0x3c, !PT ;  /* 0x0000003d3c3c7212 */ /* 0x000fe200078e3cff */
[----:B------:R-:W-:Y:S01]  /*10b90*/  IMAD.X R61, RZ, RZ, R57, P4 ;  /* 0x000000ffff3d7224 */ /* 0x000fe200020e0639 */
[----:B------:R-:W-:Y:S02]  /*10ba0*/  SEL R125, R13, R12, P0 ;  /* 0x0000000c0d7d7207 */ /* 0x000fe40000000000 */
[----:B------:R-:W-:Y:S02]  /*10bb0*/  SEL R81, R12, R13, P0 ;  /* 0x0000000d0c517207 */ /* 0x000fe40000000000 */
[----:B------:R-:W-:-:S02]  /*10bc0*/  SEL R95, R37, R36, P0 ;  /* 0x00000024255f7207 */ /* 0x000fc40000000000 */
[----:B------:R-:W-:Y:S01]  /*10bd0*/  SEL R66, R36, R37, P0 ;  /* 0x0000002524427207 */ /* 0x000fe20000000000 */
[----:B------:R-:W-:Y:S01]  /*10be0*/  IMAD.X R37, RZ, RZ, R57, P2 ;  /* 0x000000ffff257224 */ /* 0x000fe200010e0639 */
[C---:B------:R-:W-:Y:S02]  /*10bf0*/  IADD3 R7, P1, R56.reuse, 0x20, RZ ;  /* 0x0000002038077810 */ /* 0x040fe40007f3e0ff */
[C---:B------:R-:W-:Y:S02]  /*10c00*/  IADD3 R13, P4, R56.reuse, 0x4040, RZ ;  /* 0x00004040380d7810 */ /* 0x040fe40007f9e0ff */
[C---:B------:R-:W-:Y:S02]  /*10c10*/  IADD3 R11, P3, R56.reuse, 0x4020, RZ ;  /* 0x00004020380b7810 */ /* 0x040fe40007f7e0ff */
[C---:B------:R-:W-:Y:S02]  /*10c20*/  IADD3 R8, P6, R56.reuse, 0x4000, RZ ;  /* 0x0000400038087810 */ /* 0x040fe40007fde0ff */
[----:B------:R-:W-:-:S02]  /*10c30*/  IADD3 R6, P5, R56, 0x60, RZ ;  /* 0x0000006038067810 */ /* 0x000fc40007fbe0ff */
[----:B------:R-:W-:Y:S02]  /*10c40*/  LOP3.LUT R56, R5, R56, RZ, 0x3c, !PT ;  /* 0x0000003805387212 */ /* 0x000fe400078e3cff */
[----:B------:R-:W-:Y:S02]  /*10c50*/  LOP3.LUT R54, R14, R25, RZ, 0x3c, !PT ;  /* 0x000000190e367212 */ /* 0x000fe400078e3cff */
[----:B------:R-:W-:Y:S02]  /*10c60*/  LOP3.LUT R5, R10, 0x380, RZ, 0xc0, !PT ;  /* 0x000003800a057812 */ /* 0x000fe400078ec0ff */
[----:B------:R-:W-:Y:S02]  /*10c70*/  IADD3 R25, P2, R34, 0x5000, RZ ;  /* 0x0000500022197810 */ /* 0x000fe40007f5e0ff */
[----:B------:R-:W-:Y:S02]  /*10c80*/  SHF.R.U64 R5, R5, 0x3, RZ ;  /* 0x0000000305057819 */ /* 0x000fe400000012ff */
[----:B------:R-:W-:-:S02]  /*10c90*/  LOP3.LUT R24, R25, 0x380, RZ, 0xc0, !PT ;  /* 0x0000038019187812 */ /* 0x000fc400078ec0ff */
[----:B------:R-:W-:Y:S02]  /*10ca0*/  LOP3.LUT R50, R5, R10, RZ, 0x3c, !PT ;  /* 0x0000000a05327212 */ /* 0x000fe400078e3cff */
[----:B------:R-:W-:Y:S02]  /*10cb0*/  SHF.R.U64 R24, R24, 0x3, RZ ;  /* 0x0000000318187819 */ /* 0x000fe400000012ff */
[----:B------:R-:W-:Y:S02]  /*10cc0*/  LOP3.LUT R10, R11, 0x380, RZ, 0xc0, !PT ;  /* 0x000003800b0a7812 */ /* 0x000fe400078ec0ff */
[----:B------:R-:W-:Y:S01]  /*10cd0*/  LOP3.LUT R24, R24, R25, RZ, 0x3c, !PT ;  /* 0x0000001918187212 */ /* 0x000fe200078e3cff */
[----:B------:R-:W-:Y:S01]  /*10ce0*/  IMAD.X R25, RZ, RZ, R35, P2 ;  /* 0x000000ffff197224 */ /* 0x000fe200010e0623 */
[----:B------:R-:W-:Y:S02]  /*10cf0*/  SEL R117, R33, R48, P0 ;  /* 0x0000003021757207 */ /* 0x000fe40000000000 */
[----:B------:R-:W-:-:S02]  /*10d00*/  SEL R76, R48, R33, P0 ;  /* 0x00000021304c7207 */ /* 0x000fc40000000000 */
[----:B------:R-:W-:Y:S02]  /*10d10*/  SHF.R.U64 R10, R10, 0x3, RZ ;  /* 0x000000030a0a7819 */ /* 0x000fe400000012ff */
[----:B------:R-:W-:Y:S02]  /*10d20*/  LOP3.LUT R4, R15, 0x380, RZ, 0xc0, !PT ;  /* 0x000003800f047812 */ /* 0x000fe400078ec0ff */
[----:B------:R-:W-:Y:S02]  /*10d30*/  IADD3 R33, P2, R34, 0xb000, RZ ;  /* 0x0000b00022217810 */ /* 0x000fe40007f5e0ff */
[----:B------:R-:W-:Y:S02]  /*10d40*/  SEL R113, R43, R42, P0 ;  /* 0x0000002a2b717207 */ /* 0x000fe40000000000 */
[----:B------:R-:W-:Y:S01]  /*10d50*/  SEL R74, R42, R43, P0 ;  /* 0x0000002b2a4a7207 */ /* 0x000fe20000000000 */
[----:B------:R-:W-:Y:S01]  /*10d60*/  IMAD.X R43, RZ, RZ, R57, P3 ;  /* 0x000000ffff2b7224 */ /* 0x000fe200018e0639 */
[----:B------:R-:W-:Y:S01]  /*10d70*/  LOP3.LUT R42, R10, R11, RZ, 0x3c, !PT ;  /* 0x0000000b0a2a7212 */ /* 0x000fe200078e3cff */
[----:B------:R-:W-:Y:S01]  /*10d80*/  IMAD.X R11, RZ, RZ, R35, P2 ;  /* 0x000000ffff0b7224 */ /* 0x000fe200010e0623 */
[----:B------:R-:W-:-:S02]  /*10d90*/  SHF.R.U64 R4, R4, 0x3, RZ ;  /* 0x0000000304047819 */ /* 0x000fc400000012ff */
[----:B------:R-:W-:Y:S02]  /*10da0*/  LOP3.LUT R10, R33, 0x380, RZ, 0xc0, !PT ;  /* 0x00000380210a7812 */ /* 0x000fe400078ec0ff */
[----:B------:R-:W-:Y:S02]  /*10db0*/  LOP3.LUT R5, R8, 0x380, RZ, 0xc0, !PT ;  /* 0x0000038008057812 */ /* 0x000fe400078ec0ff */
[----:B------:R-:W-:Y:S02]  /*10dc0*/  SEL R97, R29, R28, P0 ;  /* 0x0000001c1d617207 */ /* 0x000fe40000000000 */
[----:B------:R-:W-:Y:S02]  /*10dd0*/  SEL R67, R28, R29, P0 ;  /* 0x0000001d1c437207 */ /* 0x000fe40000000000 */
[----:B------:R-:W-:Y:S02]  /*10de0*/  LOP3.LUT R48, R4, R15, RZ, 0x3c, !PT ;  /* 0x0000000f04307212 */ /* 0x000fe400078e3cff */
[----:B------:R-:W-:-:S02]  /*10df0*/  SHF.R.U64 R10, R10, 0x3, RZ ;  /* 0x000000030a0a7819 */ /* 0x000fc400000012ff */
[----:B------:R-:W-:Y:S02]  /*10e00*/  LOP3.LUT R4, R7, 0x380, RZ, 0xc0, !PT ;  /* 0x0000038007047812 */ /* 0x000fe400078ec0ff */
[----:B------:R-:W-:Y:S02]  /*10e10*/  SHF.R.U64 R5, R5, 0x3, RZ ;  /* 0x0000000305057819 */ /* 0x000fe400000012ff */
[----:B------:R-:W-:Y:S02]  /*10e20*/  IADD3 R29, P3, R34, 0x2000, RZ ;  /* 0x00002000221d7810 */ /* 0x000fe40007f7e0ff */
[----:B------:R-:W-:Y:S02]  /*10e30*/  SEL R93, R41, R40, P0 ;  /* 0x00000028295d7207 */ /* 0x000fe40000000000 */
[----:B------:R-:W-:Y:S01]  /*10e40*/  SEL R65, R40, R41, P0 ;  /* 0x0000002928417207 */ /* 0x000fe20000000000 */
[----:B------:R-:W-:Y:S01]  /*10e50*/  IMAD.X R41, RZ, RZ, R57, P6 ;  /* 0x000000ffff297224 */ /* 0x000fe200030e0639 */
[----:B------:R-:W-:-:S02]  /*10e60*/  LOP3.LUT R10, R10, R33, RZ, 0x3c, !PT ;  /* 0x000000210a0a7212 */ /* 0x000fc400078e3cff */
[----:B------:R-:W-:Y:S01]  /*10e70*/  SHF.R.U64 R4, R4, 0x3, RZ ;  /* 0x0000000304047819 */ /* 0x000fe200000012ff */
[----:B------:R-:W0:Y:S01]  /*10e80*/  LDC R33, c[0x0][0xbe8] ;  /* 0x0002fa00ff217b82 */ /* 0x000e220000000800 */
[----:B------:R-:W-:Y:S02]  /*10e90*/  LOP3.LUT R40, R5, R8, RZ, 0x3c, !PT ;  /* 0x0000000805287212 */ /* 0x000fe400078e3cff */
[----:B------:R-:W-:Y:S02]  /*10ea0*/  LOP3.LUT R28, R29, 0x380, RZ, 0xc0, !PT ;  /* 0x000003801d1c7812 */ /* 0x000fe400078ec0ff */
[----:B------:R-:W-:Y:S02]  /*10eb0*/  LOP3.LUT R5, R6, 0x380, RZ, 0xc0, !PT ;  /* 0x0000038006057812 */ /* 0x000fe400078ec0ff */
[----:B------:R-:W-:Y:S02]  /*10ec0*/  SEL R111, R46, R47, P0 ;  /* 0x0000002f2e6f7207 */ /* 0x000fe40000000000 */
[----:B------:R-:W-:Y:S01]  /*10ed0*/  SEL R73, R47, R46, P0 ;  /* 0x0000002e2f497207 */ /* 0x000fe20000000000 */
[----:B------:R-:W-:Y:S01]  /*10ee0*/  IMAD.X R47, RZ, RZ, R57, P1 ;  /* 0x000000ffff2f7224 */ /* 0x000fe200008e0639 */
[----:B------:R-:W-:-:S02]  /*10ef0*/  LOP3.LUT R46, R4, R7, RZ, 0x3c, !PT ;  /* 0x00000007042e7212 */ /* 0x000fc400078e3cff */
[----:B------:R-:W-:Y:S02]  /*10f00*/  SHF.R.U64 R28, R28, 0x3, RZ ;  /* 0x000000031c1c7819 */ /* 0x000fe400000012ff */
[----:B------:R-:W-:Y:S02]  /*10f10*/  LOP3.LUT R4, R9, 0x380, RZ, 0xc0, !PT ;  /* 0x0000038009047812 */ /* 0x000fe400078ec0ff */
[----:B------:R-:W-:Y:S02]  /*10f20*/  SHF.R.U64 R5, R5, 0x3, RZ ;  /* 0x0000000305057819 */ /* 0x000fe400000012ff */
[----:B------:R-:W-:Y:S02]  /*10f30*/  SEL R115, R39, R38, P0 ;  /* 0x0000002627737207 */ /* 0x000fe40000000000 */
[----:B------:R-:W-:Y:S01]  /*10f40*/  SEL R75, R38, R39, P0 ;  /* 0x00000027264b7207 */ /* 0x000fe20000000000 */
[----:B------:R-:W-:Y:S01]  /*10f50*/  IMAD.X R39, RZ, RZ, R57, P5 ;  /* 0x000000ffff277224 */ /* 0x000fe200028e0639 */
[----:B------:R-:W-:Y:S01]  /*10f60*/  LOP3.LUT R28, R28, R29, RZ, 0x3c, !PT ;  /* 0x0000001d1c1c7212 */ /* 0x000fe200078e3cff */
[----:B------:R-:W-:Y:S01]  /*10f70*/  IMAD.X R29, RZ, RZ, R35, P3 ;  /* 0x000000ffff1d7224 */ /* 0x000fe200018e0623 */
[----:B------:R-:W-:-:S02]  /*10f80*/  SHF.R.U64 R4, R4, 0x3, RZ ;  /* 0x0000000304047819 */ /* 0x000fc400000012ff */
[----:B------:R-:W-:Y:S02]  /*10f90*/  LOP3.LUT R38, R5, R6, RZ, 0x3c, !PT ;  /* 0x0000000605267212 */ /* 0x000fe400078e3cff */
[----:B------:R-:W-:Y:S02]  /*10fa0*/  IADD3 R5, P3, R34, 0x8000, RZ ;  /* 0x0000800022057810 */ /* 0x000fe40007f7e0ff */
[----:B------:R-:W-:Y:S02]  /*10fb0*/  LOP3.LUT R36, R4, R9, RZ, 0x3c, !PT ;  /* 0x0000000904247212 */ /* 0x000fe400078e3cff */
[----:B------:R-:W-:Y:S02]  /*10fc0*/  LOP3.LUT R4, R5, 0x380, RZ, 0xc0, !PT ;  /* 0x0000038005047812 */ /* 0x000fe400078ec0ff */
[----:B------:R-:W-:Y:S02]  /*10fd0*/  SEL R83, R130, R131, P0 ;  /* 0x0000008382537207 */ /* 0x000fe40000000000 */
[----:B------:R-:W-:-:S02]  /*10fe0*/  SHF.R.U64 R4, R4, 0x3, RZ ;  /* 0x0000000304047819 */ /* 0x000fc400000012ff */
[----:B------:R-:W-:Y:S02]  /*10ff0*/  SEL R58, R131, R130, P0 ;  /* 0x00000082833a7207 */ /* 0x000fe40000000000 */
[----:B------:R-:W-:Y:S01]  /*11000*/  LOP3.LUT R4, R4, R5, RZ, 0x3c, !PT ;  /* 0x0000000504047212 */ /* 0x000fe200078e3cff */
[----:B------:R-:W-:Y:S01]  /*11010*/  IMAD.X R5, RZ, RZ, R35, P3 ;  /* 0x000000ffff057224 */ /* 0x000fe200018e0623 */
[----:B0-----:R-:W-:Y:S02]  /*11020*/  ISETP.NE.AND P3, PT, R33, 0x1, PT ;  /* 0x000000012100780c */ /* 0x001fe40003f65270 */
[----:B------:R-:W-:Y:S02]  /*11030*/  MOV R102, R40 ;  /* 0x0000002800667202 */ /* 0x000fe40000000f00 */
[----:B------:R-:W-:Y:S02]  /*11040*/  MOV R100, R42 ;  /* 0x0000002a00647202 */ /* 0x000fe40000000f00 */
[----:B------:R-:W-:Y:S01]  /*11050*/  MOV R90, R48 ;  /* 0x00000030005a7202 */ /* 0x000fe20000000f00 */
[----:B------:R-:W-:Y:S01]  /*11060*/  VIADD R49, R17, UR43 ;  /* 0x0000002b11317c36 */ /* 0x000fe20008000000 */
[----:B------:R-:W-:-:S02]  /*11070*/  MOV R88, R50 ;  /* 0x0000003200587202 */ /* 0x000fc40000000f00 */
[----:B------:R-:W-:Y:S02]  /*11080*/  LOP3.LUT R12, R21, 0x380, RZ, 0xc0, !PT ;  /* 0x00000380150c7812 */ /* 0x000fe400078ec0ff */
[----:B------:R-:W-:Y:S01]  /*11090*/  F2FP.BF16.F32.PACK_AB R27, R86, R27 ;  /* 0x0000001b561b723e */ /* 0x000fe200000010ff */
[----:B------:R-:W0:Y:S01]  /*110a0*/  @P3 LDC R40, c[0x0][0xbec] ;  /* 0x0002fb00ff283b82 */ /* 0x000e220000000800 */
[----:B------:R-:W-:Y:S02]  /*110b0*/  SHF.R.U64 R12, R12, 0x3, RZ ;  /* 0x000000030c0c7819 */ /* 0x000fe400000012ff */
[----:B------:R-:W-:Y:S02]  /*110c0*/  SEL R91, R45, R44, P0 ;  /* 0x0000002c2d5b7207 */ /* 0x000fe40000000000 */
[----:B------:R-:W-:Y:S02]  /*110d0*/  LOP3.LUT R52, R12, R21, RZ, 0x3c, !PT ;  /* 0x000000150c347212 */ /* 0x000fe400078e3cff */
[----:B------:R-:W-:Y:S01]  /*110e0*/  SEL R64, R44, R45, P0 ;  /* 0x0000002d2c407207 */ /* 0x000fe20000000000 */
[----:B------:R-:W1:Y:S01]  /*110f0*/  @P3 LDC R43, c[0x0][0xbf0] ;  /* 0x0002fc00ff2b3b82 */ /* 0x000e620000000800 */
[----:B------:R-:W-:Y:S01]  /*11100*/  LOP3.LUT R12, R13, 0x380, RZ, 0xc0, !PT ;  /* 0x000003800d0c7812 */ /* 0x000fe200078ec0ff */
[----:B------:R-:W-:Y:S01]  /*11110*/  IMAD.X R45, RZ, RZ, R57, P4 ;  /* 0x000000ffff2d7224 */ /* 0x000fe200020e0639 */
[----:B------:R-:W-:-:S02]  /*11120*/  SEL R119, R31, R30, P0 ;  /* 0x0000001e1f777207 */ /* 0x000fc40000000000 */
[----:B------:R-:W-:Y:S02]  /*11130*/  SEL R121, R27, R26, P0 ;  /* 0x0000001a1b797207 */ /* 0x000fe40000000000 */
[----:B------:R-:W-:Y:S02]  /*11140*/  SHF.R.U64 R12, R12, 0x3, RZ ;  /* 0x000000030c0c7819 */ /* 0x000fe400000012ff */
[----:B------:R-:W-:Y:S02]  /*11150*/  SEL R78, R26, R27, P0 ;  /* 0x0000001b1a4e7207 */ /* 0x000fe40000000000 */
[----:B------:R-:W-:Y:S02]  /*11160*/  MOV R104, R38 ;  /* 0x0000002600687202 */ /* 0x000fe40000000f00 */
[----:B------:R-:W-:Y:S02]  /*11170*/  MOV R106, R36 ;  /* 0x00000024006a7202 */ /* 0x000fe40000000f00 */
[----:B------:R-:W-:Y:S01]  /*11180*/  SEL R77, R30, R31, P0 ;  /* 0x0000001f1e4d7207 */ /* 0x000fe20000000000 */
[----:B0-----:R-:W-:Y:S01]  /*11190*/  @P3 IMAD.HI.U32 R40, R49, R40, RZ ;  /* 0x0000002831283227 */ /* 0x001fe200078e00ff */
[----:B------:R-:W-:-:S02]  /*111a0*/  IADD3 R15, P1, R34, 0x6000, RZ ;  /* 0x00006000220f7810 */ /* 0x000fc40007f3e0ff */
[----:B------:R-:W-:Y:S02]  /*111b0*/  MOV R108, R56 ;  /* 0x00000038006c7202 */ /* 0x000fe40000000f00 */
[----:B------:R-:W-:Y:S01]  /*111c0*/  MOV R86, R52 ;  /* 0x0000003400567202 */ /* 0x000fe20000000f00 */
[----:B------:R-:W-:Y:S01]  /*111d0*/  IMAD.MOV.U32 R53, RZ, RZ, R49 ;  /* 0x000000ffff357224 */ /* 0x000fe200078e0031 */
[----:B------:R-:W-:Y:S02]  /*111e0*/  LOP3.LUT R44, R12, R13, RZ, 0x3c, !PT ;  /* 0x0000000d0c2c7212 */ /* 0x000fe400078e3cff */
[----:B------:R-:W-:Y:S02]  /*111f0*/  IADD3 R31, P4, R34, 0x1000, RZ ;  /* 0x00001000221f7810 */ /* 0x000fe40007f9e0ff */
[----:B-1----:R-:W-:Y:S02]  /*11200*/  @P3 SHF.R.U32.HI R53, RZ, R43, R40 ;  /* 0x0000002bff353219 */ /* 0x002fe40000011628 */
[----:B------:R-:W-:-:S02]  /*11210*/  MOV R60, R60 ;  /* 0x0000003c003c7202 */ /* 0x000fc40000000f00 */
[----:B------:R-:W-:Y:S02]  /*11220*/  LOP3.LUT R14, R15, 0x380, RZ, 0xc0, !PT ;  /* 0x000003800f0e7812 */ /* 0x000fe400078ec0ff */
[----:B------:R-:W-:Y:S02]  /*11230*/  MOV R61, R54 ;  /* 0x00000036003d7202 */ /* 0x000fe40000000f00 */
[----:B------:R-:W-:Y:S02]  /*11240*/  LOP3.LUT R30, R31, 0x380, RZ, 0xc0, !PT ;  /* 0x000003801f1e7812 */ /* 0x000fe400078ec0ff */
[----:B------:R-:W-:Y:S02]  /*11250*/  MOV R51, R46 ;  /* 0x0000002e00337202 */ /* 0x000fe40000000f00 */
[----:B------:R-:W-:Y:S02]  /*11260*/  MOV R57, R44 ;  /* 0x0000002c00397202 */ /* 0x000fe40000000f00 */
[----:B------:R-:W-:-:S02]  /*11270*/  SHF.R.U64 R14, R14, 0x3, RZ ;  /* 0x000000030e0e7819 */ /* 0x000fc400000012ff */
[----:B------:R-:W-:Y:S02]  /*11280*/  SHF.R.U64 R30, R30, 0x3, RZ ;  /* 0x000000031e1e7819 */ /* 0x000fe400000012ff */
[----:B------:R-:W-:Y:S01]  /*11290*/  LOP3.LUT R14, R14, R15, RZ, 0x3c, !PT ;  /* 0x0000000f0e0e7212 */ /* 0x000fe200078e3cff */
[--C-:B------:R-:W-:Y:S01]  /*112a0*/  IMAD.X R15, RZ, RZ, R35.reuse, P1 ;  /* 0x000000ffff0f7224 */ /* 0x100fe200008e0623 */
[----:B------:R-:W-:Y:S01]  /*112b0*/  LOP3.LUT R30, R30, R31, RZ, 0x3c, !PT ;  /* 0x0000001f1e1e7212 */ /* 0x000fe200078e3cff */
[----:B------:R-:W-:Y:S01]  /*112c0*/  IMAD.X R31, RZ, RZ, R35, P4 ;  /* 0x000000ffff1f7224 */ /* 0x000fe200020e0623 */
[C---:B------:R-:W-:Y:S02]  /*112d0*/  IADD3 R13, P4, R34.reuse, 0x7000, RZ ;  /* 0x00007000220d7810 */ /* 0x040fe40007f9e0ff */
[----:B------:R-:W-:Y:S02]  /*112e0*/  IADD3 R27, P6, R34, 0x3000, RZ ;  /* 0x00003000221b7810 */ /* 0x000fe40007fde0ff */
[----:B------:R-:W-:-:S02]  /*112f0*/  LOP3.LUT R12, R13, 0x380, RZ, 0xc0, !PT ;  /* 0x000003800d0c7812 */ /* 0x000fc400078ec0ff */
[----:B------:R-:W-:Y:S02]  /*11300*/  LOP3.LUT R26, R27, 0x380, RZ, 0xc0, !PT ;  /* 0x000003801b1a7812 */ /* 0x000fe400078ec0ff */
[----:B------:R-:W-:Y:S02]  /*11310*/  SHF.R.U64 R12, R12, 0x3, RZ ;  /* 0x000000030c0c7819 */ /* 0x000fe400000012ff */
[----:B------:R-:W-:Y:S02]  /*11320*/  SHF.R.U64 R26, R26, 0x3, RZ ;  /* 0x000000031a1a7819 */ /* 0x000fe400000012ff */
[----:B------:R-:W-:Y:S01]  /*11330*/  LOP3.LUT R12, R12, R13, RZ, 0x3c, !PT ;  /* 0x0000000d0c0c7212 */ /* 0x000fe200078e3cff */
[--C-:B------:R-:W-:Y:S01]  /*11340*/  IMAD.X R13, RZ, RZ, R35.reuse, P4 ;  /* 0x000000ffff0d7224 */ /* 0x100fe200020e0623 */
[----:B------:R-:W-:Y:S01]  /*11350*/  LOP3.LUT R26, R26, R27, RZ, 0x3c, !PT ;  /* 0x0000001b1a1a7212 */ /* 0x000fe200078e3cff */
[----:B------:R-:W-:Y:S01]  /*11360*/  IMAD.X R27, RZ, RZ, R35, P6 ;  /* 0x000000ffff1b7224 */ /* 0x000fe200030e0623 */
[----:B------:R-:W-:-:S02]  /*11370*/  IADD3 R7, P6, R34, 0x9000, RZ ;  /* 0x0000900022077810 */ /* 0x000fc40007fde0ff */
[----:B--2---:R-:W-:Y:S01]  /*11380*/  LOP3.LUT R41, R32, 0x2, RZ, 0x3c, !PT ;  /* 0x0000000220297812 */ /* 0x004fe200078e3cff */
[----:B------:R-:W-:Y:S01]  /*11390*/  SHFL.IDX PT, R83, R83, R32, 0x1c1f ;  /* 0x001c1f2053537589 */ /* 0x000fe200000e0000 */
[----:B------:R-:W-:Y:S02]  /*113a0*/  LOP3.LUT R6, R7, 0x380, RZ, 0xc0, !PT ;  /* 0x0000038007067812 */ /* 0x000fe400078ec0ff */
[----:B------:R-:W-:Y:S01]  /*113b0*/  IADD3 R21, P5, R34, 0x4000, RZ ;  /* 0x0000400022157810 */ /* 0x000fe20007fbe0ff */
[----:B------:R-:W-:Y:S01]  /*113c0*/  SHFL.IDX PT, R107, R107, R32, 0x1c1f ;  /* 0x001c1f206b6b7589 */ /* 0x000fe200000e0000 */
[----:B------:R-:W-:Y:S02]  /*113d0*/  SHF.R.U64 R6, R6, 0x3, RZ ;  /* 0x0000000306067819 */ /* 0x000fe400000012ff */
[----:B------:R-:W-:Y:S01]  /*113e0*/  LOP3.LUT R20, R21, 0x380, RZ, 0xc0, !PT ;  /* 0x0000038015147812 */ /* 0x000fe200078ec0ff */
[----:B------:R-:W0:Y:S01]  /*113f0*/  SHFL.IDX PT, R58, R58, R41, 0x1c1f ;  /* 0x001c1f293a3a7589 */ /* 0x000e2200000e0000 */
[----:B------:R-:W-:-:S02]  /*11400*/  LOP3.LUT R6, R6, R7, RZ, 0x3c, !PT ;  /* 0x0000000706067212 */ /* 0x000fc400078e3cff */
[----:B------:R-:W-:Y:S01]  /*11410*/  LOP3.LUT R7, R34, 0x380, RZ, 0xc0, !PT ;  /* 0x0000038022077812 */ /* 0x000fe200078ec0ff */
[----:B------:R-:W1:Y:S01]  /*11420*/  SHFL.IDX PT, R80, R80, R41, 0x1c1f ;  /* 0x001c1f2950507589 */ /* 0x000e6200000e0000 */
[----:B------:R-:W-:Y:S02]  /*11430*/  SHF.R.U64 R20, R20, 0x3, RZ ;  /* 0x0000000314147819 */ /* 0x000fe400000012ff */
[----:B------:R-:W-:Y:S01]  /*11440*/  SHF.R.U64 R7, R7, 0x3, RZ ;  /* 0x0000000307077819 */ /* 0x000fe200000012ff */
[----:B------:R-:W-:Y:S01]  /*11450*/  SHFL.IDX PT, R85, R85, R32, 0x1c1f ;  /* 0x001c1f2055557589 */ /* 0x000fe200000e0000 */
[----:B------:R-:W-:Y:S01]  /*11460*/  LOP3.LUT R20, R20, R21, RZ, 0x3c, !PT ;  /* 0x0000001514147212 */ /* 0x000fe200078e3cff */
[--C-:B------:R-:W-:Y:S01]  /*11470*/  IMAD.X R21, RZ, RZ, R35.reuse, P5 ;  /* 0x000000ffff157224 */ /* 0x100fe200028e0623 */
[----:B------:R-:W-:Y:S01]  /*11480*/  IADD3 R9, P5, R34, 0xa000, RZ ;  /* 0x0000a00022097810 */ /* 0x000fe20007fbe0ff */
[----:B------:R-:W2:Y:S01]  /*11490*/  SHFL.IDX PT, R42, R59, R41, 0x1c1f ;  /* 0x001c1f293b2a7589 */ /* 0x000ea200000e0000 */
[----:B------:R-:W-:Y:S01]  /*114a0*/  LOP3.LUT R34, R7, R34, RZ, 0x3c, !PT ;  /* 0x0000002207227212 */ /* 0x000fe200078e3cff */
[--C-:B------:R-:W-:Y:S01]  /*114b0*/  IMAD.X R7, RZ, RZ, R35.reuse, P6 ;  /* 0x000000ffff077224 */ /* 0x100fe200030e0623 */
[----:B------:R-:W-:Y:S01]  /*114c0*/  LOP3.LUT R8, R9, 0x380, RZ, 0xc0, !PT ;  /* 0x0000038009087812 */ /* 0x000fe200078ec0ff */
[----:B------:R-:W-:Y:S03]  /*114d0*/  SHFL.IDX PT, R89, R89, R32, 0x1c1f ;  /* 0x001c1f2059597589 */ /* 0x000fe600000e0000 */
[----:B------:R-:W-:Y:S01]  /*114e0*/  SHF.R.U64 R8, R8, 0x3, RZ ;  /* 0x0000000308087819 */ /* 0x000fe200000012ff */
[----:B------:R-:W-:Y:S03]  /*114f0*/  SHFL.IDX PT, R109, R109, R32, 0x1c1f ;  /* 0x001c1f206d6d7589 */ /* 0x000fe600000e0000 */
[----:B------:R-:W-:Y:S01]  /*11500*/  LOP3.LUT R8, R8, R9, RZ, 0x3c, !PT ;  /* 0x0000000908087212 */ /* 0x000fe200078e3cff */
[----:B------:R-:W-:Y:S01]  /*11510*/  SHFL.IDX PT, R48, R63, R41, 0x1c1f ;  /* 0x001c1f293f307589 */ /* 0x000fe200000e0000 */
[----:B0-----:R-:W-:Y:S01]  /*11520*/  SEL R36, R83, R58, P0 ;  /* 0x0000003a53247207 */ /* 0x001fe20000000000 */
[----:B------:R-:W-:Y:S01]  /*11530*/  IMAD.X R9, RZ, RZ, R35, P5 ;  /* 0x000000ffff097224 */ /* 0x000fe200028e0623 */
[----:B------:R-:W-:Y:S01]  /*11540*/  SEL R38, R58, R83, P0 ;  /* 0x000000533a267207 */ /* 0x000fe20000000000 */
[----:B------:R-:W0:Y:S01]  /*11550*/  SHFL.IDX PT, R72, R72, R41, 0x1c1f ;  /* 0x001c1f2948487589 */ /* 0x000e2200000e0000 */
[----:B-1----:R-:W-:-:S02]  /*11560*/  SEL R37, R107, R80, P0 ;  /* 0x000000506b257207 */ /* 0x002fc40000000000 */
[----:B------:R-:W-:Y:S01]  /*11570*/  SEL R39, R80, R107, P0 ;  /* 0x0000006b50277207 */ /* 0x000fe20000000000 */
[----:B------:R-:W-:Y:S04]  /*11580*/  SHFL.IDX PT, R87, R87, R32, 0x1c1f ;  /* 0x001c1f2057577589 */ /* 0x000fe800000e0000 */
[----:B------:R-:W-:Y:S01]  /*11590*/  SHFL.IDX PT, R111, R111, R32, 0x1c1f ;  /* 0x001c1f206f6f7589 */ /* 0x000fe200000e0000 */
[----:B--2---:R-:W-:Y:S02]  /*115a0*/  SEL R40, R85, R42, P0 ;  /* 0x0000002a55287207 */ /* 0x004fe40000000000 */
[----:B------:R-:W-:Y:S01]  /*115b0*/  SEL R42, R42, R85, P0 ;  /* 0x000000552a2a7207 */ /* 0x000fe20000000000 */
[----:B------:R-:W1:Y:S04]  /*115c0*/  SHFL.IDX PT, R62, R62, R41, 0x1c1f ;  /* 0x001c1f293e3e7589 */ /* 0x000e6800000e0000 */
[----:B------:R-:W2:Y:S04]  /*115d0*/  SHFL.IDX PT, R50, R73, R41, 0x1c1f ;  /* 0x001c1f2949327589 */ /* 0x000ea800000e0000 */
[----:B------:R-:W-:Y:S04]  /*115e0*/  SHFL.IDX PT, R113, R113, R32, 0x1c1f ;  /* 0x001c1f2071717589 */ /* 0x000fe800000e0000 */
[----:B------:R-:W-:Y:S01]  /*115f0*/  SHFL.IDX PT, R74, R74, R41, 0x1c1f ;  /* 0x001c1f294a4a7589 */ /* 0x000fe200000e0000 */
[----:B0-----:R-:W-:-:S03]  /*11600*/  SEL R43, R72, R109, P0 ;  /* 0x0000006d482b7207 */ /* 0x001fc60000000000 */
[----:B------:R-:W-:Y:S04]  /*11610*/  SHFL.IDX PT, R91, R91, R32, 0x1c1f ;  /* 0x001c1f205b5b7589 */ /* 0x000fe800000e0000 */
[----:B------:R-:W-:Y:S04]  /*11620*/  SHFL.IDX PT, R115, R115, R32, 0x1c1f ;  /* 0x001c1f2073737589 */ /* 0x000fe800000e0000 */
[----:B------:R-:W0:Y:S01]  /*11630*/  SHFL.IDX PT, R64, R64, R41, 0x1c1f ;  /* 0x001c1f2940407589 */ /* 0x000e2200000e0000 */
[----:B-1----:R-:W-:Y:S02]  /*11640*/  SEL R44, R87, R62, P0 ;  /* 0x0000003e572c7207 */ /* 0x002fe40000000000 */
[----:B------:R-:W-:Y:S01]  /*11650*/  SEL R46, R62, R87, P0 ;  /* 0x000000573e2e7207 */ /* 0x000fe20000000000 */
[----:B------:R-:W-:Y:S01]  /*11660*/  SHFL.IDX PT, R92, R75, R41, 0x1c1f ;  /* 0x001c1f294b5c7589 */ /* 0x000fe200000e0000 */
[----:B--2---:R-:W-:-:S02]  /*11670*/  SEL R45, R111, R50, P0 ;  /* 0x000000326f2d7207 */ /* 0x004fc40000000000 */
[----:B------:R-:W-:Y:S01]  /*11680*/  SEL R47, R50, R111, P0 ;  /* 0x0000006f322f7207 */ /* 0x000fe20000000000 */
[----:B------:R-:W-:Y:S04]  /*11690*/  SHFL.IDX PT, R93, R93, R32, 0x1c1f ;  /* 0x001c1f205d5d7589 */ /* 0x000fe800000e0000 */
[----:B------:R-:W-:Y:S04]  /*116a0*/  SHFL.IDX PT, R95, R95, R32, 0x1c1f ;  /* 0x001c1f205f5f7589 */ /* 0x000fe800000e0000 */
[----:B------:R-:W-:Y:S04]  /*116b0*/  SHFL.IDX PT, R97, R97, R32, 0x1c1f ;  /* 0x001c1f2061617589 */ /* 0x000fe800000e0000 */
[----:B------:R-:W-:Y:S04]  /*116c0*/  SHFL.IDX PT, R99, R99, R32, 0x1c1f ;  /* 0x001c1f2063637589 */ /* 0x000fe800000e0000 */
[----:B------:R-:W-:Y:S01]  /*116d0*/  SHFL.IDX PT, R101, R101, R32, 0x1c1f ;  /* 0x001c1f2065657589 */ /* 0x000fe200000e0000 */
[----:B0-----:R-:W-:-:S03]  /*116e0*/  SEL R50, R64, R91, P0 ;  /* 0x0000005b40327207 */ /* 0x001fc60000000000 */
        /* <DEDUP_REMOVED lines=20> */
[----:B------:R-:W0:Y:S04]  /*11830*/  SHFL.IDX PT, R98, R81, R41, 0x1c1f ;  /* 0x001c1f2951627589 */ /* 0x000e2800000e0000 */
[----:B------:R-:W1:Y:S04]  /*11840*/  SHFL.IDX PT, R82, R82, R41, 0x1c1f ;  /* 0x001c1f2952527589 */ /* 0x000e6800000e0000 */
[----:B------:R2:W3:Y:S04]  /*11850*/  SHFL.IDX PT, R84, R84, R41, 0x1c1f ;  /* 0x001c1f2954547589 */ /* 0x0004e800000e0000 */
[----:B------:R4:W-:Y:S01]  /*11860*/  STSM.16.M88.4 [R108], R36 ;  /* 0x000000246c007844 */ /* 0x0009e20000000200 */
[----:B--2---:R-:W-:-:S05]  /*11870*/  SEL R41, R109, R72, P0 ;  /* 0x000000486d297207 */ /* 0x004fca0000000000 */
[----:B------:R2:W-:Y:S01]  /*11880*/  STSM.16.M88.4 [R51], R40 ;  /* 0x0000002833007844 */ /* 0x0005e20000000200 */
[----:B0-----:R-:W-:Y:S02]  /*11890*/  SEL R65, R125, R98, P0 ;  /* 0x000000627d417207 */ /* 0x001fe40000000000 */
[----:B------:R-:W-:Y:S01]  /*118a0*/  SEL R67, R98, R125, P0 ;  /* 0x0000007d62437207 */ /* 0x000fe20000000000 */
[----:B------:R0:W-:Y:S01]  /*118b0*/  STSM.16.M88.4 [R106], R44 ;  /* 0x0000002c6a007844 */ /* 0x0001e20000000200 */
[----:B----4-:R-:W-:Y:S02]  /*118c0*/  SEL R36, R89, R48, P0 ;  /* 0x0000003059247207 */ /* 0x010fe40000000000 */
[----:B------:R-:W-:Y:S01]  /*118d0*/  SEL R38, R48, R89, P0 ;  /* 0x0000005930267207 */ /* 0x000fe20000000000 */
[----:B------:R-:W-:Y:S01]  /*118e0*/  IMAD.MOV R48, RZ, RZ, -R53 ;  /* 0x000000ffff307224 */ /* 0x000fe200078e0a35 */
[----:B------:R-:W-:Y:S02]  /*118f0*/  SEL R37, R113, R74, P0 ;  /* 0x0000004a71257207 */ /* 0x000fe40000000000 */
[----:B------:R-:W-:Y:S01]  /*11900*/  SEL R39, R74, R113, P0 ;  /* 0x000000714a277207 */ /* 0x000fe20000000000 */
[----:B------:R-:W-:Y:S01]  /*11910*/  IMAD R55, R33, R48, R49 ;  /* 0x0000003021377224 */ /* 0x000fe200078e0231 */
[----:B------:R-:W-:-:S02]  /*11920*/  SEL R48, R91, R64, P0 ;  /* 0x000000405b307207 */ /* 0x000fc40000000000 */
[----:B------:R-:W-:Y:S01]  /*11930*/  SEL R49, R115, R92, P0 ;  /* 0x0000005c73317207 */ /* 0x000fe20000000000 */
[----:B------:R4:W-:Y:S01]  /*11940*/  STSM.16.M88.4 [R104], R36 ;  /* 0x0000002468007844 */ /* 0x0009e20000000200 */
[----:B--2---:R-:W-:Y:S02]  /*11950*/  SEL R51, R92, R115, P0 ;  /* 0x000000735c337207 */ /* 0x004fe40000000000 */
[----:B------:R-:W-:Y:S01]  /*11960*/  SEL R40, R93, R52, P0 ;  /* 0x000000345d287207 */ /* 0x000fe20000000000 */
[----:B0-----:R-:W-:Y:S01]  /*11970*/  IMAD.U32 R44, RZ, RZ, UR5 ;  /* 0x00000005ff2c7e24 */ /* 0x001fe2000f8e00ff */
[----:B------:R-:W-:Y:S01]  /*11980*/  SEL R42, R52, R93, P0 ;  /* 0x0000005d342a7207 */ /* 0x000fe20000000000 */
[----:B------:R-:W-:Y:S01]  /*11990*/  STSM.16.M88.4 [R102], R48 ;  /* 0x0000003066007844 */ /* 0x000fe20000000200 */
[----:B------:R-:W-:Y:S01]  /*119a0*/  SEL R41, R117, R76, P0 ;  /* 0x0000004c75297207 */ /* 0x000fe20000000000 */
[----:B------:R-:W-:Y:S01]  /*119b0*/  VIADD R52, R203, UR43 ;  /* 0x0000002bcb347c36 */ /* 0x000fe20008000000 */
[----:B------:R-:W-:Y:S01]  /*119c0*/  SEL R43, R76, R117, P0 ;  /* 0x000000754c2b7207 */ /* 0x000fe20000000000 */
[----:B------:R-:W-:Y:S01]  /*119d0*/  ULDC UR5, c[0x0][0xa88] ;  /* 0x0002a20000057ab9 */ /* 0x000fe20000000800 */
[----:B------:R-:W-:Y:S01]  /*119e0*/  SEL R46, R66, R95, P0 ;  /* 0x0000005f422e7207 */ /* 0x000fe20000000000 */
[----:B------:R-:W-:Y:S01]  /*119f0*/  IMAD R85, R33, UR5, RZ ;  /* 0x0000000521557c24 */ /* 0x000fe2000f8e02ff */
[----:B------:R-:W-:Y:S01]  /*11a00*/  SEL R45, R119, R94, P0 ;  /* 0x0000005e772d7207 */ /* 0x000fe20000000000 */
[----:B------:R0:W-:Y:S01]  /*11a10*/  STSM.16.M88.4 [R100], R40 ;  /* 0x0000002864007844 */ /* 0x0001e20000000200 */
[----:B------:R-:W-:-:S02]  /*11a20*/  SEL R47, R94, R119, P0 ;  /* 0x000000775e2f7207 */ /* 0x000fc40000000000 */
[----:B----4-:R-:W-:Y:S02]  /*11a30*/  SHF.R.S32.HI R37, RZ, 0x1f, R53 ;  /* 0x0000001fff257819 */ /* 0x010fe40000011435 */
[----:B------:R-:W-:Y:S02]  /*11a40*/  IADD3 R36, P1, R53, UR6, RZ ;  /* 0x0000000635247c10 */ /* 0x000fe4000ff3e0ff */
[----:B------:R-:W-:Y:S02]  /*11a50*/  SHF.R.S32.HI R38, RZ, 0x1f, R55 ;  /* 0x0000001fff267819 */ /* 0x000fe40000011437 */
[----:B------:R-:W-:Y:S01]  /*11a60*/  IADD3.X R37, R37, UR7, R44, P1, !PT ;  /* 0x0000000725257c10 */ /* 0x000fe20008ffe42c */
[----:B------:R-:W-:Y:S01]  /*11a70*/  ULDC.64 UR6, c[0x0][0xb88] ;  /* 0x0002e20000067ab9 */ /* 0x000fe20000000a00 */
[----:B------:R-:W-:Y:S01]  /*11a80*/  SEL R44, R95, R66, P0 ;  /* 0x000000425f2c7207 */ /* 0x000fe20000000000 */
[----:B------:R-:W-:Y:S01]  /*11a90*/  IMAD R38, R38, UR6, RZ ;  /* 0x0000000626267c24 */ /* 0x000fe2000f8e02ff */
[----:B------:R-:W-:Y:S01]  /*11aa0*/  LOP3.LUT P1, RZ, R201, 0x3, RZ, 0xc0, !PT ;  /* 0x00000003c9ff7812 */ /* 0x000fe2000782c0ff */
[----:B------:R-:W-:Y:S01]  /*11ab0*/  IMAD.WIDE.U32 R36, R55, UR6, R36 ;  /* 0x0000000637247c25 */ /* 0x000fe2000f8e0024 */
[----:B------:R-:W-:Y:S01]  /*11ac0*/  SEL R64, R101, R54, P0 ;  /* 0x0000003665407207 */ /* 0x000fe20000000000 */
[----:B------:R2:W-:Y:S01]  /*11ad0*/  STSM.16.M88.4 [R57], R44 ;  /* 0x0000002c39007844 */ /* 0x0005e20000000200 */
[----:B0-----:R-:W-:Y:S01]  /*11ae0*/  SEL R40, R97, R32, P0 ;  /* 0x0000002061287207 */ /* 0x001fe20000000000 */
[----:B------:R-:W-:Y:S01]  /*11af0*/  IMAD R55, R55, UR7, R38 ;  /* 0x0000000737377c24 */ /* 0x000fe2000f8e0226 */
[----:B------:R-:W-:Y:S01]  /*11b00*/  ULDC.64 UR6, c[0x0][0xb50] ;  /* 0x0002d40000067ab9 */ /* 0x000fe20000000a00 */
[----:B------:R-:W-:Y:S01]  /*11b10*/  VIADD R38, R52, 0x8 ;  /* 0x0000000834267836 */ /* 0x000fe20000000000 */
[----:B------:R-:W-:Y:S01]  /*11b20*/  LEA R48, P4, R36, UR6, 0x2 ;  /* 0x0000000624307c11 */ /* 0x000fe2000f8810ff */
[----:B------:R-:W-:Y:S01]  /*11b30*/  IMAD.IADD R37, R37, 0x1, R55 ;  /* 0x0000000125257824 */ /* 0x000fe200078e0237 */
[----:B------:R-:W-:-:S02]  /*11b40*/  SEL R42, R32, R97, P0 ;  /* 0x00000061202a7207 */ /* 0x000fc40000000000 */
[----:B------:R-:W-:Y:S01]  /*11b50*/  SEL R41, R121, R78, P0 ;  /* 0x0000004e79297207 */ /* 0x000fe20000000000 */
[----:B------:R-:W-:Y:S01]  /*11b60*/  SHFL.IDX PT, R62, R48, RZ, 0x1c1f ;  /* 0x001c1fff303e7589 */ /* 0x000fe200000e0000 */
[----:B------:R-:W-:Y:S02]  /*11b70*/  LEA.HI.X R36, R36, UR7, R37, 0x2, P4 ;  /* 0x0000000724247c11 */ /* 0x000fe4000a0f1425 */
[----:B------:R-:W-:Y:S01]  /*11b80*/  SEL R43, R78, R121, P0 ;  /* 0x000000794e2b7207 */ /* 0x000fe20000000000 */
[----:B------:R-:W-:Y:S01]  /*11b90*/  SHFL.IDX PT, R72, R48, 0x1, 0x1c1f ;  /* 0x003c1f0030487f89 */ /* 0x000fe200000e0000 */
[----:B------:R-:W-:Y:S02]  /*11ba0*/  ISETP.GE.OR P2, PT, R52, R85, P1 ;  /* 0x000000553400720c */ /* 0x000fe40000f46670 */
[----:B--2---:R-:W-:Y:S01]  /*11bb0*/  SEL R44, R99, R68, P0 ;  /* 0x00000044632c7207 */ /* 0x004fe20000000000 */
[----:B------:R-:W0:Y:S01]  /*11bc0*/  SHFL.IDX PT, R63, R36, RZ, 0x1c1f ;  /* 0x001c1fff243f7589 */ /* 0x000e2200000e0000 */
[----:B------:R-:W-:-:S02]  /*11bd0*/  SEL R46, R68, R99, P0 ;  /* 0x00000063442e7207 */ /* 0x000fc40000000000 */
[----:B------:R-:W-:Y:S01]  /*11be0*/  SEL R45, R123, R96, P0 ;  /* 0x000000607b2d7207 */ /* 0x000fe20000000000 */
[----:B------:R2:W4:Y:S01]  /*11bf0*/  SHFL.IDX PT, R73, R36, 0x1, 0x1c1f ;  /* 0x003c1f0024497f89 */ /* 0x00052200000e0000 */
[----:B------:R-:W-:Y:S02]  /*11c00*/  SEL R47, R96, R123, P0 ;  /* 0x0000007b602f7207 */ /* 0x000fe40000000000 */
[----:B------:R-:W-:Y:S01]  /*11c10*/  SEL R66, R54, R101, P0 ;  /* 0x0000006536427207 */ /* 0x000fe20000000000 */
[----:B------:R-:W-:Y:S01]  /*11c20*/  STSM.16.M88.4 [R90], R40 ;  /* 0x000000285a007844 */ /* 0x000fe20000000200 */
[----:B------:R-:W-:Y:S02]  /*11c30*/  ISETP.GE.OR P1, PT, R38, R85, P1 ;  /* 0x000000552600720c */ /* 0x000fe40000f26670 */
[----:B------:R-:W-:Y:S01]  /*11c40*/  SEL R76, R103, R70, P0 ;  /* 0x00000046674c7207 */ /* 0x000fe20000000000 */
[----:B------:R-:W-:Y:S01]  /*11c50*/  STSM.16.M88.4 [R88], R44 ;  /* 0x0000002c58007844 */ /* 0x000fe20000000200 */
[----:B------:R-:W-:-:S02]  /*11c60*/  SEL R78, R70, R103, P0 ;  /* 0x00000067464e7207 */ /* 0x000fc40000000000 */
[----:B-1----:R-:W-:Y:S01]  /*11c70*/  SEL R77, R127, R82, P0 ;  /* 0x000000527f4d7207 */ /* 0x002fe20000000000 */
[----:B------:R-:W-:Y:S01]  /*11c80*/  STSM.16.M88.4 [R86], R64 ;  /* 0x0000004056007844 */ /* 0x000fe20000000200 */
[----:B------:R-:W-:Y:S02]  /*11c90*/  SEL R79, R82, R127, P0 ;  /* 0x0000007f524f7207 */ /* 0x000fe40000000000 */
[----:B---3--:R-:W-:Y:S02]  /*11ca0*/  SEL R37, R129, R84, P0 ;  /* 0x0000005481257207 */ /* 0x008fe40000000000 */
[----:B------:R-:W-:Y:S01]  /*11cb0*/  SEL R39, R84, R129, P0 ;  /* 0x0000008154277207 */ /* 0x000fe20000000000 */
[----:B------:R-:W-:Y:S01]  /*11cc0*/  STSM.16.M88.4 [R61], R76 ;  /* 0x0000004c3d007844 */ /* 0x000fe20000000200 */
[----:B--2---:R-:W-:Y:S02]  /*11cd0*/  SEL R36, R105, R56, P0 ;  /* 0x0000003869247207 */ /* 0x004fe40000000000 */
[----:B------:R-:W-:-:S05]  /*11ce0*/  SEL R38, R56, R105, P0 ;  /* 0x0000006938267207 */ /* 0x000fca0000000000 */
[----:B------:R-:W-:Y:S01]  /*11cf0*/  STSM.16.M88.4 [R60], R36 ;  /* 0x000000243c007844 */ /* 0x000fe20000000200 */
[----:B------:R-:W-:Y:S01]  /*11d00*/  BAR.SYNC.DEFER_BLOCKING 0x1, 0x100 ;  /* 0x0044000000007b1d */ /* 0x000fe20000010000 */
[----:B------:R-:W-:-:S05]  /*11d10*/  UIMAD UR5, UR10, UR8, URZ ;  /* 0x000000080a0572a4 */ /* 0x000fca000f8e023f */
[----:B0-----:R-:W-:Y:S01]  /*11d20*/  @!P2 ST.E desc[UR48][R62.64], R2 ;  /* 0x000000023e00a985 */ /* 0x001fe2000c101930 */
[----:B------:R-:W-:Y:S01]  /*11d30*/  UIMAD.WIDE.U32 UR6, UR41, UR8, URZ ;  /* 0x00000008290672a5 */ /* 0x000fe2000f8e003f */
[----:B------:R-:W-:Y:S02]  /*11d40*/  ULDC.64 UR10, c[0x0][0xaf0] ;  /* 0x0002bc00000a7ab9 */ /* 0x000fe40000000a00 */
[----:B----4-:R0:W-:Y:S04]  /*11d50*/  @!P1 ST.E desc[UR48][R72.64], R0 ;  /* 0x0000000048009985 */ /* 0x0101e8000c101930 */
[----:B------:R1:W5:Y:S04]  /*11d60*/  LD.E.128 R52, desc[UR48][R30.64] ;  /* 0x000000301e347980 */ /* 0x000368000c101d00 */
[----:B------:R2:W5:Y:S01]  /*11d70*/  LD.E.128 R48, desc[UR48][R28.64] ;  /* 0x000000301c307980 */ /* 0x000562000c101d00 */
[----:B0-----:R-:W-:-:S03]  /*11d80*/  IMAD R0, R23, 0x20, R200 ;  /* 0x0000002017007824 */ /* 0x001fc600078e02c8 */
[----:B------:R0:W5:Y:S01]  /*11d90*/  LD.E.128 R76, desc[UR48][R6.64] ;  /* 0x00000030064c7980 */ /* 0x000162000c101d00 */
[----:B-1----:R-:W1:Y:S01]  /*11da0*/  @P3 LDC R31, c[0x0][0xbec] ;  /* 0x0002fb00ff1f3b82 */ /* 0x002e620000000800 */
[----:B------:R-:W-:Y:S02]  /*11db0*/  UIMAD UR5, UR41, UR9, UR5 ;  /* 0x00000009290572a4 */ /* 0x000fe4000f8e0205 */
[----:B------:R-:W-:Y:S01]  /*11dc0*/  UIMAD UR8, UR12, UR10, URZ ;  /* 0x0000000a0c0872a4 */ /* 0x000fe2000f8e023f */
[----:B------:R3:W5:Y:S04]  /*11dd0*/  LD.E.128 R80, desc[UR48][R4.64] ;  /* 0x0000003004507980 */ /* 0x000768000c101d00 */
[----:B--2---:R-:W2:Y:S01]  /*11de0*/  @P3 LDC R29, c[0x0][0xbf0] ;  /* 0x0002fc00ff1d3b82 */ /* 0x004ea20000000800 */
[----:B0-----:R-:W-:Y:S01]  /*11df0*/  VIADD R6, R0, UR43 ;  /* 0x0000002b00067c36 */ /* 0x001fe20008000000 */
[----:B------:R-:W-:Y:S01]  /*11e00*/  UIADD3 UR7, UR7, UR5, URZ ;  /* 0x0000000507077290 */ /* 0x000fe2000fffe03f */
[----:B------:R-:W5:Y:S02]  /*11e10*/  LD.E.128 R56, desc[UR48][R34.64] ;  /* 0x0000003022387980 */ /* 0x000f64000c101d00 */
[----:B------:R-:W-:Y:S01]  /*11e20*/  IMAD.MOV.U32 R7, RZ, RZ, R6 ;  /* 0x000000ffff077224 */ /* 0x000fe200078e0006 */
[----:B------:R-:W-:Y:S01]  /*11e30*/  UIMAD UR5, UR44, UR11, UR8 ;  /* 0x0000000b2c0572a4 */ /* 0x000fe2000f8e0208 */
[----:B------:R-:W5:Y:S01]  /*11e40*/  LD.E.128 R40, desc[UR48][R26.64] ;  /* 0x000000301a287980 */ /* 0x000f62000c101d00 */
[----:B------:R-:W-:Y:S01]  /*11e50*/  UIMAD.WIDE.U32 UR6, UR44, UR10, UR6 ;  /* 0x0000000a2c0672a5 */ /* 0x000fe2000f8e0006 */
[----:B------:R-:W-:-:S02]  /*11e60*/  ULDC.64 UR8, c[0x0][0xae0] ;  /* 0x0002b80000087ab9 */ /* 0x000fc40000000a00 */
[----:B------:R-:W5:Y:S04]  /*11e70*/  LD.E.128 R68, desc[UR48][R20.64] ;  /* 0x0000003014447980 */ /* 0x000f68000c101d00 */
[----:B------:R-:W5:Y:S01]  /*11e80*/  LD.E.128 R64, desc[UR48][R24.64] ;  /* 0x0000003018407980 */ /* 0x000f62000c101d00 */
[----:B-1----:R-:W-:Y:S01]  /*11e90*/  @P3 IMAD.HI.U32 R0, R6, R31, RZ ;  /* 0x0000001f06003227 */ /* 0x002fe200078e00ff */
[----:B------:R-:W-:Y:S02]  /*11ea0*/  UIADD3 UR5, UR7, UR5, URZ ;  /* 0x0000000507057290 */ /* 0x000fe4000fffe03f */
[----:B------:R-:W5:Y:S04]  /*11eb0*/  LD.E.128 R44, desc[UR48][R14.64] ;  /* 0x000000300e2c7980 */ /* 0x000f68000c101d00 */
[----:B------:R-:W5:Y:S01]  /*11ec0*/  LD.E.128 R36, desc[UR48][R12.64] ;  /* 0x000000300c247980 */ /* 0x000f62000c101d00 */
[----:B--2---:R-:W-:-:S03]  /*11ed0*/  @P3 SHF.R.U32.HI R7, RZ, R29, R0 ;  /* 0x0000001dff073219 */ /* 0x004fc60000011600 */
[----:B------:R0:W5:Y:S01]  /*11ee0*/  LD.E.128 R72, desc[UR48][R8.64] ;  /* 0x0000003008487980 */ /* 0x000162000c101d00 */
[--C-:B------:R-:W-:Y:S01]  /*11ef0*/  SHF.R.S32.HI R0, RZ, 0x1f, R7.reuse ;  /* 0x0000001fff007819 */ /* 0x100fe20000011407 */
[----:B------:R-:W-:Y:S02]  /*11f00*/  IMAD.MOV R2, RZ, RZ, -R7 ;  /* 0x000000ffff027224 */ /* 0x000fe400078e0a07 */
[----:B---3--:R-:W-:Y:S01]  /*11f10*/  IMAD.U32 R5, RZ, RZ, UR7 ;  /* 0x00000007ff057e24 */ /* 0x008fe2000f8e00ff */
[----:B------:R1:W5:Y:S01]  /*11f20*/  LD.E.128 R60, desc[UR48][R10.64] ;  /* 0x000000300a3c7980 */ /* 0x000362000c101d00 */
[----:B------:R-:W-:Y:S02]  /*11f30*/  IMAD R0, R0, UR8, RZ ;  /* 0x0000000800007c24 */ /* 0x000fe4000f8e02ff */
[----:B------:R-:W-:Y:S01]  /*11f40*/  IMAD R33, R33, R2, R6 ;  /* 0x0000000221217224 */ /* 0x000fe200078e0206 */
[----:B------:R-:W-:Y:S01]  /*11f50*/  @!PT LDS RZ, [RZ] ;  /* 0x00000000fffff984 */ /* 0x000fe20000000800 */
[----:B------:R-:W-:Y:S01]  /*11f60*/  @!PT LDS RZ, [RZ] ;  /* 0x00000000fffff984 */ /* 0x000fe20000000800 */
[----:B------:R-:W-:Y:S01]  /*11f70*/  @!PT LDS RZ, [RZ] ;  /* 0x00000000fffff984 */ /* 0x000fe20000000800 */
[----:B------:R-:W-:Y:S01]  /*11f80*/  @!PT LDS RZ, [RZ] ;  /* 0x00000000fffff984 */ /* 0x000fe20000000800 */
[----:B------:R2:W-:Y:S06]  /*11f90*/  MEMBAR.ALL.CTA ;  /* 0x0000000000007992 */ /* 0x0005ec0000008000 */
[----:B--2---:R-:W2:Y:S01]  /*11fa0*/  FENCE.VIEW.ASYNC.S ;  /* 0x00000000000073c6 */ /* 0x004ea20000000000 */
[----:B------:R-:W-:Y:S01]  /*11fb0*/  IMAD.U32 R4, RZ, RZ, UR6 ;  /* 0x00000006ff047e24 */ /* 0x000fe2000f8e00ff */
[----:B------:R-:W-:Y:S01]  /*11fc0*/  ULDC.64 UR6, c[0x0][0xad8] ;  /* 0x0002b60000067ab9 */ /* 0x000fe20000000a00 */
[----:B------:R-:W-:-:S02]  /*11fd0*/  IMAD.U32 R5, RZ, RZ, UR5 ;  /* 0x00000005ff057e24 */ /* 0x000fc4000f8e00ff */
[C---:B0-----:R-:W-:Y:S01]  /*11fe0*/  IMAD R9, R7.reuse, UR9, R0 ;  /* 0x0000000907097c24 */ /* 0x041fe2000f8e0200 */
[----:B------:R-:W-:Y:S01]  /*11ff0*/  SHF.R.S32.HI R0, RZ, 0x1f, R33 ;  /* 0x0000001fff007819 */ /* 0x000fe20000011421 */
[----:B------:R-:W-:-:S04]  /*12000*/  IMAD.WIDE.U32 R4, R7, UR8, R4 ;  /* 0x0000000807047c25 */ /* 0x000fc8000f8e0004 */
[----:B------:R-:W-:Y:S02]  /*12010*/  IMAD.IADD R5, R5, 0x1, R9 ;  /* 0x0000000105057824 */ /* 0x000fe400078e0209 */
[----:B------:R-:W-:Y:S02]  /*12020*/  IMAD R2, R0, UR6, RZ ;  /* 0x0000000600027c24 */ /* 0x000fe4000f8e02ff */
[----:B-1----:R-:W-:Y:S02]  /*12030*/  VIADD R10, R200, UR43 ;  /* 0x0000002bc80a7c36 */ /* 0x002fe40008000000 */
        /* <DEDUP_REMOVED lines=12> */
[----:B--2---:R0:W1:Y:S01]  /*12100*/  SHFL.IDX PT, R7, R8, RZ, 0x181f ;  /* 0x00181fff08077589 */ /* 0x00406200000e0000 */
        /* <DEDUP_REMOVED lines=9> */
[CC--:B-1----:R-:W-:Y:S02]  /*121a0*/  @!P4 LEA R2, P6, R18.reuse, R7.reuse, 0x1 ;  /* 0x000000071202c211 */ /* 0x0c2fe400078c08ff */
[CC--:B------:R-:W-:Y:S02]  /*121b0*/  @!P3 LEA R4, P5, R19.reuse, R7.reuse, 0x1 ;  /* 0x000000071304b211 */ /* 0x0c0fe400078a08ff */
[-C--:B0-2---:R-:W-:Y:S02]  /*121c0*/  @!P4 LEA.HI.X R3, R18, R0.reuse, R207, 0x1, P6 ;  /* 0x000000001203c211 */ /* 0x085fe400030f0ccf */
[C---:B------:R-:W-:Y:S02]  /*121d0*/  @!P2 LEA R6, P6, R22.reuse, R7, 0x1 ;  /* 0x000000071606a211 */ /* 0x040fe400078c08ff */
[-C--:B------:R-:W-:Y:S01]  /*121e0*/  @!P3 LEA.HI.X R5, R19, R0.reuse, R206, 0x1, P5 ;  /* 0x000000001305b211 */ /* 0x080fe200028f0cce */
[----:B-----5:R3:W-:Y:S01]  /*121f0*/  @!P4 ST.E.128 desc[UR48][R2.64], R56 ;  /* 0x000000380200c985 */ /* 0x0207e2000c101d30 */
[----:B------:R-:W-:-:S03]  /*12200*/  @!P2 LEA.HI.X R7, R22, R0, R205, 0x1, P6 ;  /* 0x000000001607a211 */ /* 0x000fc600030f0ccd */
[----:B------:R3:W-:Y:S04]  /*12210*/  @!P3 ST.E.128 desc[UR48][R4.64], R68 ;  /* 0x000000440400b985 */ /* 0x0007e8000c101d30 */
[----:B------:R3:W-:Y:S02]  /*12220*/  @!P2 ST.E.128 desc[UR48][R6.64], R80 ;  /* 0x000000500600a985 */ /* 0x0007e4000c101d30 */
.L_x_1058:
[----:B------:R-:W-:Y:S05]  /*12230*/  BSYNC B1 ;  /* 0x0000000000017941 */ /* 0x000fea0003800000 */
.L_x_1057:
        /* <DEDUP_REMOVED lines=9> */
[CC--:B------:R-:W-:Y:S02]  /*122d0*/  @!P5 LEA R4, P2, R19.reuse, R7.reuse, 0x1 ;  /* 0x000000071304d211 */ /* 0x0c0fe400078408ff */
[----:B------:R-:W-:Y:S02]  /*122e0*/  @!P6 LEA R6, P3, R22, R7, 0x1 ;  /* 0x000000071606e211 */ /* 0x000fe400078608ff */
[-C--:B0---4-:R-:W-:Y:S02]  /*122f0*/  @!P4 LEA.HI.X R3, R18, R0.reuse, R207, 0x1, P1 ;  /* 0x000000001203c211 */ /* 0x091fe400008f0ccf */
[-C--:B------:R-:W-:Y:S02]  /*12300*/  @!P5 LEA.HI.X R5, R19, R0.reuse, R206, 0x1, P2 ;  /* 0x000000001305d211 */ /* 0x080fe400010f0cce */
[----:B------:R-:W-:Y:S01]  /*12310*/  @!P6 LEA.HI.X R7, R22, R0, R205, 0x1, P3 ;  /* 0x000000001607e211 */ /* 0x000fe200018f0ccd */
[----:B-----5:R3:W-:Y:S04]  /*12320*/  @!P4 ST.E.128 desc[UR48][R2.64], R52 ;  /* 0x000000340200c985 */ /* 0x0207e8000c101d30 */
[----:B------:R3:W-:Y:S04]  /*12330*/  @!P5 ST.E.128 desc[UR48][R4.64], R64 ;  /* 0x000000400400d985 */ /* 0x0007e8000c101d30 */
[----:B------:R3:W-:Y:S02]  /*12340*/  @!P6 ST.E.128 desc[UR48][R6.64], R76 ;  /* 0x0000004c0600e985 */ /* 0x0007e4000c101d30 */
.L_x_1060:
[----:B------:R-:W-:Y:S05]  /*12350*/  BSYNC B1 ;  /* 0x0000000000017941 */ /* 0x000fea0003800000 */
.L_x_1059:
        /* <DEDUP_REMOVED lines=11> */
[-C--:B0-----:R-:W-:Y:S02]  /*12410*/  @!P3 LEA.HI.X R3, R18, R0.reuse, R207, 0x1, P0 ;  /* 0x000000001203b211 */ /* 0x081fe400000f0ccf */
[-C--:B------:R-:W-:Y:S02]  /*12420*/  @!P4 LEA.HI.X R5, R19, R0.reuse, R206, 0x1, P1 ;  /* 0x000000001305c211 */ /* 0x080fe400008f0cce */
[----:B------:R-:W-:Y:S01]  /*12430*/  @!P5 LEA.HI.X R7, R22, R0, R205, 0x1, P2 ;  /* 0x000000001607d211 */ /* 0x000fe200010f0ccd */
[----:B-----5:R3:W-:Y:S04]  /*12440*/  @!P3 ST.E.128 desc[UR48][R2.64], R48 ;  /* 0x000000300200b985 */ /* 0x0207e8000c101d30 */
[----:B------:R3:W-:Y:S04]  /*12450*/  @!P4 ST.E.128 desc[UR48][R4.64], R44 ;  /* 0x0000002c0400c985 */ /* 0x0007e8000c101d30 */
[----:B------:R3:W-:Y:S02]  /*12460*/  @!P5 ST.E.128 desc[UR48][R6.64], R72 ;  /* 0x000000480600d985 */ /* 0x0007e4000c101d30 */
.L_x_1062:
[----:B------:R-:W-:Y:S05]  /*12470*/  BSYNC B1 ;  /* 0x0000000000017941 */ /* 0x000fea0003800000 */
.L_x_1061:
[----:B0-----:R-:W-:Y:S01]  /*12480*/  VIADD R0, R10, 0x60 ;  /* 0x000000600a007836 */ /* 0x001fe20000000000 */
[----:B--2-4-:R-:W0:Y:S04]  /*12490*/  SHFL.IDX PT, R9, R9, 0x3, 0x181f ;  /* 0x00781f0009097f89 */ /* 0x014e2800000e0000 */
[----:B------:R-:W-:Y:S01]  /*124a0*/  ISETP.GE.AND P0, PT, R0, R85, PT ;  /* 0x000000550000720c */ /* 0x000fe20003f06270 */
[----:B-1-3--:R1:W2:-:S12]  /*124b0*/  SHFL.IDX PT, R7, R8, 0x3, 0x181f ;  /* 0x00781f0008077f89 */ /* 0x00a29800000e0000 */
[----:B-1----:R-:W-:Y:S05]  /*124c0*/  @P0 BRA `(.L_x_1063) ;  /* 0x0000000800d00947 */ /* 0x002fea0003800000 */
[----:B------:R-:W-:Y:S02]  /*124d0*/  ULDC UR5, c[0x0][0xac8] ;  /* 0x0002b20000057ab9 */ /* 0x000fe40000000800 */
[----:B------:R-:W-:Y:S02]  /*124e0*/  ISETP.GE.AND P2, PT, R18, UR5, PT ;  /* 0x0000000512007c0c */ /* 0x000fe4000bf46270 */
[----:B------:R-:W-:-:S11]  /*124f0*/  ISETP.GE.AND P3, PT, R19, UR5, PT ;  /* 0x0000000513007c0c */ /* 0x000fd6000bf66270 */
[CC--:B--2---:R-:W-:Y:S02]  /*12500*/  @!P2 LEA R2, P0, R18.reuse, R7.reuse, 0x1 ;  /* 0x000000071202a211 */ /* 0x0c4fe400078008ff */
[C---:B------:R-:W-:Y:S02]  /*12510*/  @!P3 LEA R4, P1, R19.reuse, R7, 0x1 ;  /* 0x000000071304b211 */ /* 0x040fe400078208ff */
[-C--:B0-----:R-:W-:Y:S02]  /*12520*/  @!P2 LEA.HI.X R3, R18, R9.reuse, R207, 0x1, P0 ;  /* 0x000000091203a211 */ /* 0x081fe400000f0ccf */
[----:B------:R-:W-:Y:S02]  /*12530*/  @!P3 LEA.HI.X R5, R19, R9, R206, 0x1, P1 ;  /* 0x000000091305b211 */ /* 0x000fe400008f0cce */
[----:B------:R-:W-:Y:S01]  /*12540*/  ISETP.GE.AND P0, PT, R22, UR5, PT ;  /* 0x0000000516007c0c */ /* 0x000fe2000bf06270 */
[----:B-----5:R0:W-:Y:S04]  /*12550*/  @!P2 ST.E.128 desc[UR48][R2.64], R40 ;  /* 0x000000280200a985 */ /* 0x0201e8000c101d30 */
[----:B------:R0:W-:Y:S08]  /*12560*/  @!P3 ST.E.128 desc[UR48][R4.64], R36 ;  /* 0x000000240400b985 */ /* 0x0001f0000c101d30 */
[----:B------:R-:W-:Y:S05]  /*12570*/  @P0 BRA `(.L_x_1063) ;  /* 0x0000000800a40947 */ /* 0x000fea0003800000 */
[----:B0-----:R-:W-:-:S04]  /*12580*/  LEA R2, P0, R22, R7, 0x1 ;  /* 0x0000000716027211 */ /* 0x001fc800078008ff */
[----:B------:R-:W-:-:S05]  /*12590*/  LEA.HI.X R3, R22, R9, R205, 0x1, P0 ;  /* 0x0000000916037211 */ /* 0x000fca00000f0ccd */
[----:B------:R0:W-:Y:S01]  /*125a0*/  ST.E.128 desc[UR48][R2.64], R60 ;  /* 0x0000003c02007985 */ /* 0x0001e2000c101d30 */
[----:B------:R-:W-:Y:S05]  /*125b0*/  BRA `(.L_x_1063) ;  /* 0x0000000800947947 */ /* 0x000fea0003800000 */
.L_x_1056:
[----:B------:R-:W0:Y:S01]  /*125c0*/  LDC R8, c[0x0][0xbe8] ;  /* 0x0002fa00ff087b82 */ /* 0x000e220000000800 */
[----:B------:R-:W-:Y:S01]  /*125d0*/  ISETP.GE.AND P0, PT, R208, 0x80, PT ;  /* 0x00000080d000780c */ /* 0x000fe20003f06270 */
[----:B------:R-:W-:Y:S01]  /*125e0*/  USHF.R.S32.HI UR8, URZ, 0x1f, UR41 ;  /* 0x0000001f3f087899 */ /* 0x000fe20008011429 */
[----:B------:R-:W-:Y:S01]  /*125f0*/  BSSY B1, `(.L_x_1064) ;  /* 0x000002f000017945 */ /* 0x000fe20003800000 */
[----:B------:R-:W-:Y:S01]  /*12600*/  USHF.R.S32.HI UR9, URZ, 0x1f, UR44 ;  /* 0x0000001f3f097899 */ /* 0x000fe2000801142c */
[----:B------:R-:W-:Y:S01]  /*12610*/  IMAD R6, R23, 0x20, R200 ;  /* 0x0000002017067824 */ /* 0x000fe200078e02c8 */
[----:B0-----:R-:W-:-:S13]  /*12620*/  ISETP.NE.AND P1, PT, R8, 0x1, PT ;  /* 0x000000010800780c */ /* 0x001fda0003f25270 */
[----:B------:R-:W0:Y:S08]  /*12630*/  @P1 LDC R9, c[0x0][0xbec] ;  /* 0x0002fb00ff091b82 */ /* 0x000e300000000800 */
[----:B------:R-:W1:Y:S01]  /*12640*/  @P1 LDC R11, c[0x0][0xbf0] ;  /* 0x0002fc00ff0b1b82 */ /* 0x000e620000000800 */
[----:B------:R-:W-:Y:S05]  /*12650*/  @P0 BRA `(.L_x_1065) ;  /* 0x0000000000a00947 */ /* 0x000fea0003800000 */
[----:B------:R-:W2:Y:S01]  /*12660*/  S2R R0, SR_TID.X ;  /* 0x0000000000007919 */ /* 0x000ea20000002100 */
[----:B------:R-:W3:Y:S01]  /*12670*/  LDC R3, c[0x0][0xbe8] ;  /* 0x0002fa00ff037b82 */ /* 0x000ee20000000800 */
[----:B------:R-:W-:Y:S01]  /*12680*/  IMAD.U32 R4, RZ, RZ, UR43 ;  /* 0x0000002bff047e24 */ /* 0x000fe2000f8e00ff */
[----:B------:R-:W-:Y:S02]  /*12690*/  ULDC UR5, c[0x0][0xa88] ;  /* 0x0002a20000057ab9 */ /* 0x000fe40000000800 */
[----:B---3--:R-:W-:Y:S02]  /*126a0*/  IMAD R5, R3, UR5, RZ ;  /* 0x0000000503057c24 */ /* 0x008fe4000f8e02ff */
[----:B--2---:R-:W-:-:S04]  /*126b0*/  IADD3 R4, R4, -0x80, R0 ;  /* 0xffffff8004047810 */ /* 0x004fc80007ffe000 */
[----:B------:R-:W-:-:S13]  /*126c0*/  ISETP.GE.AND P0, PT, R4, R5, PT ;  /* 0x000000050400720c */ /* 0x000fda0003f06270 */
[----:B------:R-:W-:Y:S05]  /*126d0*/  @P0 BRA `(.L_x_1065) ;  /* 0x0000000000800947 */ /* 0x000fea0003800000 */
[----:B------:R-:W-:Y:S01]  /*126e0*/  ISETP.NE.AND P0, PT, R3, 0x1, PT ;  /* 0x000000010300780c */ /* 0x000fe20003f05270 */
[----:B------:R-:W-:Y:S01]  /*126f0*/  ULDC.64 UR10, c[0x0][0xb90] ;  /* 0x0002e400000a7ab9 */ /* 0x000fe20000000a00 */
[----:B------:R-:W-:Y:S01]  /*12700*/  IMAD.MOV.U32 R2, RZ, RZ, R4 ;  /* 0x000000ffff027224 */ /* 0x000fe200078e0004 */
[----:B------:R-:W-:Y:S02]  /*12710*/  UIMAD UR5, UR8, UR10, URZ ;  /* 0x0000000a080572a4 */ /* 0x000fe4000f8e023f */
[----:B------:R-:W-:Y:S02]  /*12720*/  UIMAD.WIDE.U32 UR6, UR41, UR10, URZ ;  /* 0x0000000a290672a5 */ /* 0x000fe4000f8e003f */
[----:B------:R-:W-:-:S03]  /*12730*/  UIMAD UR5, UR41, UR11, UR5 ;  /* 0x0000000b290572a4 */ /* 0x000fc6000f8e0205 */
[----:B------:R-:W-:Y:S01]  /*12740*/  ULDC.64 UR10, c[0x0][0xb98] ;  /* 0x0002e600000a7ab9 */ /* 0x000fe20000000a00 */
[----:B------:R-:W-:Y:S02]  /*12750*/  UIADD3 UR7, UR7, UR5, URZ ;  /* 0x0000000507077290 */ /* 0x000fe4000fffe03f */
[----:B------:R-:W2:Y:S01]  /*12760*/  @P0 LDC R5, c[0x0][0xbec] ;  /* 0x0002fb00ff050b82 */ /* 0x000ea20000000800 */
[----:B------:R-:W-:Y:S02]  /*12770*/  UIMAD UR5, UR9, UR10, URZ ;  /* 0x0000000a090572a4 */ /* 0x000fe4000f8e023f */
[----:B------:R-:W-:Y:S02]  /*12780*/  UIMAD.WIDE.U32 UR6, UR44, UR10, UR6 ;  /* 0x0000000a2c0672a5 */ /* 0x000fe4000f8e0006 */
[----:B------:R-:W-:-:S03]  /*12790*/  UIMAD UR5, UR44, UR11, UR5 ;  /* 0x0000000b2c0572a4 */ /* 0x000fc6000f8e0205 */
[----:B------:R-:W3:Y:S01]  /*127a0*/  @P0 LDC R7, c[0x0][0xbf0] ;  /* 0x0002fc00ff070b82 */ /* 0x000ee20000000800 */
[----:B------:R-:W-:Y:S01]  /*127b0*/  ULDC.64 UR10, c[0x0][0xb88] ;  /* 0x0002e200000a7ab9 */ /* 0x000fe20000000a00 */
[----:B--2---:R-:W-:-:S05]  /*127c0*/  @P0 IMAD.HI.U32 R0, R4, R5, RZ ;  /* 0x0000000504000227 */ /* 0x004fca00078e00ff */
[----:B---3--:R-:W-:-:S05]  /*127d0*/  @P0 SHF.R.U32.HI R2, RZ, R7, R0 ;  /* 0x00000007ff020219 */ /* 0x008fca0000011600 */
[----:B------:R-:W-:-:S04]  /*127e0*/  IMAD.MOV R5, RZ, RZ, -R2 ;  /* 0x000000ffff057224 */ /* 0x000fc800078e0a02 */
[----:B------:R-:W-:Y:S01]  /*127f0*/  IMAD R5, R3, R5, R4 ;  /* 0x0000000503057224 */ /* 0x000fe200078e0204 */
[----:B------:R-:W-:Y:S01]  /*12800*/  SHF.R.S32.HI R3, RZ, 0x1f, R2 ;  /* 0x0000001fff037819 */ /* 0x000fe20000011402 */
[----:B------:R-:W-:Y:S01]  /*12810*/  IMAD.U32 R4, RZ, RZ, UR5 ;  /* 0x00000005ff047e24 */ /* 0x000fe2000f8e00ff */
        /* <DEDUP_REMOVED lines=12> */
.L_x_1065:
[----:B------:R-:W-:Y:S05]  /*128e0*/  BSYNC B1 ;  /* 0x0000000000017941 */ /* 0x000fea0003800000 */
.L_x_1064:
[----:B------:R-:W-:Y:S01]  /*128f0*/  ULDC.64 UR10, c[0x0][0xae8] ;  /* 0x0002ba00000a7ab9 */ /* 0x000fe20000000a00 */
[----:B------:R-:W-:Y:S01]  /*12900*/  VIADD R6, R6, UR43 ;  /* 0x0000002b06067c36 */ /* 0x000fe20008000000 */
[----:B------:R-:W-:Y:S01]  /*12910*/  UIMAD UR5, UR8, UR10, URZ ;  /* 0x0000000a080572a4 */ /* 0x000fe2000f8e023f */
[----:B------:R-:W-:Y:S01]  /*12920*/  BSSY B1, `(.L_x_1066) ;  /* 0x0000038000017945 */ /* 0x000fe20003800000 */
[----:B------:R-:W-:Y:S01]  /*12930*/  UIMAD.WIDE.U32 UR6, UR41, UR10, URZ ;  /* 0x0000000a290672a5 */ /* 0x000fe2000f8e003f */
[----:B0-----:R-:W-:Y:S01]  /*12940*/  @P1 IMAD.HI.U32 R0, R6, R9, RZ ;  /* 0x0000000906001227 */ /* 0x001fe200078e00ff */
[----:B------:R-:W-:-:S03]  /*12950*/  UIMAD UR5, UR41, UR11, UR5 ;  /* 0x0000000b290572a4 */ /* 0x000fc6000f8e0205 */
[----:B------:R-:W-:Y:S01]  /*12960*/  ULDC.64 UR10, c[0x0][0xaf0] ;  /* 0x0002bc00000a7ab9 */ /* 0x000fe20000000a00 */
[----:B------:R-:W-:Y:S01]  /*12970*/  UIADD3 UR7, UR7, UR5, URZ ;  /* 0x0000000507077290 */ /* 0x000fe2000fffe03f */
[----:B--2---:R-:W-:Y:S01]  /*12980*/  IMAD.MOV.U32 R5, RZ, RZ, R6 ;  /* 0x000000ffff057224 */ /* 0x004fe200078e0006 */
        /* <DEDUP_REMOVED lines=10> */
[----:B------:R-:W-:Y:S02]  /*12a30*/  IMAD R7, R8, R7, R6 ;  /* 0x0000000708077224 */ /* 0x000fe400078e0206 */
[----:B------:R-:W-:Y:S01]  /*12a40*/  IMAD.U32 R2, RZ, RZ, UR6 ;  /* 0x00000006ff027e24 */ /* 0x000fe2000f8e00ff */
[----:B------:R-:W-:Y:S01]  /*12a50*/  ULDC.64 UR6, c[0x0][0xad8] ;  /* 0x0002b60000067ab9 */ /* 0x000fe20000000a00 */
[----:B------:R-:W-:Y:S01]  /*12a60*/  IMAD.U32 R3, RZ, RZ, UR5 ;  /* 0x00000005ff037e24 */ /* 0x000fe2000f8e00ff */
[----:B------:R-:W-:Y:S01]  /*12a70*/  ULDC UR5, c[0x0][0xa88] ;  /* 0x0002a20000057ab9 */ /* 0x000fe20000000800 */
[C---:B------:R-:W-:Y:S01]  /*12a80*/  IMAD R9, R5.reuse, UR9, R0 ;  /* 0x0000000905097c24 */ /* 0x040fe2000f8e0200 */
[----:B------:R-:W-:Y:S01]  /*12a90*/  SHF.R.S32.HI R0, RZ, 0x1f, R7 ;  /* 0x0000001fff007819 */ /* 0x000fe20000011407 */
[----:B------:R-:W-:-:S04]  /*12aa0*/  IMAD.WIDE.U32 R2, R5, UR8, R2 ;  /* 0x0000000805027c25 */ /* 0x000fc8000f8e0002 */
[----:B------:R-:W-:Y:S02]  /*12ab0*/  IMAD.IADD R3, R3, 0x1, R9 ;  /* 0x0000000103037824 */ /* 0x000fe400078e0209 */
[----:B------:R-:W-:Y:S02]  /*12ac0*/  IMAD R4, R0, UR6, RZ ;  /* 0x0000000600047c24 */ /* 0x000fe4000f8e02ff */
[----:B------:R-:W-:Y:S02]  /*12ad0*/  VIADD R6, R200, UR43 ;  /* 0x0000002bc8067c36 */ /* 0x000fe40008000000 */
[----:B------:R-:W-:Y:S02]  /*12ae0*/  IMAD R9, R8, UR5, RZ ;  /* 0x0000000508097c24 */ /* 0x000fe4000f8e02ff */
[C---:B------:R-:W-:Y:S02]  /*12af0*/  IMAD R5, R7.reuse, UR7, R4 ;  /* 0x0000000707057c24 */ /* 0x040fe4000f8e0204 */
[----:B------:R-:W-:Y:S01]  /*12b00*/  IMAD.WIDE.U32 R2, R7, UR6, R2 ;  /* 0x0000000607027c25 */ /* 0x000fe2000f8e0002 */
[----:B------:R-:W-:Y:S01]  /*12b10*/  ISETP.GE.AND P2, PT, R6, R9, PT ;  /* 0x000000090600720c */ /* 0x000fe20003f46270 */
[----:B------:R-:W-:-:S02]  /*12b20*/  ULDC.64 UR6, c[0x0][0xa80] ;  /* 0x0002a00000067ab9 */ /* 0x000fc40000000a00 */
[----:B------:R-:W-:Y:S01]  /*12b30*/  VIADD R0, R6, 0x20 ;  /* 0x0000002006007836 */ /* 0x000fe20000000000 */
[----:B------:R-:W-:Y:S01]  /*12b40*/  LEA R4, P3, R2, UR6, 0x1 ;  /* 0x0000000602047c11 */ /* 0x000fe2000f8608ff */
[----:B------:R-:W-:-:S03]  /*12b50*/  IMAD.IADD R3, R3, 0x1, R5 ;  /* 0x0000000103037824 */ /* 0x000fc600078e0205 */
[-C--:B------:R-:W-:Y:S01]  /*12b60*/  ISETP.GE.AND P1, PT, R0, R9.reuse, PT ;  /* 0x000000090000720c */ /* 0x080fe20003f26270 */
[----:B------:R-:W-:Y:S01]  /*12b70*/  VIADD R0, R6, 0x40 ;  /* 0x0000004006007836 */ /* 0x000fe20000000000 */
[----:B------:R-:W-:Y:S02]  /*12b80*/  LEA.HI.X R5, R2, UR7, R3, 0x1, P3 ;  /* 0x0000000702057c11 */ /* 0x000fe400098f0c03 */
[----:B------:R0:W1:Y:S02]  /*12b90*/  SHFL.IDX PT, R3, R4, RZ, 0x181f ;  /* 0x00181fff04037589 */ /* 0x00006400000e0000 */
[----:B------:R-:W-:Y:S02]  /*12ba0*/  ISETP.GE.AND P0, PT, R0, R9, PT ;  /* 0x000000090000720c */ /* 0x000fe40003f06270 */
[----:B------:R0:W2:Y:S01]  /*12bb0*/  SHFL.IDX PT, R0, R5, RZ, 0x181f ;  /* 0x00181fff05007589 */ /* 0x0000a200000e0000 */
[----:B------:R-:W-:Y:S10]  /*12bc0*/  @P2 BRA `(.L_x_1067) ;  /* 0x0000000000342947 */ /* 0x000ff40003800000 */
[----:B------:R-:W-:Y:S02]  /*12bd0*/  ULDC UR5, c[0x0][0xac8] ;  /* 0x0002b20000057ab9 */ /* 0x000fe40000000800 */
[----:B------:R-:W-:Y:S02]  /*12be0*/  ISETP.GE.AND P4, PT, R18, UR5, PT ;  /* 0x0000000512007c0c */ /* 0x000fe4000bf86270 */
[----:B------:R-:W-:Y:S02]  /*12bf0*/  ISETP.GE.AND P3, PT, R19, UR5, PT ;  /* 0x0000000513007c0c */ /* 0x000fe4000bf66270 */
[----:B------:R-:W-:-:S09]  /*12c00*/  ISETP.GE.AND P2, PT, R22, UR5, PT ;  /* 0x0000000516007c0c */ /* 0x000fd2000bf46270 */
[CC--:B-1----:R-:W-:Y:S02]  /*12c10*/  @!P4 LEA R10, P6, R18.reuse, R3.reuse, 0x1 ;  /* 0x00000003120ac211 */ /* 0x0c2fe400078c08ff */
[CC--:B------:R-:W-:Y:S02]  /*12c20*/  @!P3 LEA R12, P5, R19.reuse, R3.reuse, 0x1 ;  /* 0x00000003130cb211 */ /* 0x0c0fe400078a08ff */
[-C--:B--2---:R-:W-:Y:S02]  /*12c30*/  @!P4 LEA.HI.X R11, R18, R0.reuse, R207, 0x1, P6 ;  /* 0x00000000120bc211 */ /* 0x084fe400030f0ccf */
[C---:B------:R-:W-:Y:S02]  /*12c40*/  @!P2 LEA R2, P6, R22.reuse, R3, 0x1 ;  /* 0x000000031602a211 */ /* 0x040fe400078c08ff */
[-C--:B------:R-:W-:Y:S01]  /*12c50*/  @!P3 LEA.HI.X R13, R19, R0.reuse, R206, 0x1, P5 ;  /* 0x00000000130db211 */ /* 0x080fe200028f0cce */
[----:B------:R3:W-:Y:S01]  /*12c60*/  @!P4 ST.E.128 desc[UR48][R10.64], RZ ;  /* 0x000000ff0a00c985 */ /* 0x0007e2000c101d30 */
[----:B------:R-:W-:-:S03]  /*12c70*/  @!P2 LEA.HI.X R3, R22, R0, R205, 0x1, P6 ;  /* 0x000000001603a211 */ /* 0x000fc600030f0ccd */
[----:B------:R3:W-:Y:S04]  /*12c80*/  @!P3 ST.E.128 desc[UR48][R12.64], RZ ;  /* 0x000000ff0c00b985 */ /* 0x0007e8000c101d30 */
[----:B------:R3:W-:Y:S02]  /*12c90*/  @!P2 ST.E.128 desc[UR48][R2.64], RZ ;  /* 0x000000ff0200a985 */ /* 0x0007e4000c101d30 */
.L_x_1067:
[----:B------:R-:W-:Y:S05]  /*12ca0*/  BSYNC B1 ;  /* 0x0000000000017941 */ /* 0x000fea0003800000 */
.L_x_1066:
        /* <DEDUP_REMOVED lines=11> */
[-C--:B----4-:R-:W-:Y:S02]  /*12d60*/  @!P4 LEA.HI.X R11, R18, R0.reuse, R207, 0x1, P1 ;  /* 0x00000000120bc211 */ /* 0x090fe400008f0ccf */
[-C--:B------:R-:W-:Y:S02]  /*12d70*/  @!P5 LEA.HI.X R13, R19, R0.reuse, R206, 0x1, P2 ;  /* 0x00000000130dd211 */ /* 0x080fe400010f0cce */
[----:B------:R-:W-:Y:S01]  /*12d80*/  @!P6 LEA.HI.X R3, R22, R0, R205, 0x1, P3 ;  /* 0x000000001603e211 */ /* 0x000fe200018f0ccd */
[----:B------:R3:W-:Y:S04]  /*12d90*/  @!P4 ST.E.128 desc[UR48][R10.64], RZ ;  /* 0x000000ff0a00c985 */ /* 0x0007e8000c101d30 */
[----:B------:R3:W-:Y:S04]  /*12da0*/  @!P5 ST.E.128 desc[UR48][R12.64], RZ ;  /* 0x000000ff0c00d985 */ /* 0x0007e8000c101d30 */
[----:B------:R3:W-:Y:S02]  /*12db0*/  @!P6 ST.E.128 desc[UR48][R2.64], RZ ;  /* 0x000000ff0200e985 */ /* 0x0007e4000c101d30 */
.L_x_1069:
[----:B------:R-:W-:Y:S05]  /*12dc0*/  BSYNC B1 ;  /* 0x0000000000017941 */ /* 0x000fea0003800000 */
.L_x_1068:
        /* <DEDUP_REMOVED lines=14> */
[----:B------:R3:W-:Y:S04]  /*12eb0*/  @!P3 ST.E.128 desc[UR48][R10.64], RZ ;  /* 0x000000ff0a00b985 */ /* 0x0007e8000c101d30 */
[----:B------:R3:W-:Y:S04]  /*12ec0*/  @!P4 ST.E.128 desc[UR48][R12.64], RZ ;  /* 0x000000ff0c00c985 */ /* 0x0007e8000c101d30 */
[----:B------:R3:W-:Y:S02]  /*12ed0*/  @!P5 ST.E.128 desc[UR48][R2.64], RZ ;  /* 0x000000ff0200d985 */ /* 0x0007e4000c101d30 */
.L_x_1071:
[----:B------:R-:W-:Y:S05]  /*12ee0*/  BSYNC B1 ;  /* 0x0000000000017941 */ /* 0x000fea0003800000 */
.L_x_1070:
[----:B---3--:R-:W-:Y:S01]  /*12ef0*/  VIADD R2, R6, 0x60 ;  /* 0x0000006006027836 */ /* 0x008fe20000000000 */
[----:B0-----:R0:W3:Y:S04]  /*12f00*/  SHFL.IDX PT, R0, R5, 0x3, 0x181f ;  /* 0x00781f0005007f89 */ /* 0x0010e800000e0000 */
[----:B------:R-:W-:Y:S01]  /*12f10*/  ISETP.GE.AND P0, PT, R2, R9, PT ;  /* 0x000000090200720c */ /* 0x000fe20003f06270 */
[----:B-1----:R0:W1:-:S12]  /*12f20*/  SHFL.IDX PT, R3, R4, 0x3, 0x181f ;  /* 0x00781f0004037f89 */ /* 0x00205800000e0000 */
[----:B0-----:R-:W-:Y:S05]  /*12f30*/  @P0 BRA `(.L_x_1063) ;  /* 0x0000000000340947 */ /* 0x001fea0003800000 */
[----:B------:R-:W-:Y:S02]  /*12f40*/  ULDC UR5, c[0x0][0xac8] ;  /* 0x0002b20000057ab9 */ /* 0x000fe40000000800 */
[----:B------:R-:W-:Y:S02]  /*12f50*/  ISETP.GE.AND P3, PT, R18, UR5, PT ;  /* 0x0000000512007c0c */ /* 0x000fe4000bf66270 */
[----:B------:R-:W-:Y:S02]  /*12f60*/  ISETP.GE.AND P4, PT, R19, UR5, PT ;  /* 0x0000000513007c0c */ /* 0x000fe4000bf86270 */
[----:B------:R-:W-:-:S09]  /*12f70*/  ISETP.GE.AND P5, PT, R22, UR5, PT ;  /* 0x0000000516007c0c */ /* 0x000fd2000bfa6270 */
[-C--:B-12-4-:R-:W-:Y:S02]  /*12f80*/  @!P3 LEA R4, P0, R18, R3.reuse, 0x1 ;  /* 0x000000031204b211 */ /* 0x096fe400078008ff */
[CC--:B------:R-:W-:Y:S02]  /*12f90*/  @!P4 LEA R6, P1, R19.reuse, R3.reuse, 0x1 ;  /* 0x000000031306c211 */ /* 0x0c0fe400078208ff */
[----:B------:R-:W-:Y:S02]  /*12fa0*/  @!P5 LEA R2, P2, R22, R3, 0x1 ;  /* 0x000000031602d211 */ /* 0x000fe400078408ff */
[-C--:B---3--:R-:W-:Y:S02]  /*12fb0*/  @!P3 LEA.HI.X R5, R18, R0.reuse, R207, 0x1, P0 ;  /* 0x000000001205b211 */ /* 0x088fe400000f0ccf */
[-C--:B------:R-:W-:Y:S02]  /*12fc0*/  @!P4 LEA.HI.X R7, R19, R0.reuse, R206, 0x1, P1 ;  /* 0x000000001307c211 */ /* 0x080fe400008f0cce */
[----:B------:R-:W-:Y:S01]  /*12fd0*/  @!P5 LEA.HI.X R3, R22, R0, R205, 0x1, P2 ;  /* 0x000000001603d211 */ /* 0x000fe200010f0ccd */
[----:B------:R0:W-:Y:S04]  /*12fe0*/  @!P3 ST.E.128 desc[UR48][R4.64], RZ ;  /* 0x000000ff0400b985 */ /* 0x0001e8000c101d30 */
[----:B------:R0:W-:Y:S04]  /*12ff0*/  @!P4 ST.E.128 desc[UR48][R6.64], RZ ;  /* 0x000000ff0600c985 */ /* 0x0001e8000c101d30 */
[----:B------:R0:W-:Y:S02]  /*13000*/  @!P5 ST.E.128 desc[UR48][R2.64], RZ ;  /* 0x000000ff0200d985 */ /* 0x0001e4000c101d30 */
.L_x_1063:
[----:B------:R-:W-:Y:S05]  /*13010*/  BSYNC B0 ;  /* 0x0000000000007941 */ /* 0x000fea0003800000 */
.L_x_1055:
[----:B------:R-:W-:Y:S02]  /*13020*/  ULDC UR5, c[0x0][0xc38] ;  /* 0x00030e0000057ab9 */ /* 0x000fe40000000800 */
[----:B------:R-:W-:-:S06]  /*13030*/  UISETP.GE.AND UP0, UPT, UR4, UR5, UPT ;  /* 0x000000050400728c */ /* 0x000fcc000bf06270 */
[----:B------:R-:W-:-:S13]  /*13040*/  PLOP3.LUT P0, PT, PT, PT, UP0, 0x80, 0x0 ;  /* 0x000000000000781c */ /* 0x000fda0003f0f008 */
[----:B------:R-:W-:Y:S05]  /*13050*/  @!P0 BRA `(.L_x_1072) ;  /* 0xfffffedc00588947 */ /* 0x000fea000383ffff */
[----:B------:R-:W-:Y:S05]  /*13060*/  EXIT ;  /* 0x000000000000794d */ /* 0x000fea0003800000 */
.L_x_970:
[----:B------:R-:W-:-:S08]  /*13070*/  NOP ;  /* 0x0000000000007918 */ /* 0x000fd00000000000 */
[----:B------:R-:W0:-:S00]  /*13080*/  USETMAXREG.DEALLOC.CTAPOOL 0x18 ;  /* 0x00000018000079c8 */ /* 0x000e0000080e0500 */
[----:B0-----:R-:W2:Y:S01]  /*13090*/  LDL.LU R2, [R1] ;  /* 0x0000000001027983 */ /* 0x001ea20000300800 */
[----:B------:R-:W-:-:S05]  /*130a0*/  LOP3.LUT R0, R0, 0x3, RZ, 0xc0, !PT ;  /* 0x0000000300007812 */ /* 0x000fca00078ec0ff */
[----:B------:R-:W0:Y:S01]  /*130b0*/  S2UR UR6, SR_CTAID.X ;  /* 0x00000000000679c3 */ /* 0x000e220000002500 */
[----:B------:R-:W-:Y:S02]  /*130c0*/  IMAD.MOV.U32 R18, RZ, RZ, RZ ;  /* 0x000000ffff127224 */ /* 0x000fe400078e00ff */
[----:B------:R-:W-:Y:S01]  /*130d0*/  IMAD.MOV.U32 R19, RZ, RZ, 0x1 ;  /* 0x00000001ff137424 */ /* 0x000fe200078e00ff */
[----:B------:R-:W1:Y:S02]  /*130e0*/  SHFL.IDX PT, R0, R0, RZ, 0x1f ;  /* 0x00001fff00007589 */ /* 0x000e6400000e0000 */
[----:B-1----:R-:W-:Y:S02]  /*130f0*/  ISETP.NE.AND P0, PT, R0, RZ, PT ;  /* 0x000000ff0000720c */ /* 0x002fe40003f05270 */
[----:B------:R-:W0:Y:S11]  /*13100*/  LDC R0, c[0x0][0xc38] ;  /* 0x00030e00ff007b82 */ /* 0x000e360000000800 */
[----:B------:R-:W-:Y:S06]  /*13110*/  @P0 BAR.ARV 0x4, 0x180 ;  /* 0x0106000000000b1d */ /* 0x000fec0000002000 */
[----:B--2---:R-:W-:-:S04]  /*13120*/  LOP3.LUT R2, R2, 0xfffffffb, RZ, 0xc0, !PT ;  /* 0xfffffffb02027812 */ /* 0x004fc800078ec0ff */
[----:B------:R-:W-:Y:S02]  /*13130*/  @P0 LOP3.LUT R2, R2, 0x4, RZ, 0xfc, !PT ;  /* 0x0000000402020812 */ /* 0x000fe400078efcff */
[----:B0-----:R-:W-:-:S03]  /*13140*/  ISETP.LE.AND P0, PT, R0, UR6, PT ;  /* 0x0000000600007c0c */ /* 0x001fc6000bf03270 */
[----:B------:R0:W-:Y:S04]  /*13150*/  STL [R1], R2 ;  /* 0x0000000201007387 */ /* 0x0001e80000100800 */
[----:B------:R0:W-:Y:S06]  /*13160*/  STL [R1+0x24], RZ ;  /* 0x000024ff01007387 */ /* 0x0001ec0000100800 */
[----:B------:R-:W-:Y:S05]  /*13170*/  @P0 BRA `(.L_x_1073) ;  /* 0x0000004000740947 */ /* 0x000fea0003800000 */
[----:B------:R-:W1:Y:S01]  /*13180*/  S2R R9, SR_TID.X ;  /* 0x0000000000097919 */ /* 0x000e620000002100 */
[----:B------:R-:W2:Y:S01]  /*13190*/  S2UR UR5, SR_CgaCtaId ;  /* 0x00000000000579c3 */ /* 0x000ea20000008800 */
[----:B------:R-:W-:Y:S01]  /*131a0*/  UMOV UR4, 0x400 ;  /* 0x0000040000047882 */ /* 0x000fe20000000000 */
[----:B------:R-:W-:Y:S01]  /*131b0*/  IMAD.MOV.U32 R19, RZ, RZ, 0x1 ;  /* 0x00000001ff137424 */ /* 0x000fe200078e00ff */
[----:B------:R-:W-:Y:S01]  /*131c0*/  ULDC UR43, c[0x0][0xc] ;  /* 0x00000300002b7ab9 */ /* 0x000fe20000000800 */
[----:B------:R-:W-:Y:S01]  /*131d0*/  IMAD.MOV.U32 R18, RZ, RZ, RZ ;  /* 0x000000ffff127224 */ /* 0x000fe200078e00ff */
[----:B------:R-:W-:Y:S02]  /*131e0*/  ULOP3.LUT UR39, UR38, 0x1, URZ, 0xfc, !UPT ;  /* 0x0000000126277892 */ /* 0x000fe4000f8efc3f */
[----:B------:R-:W-:Y:S01]  /*131f0*/  ULOP3.LUT UR45, UR38, 0x2, URZ, 0xfc, !UPT ;  /* 0x00000002262d7892 */ /* 0x000fe2000f8efc3f */
[----:B------:R-:W-:Y:S01]  /*13200*/  ULDC.64 UR46, c[0x0][0x198] ;  /* 0x00006600002e7ab9 */ /* 0x000fe20000000a00 */
[----:B--2---:R-:W-:-:S06]  /*13210*/  ULEA UR4, UR5, UR4, 0x18 ;  /* 0x0000000405047291 */ /* 0x004fcc000f8ec03f */
[----:B------:R-:W-:Y:S01]  /*13220*/  IMAD.U32 R17, RZ, RZ, UR4 ;  /* 0x00000004ff117e24 */ /* 0x000fe2000f8e00ff */
[----:B-1----:R-:W-:Y:S01]  /*13230*/  SHF.R.U32.HI R3, RZ, 0x1, R9 ;  /* 0x00000001ff037819 */ /* 0x002fe20000011609 */
[C---:B0-----:R-:W-:Y:S01]  /*13240*/  IMAD.SHL.U32 R2, R9.reuse, 0x40, RZ ;  /* 0x0000004009027824 */ /* 0x041fe200078e00ff */
[C---:B------:R-:W-:Y:S02]  /*13250*/  LOP3.LUT R8, R9.reuse, 0x7f, RZ, 0xc0, !PT ;  /* 0x0000007f09087812 */ /* 0x040fe400078ec0ff */
[C---:B------:R-:W-:Y:S02]  /*13260*/  R2P PR, R9.reuse, 0x6 ;  /* 0x0000000609007804 */ /* 0x040fe40000000000 */
[----:B------:R-:W-:Y:S02]  /*13270*/  LOP3.LUT R0, R2, 0x180, RZ, 0xc0, !PT ;  /* 0x0000018002007812 */ /* 0x000fe400078ec0ff */
[----:B------:R-:W-:Y:S02]  /*13280*/  SHF.R.U32.HI R7, RZ, 0x5, R8 ;  /* 0x00000005ff077819 */ /* 0x000fe40000011608 */
[----:B------:R-:W-:Y:S01]  /*13290*/  LOP3.LUT R0, R0, 0x30, R3, 0xf8, !PT ;  /* 0x0000003000007812 */ /* 0x000fe200078ef803 */
[----:B------:R-:W-:-:S05]  /*132a0*/  IMAD.SHL.U32 R3, R9, 0x8, RZ ;  /* 0x0000000809037824 */ /* 0x000fca00078e00ff */
[----:B------:R-:W-:Y:S01]  /*132b0*/  LOP3.LUT R3, R0, 0x30, R3, 0x78, !PT ;  /* 0x0000003000037812 */ /* 0x000fe200078e7803 */
[----:B------:R-:W-:-:S05]  /*132c0*/  IMAD.SHL.U32 R0, R9, 0x80, RZ ;  /* 0x0000008009007824 */ /* 0x000fca00078e00ff */
[C---:B------:R-:W-:Y:S02]  /*132d0*/  LOP3.LUT R4, R0.reuse, 0x380, RZ, 0xc0, !PT ;  /* 0x0000038000047812 */ /* 0x040fe400078ec0ff */
[----:B------:R-:W-:Y:S01]  /*132e0*/  LOP3.LUT R6, R0, 0x400, RZ, 0xc0, !PT ;  /* 0x0000040000067812 */ /* 0x000fe200078ec0ff */
[----:B------:R-:W-:Y:S01]  /*132f0*/  IMAD.SHL.U32 R0, R9, 0x10, RZ ;  /* 0x0000001009007824 */ /* 0x000fe200078e00ff */
[----:B------:R-:W-:Y:S02]  /*13300*/  LOP3.LUT R5, R4, 0x10, R9, 0xf8, !PT ;  /* 0x0000001004057812 */ /* 0x000fe400078ef809 */
[----:B------:R-:W-:Y:S01]  /*13310*/  LOP3.LUT R4, R3, 0x640, R2, 0xf8, !PT ;  /* 0x0000064003047812 */ /* 0x000fe200078ef802 */
[----:B------:R-:W-:Y:S01]  /*13320*/  IMAD R6, R7, 0x800, R6 ;  /* 0x0000080007067824 */ /* 0x000fe200078e0206 */
[----:B------:R-:W-:Y:S02]  /*13330*/  LOP3.LUT R5, R5, 0x70, R0, 0x78, !PT ;  /* 0x0000007005057812 */ /* 0x000fe400078e7800 */
[----:B------:R-:W-:Y:S01]  /*13340*/  LOP3.LUT R2, R0, 0x40, RZ, 0xc0, !PT ;  /* 0x0000004000027812 */ /* 0x000fe200078ec0ff */
[----:B------:R0:W-:Y:S02]  /*13350*/  STL [R1+0x18], R4 ;  /* 0x0000180401007387 */ /* 0x0001e40000100800 */
[----:B------:R-:W-:Y:S01]  /*13360*/  IMAD.IADD R3, R6, 0x1, R5 ;  /* 0x0000000106037824 */ /* 0x000fe200078e0205 */
[----:B------:R-:W-:Y:S01]  /*13370*/  SHF.R.U32.HI R5, RZ, 0x2, R8 ;  /* 0x00000002ff057819 */ /* 0x000fe20000011608 */
[----:B------:R-:W-:Y:S01]  /*13380*/  IMAD R7, R7, 0x200, R2 ;  /* 0x0000020007077824 */ /* 0x000fe200078e0202 */
[----:B------:R-:W-:-:S02]  /*13390*/  LOP3.LUT R2, R0, 0x1b0, RZ, 0xc0, !PT ;  /* 0x000001b000027812 */ /* 0x000fc400078ec0ff */
[----:B------:R1:W-:Y:S01]  /*133a0*/  STL [R1+0x10], R3 ;  /* 0x0000100301007387 */ /* 0x0003e20000100800 */
[----:B0-----:R-:W-:Y:S01]  /*133b0*/  LOP3.LUT R4, R0, 0x30, RZ, 0xc0, !PT ;  /* 0x0000003000047812 */ /* 0x001fe200078ec0ff */
[----:B------:R-:W-:-:S05]  /*133c0*/  IMAD.MOV.U32 R0, RZ, RZ, 0x20 ;  /* 0x00000020ff007424 */ /* 0x000fca00078e00ff */
[----:B------:R-:W-:Y:S01]  /*133d0*/  SEL R0, R0, 0xffffffe0, !P1 ;  /* 0xffffffe000007807 */ /* 0x000fe20004800000 */
[----:B-1----:R-:W-:-:S05]  /*133e0*/  IMAD.SHL.U32 R3, R9, 0x2, RZ ;  /* 0x0000000209037824 */ /* 0x002fca00078e00ff */
[----:B------:R-:W-:Y:S01]  /*133f0*/  LOP3.LUT R2, R2, 0x30, R3, 0x78, !PT ;  /* 0x0000003002027812 */ /* 0x000fe200078e7803 */
[----:B------:R-:W-:-:S03]  /*13400*/  IMAD.MOV.U32 R3, RZ, RZ, 0x40 ;  /* 0x00000040ff037424 */ /* 0x000fc600078e00ff */
[----:B------:R-:W-:Y:S02]  /*13410*/  IADD3 R2, R17, R7, R2 ;  /* 0x0000000711027210 */ /* 0x000fe40007ffe002 */
[----:B------:R-:W-:-:S03]  /*13420*/  SEL R3, R3, 0xffffffc0, !P2 ;  /* 0xffffffc003037807 */ /* 0x000fc60005000000 */
[----:B------:R0:W-:Y:S04]  /*13430*/  STL [R1+0x1c], R2 ;  /* 0x00001c0201007387 */ /* 0x0001e80000100800 */
[----:B------:R1:W-:Y:S04]  /*13440*/  STL [R1+0x8], R0 ;  /* 0x0000080001007387 */ /* 0x0003e80000100800 */
[----:B------:R-:W-:Y:S01]  /*13450*/  STL [R1+0x14], R3 ;  /* 0x0000140301007387 */ /* 0x000fe20000100800 */
[----:B0-----:R-:W-:Y:S02]  /*13460*/  IMAD.SHL.U32 R2, R9, 0x20, RZ ;  /* 0x0000002009027824 */ /* 0x001fe400078e00ff */
[----:B-1----:R-:W-:-:S03]  /*13470*/  IMAD.U32 R0, RZ, RZ, UR6 ;  /* 0x00000006ff007e24 */ /* 0x002fc6000f8e00ff */
[----:B------:R-:W-:Y:S02]  /*13480*/  LOP3.LUT R2, R5, 0x60, R2, 0xf8, !PT ;  /* 0x0000006005027812 */ /* 0x000fe400078ef802 */
[C---:B------:R-:W-:Y:S01]  /*13490*/  LOP3.LUT R2, R4.reuse, 0x40, RZ, 0xfc, !PT ;  /* 0x0000004004027812 */ /* 0x040fe200078efcff */
[----:B------:R0:W-:Y:S04]  /*134a0*/  STL [R1+0x20], R0 ;  /* 0x0000200001007387 */ /* 0x0001e80000100800 */
[----:B------:R1:W-:Y:S01]  /*134b0*/  STL [R1+0x24], RZ ;  /* 0x000024ff01007387 */ /* 0x0003e20000100800 */
[----:B0-----:R-:W-:-:S07]  /*134c0*/  LOP3.LUT R0, R4, 0x80, RZ, 0xfc, !PT ;  /* 0x0000008004007812 */ /* 0x001fce00078efcff */
.L_x_1144:
[----:B--2---:R-:W2:Y:S01]  /*134d0*/  LDL R0, [R1+0x20] ;  /* 0x0000200001007983 */ /* 0x004ea20000100800 */
[----:B------:R-:W-:Y:S02]  /*134e0*/  ULDC UR8, c[0x0][0xc60] ;  /* 0x0003180000087ab9 */ /* 0x000fe40000000800 */
[----:B------:R-:W-:-:S11]  /*134f0*/  UISETP.NE.AND UP0, UPT, UR8, 0x1, UPT ;  /* 0x000000010800788c */ /* 0x000fd6000bf05270 */
[----:B------:R-:W-:Y:S01]  /*13500*/  @UP0 ULDC UR4, c[0x0][0xc64] ;  /* 0x0003190000040ab9 */ /* 0x000fe20000000800 */
[----:B------:R-:W-:Y:S01]  /*13510*/  @UP0 ULDC UR9, c[0x0][0xc68] ;  /* 0x00031a0000090ab9 */ /* 0x000fe20000000800 */
[C---:B--2---:R-:W-:Y:S02]  /*13520*/  R2UR UR7, R0.reuse ;  /* 0x00000000000772ca */ /* 0x044fe400000e0000 */
[----:B------:R-:W-:-:S11]  /*13530*/  R2UR UR6, R0 ;  /* 0x00000000000672ca */ /* 0x000fd600000e0000 */
[----:B------:R-:W-:-:S04]  /*13540*/  UIMAD.WIDE.U32 UR4, UR7, UR4, URZ ;  /* 0x00000004070472a5 */ /* 0x000fc8000f8e003f */
[----:B------:R-:W-:-:S03]  /*13550*/  @UP0 USHF.R.U32.HI UR7, URZ, UR9, UR5 ;  /* 0x000000093f070299 */ /* 0x000fc60008011605 */
[----:B------:R-:W-:Y:S02]  /*13560*/  ULDC UR4, c[0x0][0xc78] ;  /* 0x00031e0000047ab9 */ /* 0x000fe40000000800 */
[----:B------:R-:W-:Y:S02]  /*13570*/  UISETP.GE.AND UP0, UPT, UR7, UR4, UPT ;  /* 0x000000040700728c */ /* 0x000fe4000bf06270 */
[----:B------:R-:W-:-:S04]  /*13580*/  UIADD3 UR4, -UR7, URZ, URZ ;  /* 0x0000003f07047290 */ /* 0x000fc8000fffe13f */
[----:B------:R-:W-:Y:S01]  /*13590*/  PLOP3.LUT P0, PT, PT, PT, UP0, 0x80, 0x0 ;  /* 0x000000000000781c */ /* 0x000fe20003f0f008 */
[----:B------:R-:W-:-:S12]  /*135a0*/  UIMAD UR8, UR8, UR4, UR6 ;  /* 0x00000004080872a4 */ /* 0x000fd8000f8e0206 */
[----:B0-----:R-:W-:Y:S05]  /*135b0*/  @!P0 BRA `(.L_x_1074) ;  /* 0x0000000000208947 */ /* 0x001fea0003800000 */
        /* <DEDUP_REMOVED lines=8> */
.L_x_1074:
[----:B------:R-:W-:Y:S01]  /*13640*/  ULDC UR9, c[0x0][0xc54] ;  /* 0x0003150000097ab9 */ /* 0x000fe20000000800 */
[----:B------:R-:W-:Y:S01]  /*13650*/  UMOV UR6, UR8 ;  /* 0x0000000800067c82 */ /* 0x000fe20008000000 */
[----:B------:R-:W-:-:S11]  /*13660*/  UISETP.NE.AND UP0, UPT, UR9, 0x1, UPT ;  /* 0x000000010900788c */ /* 0x000fd6000bf05270 */
[----:B------:R-:W-:Y:S02]  /*13670*/  @UP0 ULDC.64 UR10, c[0x0][0xc58] ;  /* 0x00031600000a0ab9 */ /* 0x000fe40000000a00 */
[----:B------:R-:W-:-:S04]  /*13680*/  UIMAD.WIDE.U32 UR4, UR8, UR10, URZ ;  /* 0x0000000a080472a5 */ /* 0x000fc8000f8e003f */
[----:B------:R-:W-:-:S04]  /*13690*/  @UP0 USHF.R.U32.HI UR6, URZ, UR11, UR5 ;  /* 0x0000000b3f060299 */ /* 0x000fc80008011605 */
[----:B------:R-:W-:-:S12]  /*136a0*/  UIMAD UR4, UR6, UR9, URZ ;  /* 0x00000009060472a4 */ /* 0x000fd8000f8e023f */
.L_x_1075:
[----:B------:R-:W-:Y:S02]  /*136b0*/  UIADD3 UR4, UR8, -UR4, URZ ;  /* 0x8000000408047290 */ /* 0x000fe4000fffe03f */
[----:B------:R-:W-:Y:S01]  /*136c0*/  ULOP3.LUT UR5, URZ, UR6, URZ, 0x33, !UPT ;  /* 0x000000063f057292 */ /* 0x000fe2000f8e333f */
[----:B------:R-:W-:Y:S01]  /*136d0*/  ULDC UR14, c[0x0][0xc48] ;  /* 0x00031200000e7ab9 */ /* 0x000fe20000000800 */
[----:B------:R-:W-:Y:S01]  /*136e0*/  ULDC UR8, c[0x0][0x448] ;  /* 0x0001120000087ab9 */ /* 0x000fe20000000800 */
[----:B------:R-:W-:Y:S01]  /*136f0*/  ULDC UR42, c[0x0][0xc3c] ;  /* 0x00030f00002a7ab9 */ /* 0x000fe20000000800 */
[----:B------:R-:W-:Y:S02]  /*13700*/  UISETP.NE.AND UP2, UPT, UR14, 0x1, UPT ;  /* 0x000000010e00788c */ /* 0x000fe4000bf45270 */
[----:B------:R-:W-:Y:S02]  /*13710*/  UISETP.NE.AND UP1, UPT, UR8, 0x1, UPT ;  /* 0x000000010800788c */ /* 0x000fe4000bf25270 */
[----:B------:R-:W-:Y:S01]  /*13720*/  UIADD3 UR42, UR5, UR42, URZ ;  /* 0x0000002a052a7290 */ /* 0x000fe2000fffe03f */
[----:B------:R-:W-:Y:S01]  /*13730*/  ULDC.64 UR10, c[0x0][0x418] ;  /* 0x00010600000a7ab9 */ /* 0x000fe20000000a00 */
[----:B------:R-:W-:Y:S01]  /*13740*/  ULDC UR13, c[0x0][0xc54] ;  /* 0x00031500000d7ab9 */ /* 0x000fe20000000800 */
[----:B------:R-:W-:-:S02]  /*13750*/  UISETP.NE.U32.AND UP0, UPT, UR10, URZ, UPT ;  /* 0x0000003f0a00728c */ /* 0x000fc4000bf05070 */
[----:B------:R-:W-:Y:S02]  /*13760*/  UIMAD UR13, UR7, UR13, UR4 ;  /* 0x0000000d070d72a4 */ /* 0x000fe4000f8e0204 */
[----:B------:R-:W-:Y:S01]  /*13770*/  USHF.L.U32 UR42, UR42, 0x7, URZ ;  /* 0x000000072a2a7899 */ /* 0x000fe2000800063f */
[----:B------:R-:W-:Y:S01]  /*13780*/  ULDC.64 UR4, c[0x0][0x9e0] ;  /* 0x0002780000047ab9 */ /* 0x000fe20000000a00 */
[----:B------:R-:W-:Y:S02]  /*13790*/  UISETP.NE.AND.EX UP0, UPT, UR11, URZ, UPT, UP0 ;  /* 0x0000003f0b00728c */ /* 0x000fe4000bf05300 */
[----:B------:R-:W-:Y:S02]  /*137a0*/  UISETP.GE.AND UP3, UPT, UR5, 0x1, UPT ;  /* 0x000000010500788c */ /* 0x000fe4000bf66270 */
[----:B------:R-:W-:Y:S01]  /*137b0*/  UIADD3 UR12, UR42, 0x7f, URZ ;  /* 0x0000007f2a0c7890 */ /* 0x000fe2000fffe03f */
[----:B------:R-:W-:Y:S01]  /*137c0*/  ULDC UR10, c[0x0][0x424] ;  /* 0x00010900000a7ab9 */ /* 0x000fe20000000800 */
[----:B------:R-:W-:Y:S01]  /*137d0*/  ULDC UR6, c[0x0][0x288] ;  /* 0x0000a20000067ab9 */ /* 0x000fe20000000800 */
[----:B------:R-:W-:Y:S01]  /*137e0*/  @UP2 ULDC UR8, c[0x0][0xc4c] ;  /* 0x0003130000082ab9 */ /* 0x000fe20000000800 */
[----:B------:R-:W-:Y:S01]  /*137f0*/  @UP1 ULDC UR11, c[0x0][0x44c] ;  /* 0x00011300000b1ab9 */ /* 0x000fe20000000800 */
[----:B------:R-:W-:Y:S01]  /*13800*/  USEL UR15, UR10, 0x1, UP0 ;  /* 0x000000010a0f7887 */ /* 0x000fe20008000000 */
[----:B------:R-:W-:Y:S01]  /*13810*/  PLOP3.LUT P1, PT, PT, PT, UP3, 0x80, 0x0 ;  /* 0x000000000000781c */ /* 0x000fe20003f2f038 */
[----:B------:R-:W-:-:S02]  /*13820*/  UIADD3 UR16, -UR6, 0x1, URZ ;  /* 0x0000000106107890 */ /* 0x000fc4000fffe13f */
[----:B------:R-:W-:Y:S02]  /*13830*/  UIMAD.WIDE.U32 UR8, UR13, UR8, URZ ;  /* 0x000000080d0872a5 */ /* 0x000fe4000f8e003f */
[----:B------:R-:W-:Y:S01]  /*13840*/  UIMAD.WIDE.U32 UR10, UR12, UR11, URZ ;  /* 0x0000000b0c0a72a5 */ /* 0x000fe2000f8e003f */
[----:B------:R-:W-:Y:S01]  /*13850*/  ULDC UR7, c[0x0][0x2f0] ;  /* 0x0000bc0000077ab9 */ /* 0x000fe20000000800 */
[----:B------:R-:W-:Y:S01]  /*13860*/  @UP2 ULDC UR17, c[0x0][0xc50] ;  /* 0x0003140000112ab9 */ /* 0x000fe20000000800 */
[----:B------:R-:W-:Y:S01]  /*13870*/  @UP1 ULDC UR18, c[0x0][0x450] ;  /* 0x0001140000121ab9 */ /* 0x000fe20000000800 */
[----:B------:R-:W-:Y:S01]  /*13880*/  UMOV UR44, UR13 ;  /* 0x0000000d002c7c82 */ /* 0x000fe20008000000 */
[----:B------:R-:W-:Y:S02]  /*13890*/  UIMAD UR16, UR15, UR7, UR16 ;  /* 0x000000070f1072a4 */ /* 0x000fe4000f8e0210 */
[----:B------:R-:W-:Y:S02]  /*138a0*/  @UP2 USHF.R.U32.HI UR44, URZ, UR17, UR9 ;  /* 0x000000113f2c2299 */ /* 0x000fe40008011609 */
[----:B------:R-:W-:-:S02]  /*138b0*/  @UP1 USHF.R.U32.HI UR12, URZ, UR18, UR11 ;  /* 0x000000123f0c1299 */ /* 0x000fc4000801160b */
[----:B------:R-:W-:Y:S02]  /*138c0*/  UIADD3 UR36, -UR44, URZ, URZ ;  /* 0x0000003f2c247290 */ /* 0x000fe4000fffe13f */
[----:B------:R-:W-:Y:S02]  /*138d0*/  UIADD3 UR12, UR16, UR12, URZ ;  /* 0x0000000c100c7290 */ /* 0x000fe4000fffe03f */
[----:B------:R-:W-:Y:S02]  /*138e0*/  UIMAD UR36, UR14, UR36, UR13 ;  /* 0x000000240e2472a4 */ /* 0x000fe4000f8e020d */
[----:B------:R-:W-:Y:S01]  /*138f0*/  UIADD3 UR4, UR12, UR4, URZ ;  /* 0x000000040c047290 */ /* 0x000fe2000fffe03f */
[----:B------:R-:W-:Y:S11]  /*13900*/  @!P1 BRA `(.L_x_1076) ;  /* 0x0000000000449947 */ /* 0x000ff60003800000 */
        /* <DEDUP_REMOVED lines=10> */
.L_x_1077:
[----:B------:R-:W-:-:S11]  /*139b0*/  UISETP.NE.AND UP0, UPT, UR5, 0x1, UPT ;  /* 0x000000010500788c */ /* 0x000fd6000bf05270 */
[----:B------:R-:W-:Y:S02]  /*139c0*/  @UP0 ULDC.64 UR12, c[0x0][0x9e8] ;  /* 0x00027a00000c0ab9 */ /* 0x000fe40000000a00 */
[----:B------:R-:W-:-:S04]  /*139d0*/  UIMAD.WIDE.U32 UR8, UR10, UR12, URZ ;  /* 0x0000000c0a0872a5 */ /* 0x000fc8000f8e003f */
[----:B------:R-:W-:-:S12]  /*139e0*/  @UP0 USHF.R.U32.HI UR10, URZ, UR13, UR9 ;  /* 0x0000000d3f0a0299 */ /* 0x000fd80008011609 */
.L_x_1078:
[----:B------:R-:W-:-:S04]  /*139f0*/  UIMAD UR10, UR10, UR5, UR5 ;  /* 0x000000050a0a72a4 */ /* 0x000fc8000f8e0205 */
[----:B------:R-:W-:-:S04]  /*13a00*/  UISETP.LT.AND UP0, UPT, UR4, UR10, UPT ;  /* 0x0000000a0400728c */ /* 0x000fc8000bf01270 */
[----:B------:R-:W-:-:S12]  /*13a10*/  USEL UR4, UR4, UR10, UP0 ;  /* 0x0000000a04047287 */ /* 0x000fd80008000000 */
.L_x_1076:
[----:B------:R-:W-:Y:S02]  /*13a20*/  UIMAD UR12, UR15, UR7, 0x7f ;  /* 0x0000007f0f0c74a4 */ /* 0x000fe4000f8e0207 */
[----:B------:R-:W-:Y:S02]  /*13a30*/  UIADD3 UR4, UR4, 0x7f, URZ ;  /* 0x0000007f04047890 */ /* 0x000fe4000fffe03f */
[----:B------:R-:W-:Y:S02]  /*13a40*/  USHF.R.S32.HI UR13, URZ, 0x1f, UR12 ;  /* 0x0000001f3f0d7899 */ /* 0x000fe4000801140c */
[----:B------:R-:W-:Y:S01]  /*13a50*/  USHF.R.S32.HI UR10, URZ, 0x1f, UR4 ;  /* 0x0000001f3f0a7899 */ /* 0x000fe20008011404 */
[----:B------:R-:W-:Y:S01]  /*13a60*/  @UP1 ULDC UR8, c[0x0][0x44c] ;  /* 0x0001130000081ab9 */ /* 0x000fe20000000800 */
[----:B------:R-:W-:Y:S02]  /*13a70*/  ULEA.HI UR13, UR13, UR12, URZ, 0x7 ;  /* 0x0000000c0d0d7291 */ /* 0x000fe4000f8f383f */
[----:B------:R-:W-:-:S02]  /*13a80*/  UIMAD.WIDE.U32 UR8, UR42, UR8, URZ ;  /* 0x000000082a0872a5 */ /* 0x000fc4000f8e003f */
[----:B------:R-:W-:Y:S01]  /*13a90*/  ULEA.HI UR10, UR10, UR4, URZ, 0x7 ;  /* 0x000000040a0a7291 */ /* 0x000fe2000f8f383f */
[----:B------:R-:W-:Y:S01]  /*13aa0*/  @UP1 ULDC UR14, c[0x0][0x450] ;  /* 0x00011400000e1ab9 */ /* 0x000fe20000000800 */
[----:B------:R-:W-:Y:S01]  /*13ab0*/  UMOV UR11, UR42 ;  /* 0x0000002a000b7c82 */ /* 0x000fe20008000000 */
[----:B------:R-:W-:Y:S02]  /*13ac0*/  UIMAD UR4, UR15, UR7, -UR6 ;  /* 0x000000070f0472a4 */ /* 0x000fe4000f8e0a06 */
[----:B------:R-:W-:Y:S02]  /*13ad0*/  USHF.R.S32.HI UR13, URZ, 0x7, UR13 ;  /* 0x000000073f0d7899 */ /* 0x000fe4000801140d */
[----:B------:R-:W-:Y:S02]  /*13ae0*/  USHF.R.S32.HI UR10, URZ, 0x7, UR10 ;  /* 0x000000073f0a7899 */ /* 0x000fe4000801140a */
[----:B------:R-:W-:Y:S02]  /*13af0*/  @UP1 USHF.R.U32.HI UR11, URZ, UR14, UR9 ;  /* 0x0000000e3f0b1299 */ /* 0x000fe40008011609 */
[----:B------:R-:W-:-:S02]  /*13b00*/  UISETP.LT.AND UP0, UPT, UR13, UR10, UPT ;  /* 0x0000000a0d00728c */ /* 0x000fc4000bf01270 */
[----:B------:R-:W-:Y:S01]  /*13b10*/  UIADD3 UR4, UR4, UR11, URZ ;  /* 0x0000000b04047290 */ /* 0x000fe2000fffe03f */
[----:B------:R-:W-:Y:S01]  /*13b20*/  ULDC UR8, c[0x0][0x9dc] ;  /* 0x0002770000087ab9 */ /* 0x000fe20000000800 */
[----:B------:R-:W-:Y:S02]  /*13b30*/  USEL UR41, UR13, UR10, UP0 ;  /* 0x0000000a0d297287 */ /* 0x000fe40008000000 */
        /* <DEDUP_REMOVED lines=12> */
.L_x_1080:
[----:B------:R-:W-:-:S11]  /*13c00*/  UISETP.NE.AND UP0, UPT, UR5, 0x1, UPT ;  /* 0x000000010500788c */ /* 0x000fd6000bf05270 */
[----:B------:R-:W-:Y:S02]  /*13c10*/  @UP0 ULDC.64 UR10, c[0x0][0x9e8] ;  /* 0x00027a00000a0ab9 */ /* 0x000fe40000000a00 */
[----:B------:R-:W-:-:S04]  /*13c20*/  UIMAD.WIDE.U32 UR6, UR4, UR10, URZ ;  /* 0x0000000a040672a5 */ /* 0x000fc8000f8e003f */
[----:B------:R-:W-:-:S12]  /*13c30*/  @UP0 USHF.R.U32.HI UR4, URZ, UR11, UR7 ;  /* 0x0000000b3f040299 */ /* 0x000fd80008011607 */
.L_x_1081:
[----:B------:R-:W-:-:S04]  /*13c40*/  UIMAD UR4, UR4, UR5, URZ ;  /* 0x00000005040472a4 */ /* 0x000fc8000f8e023f */
[----:B------:R-:W-:-:S04]  /*13c50*/  UISETP.LT.AND UP0, UPT, UR8, UR4, UPT ;  /* 0x000000040800728c */ /* 0x000fc8000bf01270 */
[----:B------:R-:W-:-:S12]  /*13c60*/  USEL UR8, UR8, UR4, !UP0 ;  /* 0x0000000408087287 */ /* 0x000fd8000c000000 */
.L_x_1079:
[----:B------:R-:W-:Y:S01]  /*13c70*/  USHF.R.S32.HI UR4, URZ, 0x1f, UR8 ;  /* 0x0000001f3f047899 */ /* 0x000fe20008011408 */
[----:B------:R-:W-:Y:S03]  /*13c80*/  BSSY B7, `(.L_x_1082) ;  /* 0x0000353000077945 */ /* 0x000fe60003800000 */
[----:B------:R-:W-:-:S04]  /*13c90*/  ULEA.HI UR4, UR4, UR8, URZ, 0x7 ;  /* 0x0000000804047291 */ /* 0x000fc8000f8f383f */
[----:B------:R-:W-:-:S04]  /*13ca0*/  USHF.R.S32.HI UR4, URZ, 0x7, UR4 ;  /* 0x000000073f047899 */ /* 0x000fc80008011404 */
[----:B------:R-:W-:-:S04]  /*13cb0*/  UISETP.LT.AND UP0, UPT, URZ, UR4, UPT ;  /* 0x000000043f00728c */ /* 0x000fc8000bf01270 */
[----:B------:R-:W-:-:S04]  /*13cc0*/  USEL UR40, URZ, UR4, !UP0 ;  /* 0x000000043f287287 */ /* 0x000fc8000c000000 */
[----:B------:R-:W-:-:S06]  /*13cd0*/  UISETP.GT.AND UP0, UPT, UR41, UR40, UPT ;  /* 0x000000282900728c */ /* 0x000fcc000bf04270 */
[----:B------:R-:W-:-:S13]  /*13ce0*/  PLOP3.LUT P0, PT, PT, PT, UP0, 0x80, 0x0 ;  /* 0x000000000000781c */ /* 0x000fda0003f0f008 */
[----:B------:R-:W-:Y:S05]  /*13cf0*/  @P0 BRA `(.L_x_1083) ;  /* 0x0000000000480947 */ /* 0x000fea0003800000 */
[----:B------:R-:W0:Y:S02]  /*13d00*/  S2R R0, SR_TID.X ;  /* 0x0000000000007919 */ /* 0x000e240000002100 */
[----:B0-----:R-:W-:-:S04]  /*13d10*/  LOP3.LUT R0, R0, 0x7f, RZ, 0xc0, !PT ;  /* 0x0000007f00007812 */ /* 0x001fc800078ec0ff */
[----:B------:R-:W-:-:S13]  /*13d20*/  ISETP.NE.AND P0, PT, R0, RZ, PT ;  /* 0x000000ff0000720c */ /* 0x000fda0003f05270 */
[----:B------:R-:W-:Y:S05]  /*13d30*/  @P0 BRA `(.L_x_1084) ;  /* 0x00000034001c0947 */ /* 0x000fea0003800000 */
[----:B------:R-:W0:Y:S01]  /*13d40*/  S2R R3, SR_LANEID ;  /* 0x0000000000037919 */ /* 0x000e220000000000 */
[----:B------:R-:W-:Y:S01]  /*13d50*/  VOTEU.ANY UR4, UPT, PT ;  /* 0x0000000000047886 */ /* 0x000fe200038e0100 */
[----:B------:R-:W2:Y:S01]  /*13d60*/  LDC.64 R4, c[0x0][0xc80] ;  /* 0x00032000ff047b82 */ /* 0x000ea20000000a00 */
[----:B------:R-:W0:Y:S08]  /*13d70*/  FLO.U32 R0, UR4 ;  /* 0x0000000400007d00 */ /* 0x000e3000080e0000 */
[----:B------:R-:W2:Y:S01]  /*13d80*/  POPC R2, UR4 ;  /* 0x0000000400027d09 */ /* 0x000ea20008000000 */
[----:B0-----:R-:W-:-:S13]  /*13d90*/  ISETP.EQ.U32.AND P1, PT, R0, R3, PT ;  /* 0x000000030000720c */ /* 0x001fda0003f22070 */
[----:B--2---:R-:W2:Y:S01]  /*13da0*/  @P1 ATOMG.E.ADD.STRONG.GPU PT, R5, desc[UR48][R4.64], R2 ;  /* 0x00000002040519a8 */ /* 0x004ea200081ee1f0 */
[----:B------:R-:W0:Y:S02]  /*13db0*/  S2R R3, SR_LTMASK ;  /* 0x0000000000037919 */ /* 0x000e240000003900 */
[----:B0-----:R-:W-:-:S06]  /*13dc0*/  LOP3.LUT R3, R3, UR4, RZ, 0xc0, !PT ;  /* 0x0000000403037c12 */ /* 0x001fcc000f8ec0ff */
[----:B------:R-:W0:Y:S01]  /*13dd0*/  POPC R3, R3 ;  /* 0x0000000300037309 */ /* 0x000e220000000000 */
[----:B--2---:R-:W0:Y:S02]  /*13de0*/  SHFL.IDX PT, R0, R5, R0, 0x1f ;  /* 0x00001f0005007589 */ /* 0x004e2400000e0000 */
[----:B0-----:R-:W-:-:S05]  /*13df0*/  IADD3 R0, R0, UR43, R3 ;  /* 0x0000002b00007c10 */ /* 0x001fca000fffe003 */
[----:B------:R0:W-:Y:S01]  /*13e00*/  STL [R1+0x20], R0 ;  /* 0x0000200001007387 */ /* 0x0001e20000100800 */
[----:B------:R-:W-:Y:S05]  /*13e10*/  BRA `(.L_x_1084) ;  /* 0x0000003000e47947 */ /* 0x000fea0003800000 */
.L_x_1083:
[----:B------:R-:W-:Y:S01]  /*13e20*/  VIADD R0, R17, 0x1e400 ;  /* 0x0001e40011007836 */ /* 0x000fe20000000000 */
[----:B------:R-:W-:Y:S04]  /*13e30*/  BSSY B6, `(.L_x_1085) ;  /* 0x0000013000067945 */ /* 0x000fe80003800000 */
        /* <DEDUP_REMOVED lines=18> */
.L_x_1086:
[----:B------:R-:W-:Y:S05]  /*13f60*/  BSYNC B6 ;  /* 0x0000000000067941 */ /* 0x000fea0003800000 */
.L_x_1085:
[----:B------:R-:W2:Y:S01]  /*13f70*/  LDL.LU R16, [R1] ;  /* 0x0000000001107983 */ /* 0x000ea20000300800 */
[----:B------:R-:W-:Y:S01]  /*13f80*/  VIADD R0, R17, 0xc400 ;  /* 0x0000c40011007836 */ /* 0x000fe20000000000 */
[----:B------:R-:W-:Y:S04]  /*13f90*/  BSSY B6, `(.L_x_1087) ;  /* 0x0000016000067945 */ /* 0x000fe80003800000 */
[----:B------:R-:W-:Y:S02]  /*13fa0*/  LOP3.LUT P0, RZ, R0, 0x1bf, RZ, 0xc0, !PT ;  /* 0x000001bf00ff7812 */ /* 0x000fe4000780c0ff */
[----:B--2---:R-:W-:-:S11]  /*13fb0*/  LOP3.LUT R16, R16, 0xfffffffe, RZ, 0xc0, !PT ;  /* 0xfffffffe10107812 */ /* 0x004fd600078ec0ff */
[----:B------:R-:W-:-:S05]  /*13fc0*/  @P0 LOP3.LUT R16, R16, 0x1, RZ, 0xfc, !PT ;  /* 0x0000000110100812 */ /* 0x000fca00078efcff */
[----:B------:R0:W-:Y:S01]  /*13fd0*/  STL [R1], R16 ;  /* 0x0000001001007387 */ /* 0x0001e20000100800 */
        /* <DEDUP_REMOVED lines=16> */
[----:B012---:R-:W-:Y:S05]  /*140e0*/  CALL.ABS.NOINC R2 ;  /* 0x0000000002007343 */ /* 0x007fea0003c00000 */
.L_x_1088:
[----:B------:R-:W-:Y:S05]  /*140f0*/  BSYNC B6 ;  /* 0x0000000000067941 */ /* 0x000fea0003800000 */
.L_x_1087:
        /* <DEDUP_REMOVED lines=20> */
.L_x_1090:
[----:B------:R-:W-:Y:S05]  /*14240*/  BSYNC B6 ;  /* 0x0000000000067941 */ /* 0x000fea0003800000 */
.L_x_1089:
[----:B------:R-:W-:Y:S01]  /*14250*/  LOP3.LUT P6, RZ, R16, 0x1, RZ, 0xc0, !PT ;  /* 0x0000000110ff7812 */ /* 0x000fe200078cc0ff */
[----:B------:R-:W-:-:S12]  /*14260*/  BSSY B6, `(.L_x_1091) ;  /* 0x0000012000067945 */ /* 0x000fd80003800000 */
        /* <DEDUP_REMOVED lines=17> */
.L_x_1092:
[----:B------:R-:W-:Y:S05]  /*14380*/  BSYNC B6 ;  /* 0x0000000000067941 */ /* 0x000fea0003800000 */
.L_x_1091:
[----:B------:R-:W-:Y:S01]  /*14390*/  ULDC.64 UR4, c[0x0][0x9f8] ;  /* 0x00027e0000047ab9 */ /* 0x000fe20000000a00 */
[----:B------:R-:W-:Y:S01]  /*143a0*/  IMAD.U32 R8, RZ, RZ, UR44 ;  /* 0x0000002cff087e24 */ /* 0x000fe2000f8e00ff */
[----:B------:R-:W-:Y:S01]  /*143b0*/  UISETP.NE.U32.AND UP0, UPT, UR4, URZ, UPT ;  /* 0x0000003f0400728c */ /* 0x000fe2000bf05070 */
[----:B------:R-:W-:-:S03]  /*143c0*/  IMAD.MOV.U32 R0, RZ, RZ, R16 ;  /* 0x000000ffff007224 */ /* 0x000fc600078e0010 */
[----:B------:R-:W-:-:S06]  /*143d0*/  UISETP.NE.AND.EX UP0, UPT, UR5, URZ, UPT, UP0 ;  /* 0x0000003f0500728c */ /* 0x000fcc000bf05300 */
[----:B------:R-:W-:-:S05]  /*143e0*/  PLOP3.LUT P0, PT, PT, PT, UP0, 0x80, 0x0 ;  /* 0x000000000000781c */ /* 0x000fca0003f0f008 */
[----:B------:R-:W-:Y:S02]  /*143f0*/  @UP0 ULDC.64 UR4, c[0x0][0x9f8] ;  /* 0x00027e0000040ab9 */ /* 0x000fe40000000a00 */
[----:B------:R-:W-:-:S06]  /*14400*/  @UP0 UIMAD.WIDE UR4, UR44, 0x4, UR4 ;  /* 0x000000042c0408a5 */ /* 0x000fcc000f8e0204 */
[----:B------:R-:W-:Y:S02]  /*14410*/  IMAD.U32 R2, RZ, RZ, UR4 ;  /* 0x00000004ff027e24 */ /* 0x000fe4000f8e00ff */
[----:B------:R-:W-:-:S05]  /*14420*/  IMAD.U32 R3, RZ, RZ, UR5 ;  /* 0x00000005ff037e24 */ /* 0x000fca000f8e00ff */
[----:B------:R2:W3:Y:S01]  /*14430*/  @P0 LDG.E R8, desc[UR48][R2.64] ;  /* 0x0000003002080981 */ /* 0x0004e2000c1e1900 */
[----:B------:R-:W-:Y:S01]  /*14440*/  LOP3.LUT R0, R0, 0xfffffffe, RZ, 0xc0, !PT ;  /* 0xfffffffe00007812 */ /* 0x000fe200078ec0ff */
[----:B------:R-:W-:Y:S01]  /*14450*/  UMOV UR4, 0xffffffff ;  /* 0xffffffff00047882 */ /* 0x000fe20000000000 */
[----:B------:R-:W4:Y:S01]  /*14460*/  S2R R4, SR_TID.X ;  /* 0x0000000000047919 */ /* 0x000f220000002100 */
[----:B--2---:R-:W2:Y:S02]  /*14470*/  LDC.64 R2, c[0x0][0x418] ;  /* 0x00010600ff027b82 */ /* 0x004ea40000000a00 */
[----:B--2---:R-:W-:Y:S02]  /*14480*/  ISETP.NE.U32.AND P0, PT, R2, RZ, PT ;  /* 0x000000ff0200720c */ /* 0x004fe40003f05070 */
[----:B----4-:R-:W-:Y:S02]  /*14490*/  SHF.R.U32.HI R4, RZ, 0x5, R4 ;  /* 0x00000005ff047819 */ /* 0x010fe40000011604 */
[----:B------:R-:W-:-:S02]  /*144a0*/  ISETP.NE.AND.EX P1, PT, R3, RZ, PT, P0 ;  /* 0x000000ff0300720c */ /* 0x000fc40003f25300 */
[----:B------:R-:W-:-:S11]  /*144b0*/  LOP3.LUT R4, R4, 0x3, RZ, 0xc0, !PT ;  /* 0x0000000304047812 */ /* 0x000fd600078ec0ff */
[----:B------:R-:W-:Y:S02]  /*144c0*/  @P1 LOP3.LUT R0, R0, 0x1, RZ, 0xfc, !PT ;  /* 0x0000000100001812 */ /* 0x000fe400078efcff */
[----:B---3--:R-:W-:Y:S01]  /*144d0*/  SHF.R.S32.HI R9, RZ, 0x1f, R8 ;  /* 0x0000001fff097819 */ /* 0x008fe20000011408 */
[----:B------:R2:W-:Y:S01]  /*144e0*/  STL [R1+0x4], R8 ;  /* 0x0000040801007387 */ /* 0x0005e20000100800 */
[----:B0-----:R-:W-:-:S03]  /*144f0*/  SEL R16, R8, RZ, !P1 ;  /* 0x000000ff08107207 */ /* 0x001fc60004800000 */
[----:B------:R2:W-:Y:S04]  /*14500*/  STL [R1+0xc], R9 ;  /* 0x00000c0901007387 */ /* 0x0005e80000100800 */
[----:B------:R2:W-:Y:S01]  /*14510*/  STL [R1], R0 ;  /* 0x0000000001007387 */ /* 0x0005e20000100800 */
[----:B------:R-:W-:Y:S05]  /*14520*/  BRA.DIV UR4, `(.L_x_1093) ;  /* 0x0000003604607947 */ /* 0x000fea000b800000 */
[----:B------:R0:W3:Y:S02]  /*14530*/  SHFL.IDX PT, R14, R4, RZ, 0x1f ;  /* 0x00001fff040e7589 */ /* 0x0000e400000e0000 */
.L_x_1163:
[----:B------:R-:W-:Y:S02]  /*14540*/  PLOP3.LUT P2, PT, PT, PT, PT, 0x8, 0x0 ;  /* 0x000000000000781c */ /* 0x000fe40003f4e170 */
[----:B--2---:R-:W-:Y:S02]  /*14550*/  LOP3.LUT R0, R0, 0xfffffffd, RZ, 0xc0, !PT ;  /* 0xfffffffd00007812 */ /* 0x004fe400078ec0ff */
[----:B---3--:R-:W-:-:S09]  /*14560*/  ISETP.NE.AND P0, PT, R14, RZ, PT ;  /* 0x000000ff0e00720c */ /* 0x008fd20003f05270 */
[----:B------:R-:W-:-:S05]  /*14570*/  @P2 LOP3.LUT R0, R0, 0x2, RZ, 0xfc, !PT ;  /* 0x0000000200002812 */ /* 0x000fca00078efcff */
[----:B------:R2:W-:Y:S01]  /*14580*/  STL [R1], R0 ;  /* 0x0000000001007387 */ /* 0x0005e20000100800 */
[----:B------:R-:W-:Y:S05]  /*14590*/  @P0 BRA `(.L_x_1094) ;  /* 0x0000000400bc0947 */ /* 0x000fea0003800000 */
[----:B------:R-:W-:-:S06]  /*145a0*/  UIADD3 UR4, UR41, -0x1, URZ ;  /* 0xffffffff29047890 */ /* 0x000fcc000fffe03f */
[----:B--2---:R-:W-:Y:S01]  /*145b0*/  IMAD.U32 R0, RZ, RZ, UR4 ;  /* 0x00000004ff007e24 */ /* 0x004fe2000f8e00ff */
[----:B------:R-:W-:-:S03]  /*145c0*/  UMOV UR4, 0xffffffff ;  /* 0xffffffff00047882 */ /* 0x000fc60000000000 */
[----:B------:R-:W-:Y:S05]  /*145d0*/  BRA.DIV UR4, `(.L_x_1095) ;  /* 0x0000003604547947 */ /* 0x000fea000b800000 */
[----:B------:R-:W-:-:S13]  /*145e0*/  ELECT P6, URZ, PT ;  /* 0x00000000003f782f */ /* 0x000fda00038c0000 */
.L_x_1166:
[----:B------:R-:W-:Y:S05]  /*145f0*/  @!P6 BRA `(.L_x_1094) ;  /* 0x0000000400a4e947 */ /* 0x000fea0003800000 */
[----:B------:R-:W-:Y:S01]  /*14600*/  IMAD.MOV.U32 R16, RZ, RZ, R8 ;  /* 0x000000ffff107224 */ /* 0x000fe200078e0008 */
[----:B------:R-:W-:Y:S06]  /*14610*/  @!P1 BRA `(.L_x_1096) ;  /* 0x0000000000449947 */ /* 0x000fec0003800000 */
[----:B------:R-:W2:Y:S01]  /*14620*/  LDC R7, c[0x0][0x43c] ;  /* 0x00010f00ff077b82 */ /* 0x000ea20000000800 */
[----:B------:R-:W-:Y:S01]  /*14630*/  ULDC.64 UR4, c[0x0][0x428] ;  /* 0x00010a0000047ab9 */ /* 0x000fe20000000a00 */
[----:B--2---:R-:W-:-:S13]  /*14640*/  ISETP.NE.AND P0, PT, R7, 0x1, PT ;  /* 0x000000010700780c */ /* 0x004fda0003f05270 */
[----:B0-----:R-:W0:Y:S02]  /*14650*/  @P0 LDC.64 R4, c[0x0][0x440] ;  /* 0x00011000ff040b82 */ /* 0x001e240000000a00 */
        /* <DEDUP_REMOVED lines=13> */
.L_x_1096:
[----:B0-----:R-:W-:Y:S01]  /*14730*/  IMAD R4, R18, 0x8, R17 ;  /* 0x0000000812047824 */ /* 0x001fe200078e0211 */
[----:B--2---:R-:W-:Y:S01]  /*14740*/  SHF.L.U32 R3, R19, 0x1f, RZ ;  /* 0x0000001f13037819 */ /* 0x004fe200000006ff */
[----:B------:R-:W0:Y:S03]  /*14750*/  S2R R8, SR_TID.X ;  /* 0x0000000000087919 */ /* 0x000e260000002100 */
[----:B------:R-:W2:Y:S01]  /*14760*/  SYNCS.PHASECHK.TRANS64.TRYWAIT P1, [R4+URZ+0x2a880], R3 ;  /* 0x02a88003040075a7 */ /* 0x000ea2000802017f */
[----:B0-----:R-:W-:-:S04]  /*14770*/  LOP3.LUT R8, R8, 0x7f, RZ, 0xc0, !PT ;  /* 0x0000007f08087812 */ /* 0x001fc800078ec0ff */
[----:B------:R-:W-:Y:S01]  /*14780*/  ISETP.NE.AND P0, PT, R8, RZ, PT ;  /* 0x000000ff0800720c */ /* 0x000fe20003f05270 */
[----:B--2---:R-:W-:-:S12]  /*14790*/  @!P1 BRA `(.L_x_1097) ;  /* 0x0000003400049947 */ /* 0x004fd80003800000 */
.L_x_1167:
        /* <DEDUP_REMOVED lines=8> */
.L_x_1098:
[----:B------:R-:W-:Y:S01]  /*14820*/  IMAD R2, R18, 0x6000, R17 ;  /* 0x0000600012027824 */ /* 0x000fe200078e0211 */
[----:B------:R-:W-:Y:S01]  /*14830*/  R2UR UR33, R4 ;  /* 0x00000000042172ca */ /* 0x000fe200000e0000 */
[----:B------:R-:W-:Y:S01]  /*14840*/  IMAD.SHL.U32 R0, R0, 0x80, RZ ;  /* 0x0000008000007824 */ /* 0x000fe200078e00ff */
[----:B-----5:R-:W-:Y:S01]  /*14850*/  R2UR UR37, R16 ;  /* 0x00000000102572ca */ /* 0x020fe200000e0000 */
[----:B------:R-:W-:Y:S01]  /*14860*/  UIADD3 UR4, UP0, UR46, 0x470, URZ ;  /* 0x000004702e047890 */ /* 0x000fe2000ff1e03f */
[----:B------:R-:W-:Y:S01]  /*14870*/  R2UR UR8, R2 ;  /* 0x00000000020872ca */ /* 0x000fe200000e0000 */
[----:B------:R-:W-:Y:S01]  /*14880*/  UMOV UR6, 0x0 ;  /* 0x0000000000067882 */ /* 0x000fe20000000000 */
[----:B------:R-:W-:Y:S01]  /*14890*/  R2UR UR35, R0 ;  /* 0x00000000002372ca */ /* 0x000fe200000e0000 */
[----:B------:R-:W-:Y:S01]  /*148a0*/  UIADD3.X UR5, URZ, UR47, URZ, UP0, !UPT ;  /* 0x0000002f3f057290 */ /* 0x000fe200087fe43f */
[----:B------:R-:W-:Y:S01]  /*148b0*/  UMOV UR7, 0x14f00000 ;  /* 0x14f0000000077882 */ /* 0x000fe20000000000 */
[----:B------:R-:W-:Y:S01]  /*148c0*/  UMOV UR34, URZ ;  /* 0x0000003f00227c82 */ /* 0x000fe20008000000 */
[----:B------:R-:W-:Y:S01]  /*148d0*/  UMOV UR18, 0x40 ;  /* 0x0000004000127882 */ /* 0x000fe20000000000 */
[----:B------:R-:W-:-:S02]  /*148e0*/  UMOV UR20, UR36 ;  /* 0x0000002400147c82 */ /* 0x000fc40008000000 */
[----:B------:R-:W-:Y:S02]  /*148f0*/  UIADD3 UR33, UR33, 0x2a870, URZ ;  /* 0x0002a87021217890 */ /* 0x000fe4000fffe03f */
[----:B------:R-:W-:Y:S01]  /*14900*/  UMOV UR21, UR37 ;  /* 0x0000002500157c82 */ /* 0x000fe20008000000 */
[----:B------:R-:W-:Y:S01]  /*14910*/  UMOV UR10, 0x80 ;  /* 0x00000080000a7882 */ /* 0x000fe20000000000 */
[----:B------:R-:W-:Y:S02]  /*14920*/  UIADD3 UR32, UR8, 0xc400, URZ ;  /* 0x0000c40008207890 */ /* 0x000fe4000fffe03f */
[----:B------:R-:W-:Y:S02]  /*14930*/  UIADD3 UR16, UR8, 0xe400, URZ ;  /* 0x0000e40008107890 */ /* 0x000fe4000fffe03f */
[----:B------:R-:W-:Y:S01]  /*14940*/  UIADD3 UR8, UR8, 0x10400, URZ ;  /* 0x0001040008087890 */ /* 0x000fe2000fffe03f */
[----:B------:R-:W-:Y:S01]  /*14950*/  UMOV UR17, UR33 ;  /* 0x0000002100117c82 */ /* 0x000fe20008000000 */
[----:B------:R-:W-:Y:S01]  /*14960*/  UMOV UR19, UR35 ;  /* 0x0000002300137c82 */ /* 0x000fe20008000000 */
[----:B------:R-:W-:Y:S01]  /*14970*/  UMOV UR12, UR36 ;  /* 0x00000024000c7c82 */ /* 0x000fe20008000000 */
[----:B------:R-:W-:Y:S01]  /*14980*/  UMOV UR13, UR37 ;  /* 0x00000025000d7c82 */ /* 0x000fe20008000000 */
[----:B------:R-:W-:Y:S01]  /*14990*/  UMOV UR9, UR33 ;  /* 0x0000002100097c82 */ /* 0x000fe20008000000 */
[----:B------:R-:W-:Y:S01]  /*149a0*/  UMOV UR11, UR35 ;  /* 0x00000023000b7c82 */ /* 0x000fe20008000000 */
[----:B------:R2:W-:Y:S01]  /*149b0*/  UTMALDG.4D [UR32], [UR4], desc[UR6] ;  /* 0x00000620040075b4 */ /* 0x0005e20008019000 */
[----:B------:R2:W-:Y:S01]  /*149c0*/  UTMALDG.4D [UR16], [UR4], desc[UR6] ;  /* 0x00000610040075b4 */ /* 0x0005e20008019000 */
[----:B------:R2:W-:Y:S01]  /*149d0*/  UTMALDG.4D [UR8], [UR4], desc[UR6] ;  /* 0x00000608040075b4 */ /* 0x0005e20008019000 */
[----:B------:R-:W3:Y:S02]  /*149e0*/  SYNCS.PHASECHK.TRANS64.TRYWAIT P1, [R4+URZ+0x2a840], R3 ;  /* 0x02a84003040075a7 */ /* 0x000ee4000802017f */
[----:B--23--:R-:W-:Y:S05]  /*149f0*/  @!P1 BRA `(.L_x_1099) ;  /* 0x0000003000809947 */ /* 0x00cfea0003800000 */
.L_x_1168:
[----:B------:R-:W-:Y:S05]  /*14a00*/  @P0 BRA `(.L_x_1100) ;  /* 0x00000000001c0947 */ /* 0x000fea0003800000 */
[----:B------:R-:W3:Y:S01]  /*14a10*/  S2R R5, SR_TID.X ;  /* 0x0000000000057919 */ /* 0x000ee20000002100 */
[----:B0-2---:R-:W-:-:S04]  /*14a20*/  IMAD.MOV.U32 R3, RZ, RZ, 0x6000 ;  /* 0x00006000ff037424 */ /* 0x005fc800078e00ff */
[----:B------:R4:W-:Y:S01]  /*14a30*/  SYNCS.ARRIVE.TRANS64 RZ, [R4+URZ+0x2a830], R3 ;  /* 0x02a8300304ff79a7 */ /* 0x0009e2000800003f */
[----:B---3--:R-:W-:-:S04]  /*14a40*/  LOP3.LUT R5, R5, 0x1f, RZ, 0xc0, !PT ;  /* 0x0000001f05057812 */ /* 0x008fc800078ec0ff */
[----:B------:R-:W-:-:S13]  /*14a50*/  ISETP.NE.AND P0, PT, R5, RZ, PT ;  /* 0x000000ff0500720c */ /* 0x000fda0003f05270 */
[----:B----4-:R-:W-:Y:S05]  /*14a60*/  @!P0 BRA `(.L_x_1100) ;  /* 0x0000000000048947 */ /* 0x010fea0003800000 */
[----:B------:R-:W-:Y:S01]  /*14a70*/  BPT.TRAP 0x1 ;  /* 0x000000040000795c */ /* 0x000fe20000300000 */
.L_x_1100:
[----:B0-2---:R-:W2:Y:S01]  /*14a80*/  LDL.LU R3, [R1] ;  /* 0x0000000001037983 */ /* 0x005ea20000300800 */
        /* <DEDUP_REMOVED lines=30> */
[----:B------:R3:W-:Y:S01]  /*14c70*/  STL [R1], R3 ;  /* 0x0000000301007387 */ /* 0x0007e20000100800 */
[----:B------:R-:W-:Y:S01]  /*14c80*/  NOP ;  /* 0x0000000000007918 */ /* 0x000fe20000000000 */
.L_x_1094:
[----:B--2---:R-:W-:Y:S01]  /*14c90*/  VIADD R0, R17, 0x18400 ;  /* 0x0001840011007836 */ /* 0x004fe20000000000 */
[----:B------:R-:W-:Y:S05]  /*14ca0*/  WARPSYNC.ALL ;  /* 0x0000000000007948 */ /* 0x000fea0003800000 */
[----:B------:R-:W-:Y:S01]  /*14cb0*/  BAR.SYNC.DEFER_BLOCKING 0x8, 0x180 ;  /* 0x0206000000007b1d */ /* 0x000fe20000010000 */
[----:B------:R-:W-:-:S05]  /*14cc0*/  LOP3.LUT P0, RZ, R0, 0x1bf, RZ, 0xc0, !PT ;  /* 0x000001bf00ff7812 */ /* 0x000fca000780c0ff */
[----:B------:R-:W-:Y:S08]  /*14cd0*/  BSSY B6, `(.L_x_1101) ;  /* 0x0000012000067945 */ /* 0x000ff00003800000 */
[----:B------:R-:W-:Y:S05]  /*14ce0*/  @!P0 BRA `(.L_x_1102) ;  /* 0x0000000000408947 */ /* 0x000fea0003800000 */
[----:B------:R-:W-:Y:S01]  /*14cf0*/  MOV R2, 0x0 ;  /* 0x0000000000027802 */ /* 0x000fe20000000f00 */
[----:B---3--:R-:W-:Y:S01]  /*14d00*/  ULDC.64 UR6, c[0x4][0xc0] ;  /* 0x0100300000067ab9 */ /* 0x008fe20000000a00 */
[----:B------:R-:W-:Y:S01]  /*14d10*/  ULDC.64 UR8, c[0x4][0xc8] ;  /* 0x0100320000087ab9 */ /* 0x000fe20000000a00 */
[----:B------:R-:W-:Y:S01]  /*14d20*/  ULDC.64 UR4, c[0x4][0x28] ;  /* 0x01000a0000047ab9 */ /* 0x000fe20000000a00 */
[----:B0-----:R-:W-:Y:S02]  /*14d30*/  IMAD.U32 R4, RZ, RZ, UR6 ;  /* 0x00000006ff047e24 */ /* 0x001fe4000f8e00ff */
        /* <DEDUP_REMOVED lines=11> */
.L_x_1102:
[----:B---3--:R-:W-:Y:S05]  /*14df0*/  BSYNC B6 ;  /* 0x0000000000067941 */ /* 0x008fea0003800000 */
.L_x_1101:
[----:B------:R-:W2:Y:S01]  /*14e00*/  S2R R2, SR_TID.X ;  /* 0x0000000000027919 */ /* 0x000ea20000002100 */
[----:B------:R-:W3:Y:S01]  /*14e10*/  LDC R7, c[0x0][0x448] ;  /* 0x00011200ff077b82 */ /* 0x000ee20000000800 */
[----:B------:R-:W-:Y:S01]  /*14e20*/  USHF.R.S32.HI UR4, URZ, 0x1f, UR36 ;  /* 0x0000001f3f047899 */ /* 0x000fe20008011424 */
[----:B------:R-:W-:Y:S01]  /*14e30*/  ULDC.64 UR8, c[0x0][0x2d8] ;  /* 0x0000b60000087ab9 */ /* 0x000fe20000000a00 */
[----:B------:R-:W4:Y:S02]  /*14e40*/  S2R R9, SR_TID.X ;  /* 0x0000000000097919 */ /* 0x000f240000002100 */
[----:B------:R-:W-:Y:S02]  /*14e50*/  UIMAD UR6, UR4, UR8, URZ ;  /* 0x00000008040672a4 */ /* 0x000fe4000f8e023f */
[----:B------:R-:W-:Y:S01]  /*14e60*/  UIMAD.WIDE.U32 UR4, UR36, UR8, URZ ;  /* 0x00000008240472a5 */ /* 0x000fe2000f8e003f */
[----:B------:R-:W1:Y:S01]  /*14e70*/  S2R R8, SR_TID.X ;  /* 0x0000000000087919 */ /* 0x000e620000002100 */
[----:B------:R-:W-:-:S02]  /*14e80*/  UIMAD UR6, UR36, UR9, UR6 ;  /* 0x00000009240672a4 */ /* 0x000fc4000f8e0206 */
[----:B------:R-:W-:Y:S02]  /*14e90*/  USHF.R.S32.HI UR7, URZ, 0x1f, UR44 ;  /* 0x0000001f3f077899 */ /* 0x000fe4000801142c */
[----:B------:R-:W-:Y:S01]  /*14ea0*/  UIADD3 UR5, UR5, UR6, URZ ;  /* 0x0000000605057290 */ /* 0x000fe2000fffe03f */
[----:B------:R-:W-:-:S03]  /*14eb0*/  ULDC.64 UR8, c[0x0][0x2e0] ;  /* 0x0000b80000087ab9 */ /* 0x000fc60000000a00 */
[----:B------:R-:W-:Y:S02]  /*14ec0*/  UIMAD.WIDE.U32 UR4, UR44, UR8, UR4 ;  /* 0x000000082c0472a5 */ /* 0x000fe4000f8e0004 */
[----:B------:R-:W-:-:S04]  /*14ed0*/  UIMAD UR6, UR7, UR8, URZ ;  /* 0x00000008070672a4 */ /* 0x000fc8000f8e023f */
[----:B------:R-:W-:Y:S01]  /*14ee0*/  UIMAD UR6, UR44, UR9, UR6 ;  /* 0x000000092c0672a4 */ /* 0x000fe2000f8e0206 */
[----:B---3--:R-:W-:Y:S01]  /*14ef0*/  ISETP.NE.AND P0, PT, R7, 0x1, PT ;  /* 0x000000010700780c */ /* 0x008fe20003f05270 */
[----:B0-----:R-:W-:Y:S02]  /*14f00*/  IMAD.U32 R4, RZ, RZ, UR4 ;  /* 0x00000004ff047e24 */ /* 0x001fe4000f8e00ff */
[----:B------:R-:W-:Y:S02]  /*14f10*/  UIADD3 UR6, UR5, UR6, URZ ;  /* 0x0000000605067290 */ /* 0x000fe4000fffe03f */
[----:B------:R-:W-:Y:S01]  /*14f20*/  IMAD.U32 R5, RZ, RZ, UR5 ;  /* 0x00000005ff057e24 */ /* 0x000fe2000f8e00ff */
[----:B------:R-:W-:Y:S01]  /*14f30*/  ULDC.64 UR4, c[0x0][0x2d0] ;  /* 0x0000b40000047ab9 */ /* 0x000fe20000000a00 */
[C---:B--2---:R-:W-:Y:S01]  /*14f40*/  LOP3.LUT R0, R2.reuse, 0x7f, RZ, 0xc0, !PT ;  /* 0x0000007f02007812 */ /* 0x044fe200078ec0ff */
[----:B------:R-:W-:-:S03]  /*14f50*/  IMAD.SHL.U32 R2, R2, 0x20, RZ ;  /* 0x0000002002027824 */ /* 0x000fc600078e00ff */
[----:B------:R-:W-:Y:S01]  /*14f60*/  SHF.R.U32.HI R0, RZ, 0x2, R0 ;  /* 0x00000002ff007819 */ /* 0x000fe20000011600 */
[----:B----4-:R-:W-:Y:S01]  /*14f70*/  IMAD.SHL.U32 R9, R9, 0x10, RZ ;  /* 0x0000001009097824 */ /* 0x010fe200078e00ff */
[----:B------:R-:W0:Y:S02]  /*14f80*/  @P0 LDC R3, c[0x0][0x44c] ;  /* 0x00011300ff030b82 */ /* 0x000e240000000800 */
[----:B------:R-:W-:Y:S01]  /*14f90*/  LOP3.LUT R2, R0, 0x60, R2, 0xf8, !PT ;  /* 0x0000006000027812 */ /* 0x000fe200078ef802 */
[----:B-1----:R-:W-:Y:S01]  /*14fa0*/  IMAD.SHL.U32 R10, R8, 0x10, RZ ;  /* 0x00000010080a7824 */ /* 0x002fe200078e00ff */
[----:B------:R-:W-:-:S03]  /*14fb0*/  LOP3.LUT R9, R9, 0x30, RZ, 0xc0, !PT ;  /* 0x0000003009097812 */ /* 0x000fc600078ec0ff */
[----:B------:R-:W-:Y:S01]  /*14fc0*/  VIADD R2, R2, UR42 ;  /* 0x0000002a02027c36 */ /* 0x000fe20008000000 */
[----:B------:R-:W1:Y:S01]  /*14fd0*/  @P0 LDC R0, c[0x0][0x450] ;  /* 0x00011400ff000b82 */ /* 0x000e620000000800 */
[C---:B------:R-:W-:Y:S02]  /*14fe0*/  LOP3.LUT R11, R9.reuse, 0x40, RZ, 0xfc, !PT ;  /* 0x00000040090b7812 */ /* 0x040fe400078efcff */
[----:B------:R-:W-:Y:S01]  /*14ff0*/  IMAD.MOV.U32 R6, RZ, RZ, R2 ;  /* 0x000000ffff067224 */ /* 0x000fe200078e0002 */
[----:B------:R-:W-:Y:S02]  /*15000*/  LOP3.LUT R9, R9, 0x80, RZ, 0xfc, !PT ;  /* 0x0000008009097812 */ /* 0x000fe400078efcff */
[----:B------:R-:W-:Y:S01]  /*15010*/  LOP3.LUT R10, R10, 0x30, RZ, 0xc0, !PT ;  /* 0x000000300a0a7812 */ /* 0x000fe200078ec0ff */
[----:B0-----:R-:W-:-:S05]  /*15020*/  @P0 IMAD.HI.U32 R3, R2, R3, RZ ;  /* 0x0000000302030227 */ /* 0x001fca00078e00ff */
[----:B-1----:R-:W-:Y:S01]  /*15030*/  @P0 SHF.R.U32.HI R6, RZ, R0, R3 ;  /* 0x00000000ff060219 */ /* 0x002fe20000011603 */
[----:B------:R-:W-:Y:S01]  /*15040*/  IMAD.U32 R3, RZ, RZ, UR6 ;  /* 0x00000006ff037e24 */ /* 0x000fe2000f8e00ff */
[----:B------:R-:W-:-:S03]  /*15050*/  ULDC.64 UR6, c[0x0][0x280] ;  /* 0x0000a00000067ab9 */ /* 0x000fc60000000a00 */
[----:B------:R-:W-:-:S04]  /*15060*/  IMAD.MOV R0, RZ, RZ, -R6 ;  /* 0x000000ffff007224 */ /* 0x000fc800078e0a06 */
[----:B------:R-:W-:Y:S02]  /*15070*/  IMAD R0, R7, R0, R2 ;  /* 0x0000000007007224 */ /* 0x000fe400078e0202 */
[----:B------:R-:W-:Y:S01]  /*15080*/  IMAD.MOV.U32 R2, RZ, RZ, R4 ;  /* 0x000000ffff027224 */ /* 0x000fe200078e0004 */
[----:B------:R-:W-:-:S03]  /*15090*/  SHF.R.S32.HI R4, RZ, 0x1f, R6 ;  /* 0x0000001fff047819 */ /* 0x000fc60000011406 */
[----:B------:R-:W-:-:S04]  /*150a0*/  IMAD.WIDE.U32 R2, R6, UR4, R2 ;  /* 0x0000000406027c25 */ /* 0x000fc8000f8e0002 */
[----:B------:R-:W-:-:S04]  /*150b0*/  IMAD R4, R4, UR4, RZ ;  /* 0x0000000404047c24 */ /* 0x000fc8000f8e02ff */
[----:B------:R-:W-:Y:S01]  /*150c0*/  IMAD R4, R6, UR5, R4 ;  /* 0x0000000506047c24 */ /* 0x000fe2000f8e0204 */
        /* <DEDUP_REMOVED lines=13> */
[----:B------:R-:W-:-:S02]  /*151a0*/  IADD3.X R2, R3, UR7, R4, P3, !PT ;  /* 0x0000000703027c10 */ /* 0x000fc40009ffe404 */
[----:B0-----:R-:W-:Y:S09]  /*151b0*/  BRA.DIV UR4, `(.L_x_1103) ;  /* 0x0000002a04a47947 */ /* 0x001ff2000b800000 */
[----:B------:R-:W0:Y:S01]  /*151c0*/  S2R R6, SR_TID.X ;  /* 0x0000000000067919 */ /* 0x000e220000002100 */
[----:B------:R-:W-:Y:S02]  /*151d0*/  ULDC UR4, c[0x0][0x288] ;  /* 0x0000a20000047ab9 */ /* 0x000fe40000000800 */
[----:B------:R-:W-:Y:S01]  /*151e0*/  IMAD R3, R7, UR4, RZ ;  /* 0x0000000407037c24 */ /* 0x000fe2000f8e02ff */
[----:B------:R-:W-:Y:S01]  /*151f0*/  SHFL.IDX PT, R5, R2, RZ, 0x1c1f ;  /* 0x001c1fff02057589 */ /* 0x000fe200000e0000 */
[----:B0-----:R-:W-:-:S03]  /*15200*/  LOP3.LUT R8, R6, 0x7f, RZ, 0xc0, !PT ;  /* 0x0000007f06087812 */ /* 0x001fc600078ec0ff */
[----:B------:R-:W0:Y:S01]  /*15210*/  SHFL.IDX PT, R6, R0, RZ, 0x1c1f ;  /* 0x001c1fff00067589 */ /* 0x000e2200000e0000 */
[----:B------:R-:W-:-:S05]  /*15220*/  SHF.R.U32.HI R8, RZ, 0x2, R8 ;  /* 0x00000002ff087819 */ /* 0x000fca0000011608 */
[----:B------:R-:W-:-:S05]  /*15230*/  VIADD R4, R8, UR42 ;  /* 0x0000002a08047c36 */ /* 0x000fca0008000000 */
[----:B------:R-:W-:-:S13]  /*15240*/  ISETP.GE.AND P4, PT, R4, R3, PT ;  /* 0x000000030400720c */ /* 0x000fda0003f86270 */
[----:B0-----:R-:W-:-:S05]  /*15250*/  @!P4 IADD3 R6, P3, R10, R6, RZ ;  /* 0x000000060a06c210 */ /* 0x001fca0007f7e0ff */
[----:B------:R-:W-:-:S04]  /*15260*/  @!P4 IMAD.X R5, RZ, RZ, R5, P3 ;  /* 0x000000ffff05c224 */ /* 0x000fc800018e0605 */
        /* <DEDUP_REMOVED lines=27> */
.L_x_1177:
        /* <DEDUP_REMOVED lines=12> */
.L_x_1105:
[----:B------:R-:W-:Y:S05]  /*154e0*/  BSYNC B0 ;  /* 0x0000000000007941 */ /* 0x000fea0003800000 */
.L_x_1104:
[----:B------:R-:W-:Y:S01]  /*154f0*/  NOP ;  /* 0x0000000000007918 */ /* 0x000fe20000000000 */
[----:B------:R-:W-:-:S13]  /*15500*/  PLOP3.LUT P0, PT, PT, PT, PT, 0x80, 0x0 ;  /* 0x000000000000781c */ /* 0x000fda0003f0f070 */
.L_x_1106:
        /* <DEDUP_REMOVED lines=18> */
.L_x_1178:
[----:B------:R-:W-:Y:S05]  /*15630*/  BSYNC B0 ;  /* 0x0000000000007941 */ /* 0x000fea0003800000 */
.L_x_1107:
[----:B------:R-:W-:-:S04]  /*15640*/  UIADD3 UR4, UR41, -0x2, URZ ;  /* 0xfffffffe29047890 */ /* 0x000fc8000fffe03f */
[----:B------:R-:W-:-:S06]  /*15650*/  UISETP.GE.AND UP0, UPT, UR4, UR40, UPT ;  /* 0x000000280400728c */ /* 0x000fcc000bf06270 */
[----:B------:R-:W-:-:S13]  /*15660*/  PLOP3.LUT P0, PT, PT, PT, UP0, 0x80, 0x0 ;  /* 0x000000000000781c */ /* 0x000fda0003f0f008 */
[----:B------:R-:W-:Y:S05]  /*15670*/  @!P0 BRA `(.L_x_1109) ;  /* 0x0000001000a08947 */ /* 0x000fea0003800000 */
[----:B0-----:R-:W-:Y:S02]  /*15680*/  IMAD.MOV.U32 R0, RZ, RZ, R18 ;  /* 0x000000ffff007224 */ /* 0x001fe400078e0012 */
[----:B------:R-:W-:Y:S02]  /*15690*/  IMAD.MOV.U32 R3, RZ, RZ, R19 ;  /* 0x000000ffff037224 */ /* 0x000fe400078e0013 */
[----:B------:R-:W-:-:S07]  /*156a0*/  IMAD.U32 R2, RZ, RZ, UR4 ;  /* 0x00000004ff027e24 */ /* 0x000fce000f8e00ff */
.L_x_1133:
[----:B------:R-:W3:Y:S01]  /*156b0*/  LDL R4, [R1] ;  /* 0x0000000001047983 */ /* 0x000ee20000100800 */
        /* <DEDUP_REMOVED lines=9> */
[----:B------:R-:W-:Y:S01]  /*15750*/  LOP3.LUT P1, RZ, R4, 0x1, RZ, 0xc0, !PT ;  /* 0x0000000104ff7812 */ /* 0x000fe2000782c0ff */
[----:B------:R-:W-:-:S12]  /*15760*/  IMAD.MOV.U32 R8, RZ, RZ, R2 ;  /* 0x000000ffff087224 */ /* 0x000fd800078e0002 */
[----:B------:R-:W-:Y:S05]  /*15770*/  @!P1 BRA `(.L_x_1112) ;  /* 0x0000000000509947 */ /* 0x000fea0003800000 */
[----:B------:R-:W3:Y:S01]  /*15780*/  LDL R9, [R1+0xc] ;  /* 0x00000c0001097983 */ /* 0x000ee20000100800 */
[----:B------:R-:W0:Y:S01]  /*15790*/  LDC R8, c[0x0][0x43c] ;  /* 0x00010f00ff087b82 */ /* 0x000e220000000800 */
[----:B------:R-:W-:Y:S02]  /*157a0*/  ULDC.64 UR4, c[0x0][0x428] ;  /* 0x00010a0000047ab9 */ /* 0x000fe40000000a00 */
[----:B------:R-:W4:Y:S01]  /*157b0*/  LDL R7, [R1+0x4] ;  /* 0x0000040001077983 */ /* 0x000f220000100800 */
        /* <DEDUP_REMOVED lines=10> */
[----:B------:R-:W-:Y:S01]  /*15860*/  IMAD.WIDE.U32 R4, R7, UR4, R4 ;  /* 0x0000000407047c25 */ /* 0x000fe2000f8e0004 */
[----:B------:R-:W-:-:S03]  /*15870*/  ULDC.64 UR4, c[0x0][0x418] ;  /* 0x0001060000047ab9 */ /* 0x000fc60000000a00 */
[----:B------:R-:W-:Y:S01]  /*15880*/  IMAD.IADD R5, R6, 0x1, R5 ;  /* 0x0000000106057824 */ /* 0x000fe200078e0205 */
[----:B------:R-:W-:-:S04]  /*15890*/  LEA R6, P0, R4, UR4, 0x2 ;  /* 0x0000000404067c11 */ /* 0x000fc8000f8010ff */
[----:B------:R-:W-:-:S05]  /*158a0*/  LEA.HI.X R7, R4, UR5, R5, 0x2, P0 ;  /* 0x0000000504077c11 */ /* 0x000fca00080f1405 */
[----:B------:R0:W5:Y:S04]  /*158b0*/  LDG.E R16, desc[UR48][R6.64] ;  /* 0x0000003006107981 */ /* 0x000168000c1e1900 */
.L_x_1112:
[----:B0-----:R-:W-:Y:S01]  /*158c0*/  IMAD R6, R18, 0x8, R17 ;  /* 0x0000000812067824 */ /* 0x001fe200078e0211 */
[----:B--2---:R-:W-:Y:S01]  /*158d0*/  SHF.L.U32 R5, R19, 0x1f, RZ ;  /* 0x0000001f13057819 */ /* 0x004fe200000006ff */
[----:B------:R-:W0:Y:S01]  /*158e0*/  S2R R4, SR_TID.X ;  /* 0x0000000000047919 */ /* 0x000e220000002100 */
[----:B------:R-:W-:Y:S02]  /*158f0*/  BSSY B1, `(.L_x_1113) ;  /* 0x0000005000017945 */ /* 0x000fe40003800000 */
[----:B------:R-:W1:Y:S01]  /*15900*/  SYNCS.PHASECHK.TRANS64.TRYWAIT P0, [R6+URZ+0x2a880], R5 ;  /* 0x02a88005060075a7 */ /* 0x000e62000800017f */
[----:B0-----:R-:W-:-:S04]  /*15910*/  LOP3.LUT R4, R4, 0x7f, RZ, 0xc0, !PT ;  /* 0x0000007f04047812 */ /* 0x001fc800078ec0ff */
[----:B------:R-:W-:Y:S01]  /*15920*/  ISETP.NE.AND P1, PT, R4, RZ, PT ;  /* 0x000000ff0400720c */ /* 0x000fe20003f25270 */
[----:B-1----:R-:W-:-:S12]  /*15930*/  @!P0 BRA `(.L_x_1114) ;  /* 0x0000002800288947 */ /* 0x002fd80003800000 */
.L_x_1179:
[----:B------:R-:W-:Y:S05]  /*15940*/  BSYNC B1 ;  /* 0x0000000000017941 */ /* 0x000fea0003800000 */
.L_x_1113:
        /* <DEDUP_REMOVED lines=9> */
.L_x_1116:
[----:B------:R-:W-:Y:S05]  /*159e0*/  BSYNC B1 ;  /* 0x0000000000017941 */ /* 0x000fea0003800000 */
.L_x_1115:
[----:B------:R-:W-:Y:S01]  /*159f0*/  IMAD.MOV.U32 R14, RZ, RZ, RZ ;  /* 0x000000ffff0e7224 */ /* 0x000fe200078e00ff */
[----:B------:R-:W-:Y:S01]  /*15a00*/  UIADD3 UR4, UP0, UR46, 0x470, URZ ;  /* 0x000004702e047890 */ /* 0x000fe2000ff1e03f */
[----:B------:R-:W-:Y:S01]  /*15a10*/  IMAD R4, R18, 0x6000, R17 ;  /* 0x0000600012047824 */ /* 0x000fe200078e0211 */
[----:B------:R-:W-:Y:S01]  /*15a20*/  PLOP3.LUT P0, PT, PT, PT, PT, 0x80, 0x0 ;  /* 0x000000000000781c */ /* 0x000fe20003f0f070 */
[----:B------:R-:W-:Y:S01]  /*15a30*/  IMAD.SHL.U32 R8, R8, 0x80, RZ ;  /* 0x0000008008087824 */ /* 0x000fe200078e00ff */
[----:B------:R-:W-:Y:S01]  /*15a40*/  R2UR UR10, R14 ;  /* 0x000000000e0a72ca */ /* 0x000fe200000e0000 */
[----:B------:R-:W-:Y:S01]  /*15a50*/  VIADD R7, R6, 0x2a870 ;  /* 0x0002a87006077836 */ /* 0x000fe20000000000 */
[----:B------:R-:W-:Y:S01]  /*15a60*/  UIADD3.X UR5, URZ, UR47, URZ, UP0, !UPT ;  /* 0x0000002f3f057290 */ /* 0x000fe200087fe43f */
[----:B------:R-:W-:Y:S01]  /*15a70*/  VIADD R9, R4, 0xc400 ;  /* 0x0000c40004097836 */ /* 0x000fe20000000000 */
[----:B------:R-:W-:Y:S01]  /*15a80*/  UMOV UR6, 0x0 ;  /* 0x0000000000067882 */ /* 0x000fe20000000000 */
[----:B------:R-:W-:-:S10]  /*15a90*/  UMOV UR7, 0x14f00000 ;  /* 0x14f0000000077882 */ /* 0x000fd40000000000 */
.L_x_1117:
        /* <DEDUP_REMOVED lines=16> */
.L_x_1118:
        /* <DEDUP_REMOVED lines=16> */
.L_x_1119:
        /* <DEDUP_REMOVED lines=13> */
.L_x_1180:
[----:B------:R-:W-:Y:S05]  /*15d70*/  BSYNC B1 ;  /* 0x0000000000017941 */ /* 0x000fea0003800000 */
.L_x_1120:
[----:B------:R-:W-:Y:S01]  /*15d80*/  BSSY B1, `(.L_x_1122) ;  /* 0x000000b000017945 */ /* 0x000fe20003800000 */
[----:B------:R-:W-:Y:S02]  /*15d90*/  IMAD.MOV.U32 R10, RZ, RZ, 0x0 ;  /* 0x00000000ff0a7424 */ /* 0x000fe400078e00ff */
[----:B------:R-:W-:Y:S01]  /*15da0*/  IMAD.MOV.U32 R11, RZ, RZ, 0x14f00000 ;  /* 0x14f00000ff0b7424 */ /* 0x000fe200078e00ff */
[----:B------:R-:W-:Y:S06]  /*15db0*/  @P1 BRA `(.L_x_1123) ;  /* 0x00000000001c1947 */ /* 0x000fec0003800000 */
[----:B------:R-:W2:Y:S01]  /*15dc0*/  S2R R7, SR_TID.X ;  /* 0x0000000000077919 */ /* 0x000ea20000002100 */
[----:B01----:R-:W-:-:S04]  /*15dd0*/  IMAD.MOV.U32 R5, RZ, RZ, 0x6000 ;  /* 0x00006000ff057424 */ /* 0x003fc800078e00ff */
[----:B------:R3:W-:Y:S01]  /*15de0*/  SYNCS.ARRIVE.TRANS64 RZ, [R6+URZ+0x2a830], R5 ;  /* 0x02a8300506ff79a7 */ /* 0x0007e2000800003f */
[----:B--2---:R-:W-:-:S04]  /*15df0*/  LOP3.LUT R7, R7, 0x1f, RZ, 0xc0, !PT ;  /* 0x0000001f07077812 */ /* 0x004fc800078ec0ff */
[----:B------:R-:W-:-:S13]  /*15e00*/  ISETP.NE.AND P0, PT, R7, RZ, PT ;  /* 0x000000ff0700720c */ /* 0x000fda0003f05270 */
[----:B---3--:R-:W-:Y:S05]  /*15e10*/  @!P0 BRA `(.L_x_1123) ;  /* 0x0000000000048947 */ /* 0x008fea0003800000 */
[----:B------:R-:W-:Y:S01]  /*15e20*/  BPT.TRAP 0x1 ;  /* 0x000000040000795c */ /* 0x000fe20000300000 */
.L_x_1123:
[----:B------:R-:W-:Y:S05]  /*15e30*/  BSYNC B1 ;  /* 0x0000000000017941 */ /* 0x000fea0003800000 */
.L_x_1122:
        /* <DEDUP_REMOVED lines=8> */
.L_x_1124:
        /* <DEDUP_REMOVED lines=15> */
.L_x_1125:
        /* <DEDUP_REMOVED lines=15> */
.L_x_1126:
        /* <DEDUP_REMOVED lines=10> */
.L_x_1111:
[----:B------:R-:W-:Y:S05]  /*16140*/  BSYNC B0 ;  /* 0x0000000000007941 */ /* 0x000fea0003800000 */
.L_x_1110:
[----:B------:R-:W-:-:S06]  /*16150*/  UISETP.NE.AND UP0, UPT, UR39, 0x3, UPT ;  /* 0x000000032700788c */ /* 0x000fcc000bf05270 */
[----:B------:R-:W-:-:S13]  /*16160*/  PLOP3.LUT P0, PT, PT, PT, UP0, 0x80, 0x0 ;  /* 0x000000000000781c */ /* 0x000fda0003f0f008 */
[----:B------:R-:W-:Y:S05]  /*16170*/  @!P0 BRA `(.L_x_1127) ;  /* 0x0000000000048947 */ /* 0x000fea0003800000 */
[----:B------:R-:W-:Y:S01]  /*16180*/  BPT.TRAP 0x1 ;  /* 0x000000040000795c */ /* 0x000fe20000300000 */
.L_x_1127:
[----:B------:R-:W-:Y:S01]  /*16190*/  IMAD.U32 R4, RZ, RZ, UR45 ;  /* 0x0000002dff047e24 */ /* 0x000fe2000f8e00ff */
[----:B------:R-:W-:Y:S01]  /*161a0*/  BSSY B0, `(.L_x_1128) ;  /* 0x0000007000007945 */ /* 0x000fe20003800000 */
[----:B------:R-:W-:-:S03]  /*161b0*/  IMAD R13, R0, 0x8, R17 ;  /* 0x00000008000d7824 */ /* 0x000fc600078e0211 */
[----:B------:R-:W-:Y:S02]  /*161c0*/  ISETP.NE.AND P0, PT, R4, 0x3, PT ;  /* 0x000000030400780c */ /* 0x000fe40003f05270 */
[----:B------:R-:W-:-:S04]  /*161d0*/  LOP3.LUT R4, R3, 0x1, RZ, 0x3c, !PT ;  /* 0x0000000103047812 */ /* 0x000fc800078e3cff */
[----:B------:R-:W-:-:S04]  /*161e0*/  SHF.L.U32 R4, R4, 0x1f, RZ ;  /* 0x0000001f04047819 */ /* 0x000fc800000006ff */
[----:B------:R-:W0:Y:S02]  /*161f0*/  SYNCS.PHASECHK.TRANS64.TRYWAIT P1, [R13+URZ+0x2a870], R4 ;  /* 0x02a870040d0075a7 */ /* 0x000e24000802017f */
[----:B0-----:R-:W-:Y:S05]  /*16200*/  @!P1 BRA `(.L_x_1129) ;  /* 0x00000020001c9947 */ /* 0x001fea0003800000 */
.L_x_1181:
[----:B------:R-:W-:Y:S05]  /*16210*/  BSYNC B0 ;  /* 0x0000000000007941 */ /* 0x000fea0003800000 */
.L_x_1128:
[----:B------:R-:W-:Y:S05]  /*16220*/  @!P0 BRA `(.L_x_1130) ;  /* 0x0000000000048947 */ /* 0x000fea0003800000 */
[----:B------:R-:W-:Y:S01]  /*16230*/  BPT.TRAP 0x1 ;  /* 0x000000040000795c */ /* 0x000fe20000300000 */
.L_x_1130:
[----:B0-----:R-:W-:Y:S01]  /*16240*/  SHF.L.U32 R4, R3, 0x1f, RZ ;  /* 0x0000001f03047819 */ /* 0x001fe200000006ff */
[----:B------:R-:W-:-:S03]  /*16250*/  IMAD R3, R0, 0x6000, RZ ;  /* 0x0000600000037824 */ /* 0x000fc600078e02ff */
[----:B------:R-:W0:Y:S02]  /*16260*/  SYNCS.PHASECHK.TRANS64.TRYWAIT P1, [R13+URZ+0x2a860], R4 ;  /* 0x02a860040d0075a7 */ /* 0x000e24000802017f */
[----:B0-----:R-:W-:Y:S05]  /*16270*/  @!P1 BRA `(.L_x_1131) ;  /* 0x0000002000149947 */ /* 0x001fea0003800000 */
.L_x_1182:
[----:B------:R-:W3:Y:S04]  /*16280*/  LDL R0, [R1+0x18] ;  /* 0x0000180001007983 */ /* 0x000ee80000100800 */
[----:B------:R-:W4:Y:S01]  /*16290*/  LDL R12, [R1+0x10] ;  /* 0x00001000010c7983 */ /* 0x000f220000100800 */
[----:B------:R-:W-:Y:S05]  /*162a0*/  WARPSYNC.ALL ;  /* 0x0000000000007948 */ /* 0x000fea0003800000 */
[----:B------:R-:W5:Y:S04]  /*162b0*/  LDL R14, [R1+0x8] ;  /* 0x00000800010e7983 */ /* 0x000f680000100800 */
[----:B------:R-:W5:Y:S01]  /*162c0*/  LDL R15, [R1+0x14] ;  /* 0x00001400010f7983 */ /* 0x000f620000100800 */
[----:B---3--:R-:W-:-:S02]  /*162d0*/  LOP3.LUT R0, R3, R0, RZ, 0xfc, !PT ;  /* 0x0000000003007212 */ /* 0x008fc400078efcff */
[----:B----4-:R-:W-:-:S03]  /*162e0*/  IADD3 R3, R17, R3, R12 ;  /* 0x0000000311037210 */ /* 0x010fc60007ffe00c */
[----:B------:R-:W-:-:S05]  /*162f0*/  IMAD.IADD R0, R17, 0x1, R0 ;  /* 0x0000000111007824 */ /* 0x000fca00078e0200 */
[----:B0-2---:R-:W0:Y:S02]  /*16300*/  LDSM.16.MT88.4 R4, [R0+0xc400] ;  /* 0x00c400000004783b */ /* 0x005e240000004200 */
        /* <DEDUP_REMOVED lines=17> */
[----:B------:R-:W0:Y:S01]  /*16420*/  LDSM.16.MT88.4 R4, [R0+0xcc00] ;  /* 0x00cc00000004783b */ /* 0x000e220000004200 */
[----:B-----5:R-:W-:Y:S02]  /*16430*/  IADD3 R12, R14, 0x400, R3 ;  /* 0x000004000e0c7810 */ /* 0x020fe40007ffe003 */
[C-C-:B0-----:R-:W-:Y:S02]  /*16440*/  PRMT R8, R4.reuse, 0x6420, R5.reuse ;  /* 0x0000642004087816 */ /* 0x141fe40000000005 */
[----:B------:R-:W-:Y:S02]  /*16450*/  PRMT R9, R4, 0x7531, R5 ;  /* 0x0000753104097816 */ /* 0x000fe40000000005 */
[----:B------:R-:W-:-:S02]  /*16460*/  PRMT R10, R6, 0x6420, R7 ;  /* 0x00006420060a7816 */ /* 0x000fc40000000007 */
[----:B------:R-:W-:-:S05]  /*16470*/  PRMT R11, R6, 0x7531, R7 ;  /* 0x00007531060b7816 */ /* 0x000fca0000000007 */
[----:B------:R-:W-:Y:S04]  /*16480*/  STSM.16.M88.4 [R12], R8 ;  /* 0x000000080c007844 */ /* 0x000fe80000000200 */
        /* <DEDUP_REMOVED lines=13> */
[----:B------:R-:W-:Y:S02]  /*16560*/  IADD3 R3, R15, 0x400, R3 ;  /* 0x000004000f037810 */ /* 0x000fe40007ffe003 */
        /* <DEDUP_REMOVED lines=16> */
[----:B------:R0:W-:Y:S04]  /*16670*/  STSM.16.M88.4 [R3+0x4000], R8 ;  /* 0x0040000803007844 */ /* 0x0001e80000000200 */
[----:B------:R-:W1:Y:S01]  /*16680*/  LDSM.16.MT88.4 R4, [R0+0xdc00] ;  /* 0x00dc00000004783b */ /* 0x000e620000004200 */
[----:B0-----:R-:W-:Y:S01]  /*16690*/  IMAD.IADD R3, R14, 0x1, R3 ;  /* 0x000000010e037824 */ /* 0x001fe200078e0203 */
[C-C-:B-1----:R-:W-:Y:S02]  /*166a0*/  PRMT R8, R4.reuse, 0x6420, R5.reuse ;  /* 0x0000642004087816 */ /* 0x142fe40000000005 */
        /* <DEDUP_REMOVED lines=24> */
.L_x_1132:
        /* <DEDUP_REMOVED lines=10> */
[C---:B------:R-:W-:Y:S01]  /*168d0*/  ISETP.GT.AND P0, PT, R2.reuse, UR40, PT ;  /* 0x0000002802007c0c */ /* 0x040fe2000bf04270 */
[----:B------:R-:W-:-:S12]  /*168e0*/  VIADD R2, R2, 0xffffffff ;  /* 0xffffffff02027836 */ /* 0x000fd80000000000 */
[----:B-1----:R-:W-:Y:S05]  /*168f0*/  @P0 BRA `(.L_x_1133) ;  /* 0xffffffec006c0947 */ /* 0x002fea000383ffff */
.L_x_1109:
        /* <DEDUP_REMOVED lines=8> */
[----:B0-----:R-:W1:Y:S08]  /*16980*/  FLO.U32 R0, UR4 ;  /* 0x0000000400007d00 */ /* 0x001e7000080e0000 */
[----:B------:R-:W2:Y:S01]  /*16990*/  POPC R2, UR4 ;  /* 0x0000000400027d09 */ /* 0x000ea20008000000 */
[----:B-1----:R-:W-:-:S13]  /*169a0*/  ISETP.EQ.U32.AND P1, PT, R0, R3, PT ;  /* 0x000000030000720c */ /* 0x002fda0003f22070 */
[----:B--2---:R-:W2:Y:S01]  /*169b0*/  @P1 ATOMG.E.ADD.STRONG.GPU PT, R5, desc[UR48][R4.64], R2 ;  /* 0x00000002040519a8 */ /* 0x004ea200081ee1f0 */
[----:B------:R-:W0:Y:S02]  /*169c0*/  S2R R3, SR_LTMASK ;  /* 0x0000000000037919 */ /* 0x000e240000003900 */
[----:B0-----:R-:W-:-:S06]  /*169d0*/  LOP3.LUT R3, R3, UR4, RZ, 0xc0, !PT ;  /* 0x0000000403037c12 */ /* 0x001fcc000f8ec0ff */
[----:B------:R-:W0:Y:S01]  /*169e0*/  POPC R3, R3 ;  /* 0x0000000300037309 */ /* 0x000e220000000000 */
[----:B--2---:R-:W0:Y:S02]  /*169f0*/  SHFL.IDX PT, R0, R5, R0, 0x1f ;  /* 0x00001f0005007589 */ /* 0x004e2400000e0000 */
[----:B0-----:R-:W-:-:S05]  /*16a00*/  IADD3 R0, R0, UR43, R3 ;  /* 0x0000002b00007c10 */ /* 0x001fca000fffe003 */
[----:B------:R1:W-:Y:S02]  /*16a10*/  STL [R1+0x20], R0 ;  /* 0x0000200001007387 */ /* 0x0003e40000100800 */
.L_x_1135:
[----:B------:R-:W-:Y:S05]  /*16a20*/  BSYNC B0 ;  /* 0x0000000000007941 */ /* 0x000fea0003800000 */
.L_x_1134:
[----:B------:R-:W-:-:S06]  /*16a30*/  UISETP.NE.AND UP0, UPT, UR39, 0x3, UPT ;  /* 0x000000032700788c */ /* 0x000fcc000bf05270 */
[----:B------:R-:W-:-:S13]  /*16a40*/  PLOP3.LUT P1, PT, PT, PT, UP0, 0x80, 0x0 ;  /* 0x000000000000781c */ /* 0x000fda0003f2f008 */
[----:B------:R-:W-:Y:S05]  /*16a50*/  @!P1 BRA `(.L_x_1136) ;  /* 0x0000000000049947 */ /* 0x000fea0003800000 */
[----:B------:R-:W-:Y:S01]  /*16a60*/  BPT.TRAP 0x1 ;  /* 0x000000040000795c */ /* 0x000fe20000300000 */
.L_x_1136:
[----:B------:R-:W-:Y:S01]  /*16a70*/  LOP3.LUT R3, R19, 0x1, RZ, 0x3c, !PT ;  /* 0x0000000113037812 */ /* 0x000fe200078e3cff */
[----:B------:R-:W-:Y:S01]  /*16a80*/  IMAD R12, R18, 0x8, R17 ;  /* 0x00000008120c7824 */ /* 0x000fe200078e0211 */
[----:B------:R-:W-:Y:S01]  /*16a90*/  BSSY B0, `(.L_x_1137) ;  /* 0x0000006000007945 */ /* 0x000fe20003800000 */
[----:B01----:R-:W-:Y:S01]  /*16aa0*/  IMAD.U32 R0, RZ, RZ, UR45 ;  /* 0x0000002dff007e24 */ /* 0x003fe2000f8e00ff */
[----:B------:R-:W-:-:S04]  /*16ab0*/  SHF.L.U32 R3, R3, 0x1f, RZ ;  /* 0x0000001f03037819 */ /* 0x000fc800000006ff */
[----:B------:R-:W0:Y:S01]  /*16ac0*/  SYNCS.PHASECHK.TRANS64.TRYWAIT P1, [R12+URZ+0x2a870], R3 ;  /* 0x02a870030c0075a7 */ /* 0x000e22000802017f */
[----:B------:R-:W-:Y:S01]  /*16ad0*/  ISETP.NE.AND P2, PT, R0, 0x3, PT ;  /* 0x000000030000780c */ /* 0x000fe20003f45270 */
[----:B0-----:R-:W-:-:S12]  /*16ae0*/  @!P1 BRA `(.L_x_1138) ;  /* 0x00000018000c9947 */ /* 0x001fd80003800000 */
.L_x_1183:
[----:B------:R-:W-:Y:S05]  /*16af0*/  BSYNC B0 ;  /* 0x0000000000007941 */ /* 0x000fea0003800000 */
.L_x_1137:
[----:B------:R-:W-:Y:S05]  /*16b00*/  @!P2 BRA `(.L_x_1139) ;  /* 0x000000000004a947 */ /* 0x000fea0003800000 */
[----:B------:R-:W-:Y:S01]  /*16b10*/  BPT.TRAP 0x1 ;  /* 0x000000040000795c */ /* 0x000fe20000300000 */
.L_x_1139:
[----:B0-----:R-:W-:-:S04]  /*16b20*/  SHF.L.U32 R3, R19, 0x1f, RZ ;  /* 0x0000001f13037819 */ /* 0x001fc800000006ff */
[----:B------:R-:W0:Y:S02]  /*16b30*/  SYNCS.PHASECHK.TRANS64.TRYWAIT P1, [R12+URZ+0x2a860], R3 ;  /* 0x02a860030c0075a7 */ /* 0x000e24000802017f */
[----:B0-----:R-:W-:Y:S05]  /*16b40*/  @!P1 BRA `(.L_x_1140) ;  /* 0x0000001800089947 */ /* 0x001fea0003800000 */
.L_x_1184:
[----:B------:R-:W3:Y:S04]  /*16b50*/  LDL R0, [R1+0x18] ;  /* 0x0000180001007983 */ /* 0x000ee80000100800 */
[----:B------:R-:W4:Y:S04]  /*16b60*/  LDL R14, [R1+0x10] ;  /* 0x00001000010e7983 */ /* 0x000f280000100800 */
[----:B------:R-:W0:Y:S01]  /*16b70*/  LDL R13, [R1+0x8] ;  /* 0x00000800010d7983 */ /* 0x000e220000100800 */
[----:B------:R-:W-:Y:S01]  /*16b80*/  IMAD R2, R18, 0x6000, RZ ;  /* 0x0000600012027824 */ /* 0x000fe200078e02ff */
[----:B------:R-:W-:Y:S05]  /*16b90*/  WARPSYNC.ALL ;  /* 0x0000000000007948 */ /* 0x000fea0003800000 */
[----:B---3--:R-:W-:-:S02]  /*16ba0*/  LOP3.LUT R0, R2, R0, RZ, 0xfc, !PT ;  /* 0x0000000002007212 */ /* 0x008fc400078efcff */
[----:B----4-:R-:W-:-:S03]  /*16bb0*/  IADD3 R2, R17, R2, R14 ;  /* 0x0000000211027210 */ /* 0x010fc60007ffe00e */
[----:B------:R-:W-:Y:S01]  /*16bc0*/  IMAD.IADD R0, R17, 0x1, R0 ;  /* 0x0000000111007824 */ /* 0x000fe200078e0200 */
[----:B------:R-:W3:Y:S04]  /*16bd0*/  LDL R14, [R1+0x14] ;  /* 0x00001400010e7983 */ /* 0x000ee80000100800 */
[----:B--2---:R-:W1:Y:S02]  /*16be0*/  LDSM.16.MT88.4 R4, [R0+0xc400] ;  /* 0x00c400000004783b */ /* 0x004e640000004200 */
        /* <DEDUP_REMOVED lines=17> */
[----:B------:R-:W1:Y:S01]  /*16d00*/  LDSM.16.MT88.4 R4, [R0+0xcc00] ;  /* 0x00cc00000004783b */ /* 0x000e620000004200 */
[----:B0-----:R-:W-:Y:S02]  /*16d10*/  IADD3 R3, R13, 0x400, R2 ;  /* 0x000004000d037810 */ /* 0x001fe40007ffe002 */
        /* <DEDUP_REMOVED lines=18> */
[----:B---3--:R-:W-:Y:S02]  /*16e40*/  IADD3 R2, R14, 0x400, R2 ;  /* 0x000004000e027810 */ /* 0x008fe40007ffe002 */
        /* <DEDUP_REMOVED lines=44> */
.L_x_1141:
[----:B-1----:R1:W-:Y:S01]  /*17110*/  SYNCS.ARRIVE.TRANS64.A1T0 RZ, [R12+URZ+0x2a850], RZ ;  /* 0x02a850ff0cff79a7 */ /* 0x0023e2000810003f */
[----:B------:R-:W-:Y:S01]  /*17120*/  VIADD R18, R18, 0x1 ;  /* 0x0000000112127836 */ /* 0x000fe20000000000 */
[----:B------:R-:W-:Y:S04]  /*17130*/  BAR.SYNC.DEFER_BLOCKING 0x2, 0x80 ;  /* 0x0082000000007b1d */ /* 0x000fe80000010000 */
[----:B------:R-:W-:Y:S01]  /*17140*/  ISETP.NE.AND P1, PT, R18, 0x2, PT ;  /* 0x000000021200780c */ /* 0x000fe20003f25270 */
[----:B-1----:R-:W-:-:S03]  /*17150*/  @!P0 VIADD R12, R12, 0x2a880 ;  /* 0x0002a8800c0c8836 */ /* 0x002fc60000000000 */
[----:B------:R-:W-:Y:S02]  /*17160*/  SEL R0, RZ, 0x1, P1 ;  /* 0x00000001ff007807 */ /* 0x000fe40000800000 */
[----:B------:R-:W-:Y:S02]  /*17170*/  SEL R18, R18, RZ, P1 ;  /* 0x000000ff12127207 */ /* 0x000fe40000800000 */
[----:B------:R-:W-:Y:S02]  /*17180*/  @!P0 PRMT R12, RZ, 0x654, R12 ;  /* 0x00000654ff0c8816 */ /* 0x000fe4000000000c */
[----:B------:R-:W-:Y:S02]  /*17190*/  LOP3.LUT R19, R19, R0, RZ, 0x3c, !PT ;  /* 0x0000000013137212 */ /* 0x000fe400078e3cff */
[----:B------:R2:W-:Y:S05]  /*171a0*/  @!P0 SYNCS.ARRIVE.TRANS64.RED.A1T0 RZ, [R12+URZ], RZ ;  /* 0x000000ff0cff89a7 */ /* 0x0005ea000810043f */
.L_x_1084:
[----:B------:R-:W-:Y:S05]  /*171b0*/  BSYNC B7 ;  /* 0x0000000000077941 */ /* 0x000fea0003800000 */
.L_x_1082:
[----:B0-----:R-:W3:Y:S04]  /*171c0*/  LDL R0, [R1] ;  /* 0x0000000001007983 */ /* 0x001ee80000100800 */
[----:B------:R0:W5:Y:S01]  /*171d0*/  LDL R2, [R1+0x20] ;  /* 0x0000200001027983 */ /* 0x0001620000100800 */
[----:B---3--:R-:W-:-:S13]  /*171e0*/  LOP3.LUT P1, RZ, R0, 0x4, RZ, 0xc0, !PT ;  /* 0x0000000400ff7812 */ /* 0x008fda000782c0ff */
[----:B0-----:R-:W-:Y:S05]  /*171f0*/  @!P1 BRA `(.L_x_1142) ;  /* 0x0000000000249947 */ /* 0x001fea0003800000 */
[----:B------:R-:W0:Y:S08]  /*17200*/  S2UR UR5, SR_CgaCtaId ;  /* 0x00000000000579c3 */ /* 0x000e300000008800 */
[----:B------:R-:W-:Y:S06]  /*17210*/  BAR.SYNC.DEFER_BLOCKING 0x5, 0x180 ;  /* 0x0146000000007b1d */ /* 0x000fec0000010000 */
[----:B------:R-:W-:-:S02]  /*17220*/  UMOV UR4, 0x400 ;  /* 0x0000040000047882 */ /* 0x000fc40000000000 */
[----:B0-----:R-:W-:-:S06]  /*17230*/  ULEA UR4, UR5, UR4, 0x18 ;  /* 0x0000000405047291 */ /* 0x001fcc000f8ec03f */
[----:B------:R-:W-:-:S05]  /*17240*/  IMAD.U32 R17, RZ, RZ, UR4 ;  /* 0x00000004ff117e24 */ /* 0x000fca000f8e00ff */
[----:B-----5:R-:W0:Y:S04]  /*17250*/  LDS R2, [R17+0x2a8d0] ;  /* 0x02a8d00011027984 */ /* 0x020e280000000800 */
[----:B0-----:R0:W-:Y:S01]  /*17260*/  STL [R1+0x20], R2 ;  /* 0x0000200201007387 */ /* 0x0011e20000100800 */
[----:B------:R-:W-:Y:S06]  /*17270*/  BAR.ARV 0x4, 0x180 ;  /* 0x0106000000007b1d */ /* 0x000fec0000002000 */
[----:B------:R-:W-:Y:S05]  /*17280*/  BRA `(.L_x_1143) ;  /* 0x0000000000207947 */ /* 0x000fea0003800000 */
.L_x_1142:
[----:B------:R-:W0:Y:S01]  /*17290*/  @!P0 S2R R3, SR_CgaCtaId ;  /* 0x0000000000038919 */ /* 0x000e220000008800 */
[----:B------:R-:W-:Y:S01]  /*172a0*/  @!P0 MOV R0, 0x400 ;  /* 0x0000040000008802 */ /* 0x000fe20000000f00 */
[----:B------:R-:W-:Y:S03]  /*172b0*/  BAR.SYNC.DEFER_BLOCKING 0x4, 0x180 ;  /* 0x0106000000007b1d */ /* 0x000fe60000010000 */
[----:B0-----:R-:W-:-:S03]  /*172c0*/  @!P0 LEA R17, R3, R0, 0x18 ;  /* 0x0000000003118211 */ /* 0x001fc600078ec0ff */
[----:B-----5:R-:W0:Y:S04]  /*172d0*/  SHFL.IDX PT, R0, R2, RZ, 0x1f ;  /* 0x00001fff02007589 */ /* 0x020e2800000e0000 */
[----:B------:R3:W-:Y:S04]  /*172e0*/  @!P0 STS [R17+0x2a8d0], R2 ;  /* 0x02a8d00211008388 */ /* 0x0007e80000000800 */
[----:B0-----:R3:W-:Y:S01]  /*172f0*/  STL [R1+0x20], R0 ;  /* 0x0000200001007387 */ /* 0x0017e20000100800 */
[----:B------:R-:W-:Y:S06]  /*17300*/  BAR.ARV 0x5, 0x180 ;  /* 0x0146000000007b1d */ /* 0x000fec0000002000 */
.L_x_1143:
[----:B---3--:R-:W3:Y:S01]  /*17310*/  LDL R0, [R1+0x20] ;  /* 0x0000200001007983 */ /* 0x008ee20000100800 */
[----:B------:R-:W-:Y:S02]  /*17320*/  ULDC UR4, c[0x0][0xc38] ;  /* 0x00030e0000047ab9 */ /* 0x000fe40000000800 */
[----:B---3--:R-:W-:-:S13]  /*17330*/  ISETP.GE.AND P0, PT, R0, UR4, PT ;  /* 0x0000000400007c0c */ /* 0x008fda000bf06270 */
[----:B------:R-:W-:Y:S05]  /*17340*/  @!P0 BRA `(.L_x_1144) ;  /* 0xffffffc000608947 */ /* 0x000fea000383ffff */
.L_x_1073:
[----:B------:R-:W3:Y:S01]  /*17350*/  LDL.LU R0, [R1+0x24] ;  /* 0x0000240001007983 */ /* 0x000ee20000300800 */
[----:B------:R-:W-:Y:S01]  /*17360*/  BSSY B0, `(.L_x_1145) ;  /* 0x000000b000007945 */ /* 0x000fe20003800000 */
[----:B------:R-:W4:Y:S01]  /*17370*/  S2R R4, SR_CgaCtaId ;  /* 0x0000000000047919 */ /* 0x000f220000008800 */
[----:B---3--:R-:W-:-:S05]  /*17380*/  VIADD R0, R0, 0x1 ;  /* 0x0000000100007836 */ /* 0x008fca0000000000 */
[----:B0-----:R-:W-:-:S04]  /*17390*/  LEA.HI R2, R0, R0, RZ, 0x1 ;  /* 0x0000000000027211 */ /* 0x001fc800078f08ff */
[----:B------:R-:W-:-:S05]  /*173a0*/  LOP3.LUT R3, R2, 0xfffffffe, RZ, 0xc0, !PT ;  /* 0xfffffffe02037812 */ /* 0x000fca00078ec0ff */
[----:B------:R-:W-:Y:S01]  /*173b0*/  IMAD.IADD R0, R0, 0x1, -R3 ;  /* 0x0000000100007824 */ /* 0x000fe200078e0a03 */
[----:B------:R-:W-:-:S04]  /*173c0*/  MOV R3, 0x400 ;  /* 0x0000040000037802 */ /* 0x000fc80000000f00 */
[----:B----4-:R-:W-:Y:S02]  /*173d0*/  LEA R3, R4, R3, 0x18 ;  /* 0x0000000304037211 */ /* 0x010fe400078ec0ff */
[----:B------:R-:W-:-:S04]  /*173e0*/  SHF.L.U32 R0, R0, 0x1f, RZ ;  /* 0x0000001f00007819 */ /* 0x000fc800000006ff */
[----:B------:R-:W0:Y:S02]  /*173f0*/  SYNCS.PHASECHK.TRANS64.TRYWAIT P0, [R3+URZ+0x2a820], R0 ;  /* 0x02a82000030075a7 */ /* 0x000e24000800017f */
[----:B0-----:R-:W-:Y:S05]  /*17400*/  @!P0 BRA `(.L_x_1146) ;  /* 0x0000000c00ec8947 */ /* 0x001fea0003800000 */
.L_x_1185:
[----:B------:R-:W-:Y:S05]  /*17410*/  BSYNC B0 ;  /* 0x0000000000007941 */ /* 0x000fea0003800000 */
.L_x_1145:
[----:B------:R-:W-:-:S03]  /*17420*/  UMOV UR4, 0xffffffff ;  /* 0xffffffff00047882 */ /* 0x000fc60000000000 */
[----:B------:R-:W-:Y:S05]  /*17430*/  BRA.DIV UR4, `(.L_x_1147) ;  /* 0x0000000e04f47947 */ /* 0x000fea000b800000 */
[----:B0-----:R-:W0:Y:S02]  /*17440*/  S2R R0, SR_TID.X ;  /* 0x0000000000007919 */ /* 0x001e240000002100 */
[----:B0-----:R-:W-:-:S04]  /*17450*/  SHF.R.U32.HI R0, RZ, 0x5, R0 ;  /* 0x00000005ff007819 */ /* 0x001fc80000011600 */
[----:B------:R-:W-:-:S05]  /*17460*/  LOP3.LUT R0, R0, 0x3, RZ, 0xc0, !PT ;  /* 0x0000000300007812 */ /* 0x000fca00078ec0ff */
[----:B------:R0:W3:Y:S02]  /*17470*/  SHFL.IDX PT, R14, R0, RZ, 0x1f ;  /* 0x00001fff000e7589 */ /* 0x0000e400000e0000 */
.L_x_1188:
[----:B---3--:R-:W-:Y:S01]  /*17480*/  ISETP.NE.AND P0, PT, R14, RZ, PT ;  /* 0x000000ff0e00720c */ /* 0x008fe20003f05270 */
[----:B------:R-:W-:-:S12]  /*17490*/  BSSY B0, `(.L_x_1148) ;  /* 0x000002b000007945 */ /* 0x000fd80003800000 */
[----:B------:R-:W-:Y:S05]  /*174a0*/  @P0 BRA `(.L_x_1149) ;  /* 0x0000000000a40947 */ /* 0x000fea0003800000 */
[----:B------:R-:W-:-:S03]  /*174b0*/  UMOV UR4, 0xffffffff ;  /* 0xffffffff00047882 */ /* 0x000fc60000000000 */
[----:B------:R-:W-:Y:S05]  /*174c0*/  BRA.DIV UR4, `(.L_x_1150) ;  /* 0x0000001204047947 */ /* 0x000fea000b800000 */
[----:B------:R-:W-:-:S13]  /*174d0*/  ELECT P6, URZ, PT ;  /* 0x00000000003f782f */ /* 0x000fda00038c0000 */
.L_x_1191:
[----:B------:R-:W-:Y:S05]  /*174e0*/  @!P6 BRA `(.L_x_1149) ;  /* 0x000000000094e947 */ /* 0x000fea0003800000 */
[----:B------:R-:W-:-:S06]  /*174f0*/  ULOP3.LUT UR4, UR38, 0x2, URZ, 0xfc, !UPT ;  /* 0x0000000226047892 */ /* 0x000fcc000f8efc3f */
[----:B0-----:R-:W-:-:S05]  /*17500*/  IMAD.U32 R0, RZ, RZ, UR4 ;  /* 0x00000004ff007e24 */ /* 0x001fca000f8e00ff */
[----:B------:R-:W-:-:S13]  /*17510*/  ISETP.NE.AND P0, PT, R0, 0x3, PT ;  /* 0x000000030000780c */ /* 0x000fda0003f05270 */
[----:B------:R-:W-:Y:S05]  /*17520*/  @!P0 BRA `(.L_x_1151) ;  /* 0x0000000000048947 */ /* 0x000fea0003800000 */
[----:B------:R-:W-:Y:S01]  /*17530*/  BPT.TRAP 0x1 ;  /* 0x000000040000795c */ /* 0x000fe20000300000 */
.L_x_1151:
        /* <DEDUP_REMOVED lines=12> */
.L_x_1192:
[----:B------:R-:W3:Y:S02]  /*17600*/  SYNCS.PHASECHK.TRANS64.TRYWAIT P1, [R5+URZ], R0 ;  /* 0x00000000050075a7 */ /* 0x000ee4000802017f */
[----:B---3--:R-:W-:Y:S05]  /*17610*/  @!P1 BRA `(.L_x_1153) ;  /* 0x0000000c00e49947 */ /* 0x008fea0003800000 */
.L_x_1193:
[----:B------:R-:W-:Y:S05]  /*17620*/  @!P0 BRA `(.L_x_1154) ;  /* 0x0000000000048947 */ /* 0x000fea0003800000 */
[----:B------:R-:W-:Y:S01]  /*17630*/  BPT.TRAP 0x1 ;  /* 0x000000040000795c */ /* 0x000fe20000300000 */
.L_x_1154:
[----:B---3--:R-:W-:-:S04]  /*17640*/  IMAD R5, R18, 0x8, R3 ;  /* 0x0000000812057824 */ /* 0x008fc800078e0203 */
[----:B------:R-:W3:Y:S02]  /*17650*/  SYNCS.PHASECHK.TRANS64.TRYWAIT P1, [R5+URZ+0x2a860], R4 ;  /* 0x02a86004050075a7 */ /* 0x000ee4000802017f */
[----:B---3--:R-:W-:Y:S05]  /*17660*/  @!P1 BRA `(.L_x_1155) ;  /* 0x0000000c00e49947 */ /* 0x008fea0003800000 */
.L_x_1194:
[----:B------:R-:W-:Y:S05]  /*17670*/  @!P0 BRA `(.L_x_1156) ;  /* 0x0000000000048947 */ /* 0x000fea0003800000 */
[----:B------:R-:W-:Y:S01]  /*17680*/  BPT.TRAP 0x1 ;  /* 0x000000040000795c */ /* 0x000fe20000300000 */
.L_x_1156:
[----:B------:R-:W-:-:S04]  /*17690*/  IMAD R3, R2, 0x8, R3 ;  /* 0x0000000802037824 */ /* 0x000fc800078e0203 */
[----:B------:R-:W4:Y:S02]  /*176a0*/  SYNCS.PHASECHK.TRANS64.TRYWAIT P1, [R3+URZ+0x2a860], R0 ;  /* 0x02a86000030075a7 */ /* 0x000f24000802017f */
[----:B----4-:R-:W-:Y:S05]  /*176b0*/  @!P1 BRA `(.L_x_1157) ;  /* 0x0000000c00e49947 */ /* 0x010fea0003800000 */
.L_x_1195:
[----:B------:R-:W-:Y:S05]  /*176c0*/  @!P0 BRA `(.L_x_1158) ;  /* 0x0000000000048947 */ /* 0x000fea0003800000 */
[----:B------:R-:W-:Y:S01]  /*176d0*/  BPT.TRAP 0x1 ;  /* 0x000000040000795c */ /* 0x000fe20000300000 */
.L_x_1158:
[----:B------:R-:W5:Y:S02]  /*176e0*/  SYNCS.PHASECHK.TRANS64.TRYWAIT P0, [R5+URZ+0x2a880], R4 ;  /* 0x02a88004050075a7 */ /* 0x000f64000800017f */
[----:B-----5:R-:W-:Y:S05]  /*176f0*/  @!P0 BRA `(.L_x_1159) ;  /* 0x0000000c00e88947 */ /* 0x020fea0003800000 */
.L_x_1160:
[----:B------:R0:W0:Y:S02]  /*17700*/  SYNCS.PHASECHK.TRANS64.TRYWAIT P0, [R3+URZ+0x2a880], R0 ;  /* 0x02a88000030075a7 */ /* 0x000024000800017f */
[----:B0-----:R-:W-:Y:S05]  /*17710*/  @!P0 NANOSLEEP.SYNCS 0x989680 ;  /* 0x009896800000895d */ /* 0x001fea0003900000 */
[----:B------:R-:W0:Y:S02]  /*17720*/  @!P0 SYNCS.PHASECHK.TRANS64 P0, [R3+URZ+0x2a880], R0 ;  /* 0x02a88000030085a7 */ /* 0x000e24000800007f */
[----:B0-----:R-:W-:Y:S05]  /*17730*/  @!P0 BRA `(.L_x_1160) ;  /* 0xfffffffc00f08947 */ /* 0x001fea000383ffff */
.L_x_1149:
[----:B------:R-:W-:Y:S05]  /*17740*/  BSYNC B0 ;  /* 0x0000000000007941 */ /* 0x000fea0003800000 */
.L_x_1148:
[----:B------:R-:W-:Y:S05]  /*17750*/  EXIT ;  /* 0x000000000000794d */ /* 0x000fea0003800000 */
.L_x_982:
[----:B0-----:R-:W-:-:S04]  /*17760*/  IMAD.U32 R3, RZ, RZ, UR36 ;  /* 0x00000024ff037e24 */ /* 0x001fc8000f8e00ff */
[----:B------:R0:W1:Y:S03]  /*17770*/  SYNCS.PHASECHK.TRANS64.TRYWAIT P1, [R3+URZ+0x2a800], R6 ;  /* 0x02a80006030075a7 */ /* 0x000066000802017f */
[----:B-1----:R-:W-:Y:S05]  /*17780*/  @!P1 NANOSLEEP.SYNCS 0x989680 ;  /* 0x009896800000995d */ /* 0x002fea0003900000 */
[----:B------:R-:W1:Y:S02]  /*17790*/  @!P1 SYNCS.PHASECHK.TRANS64 P1, [R3+URZ+0x2a800], R6 ;  /* 0x02a80006030095a7 */ /* 0x000e64000802007f */
[----:B-1----:R-:W-:Y:S05]  /*177a0*/  @!P1 BRA `(.L_x_982) ;  /* 0xfffffffc00ec9947 */ /* 0x002fea000383ffff */
[----:B------:R-:W-:Y:S05]  /*177b0*/  BRA `(.L_x_1161) ;  /* 0xfffffea400a47947 */ /* 0x000fea000383ffff */
.L_x_986:
[----:B0-----:R0:W2:Y:S02]  /*177c0*/  SYNCS.PHASECHK.TRANS64.TRYWAIT P2, [R9+URZ+0x2a830], R2 ;  /* 0x02a83002090075a7 */ /* 0x0010a4000804017f */
[----:B--2---:R-:W-:Y:S05]  /*177d0*/  @!P2 NANOSLEEP.SYNCS 0x989680 ;  /* 0x009896800000a95d */ /* 0x004fea0003900000 */
[----:B------:R-:W2:Y:S02]  /*177e0*/  @!P2 SYNCS.PHASECHK.TRANS64 P2, [R9+URZ+0x2a830], R2 ;  /* 0x02a830020900a5a7 */ /* 0x000ea4000804007f */
[----:B--2---:R-:W-:Y:S05]  /*177f0*/  @!P2 BRA `(.L_x_986) ;  /* 0xfffffffc00f0a947 */ /* 0x004fea000383ffff */
[----:B------:R-:W-:Y:S05]  /*17800*/  BRA `(.L_x_985) ;  /* 0xfffffea400c87947 */ /* 0x000fea000383ffff */
.L_x_1002:
[----:B-1----:R-:W-:-:S04]  /*17810*/  IMAD.U32 R8, RZ, RZ, UR6 ;  /* 0x00000006ff087e24 */ /* 0x002fc8000f8e00ff */
[----:B------:R1:W2:Y:S03]  /*17820*/  SYNCS.PHASECHK.TRANS64.TRYWAIT P2, [R8+URZ+0x2a830], R7 ;  /* 0x02a83007080075a7 */ /* 0x0002a6000804017f */
[----:B--2---:R-:W-:Y:S05]  /*17830*/  @!P2 NANOSLEEP.SYNCS 0x989680 ;  /* 0x009896800000a95d */ /* 0x004fea0003900000 */
[----:B------:R-:W2:Y:S02]  /*17840*/  @!P2 SYNCS.PHASECHK.TRANS64 P2, [R8+URZ+0x2a830], R7 ;  /* 0x02a830070800a5a7 */ /* 0x000ea4000804007f */
[----:B--2---:R-:W-:Y:S05]  /*17850*/  @!P2 BRA `(.L_x_1002) ;  /* 0xfffffffc00eca947 */ /* 0x004fea000383ffff */
[----:B------:R-:W-:Y:S05]  /*17860*/  BRA `(.L_x_999) ;  /* 0xfffffee000807947 */ /* 0x000fea000383ffff */
.L_x_1006:
[----:B-1----:R-:W-:-:S04]  /*17870*/  IMAD.U32 R8, RZ, RZ, UR6 ;  /* 0x00000006ff087e24 */ /* 0x002fc8000f8e00ff */
[----:B------:R1:W2:Y:S03]  /*17880*/  SYNCS.PHASECHK.TRANS64.TRYWAIT P2, [R8+URZ+0x2a850], R7 ;  /* 0x02a85007080075a7 */ /* 0x0002a6000804017f */
[----:B--2---:R-:W-:Y:S05]  /*17890*/  @!P2 NANOSLEEP.SYNCS 0x989680 ;  /* 0x009896800000a95d */ /* 0x004fea0003900000 */
[----:B------:R-:W2:Y:S02]  /*178a0*/  @!P2 SYNCS.PHASECHK.TRANS64 P2, [R8+URZ+0x2a850], R7 ;  /* 0x02a850070800a5a7 */ /* 0x000ea4000804007f */
[----:B--2---:R-:W-:Y:S05]  /*178b0*/  @!P2 BRA `(.L_x_1006) ;  /* 0xfffffffc00eca947 */ /* 0x004fea000383ffff */
[----:B------:R-:W-:Y:S05]  /*178c0*/  BRA `(.L_x_1003) ;  /* 0xfffffee400207947 */ /* 0x000fea000383ffff */
.L_x_1024:
[----:B-1----:R-:W-:-:S04]  /*178d0*/  IMAD.U32 R6, RZ, RZ, UR6 ;  /* 0x00000006ff067e24 */ /* 0x002fc8000f8e00ff */
[----:B------:R1:W2:Y:S03]  /*178e0*/  SYNCS.PHASECHK.TRANS64.TRYWAIT P3, [R6+URZ+0x2a830], R5 ;  /* 0x02a83005060075a7 */ /* 0x0002a6000806017f */
[----:B--2---:R-:W-:Y:S05]  /*178f0*/  @!P3 NANOSLEEP.SYNCS 0x989680 ;  /* 0x009896800000b95d */ /* 0x004fea0003900000 */
[----:B------:R-:W2:Y:S02]  /*17900*/  @!P3 SYNCS.PHASECHK.TRANS64 P3, [R6+URZ+0x2a830], R5 ;  /* 0x02a830050600b5a7 */ /* 0x000ea4000806007f */
[----:B--2---:R-:W-:Y:S05]  /*17910*/  @!P3 BRA `(.L_x_1024) ;  /* 0xfffffffc00ecb947 */ /* 0x004fea000383ffff */
[----:B------:R-:W-:Y:S05]  /*17920*/  BRA `(.L_x_1021) ;  /* 0xffffff1c00507947 */ /* 0x000fea000383ffff */
.L_x_1028:
[----:B-1----:R-:W-:-:S04]  /*17930*/  IMAD.U32 R6, RZ, RZ, UR6 ;  /* 0x00000006ff067e24 */ /* 0x002fc8000f8e00ff */
[----:B------:R1:W2:Y:S03]  /*17940*/  SYNCS.PHASECHK.TRANS64.TRYWAIT P2, [R6+URZ+0x2a850], R5 ;  /* 0x02a85005060075a7 */ /* 0x0002a6000804017f */
[----:B--2---:R-:W-:Y:S05]  /*17950*/  @!P2 NANOSLEEP.SYNCS 0x989680 ;  /* 0x009896800000a95d */ /* 0x004fea0003900000 */
[----:B------:R-:W2:Y:S02]  /*17960*/  @!P2 SYNCS.PHASECHK.TRANS64 P2, [R6+URZ+0x2a850], R5 ;  /* 0x02a850050600a5a7 */ /* 0x000ea4000804007f */
[----:B--2---:R-:W-:Y:S05]  /*17970*/  @!P2 BRA `(.L_x_1028) ;  /* 0xfffffffc00eca947 */ /* 0x004fea000383ffff */
[----:B------:R-:W-:Y:S05]  /*17980*/  BRA `(.L_x_1025) ;  /* 0xffffff1c00fc7947 */ /* 0x000fea000383ffff */
.L_x_1035:
[----:B-1----:R-:W-:-:S04]  /*17990*/  IMAD.U32 R6, RZ, RZ, UR6 ;  /* 0x00000006ff067e24 */ /* 0x002fc8000f8e00ff */
[----:B------:R1:W2:Y:S03]  /*179a0*/  SYNCS.PHASECHK.TRANS64.TRYWAIT P3, [R6+URZ+0x2a830], R5 ;  /* 0x02a83005060075a7 */ /* 0x0002a6000806017f */
[----:B--2---:R-:W-:Y:S05]  /*179b0*/  @!P3 NANOSLEEP.SYNCS 0x989680 ;  /* 0x009896800000b95d */ /* 0x004fea0003900000 */
[----:B------:R-:W2:Y:S02]  /*179c0*/  @!P3 SYNCS.PHASECHK.TRANS64 P3, [R6+URZ+0x2a830], R5 ;  /* 0x02a830050600b5a7 */ /* 0x000ea4000806007f */
[----:B--2---:R-:W-:Y:S05]  /*179d0*/  @!P3 BRA `(.L_x_1035) ;  /* 0xfffffffc00ecb947 */ /* 0x004fea000383ffff */
[----:B------:R-:W-:Y:S05]  /*179e0*/  BRA `(.L_x_1032) ;  /* 0xffffff44005c7947 */ /* 0x000fea000383ffff */
.L_x_1039:
[----:B-1----:R-:W-:-:S04]  /*179f0*/  IMAD.U32 R6, RZ, RZ, UR6 ;  /* 0x00000006ff067e24 */ /* 0x002fc8000f8e00ff */
[----:B------:R1:W2:Y:S03]  /*17a00*/  SYNCS.PHASECHK.TRANS64.TRYWAIT P2, [R6+URZ+0x2a850], R5 ;  /* 0x02a85005060075a7 */ /* 0x0002a6000804017f */
[----:B--2---:R-:W-:Y:S05]  /*17a10*/  @!P2 NANOSLEEP.SYNCS 0x989680 ;  /* 0x009896800000a95d */ /* 0x004fea0003900000 */
[----:B------:R-:W2:Y:S02]  /*17a20*/  @!P2 SYNCS.PHASECHK.TRANS64 P2, [R6+URZ+0x2a850], R5 ;  /* 0x02a850050600a5a7 */ /* 0x000ea4000804007f */
[----:B--2---:R-:W-:Y:S05]  /*17a30*/  @!P2 BRA `(.L_x_1039) ;  /* 0xfffffffc00eca947 */ /* 0x004fea000383ffff */
[----:B------:R-:W-:Y:S05]  /*17a40*/  BRA `(.L_x_1036) ;  /* 0xffffff4800087947 */ /* 0x000fea000383ffff */
.L_x_1053:
[----:B-1----:R-:W-:-:S04]  /*17a50*/  IMAD.U32 R7, RZ, RZ, UR9 ;  /* 0x00000009ff077e24 */ /* 0x002fc8000f8e00ff */
[----:B------:R1:W2:Y:S03]  /*17a60*/  SYNCS.PHASECHK.TRANS64.TRYWAIT P1, [R7+URZ+0x2a850], R0 ;  /* 0x02a85000070075a7 */ /* 0x0002a6000802017f */
[----:B--2---:R-:W-:Y:S05]  /*17a70*/  @!P1 NANOSLEEP.SYNCS 0x989680 ;  /* 0x009896800000995d */ /* 0x004fea0003900000 */
[----:B------:R-:W2:Y:S02]  /*17a80*/  @!P1 SYNCS.PHASECHK.TRANS64 P1, [R7+URZ+0x2a850], R0 ;  /* 0x02a85000070095a7 */ /* 0x000ea4000802007f */
[----:B--2---:R-:W-:Y:S05]  /*17a90*/  @!P1 BRA `(.L_x_1053) ;  /* 0xfffffffc00ec9947 */ /* 0x004fea000383ffff */
[----:B------:R-:W-:Y:S05]  /*17aa0*/  BRA `(.L_x_1052) ;  /* 0xffffff7c004c7947 */ /* 0x000fea000383ffff */
.L_x_1093:
[----:B------:R-:W-:Y:S02]  /*17ab0*/  IMAD.MOV.U32 R13, RZ, RZ, R4 ;  /* 0x000000ffff0d7224 */ /* 0x000fe400078e0004 */
[----:B------:R-:W-:Y:S02]  /*17ac0*/  IMAD.MOV.U32 R12, RZ, RZ, RZ ;  /* 0x000000ffff0c7224 */ /* 0x000fe400078e00ff */
[----:B------:R-:W-:Y:S02]  /*17ad0*/  IMAD.MOV.U32 R11, RZ, RZ, 0x1f ;  /* 0x0000001fff0b7424 */ /* 0x000fe400078e00ff */
[----:B------:R-:W-:-:S07]  /*17ae0*/  IMAD.MOV.U32 R15, RZ, RZ, -0x1 ;  /* 0xffffffffff0f7424 */ /* 0x000fce00078e00ff */
[----:B-12---:R-:W-:Y:S05]  /*17af0*/  WARPSYNC.COLLECTIVE R15, `(.L_x_1162) ;  /* 0x000000000f087348 */ /* 0x006fea0003c00000 */
[----:B------:R0:W3:Y:S02]  /*17b00*/  SHFL.IDX P6, R14, R13, R12, R11 ;  /* 0x0000000c0d0e7389 */ /* 0x0000e400000c000b */
[----:B0123--:R-:W-:Y:S01]  /*17b10*/  ENDCOLLECTIVE ;  /* 0x000000000000791b */ /* 0x00ffe20003800000 */
.L_x_1162:
[----:B------:R-:W-:Y:S05]  /*17b20*/  BRA `(.L_x_1163) ;  /* 0xffffffc800847947 */ /* 0x000fea000383ffff */
.L_x_1095:
[----:B------:R-:W-:Y:S01]  /*17b30*/  BSSY B0, `(.L_x_1164) ;  /* 0x0000006000007945 */ /* 0x000fe20003800000 */
[----:B------:R-:W-:-:S07]  /*17b40*/  IMAD.MOV.U32 R15, RZ, RZ, -0x1 ;  /* 0xffffffffff0f7424 */ /* 0x000fce00078e00ff */
[----:B01----:R-:W-:Y:S05]  /*17b50*/  WARPSYNC.COLLECTIVE R15, `(.L_x_1165) ;  /* 0x000000000f0c7348 */ /* 0x003fea0003c00000 */
[----:B------:R-:W-:Y:S02]  /*17b60*/  ELECT P6, UR62, PT ;  /* 0x00000000003e782f */ /* 0x000fe400038c0000 */
[----:B------:R-:W-:Y:S01]  /*17b70*/  MOV R14, UR62 ;  /* 0x0000003e000e7c02 */ /* 0x000fe20008000f00 */
[----:B01----:R-:W-:Y:S10]  /*17b80*/  ENDCOLLECTIVE ;  /* 0x000000000000791b */ /* 0x003ff40003800000 */
.L_x_1165:
[----:B------:R-:W-:Y:S05]  /*17b90*/  BSYNC B0 ;  /* 0x0000000000007941 */ /* 0x000fea0003800000 */
.L_x_1164:
[----:B------:R-:W-:Y:S05]  /*17ba0*/  BRA `(.L_x_1166) ;  /* 0xffffffc800907947 */ /* 0x000fea000383ffff */
.L_x_1097:
[----:B0-----:R0:W2:Y:S02]  /*17bb0*/  SYNCS.PHASECHK.TRANS64.TRYWAIT P1, [R4+URZ+0x2a880], R3 ;  /* 0x02a88003040075a7 */ /* 0x0010a4000802017f */
[----:B--2---:R-:W-:Y:S05]  /*17bc0*/  @!P1 NANOSLEEP.SYNCS 0x989680 ;  /* 0x009896800000995d */ /* 0x004fea0003900000 */
[----:B------:R-:W2:Y:S02]  /*17bd0*/  @!P1 SYNCS.PHASECHK.TRANS64 P1, [R4+URZ+0x2a880], R3 ;  /* 0x02a88003040095a7 */ /* 0x000ea4000802007f */
[----:B--2---:R-:W-:Y:S05]  /*17be0*/  @!P1 BRA `(.L_x_1097) ;  /* 0xfffffffc00f09947 */ /* 0x004fea000383ffff */
[----:B------:R-:W-:Y:S05]  /*17bf0*/  BRA `(.L_x_1167) ;  /* 0xffffffc800e87947 */ /* 0x000fea000383ffff */
.L_x_1099:
[----:B--2---:R2:W3:Y:S02]  /*17c00*/  SYNCS.PHASECHK.TRANS64.TRYWAIT P1, [R4+URZ+0x2a840], R3 ;  /* 0x02a84003040075a7 */ /* 0x0044e4000802017f */
[----:B---3--:R-:W-:Y:S05]  /*17c10*/  @!P1 NANOSLEEP.SYNCS 0x989680 ;  /* 0x009896800000995d */ /* 0x008fea0003900000 */
[----:B------:R-:W3:Y:S02]  /*17c20*/  @!P1 SYNCS.PHASECHK.TRANS64 P1, [R4+URZ+0x2a840], R3 ;  /* 0x02a84003040095a7 */ /* 0x000ee4000802007f */
[----:B---3--:R-:W-:Y:S05]  /*17c30*/  @!P1 BRA `(.L_x_1099) ;  /* 0xfffffffc00f09947 */ /* 0x008fea000383ffff */
[----:B------:R-:W-:Y:S05]  /*17c40*/  BRA `(.L_x_1168) ;  /* 0xffffffcc006c7947 */ /* 0x000fea000383ffff */
.L_x_1103:
[----:B------:R-:W-:Y:S01]  /*17c50*/  IMAD.MOV.U32 R13, RZ, RZ, R2 ;  /* 0x000000ffff0d7224 */ /* 0x000fe200078e0002 */
[----:B------:R-:W-:Y:S01]  /*17c60*/  LOP3.LUT R8, R8, 0x7f, RZ, 0xc0, !PT ;  /* 0x0000007f08087812 */ /* 0x000fe200078ec0ff */
[----:B------:R-:W-:Y:S02]  /*17c70*/  IMAD.MOV.U32 R12, RZ, RZ, RZ ;  /* 0x000000ffff0c7224 */ /* 0x000fe400078e00ff */
[----:B------:R-:W-:Y:S01]  /*17c80*/  IMAD.MOV.U32 R11, RZ, RZ, 0x1c1f ;  /* 0x00001c1fff0b7424 */ /* 0x000fe200078e00ff */
[----:B------:R-:W-:Y:S01]  /*17c90*/  SHF.R.U32.HI R8, RZ, 0x2, R8 ;  /* 0x00000002ff087819 */ /* 0x000fe20000011608 */
[----:B------:R-:W-:-:S04]  /*17ca0*/  IMAD.MOV.U32 R15, RZ, RZ, -0x1 ;  /* 0xffffffffff0f7424 */ /* 0x000fc800078e00ff */
[----:B------:R-:W-:-:S07]  /*17cb0*/  VIADD R4, R8, UR42 ;  /* 0x0000002a08047c36 */ /* 0x000fce0008000000 */
[----:B-----5:R-:W-:Y:S05]  /*17cc0*/  WARPSYNC.COLLECTIVE R15, `(.L_x_1169) ;  /* 0x000000000f087348 */ /* 0x020fea0003c00000 */
[----:B------:R0:W1:Y:S02]  /*17cd0*/  SHFL.IDX P6, R14, R13, R12, R11 ;  /* 0x0000000c0d0e7389 */ /* 0x00006400000c000b */
[----:B01---5:R-:W-:Y:S01]  /*17ce0*/  ENDCOLLECTIVE ;  /* 0x000000000000791b */ /* 0x023fe20003800000 */
.L_x_1169:
[----:B------:R-:W-:Y:S02]  /*17cf0*/  VIADD R8, R4, 0x20 ;  /* 0x0000002004087836 */ /* 0x000fe40000000000 */
[----:B------:R-:W-:Y:S02]  /*17d00*/  IMAD.MOV.U32 R13, RZ, RZ, R0 ;  /* 0x000000ffff0d7224 */ /* 0x000fe400078e0000 */
[----:B------:R-:W-:-:S07]  /*17d10*/  IMAD.MOV.U32 R5, RZ, RZ, R14 ;  /* 0x000000ffff057224 */ /* 0x000fce00078e000e */
[----:B------:R-:W-:Y:S05]  /*17d20*/  WARPSYNC.COLLECTIVE R15, `(.L_x_1170) ;  /* 0x000000000f087348 */ /* 0x000fea0003c00000 */
[----:B------:R0:W1:Y:S02]  /*17d30*/  SHFL.IDX P6, R14, R13, R12, R11 ;  /* 0x0000000c0d0e7389 */ /* 0x00006400000c000b */
[----:B01----:R-:W-:Y:S01]  /*17d40*/  ENDCOLLECTIVE ;  /* 0x000000000000791b */ /* 0x003fe20003800000 */
.L_x_1170:
        /* <DEDUP_REMOVED lines=9> */
.L_x_1171:
        /* <DEDUP_REMOVED lines=10> */
[----:B------:R0:W-:Y:S01]  /*17e80*/  @!P4 LDGSTS.E.BYPASS.LTC128B.128 [R9+0x1c400], desc[UR48][R6.64+0x80], !P2 ;  /* 0x1c4000800609cfae */ /* 0x0001e2000d101d70 */
[----:B------:R-:W-:-:S13]  /*17e90*/  ISETP.GE.AND P4, PT, R8, R3, PT ;  /* 0x000000030800720c */ /* 0x000fda0003f86270 */
[----:B0-----:R-:W-:Y:S05]  /*17ea0*/  WARPSYNC.COLLECTIVE R15, `(.L_x_1172) ;  /* 0x000000000f087348 */ /* 0x001fea0003c00000 */
[----:B------:R1:W2:Y:S02]  /*17eb0*/  SHFL.IDX P6, R14, R13, R12, R11 ;  /* 0x0000000c0d0e7389 */ /* 0x0002a400000c000b */
[----:B012---:R-:W-:Y:S01]  /*17ec0*/  ENDCOLLECTIVE ;  /* 0x000000000000791b */ /* 0x007fe20003800000 */
.L_x_1172:
[----:B------:R-:W-:Y:S02]  /*17ed0*/  IMAD.MOV.U32 R13, RZ, RZ, R2 ;  /* 0x000000ffff0d7224 */ /* 0x000fe400078e0002 */
[----:B------:R-:W-:Y:S02]  /*17ee0*/  IMAD.MOV.U32 R12, RZ, RZ, 0x2 ;  /* 0x00000002ff0c7424 */ /* 0x000fe400078e00ff */
[----:B------:R-:W-:-:S07]  /*17ef0*/  IMAD.MOV.U32 R6, RZ, RZ, R14 ;  /* 0x000000ffff067224 */ /* 0x000fce00078e000e */
[----:B------:R-:W-:Y:S05]  /*17f00*/  WARPSYNC.COLLECTIVE R15, `(.L_x_1173) ;  /* 0x000000000f087348 */ /* 0x000fea0003c00000 */
[----:B------:R0:W1:Y:S02]  /*17f10*/  SHFL.IDX P6, R14, R13, R12, R11 ;  /* 0x0000000c0d0e7389 */ /* 0x00006400000c000b */
[----:B01----:R-:W-:Y:S01]  /*17f20*/  ENDCOLLECTIVE ;  /* 0x000000000000791b */ /* 0x003fe20003800000 */
.L_x_1173:
        /* <DEDUP_REMOVED lines=16> */
.L_x_1174:
[----:B------:R-:W-:Y:S02]  /*18030*/  IMAD.MOV.U32 R13, RZ, RZ, R2 ;  /* 0x000000ffff0d7224 */ /* 0x000fe400078e0002 */
[----:B------:R-:W-:Y:S02]  /*18040*/  IMAD.MOV.U32 R12, RZ, RZ, 0x3 ;  /* 0x00000003ff0c7424 */ /* 0x000fe400078e00ff */
[----:B------:R-:W-:-:S07]  /*18050*/  IMAD.MOV.U32 R6, RZ, RZ, R14 ;  /* 0x000000ffff067224 */ /* 0x000fce00078e000e */
[----:B------:R-:W-:Y:S05]  /*18060*/  WARPSYNC.COLLECTIVE R15, `(.L_x_1175) ;  /* 0x000000000f087348 */ /* 0x000fea0003c00000 */
[----:B------:R0:W1:Y:S02]  /*18070*/  SHFL.IDX P6, R14, R13, R12, R11 ;  /* 0x0000000c0d0e7389 */ /* 0x00006400000c000b */
[----:B01----:R-:W-:Y:S01]  /*18080*/  ENDCOLLECTIVE ;  /* 0x000000000000791b */ /* 0x003fe20003800000 */
.L_x_1175:
        /* <DEDUP_REMOVED lines=14> */
.L_x_1176:
[----:B------:R-:W-:Y:S01]  /*18170*/  IMAD.MOV.U32 R0, RZ, RZ, R14 ;  /* 0x000000ffff007224 */ /* 0x000fe200078e000e */
[----:B------:R-:W-:Y:S06]  /*18180*/  BRA `(.L_x_1177) ;  /* 0xffffffd000a47947 */ /* 0x000fec000383ffff */
.L_x_1108:
[----:B0-----:R0:W1:Y:S02]  /*18190*/  SYNCS.PHASECHK.TRANS64.TRYWAIT P0, [R17+URZ+0x2a820], R0 ;  /* 0x02a82000110075a7 */ /* 0x001064000800017f */
[----:B-1----:R-:W-:Y:S05]  /*181a0*/  @!P0 NANOSLEEP.SYNCS 0x989680 ;  /* 0x009896800000895d */ /* 0x002fea0003900000 */
[----:B------:R-:W1:Y:S02]  /*181b0*/  @!P0 SYNCS.PHASECHK.TRANS64 P0, [R17+URZ+0x2a820], R0 ;  /* 0x02a82000110085a7 */ /* 0x000e64000800007f */
[----:B-1----:R-:W-:Y:S05]  /*181c0*/  @!P0 BRA `(.L_x_1108) ;  /* 0xfffffffc00f08947 */ /* 0x002fea000383ffff */
[----:B------:R-:W-:Y:S05]  /*181d0*/  BRA `(.L_x_1178) ;  /* 0xffffffd400147947 */ /* 0x000fea000383ffff */
.L_x_1114:
[----:B0-----:R0:W1:Y:S02]  /*181e0*/  SYNCS.PHASECHK.TRANS64.TRYWAIT P0, [R6+URZ+0x2a880], R5 ;  /* 0x02a88005060075a7 */ /* 0x001064000800017f */
[----:B-1----:R-:W-:Y:S05]  /*181f0*/  @!P0 NANOSLEEP.SYNCS 0x989680 ;  /* 0x009896800000895d */ /* 0x002fea0003900000 */
[----:B------:R-:W1:Y:S02]  /*18200*/  @!P0 SYNCS.PHASECHK.TRANS64 P0, [R6+URZ+0x2a880], R5 ;  /* 0x02a88005060085a7 */ /* 0x000e64000800007f */
[----:B-1----:R-:W-:Y:S05]  /*18210*/  @!P0 BRA `(.L_x_1114) ;  /* 0xfffffffc00f08947 */ /* 0x002fea000383ffff */
[----:B------:R-:W-:Y:S05]  /*18220*/  BRA `(.L_x_1179) ;  /* 0xffffffd400c47947 */ /* 0x000fea000383ffff */
.L_x_1121:
[----:B-1----:R1:W2:Y:S02]  /*18230*/  SYNCS.PHASECHK.TRANS64.TRYWAIT P0, [R6+URZ+0x2a840], R5 ;  /* 0x02a84005060075a7 */ /* 0x0022a4000800017f */
[----:B--2---:R-:W-:Y:S05]  /*18240*/  @!P0 NANOSLEEP.SYNCS 0x989680 ;  /* 0x009896800000895d */ /* 0x004fea0003900000 */
[----:B------:R-:W2:Y:S02]  /*18250*/  @!P0 SYNCS.PHASECHK.TRANS64 P0, [R6+URZ+0x2a840], R5 ;  /* 0x02a84005060085a7 */ /* 0x000ea4000800007f */
[----:B--2---:R-:W-:Y:S05]  /*18260*/  @!P0 BRA `(.L_x_1121) ;  /* 0xfffffffc00f08947 */ /* 0x004fea000383ffff */
[----:B------:R-:W-:Y:S05]  /*18270*/  BRA `(.L_x_1180) ;  /* 0xffffffd800bc7947 */ /* 0x000fea000383ffff */
.L_x_1129:
[----:B0-----:R0:W1:Y:S02]  /*18280*/  SYNCS.PHASECHK.TRANS64.TRYWAIT P1, [R13+URZ+0x2a870], R4 ;  /* 0x02a870040d0075a7 */ /* 0x001064000802017f */
[----:B-1----:R-:W-:Y:S05]  /*18290*/  @!P1 NANOSLEEP.SYNCS 0x989680 ;  /* 0x009896800000995d */ /* 0x002fea0003900000 */
[----:B------:R-:W1:Y:S02]  /*182a0*/  @!P1 SYNCS.PHASECHK.TRANS64 P1, [R13+URZ+0x2a870], R4 ;  /* 0x02a870040d0095a7 */ /* 0x000e64000802007f */
[----:B-1----:R-:W-:Y:S05]  /*182b0*/  @!P1 BRA `(.L_x_1129) ;  /* 0xfffffffc00f09947 */ /* 0x002fea000383ffff */
[----:B------:R-:W-:Y:S05]  /*182c0*/  BRA `(.L_x_1181) ;  /* 0xffffffdc00d07947 */ /* 0x000fea000383ffff */
.L_x_1131:
[----:B0-----:R0:W1:Y:S02]  /*182d0*/  SYNCS.PHASECHK.TRANS64.TRYWAIT P1, [R13+URZ+0x2a860], R4 ;  /* 0x02a860040d0075a7 */ /* 0x001064000802017f */
[----:B-1----:R-:W-:Y:S05]  /*182e0*/  @!P1 NANOSLEEP.SYNCS 0x989680 ;  /* 0x009896800000995d */ /* 0x002fea0003900000 */
[----:B------:R-:W1:Y:S02]  /*182f0*/  @!P1 SYNCS.PHASECHK.TRANS64 P1, [R13+URZ+0x2a860], R4 ;  /* 0x02a860040d0095a7 */ /* 0x000e64000802007f */
[----:B-1----:R-:W-:Y:S05]  /*18300*/  @!P1 BRA `(.L_x_1131) ;  /* 0xfffffffc00f09947 */ /* 0x002fea000383ffff */
[----:B------:R-:W-:Y:S05]  /*18310*/  BRA `(.L_x_1182) ;  /* 0xffffffdc00d87947 */ /* 0x000fea000383ffff */
.L_x_1138:
[----:B0-----:R0:W1:Y:S02]  /*18320*/  SYNCS.PHASECHK.TRANS64.TRYWAIT P1, [R12+URZ+0x2a870], R3 ;  /* 0x02a870030c0075a7 */ /* 0x001064000802017f */
[----:B-1----:R-:W-:Y:S05]  /*18330*/  @!P1 NANOSLEEP.SYNCS 0x989680 ;  /* 0x009896800000995d */ /* 0x002fea0003900000 */
[----:B------:R-:W1:Y:S02]  /*18340*/  @!P1 SYNCS.PHASECHK.TRANS64 P1, [R12+URZ+0x2a870], R3 ;  /* 0x02a870030c0095a7 */ /* 0x000e64000802007f */
[----:B-1----:R-:W-:Y:S05]  /*18350*/  @!P1 BRA `(.L_x_1138) ;  /* 0xfffffffc00f09947 */ /* 0x002fea000383ffff */
[----:B------:R-:W-:Y:S05]  /*18360*/  BRA `(.L_x_1183) ;  /* 0xffffffe400e07947 */ /* 0x000fea000383ffff */
.L_x_1140:
[----:B0-----:R0:W1:Y:S02]  /*18370*/  SYNCS.PHASECHK.TRANS64.TRYWAIT P1, [R12+URZ+0x2a860], R3 ;  /* 0x02a860030c0075a7 */ /* 0x001064000802017f */
[----:B-1----:R-:W-:Y:S05]  /*18380*/  @!P1 NANOSLEEP.SYNCS 0x989680 ;  /* 0x009896800000995d */ /* 0x002fea0003900000 */
[----:B------:R-:W1:Y:S02]  /*18390*/  @!P1 SYNCS.PHASECHK.TRANS64 P1, [R12+URZ+0x2a860], R3 ;  /* 0x02a860030c0095a7 */ /* 0x000e64000802007f */
[----:B-1----:R-:W-:Y:S05]  /*183a0*/  @!P1 BRA `(.L_x_1140) ;  /* 0xfffffffc00f09947 */ /* 0x002fea000383ffff */
[----:B------:R-:W-:Y:S05]  /*183b0*/  BRA `(.L_x_1184) ;  /* 0xffffffe400e47947 */ /* 0x000fea000383ffff */
.L_x_1146:
[----:B0-----:R0:W3:Y:S02]  /*183c0*/  SYNCS.PHASECHK.TRANS64.TRYWAIT P0, [R3+URZ+0x2a820], R0 ;  /* 0x02a82000030075a7 */ /* 0x0010e4000800017f */
[----:B---3--:R-:W-:Y:S05]  /*183d0*/  @!P0 NANOSLEEP.SYNCS 0x989680 ;  /* 0x009896800000895d */ /* 0x008fea0003900000 */
[----:B------:R-:W3:Y:S02]  /*183e0*/  @!P0 SYNCS.PHASECHK.TRANS64 P0, [R3+URZ+0x2a820], R0 ;  /* 0x02a82000030085a7 */ /* 0x000ee4000800007f */
[----:B---3--:R-:W-:Y:S05]  /*183f0*/  @!P0 BRA `(.L_x_1146) ;  /* 0xfffffffc00f08947 */ /* 0x008fea000383ffff */
[----:B------:R-:W-:Y:S05]  /*18400*/  BRA `(.L_x_1185) ;  /* 0xfffffff000007947 */ /* 0x000fea000383ffff */
.L_x_1147:
[----:B------:R-:W3:Y:S01]  /*18410*/  S2R R2, SR_TID.X ;  /* 0x0000000000027919 */ /* 0x000ee20000002100 */
[----:B------:R-:W-:Y:S01]  /*18420*/  BSSY B0, `(.L_x_1186) ;  /* 0x000000a000007945 */ /* 0x000fe20003800000 */
[----:B--2---:R-:W-:Y:S02]  /*18430*/  IMAD.MOV.U32 R12, RZ, RZ, RZ ;  /* 0x000000ffff0c7224 */ /* 0x004fe400078e00ff */
[----:B------:R-:W-:Y:S02]  /*18440*/  IMAD.MOV.U32 R11, RZ, RZ, 0x1f ;  /* 0x0000001fff0b7424 */ /* 0x000fe400078e00ff */
[----:B------:R-:W-:Y:S01]  /*18450*/  IMAD.MOV.U32 R15, RZ, RZ, -0x1 ;  /* 0xffffffffff0f7424 */ /* 0x000fe200078e00ff */
[----:B---3--:R-:W-:-:S04]  /*18460*/  SHF.R.U32.HI R2, RZ, 0x5, R2 ;  /* 0x00000005ff027819 */ /* 0x008fc80000011602 */
[----:B------:R-:W-:-:S05]  /*18470*/  LOP3.LUT R2, R2, 0x3, RZ, 0xc0, !PT ;  /* 0x0000000302027812 */ /* 0x000fca00078ec0ff */
[----:B------:R-:W-:-:S07]  /*18480*/  IMAD.MOV.U32 R13, RZ, RZ, R2 ;  /* 0x000000ffff0d7224 */ /* 0x000fce00078e0002 */
[----:B01----:R-:W-:Y:S05]  /*18490*/  WARPSYNC.COLLECTIVE R15, `(.L_x_1187) ;  /* 0x000000000f087348 */ /* 0x003fea0003c00000 */
[----:B------:R2:W3:Y:S02]  /*184a0*/  SHFL.IDX P6, R14, R13, R12, R11 ;  /* 0x0000000c0d0e7389 */ /* 0x0004e400000c000b */
[----:B0123--:R-:W-:Y:S01]  /*184b0*/  ENDCOLLECTIVE ;  /* 0x000000000000791b */ /* 0x00ffe20003800000 */
.L_x_1187:
[----:B------:R-:W-:Y:S05]  /*184c0*/  BSYNC B0 ;  /* 0x0000000000007941 */ /* 0x000fea0003800000 */
.L_x_1186:
[----:B------:R-:W-:Y:S05]  /*184d0*/  BRA `(.L_x_1188) ;  /* 0xffffffec00e87947 */ /* 0x000fea000383ffff */
.L_x_1150:
[----:B------:R-:W-:Y:S01]  /*184e0*/  BSSY B1, `(.L_x_1189) ;  /* 0x0000006000017945 */ /* 0x000fe20003800000 */
[----:B------:R-:W-:-:S07]  /*184f0*/  IMAD.MOV.U32 R15, RZ, RZ, -0x1 ;  /* 0xffffffffff0f7424 */ /* 0x000fce00078e00ff */
[----:B012---:R-:W-:Y:S05]  /*18500*/  WARPSYNC.COLLECTIVE R15, `(.L_x_1190) ;  /* 0x000000000f0c7348 */ /* 0x007fea0003c00000 */
[----:B------:R-:W-:Y:S02]  /*18510*/  ELECT P6, UR62, PT ;  /* 0x00000000003e782f */ /* 0x000fe400038c0000 */
[----:B------:R-:W-:Y:S01]  /*18520*/  MOV R14, UR62 ;  /* 0x0000003e000e7c02 */ /* 0x000fe20008000f00 */
[----:B012---:R-:W-:Y:S10]  /*18530*/  ENDCOLLECTIVE ;  /* 0x000000000000791b */ /* 0x007ff40003800000 */
.L_x_1190:
[----:B------:R-:W-:Y:S05]  /*18540*/  BSYNC B1 ;  /* 0x0000000000017941 */ /* 0x000fea0003800000 */
.L_x_1189:
[----:B------:R-:W-:Y:S05]  /*18550*/  BRA `(.L_x_1191) ;  /* 0xffffffec00e07947 */ /* 0x000fea000383ffff */
.L_x_1152:
[----:B0-----:R0:W3:Y:S02]  /*18560*/  SYNCS.PHASECHK.TRANS64.TRYWAIT P1, [R7+URZ], R4 ;  /* 0x00000004070075a7 */ /* 0x0010e4000802017f */
[----:B---3--:R-:W-:Y:S05]  /*18570*/  @!P1 NANOSLEEP.SYNCS 0x989680 ;  /* 0x009896800000995d */ /* 0x008fea0003900000 */
[----:B------:R-:W3:Y:S02]  /*18580*/  @!P1 SYNCS.PHASECHK.TRANS64 P1, [R7+URZ], R4 ;  /* 0x00000004070095a7 */ /* 0x000ee4000802007f */
[----:B---3--:R-:W-:Y:S05]  /*18590*/  @!P1 BRA `(.L_x_1152) ;  /* 0xfffffffc00f09947 */ /* 0x008fea000383ffff */
[----:B------:R-:W-:Y:S05]  /*185a0*/  BRA `(.L_x_1192) ;  /* 0xfffffff000147947 */ /* 0x000fea000383ffff */
.L_x_1153:
[----:B---3--:R3:W4:Y:S02]  /*185b0*/  SYNCS.PHASECHK.TRANS64.TRYWAIT P1, [R5+URZ], R0 ;  /* 0x00000000050075a7 */ /* 0x008724000802017f */
[----:B----4-:R-:W-:Y:S05]  /*185c0*/  @!P1 NANOSLEEP.SYNCS 0x989680 ;  /* 0x009896800000995d */ /* 0x010fea0003900000 */
[----:B------:R-:W4:Y:S02]  /*185d0*/  @!P1 SYNCS.PHASECHK.TRANS64 P1, [R5+URZ], R0 ;  /* 0x00000000050095a7 */ /* 0x000f24000802007f */
[----:B----4-:R-:W-:Y:S05]  /*185e0*/  @!P1 BRA `(.L_x_1153) ;  /* 0xfffffffc00f09947 */ /* 0x010fea000383ffff */
[----:B------:R-:W-:Y:S05]  /*185f0*/  BRA `(.L_x_1193) ;  /* 0xfffffff000087947 */ /* 0x000fea000383ffff */
.L_x_1155:
[----:B---3--:R3:W4:Y:S02]  /*18600*/  SYNCS.PHASECHK.TRANS64.TRYWAIT P1, [R5+URZ+0x2a860], R4 ;  /* 0x02a86004050075a7 */ /* 0x008724000802017f */
[----:B----4-:R-:W-:Y:S05]  /*18610*/  @!P1 NANOSLEEP.SYNCS 0x989680 ;  /* 0x009896800000995d */ /* 0x010fea0003900000 */
[----:B------:R-:W4:Y:S02]  /*18620*/  @!P1 SYNCS.PHASECHK.TRANS64 P1, [R5+URZ+0x2a860], R4 ;  /* 0x02a86004050095a7 */ /* 0x000f24000802007f */
[----:B----4-:R-:W-:Y:S05]  /*18630*/  @!P1 BRA `(.L_x_1155) ;  /* 0xfffffffc00f09947 */ /* 0x010fea000383ffff */
[----:B------:R-:W-:Y:S05]  /*18640*/  BRA `(.L_x_1194) ;  /* 0xfffffff000087947 */ /* 0x000fea000383ffff */
.L_x_1157:
[----:B----4-:R4:W0:Y:S02]  /*18650*/  SYNCS.PHASECHK.TRANS64.TRYWAIT P1, [R3+URZ+0x2a860], R0 ;  /* 0x02a86000030075a7 */ /* 0x010824000802017f */
[----:B0-----:R-:W-:Y:S05]  /*18660*/  @!P1 NANOSLEEP.SYNCS 0x989680 ;  /* 0x009896800000995d */ /* 0x001fea0003900000 */
[----:B------:R-:W0:Y:S02]  /*18670*/  @!P1 SYNCS.PHASECHK.TRANS64 P1, [R3+URZ+0x2a860], R0 ;  /* 0x02a86000030095a7 */ /* 0x000e24000802007f */
[----:B0-----:R-:W-:Y:S05]  /*18680*/  @!P1 BRA `(.L_x_1157) ;  /* 0xfffffffc00f09947 */ /* 0x001fea000383ffff */
[----:B------:R-:W-:Y:S05]  /*18690*/  BRA `(.L_x_1195) ;  /* 0xfffffff000087947 */ /* 0x000fea000383ffff */
.L_x_1159:
[----:B------:R0:W0:Y:S02]  /*186a0*/  SYNCS.PHASECHK.TRANS64.TRYWAIT P0, [R5+URZ+0x2a880], R4 ;  /* 0x02a88004050075a7 */ /* 0x000024000800017f */
[----:B0-----:R-:W-:Y:S05]  /*186b0*/  @!P0 NANOSLEEP.SYNCS 0x989680 ;  /* 0x009896800000895d */ /* 0x001fea0003900000 */
[----:B------:R-:W0:Y:S02]  /*186c0*/  @!P0 SYNCS.PHASECHK.TRANS64 P0, [R5+URZ+0x2a880], R4 ;  /* 0x02a88004050085a7 */ /* 0x000e24000800007f */
[----:B0-----:R-:W-:Y:S05]  /*186d0*/  @!P0 BRA `(.L_x_1159) ;  /* 0xfffffffc00f08947 */ /* 0x001fea000383ffff */
[----:B------:R-:W-:Y:S05]  /*186e0*/  BRA `(.L_x_1160) ;  /* 0xfffffff000047947 */ /* 0x000fea000383ffff */
.L_x_1196:
        /* <DEDUP_REMOVED lines=9> */
.L_x_2888:


//--------------------- .text._ZN7cutlass13device_kernelIN5flash11enable_sm90INS1_16FlashAttnFwdSm90INS1_25CollectiveMainloopFwdSm90ILi2EN4cute5tupleIJNS5_1CILi1EEES8_S8_EEENS6_IJNS7_ILi128EEESA_NS7_ILi192EEEEEELi192ENS_12float_e4m3_tEfNS_4arch4Sm90ELb0ELb1ELb1ELb1ELb0ELb0ELb0ELb1ELb1ELb1ELb0ELb0EEENS1_21CollectiveEpilogueFwdINS6_IJSA_SB_SA_EEES9_NS_10bfloat16_tESF_Li256ELb1ELb1ELb0ELb1EEENS1_36VarlenDynamicPersistentTileSchedulerILi128ELi128ELi256ELi128ELb0ELb1ELb1ELb1ELb0ELb1EEEEEEEEEvNT_6ParamsE --------------------------
	.section	.text._ZN7cutlass13device_kernelIN5flash11enable_sm90INS1_16FlashAttnFwdSm90INS1_25CollectiveMainloopFwdSm90ILi2EN4cute5tupleIJNS5_1CILi1EEES8_S8_EEENS6_IJNS7_ILi128EEESA_NS7_ILi192EEEEEELi192ENS_12float_e4m3_tEfNS_4arch4Sm90ELb0ELb1ELb1ELb1ELb0ELb0ELb0ELb1ELb1ELb1ELb0ELb0EEENS1_21CollectiveEpilogueFwdINS6_IJSA_SB_SA_EEES9_NS_10bfloat16_tESF_Li256ELb1ELb1ELb0ELb1EEENS1_36VarlenDynamicPersistentTileSchedulerILi128ELi128ELi256ELi128ELb0ELb1ELb1ELb1ELb0ELb1EEEEEEEEEvNT_6ParamsE,"ax",@progbits
	.align	128
.text._ZN7cutlass13device_kernelIN5flash11enable_sm90INS1_16FlashAttnFwdSm90INS1_25CollectiveMainloopFwdSm90ILi2EN4cute5tupleIJNS5_1CILi1EEES8_S8_EEENS6_IJNS7_ILi128EEESA_NS7_ILi192EEEEEELi192ENS_12float_e4m3_tEfNS_4arch4Sm90ELb0ELb1ELb1ELb1ELb0ELb0ELb0ELb1ELb1ELb1ELb0ELb0EEENS1_21CollectiveEpilogueFwdINS6_IJSA_SB_SA_EEES9_NS_10bfloat16_tESF_Li256ELb1ELb1ELb0ELb1EEENS1_36VarlenDynamicPersistentTileSchedulerILi128ELi128ELi256ELi128ELb0ELb1ELb1ELb1ELb0ELb1EEEEEEEEEvNT_6ParamsE:
        .type           _ZN7cutlass13device_kernelIN5flash11enable_sm90INS1_16FlashAttnFwdSm90INS1_25CollectiveMainloopFwdSm90ILi2EN4cute5tupleIJNS5_1CILi1EEES8_S8_EEENS6_IJNS7_ILi128EEESA_NS7_ILi192EEEEEELi192ENS_12float_e4m3_tEfNS_4arch4Sm90ELb0ELb1ELb1ELb1ELb0ELb0ELb0ELb1ELb1ELb1ELb0ELb0EEENS1_21CollectiveEpilogueFwdINS6_IJSA_SB_SA_EEES9_NS_10bfloat16_tESF_Li256ELb1ELb1ELb0ELb1EEENS1_36VarlenDynamicPersistentTileSchedulerILi128ELi128ELi256ELi128ELb0ELb1ELb1ELb1ELb0ELb1EEEEEEEEEvNT_6ParamsE,@function
        .size           _ZN7cutlass13device_kernelIN5flash11enable_sm90INS1_16FlashAttnFwdSm90INS1_25CollectiveMainloopFwdSm90ILi2EN4cute5tupleIJNS5_1CILi1EEES8_S8_EEENS6_IJNS7_ILi128EEESA_NS7_ILi192EEEEEELi192ENS_12float_e4m3_tEfNS_4arch4Sm90ELb0ELb1ELb1ELb1ELb0ELb0ELb0ELb1ELb1ELb1ELb0ELb0EEENS1_21CollectiveEpilogueFwdINS6_IJSA_SB_SA_EEES9_NS_10bfloat16_tESF_Li256ELb1ELb1ELb0ELb1EEENS1_36VarlenDynamicPersistentTileSchedulerILi128ELi128ELi256ELi128ELb0ELb1ELb1ELb1ELb0ELb1EEEEEEEEEvNT_6ParamsE,(.L_x_2889 - _ZN7cutlass13device_kernelIN5flash11enable_sm90INS1_16FlashAttnFwdSm90INS1_25CollectiveMainloopFwdSm90ILi2EN4cute5tupleIJNS5_1CILi1EEES8_S8_EEENS6_IJNS7_ILi128EEESA_NS7_ILi192EEEEEELi192ENS_12float_e4m3_tEfNS_4arch4Sm90ELb0ELb1ELb1ELb1ELb0ELb0ELb0ELb1ELb1ELb1ELb0ELb0EEENS1_21CollectiveEpilogueFwdINS6_IJSA_SB_SA_EEES9_NS_10bfloat16_tESF_Li256ELb1ELb1ELb0ELb1EEENS1_36VarlenDynamicPersistentTileSchedulerILi128ELi128ELi256ELi128ELb0ELb1ELb1ELb1ELb0ELb1EEEEEEEEEvNT_6ParamsE)
        .other          _ZN7cutlass13device_kernelIN5flash11enable_sm90INS1_16FlashAttnFwdSm90INS1_25CollectiveMainloopFwdSm90ILi2EN4cute5tupleIJNS5_1CILi1EEES8_S8_EEENS6_IJNS7_ILi128EEESA_NS7_ILi192EEEEEELi192ENS_12float_e4m3_tEfNS_4arch4Sm90ELb0ELb1ELb1ELb1ELb0ELb0ELb0ELb1ELb1ELb1ELb0ELb0EEENS1_21CollectiveEpilogueFwdINS6_IJSA_SB_SA_EEES9_NS_10bfloat16_tESF_Li256ELb1ELb1ELb0ELb1EEENS1_36VarlenDynamicPersistentTileSchedulerILi128ELi128ELi256ELi128ELb0ELb1ELb1ELb1ELb0ELb1EEEEEEEEEvNT_6ParamsE,@"STO_CUDA_ENTRY STV_DEFAULT"
_ZN7cutlass13device_kernelIN5flash11enable_sm90INS1_16FlashAttnFwdSm90INS1_25CollectiveMainloopFwdSm90ILi2EN4cute5tupleIJNS5_1CILi1EEES8_S8_EEENS6_IJNS7_ILi128EEESA_NS7_ILi192EEEEEELi192ENS_12float_e4m3_tEfNS_4arch4Sm90ELb0ELb1ELb1ELb1ELb0ELb0ELb0ELb1ELb1ELb1ELb0ELb0EEENS1_21CollectiveEpilogueFwdINS6_IJSA_SB_SA_EEES9_NS_10bfloat16_tESF_Li256ELb1ELb1ELb0ELb1EEENS1_36VarlenDynamicPersistentTileSchedulerILi128ELi128ELi256ELi128ELb0ELb1ELb1ELb1ELb0ELb1EEEEEEEEEvNT_6ParamsE:
        /* <DEDUP_REMOVED lines=18> */
.L_x_1198:
[----:B------:R-:W-:Y:S05]  /*0120*/  BSYNC B0 ;  /* 0x0000000000007941 */ /* 0x000fea0003800000 */
.L_x_1197:
        /* <DEDUP_REMOVED lines=41> */
.L_x_1199:
        /* <DEDUP_REMOVED lines=22> */
.L_x_1200:
        /* <DEDUP_REMOVED lines=18> */
.L_x_1201:
        /* <DEDUP_REMOVED lines=22> */
.L_x_1202:
        /* <DEDUP_REMOVED lines=22> */
.L_x_1203:
[----:B------:R-:W-:Y:S01]  /*0900*/  PLOP3.LUT P0, PT, PT, PT, UP0, 0x80, 0x0 ;  /* 0x000000000000781c */ /* 0x000fe20003f0f008 */
[----:B------:R-:W-:Y:S01]  /*0910*/  UMOV UR38, 0x1 ;  /* 0x0000000100267882 */ /* 0x000fe20000000000 */
[----:B------:R-:W-:Y:S01]  /*0920*/  NOP ;  /* 0x0000000000007918 */ /* 0x000fe20000000000 */
[----:B------:R-:W-:Y:S01]  /*0930*/  USEL UR38, UR38, 0x2, !UP0 ;  /* 0x0000000226267887 */ /* 0x000fe2000c000000 */
[----:B------:R-:W-:Y:S01]  /*0940*/  ULDC.64 UR52, c[0x0][0x208] ;  /* 0x0000820000347ab9 */ /* 0x000fe20000000a00 */
[----:B012-4-:R-:W-:Y:S08]  /*0950*/  BAR.SYNC.DEFER_BLOCKING 0x0 ;  /* 0x0000000000007b1d */ /* 0x017ff00000010000 */
[----:B------:R-:W-:Y:S05]  /*0960*/  @!P0 BRA `(.L_x_1204) ;  /* 0x0000012c00488947 */ /* 0x000fea0003800000 */
.L_x_1205:
        /* <DEDUP_REMOVED lines=20> */
[----:B------:R-:W-:Y:S01]  /*0ab0*/  ULOP3.LUT UR47, UR38, 0x1, URZ, 0xfc, !UPT ;  /* 0x00000001262f7892 */ /* 0x000fe2000f8efc3f */
[----:B------:R-:W-:Y:S01]  /*0ac0*/  R2UR UR49, R10 ;  /* 0x000000000a3172ca */ /* 0x000fe200000e0000 */
[----:B------:R-:W-:Y:S01]  /*0ad0*/  UMOV UR46, URZ ;  /* 0x0000003f002e7c82 */ /* 0x000fe20008000000 */
[----:B------:R-:W-:Y:S01]  /*0ae0*/  SHF.R.S32.HI R3, RZ, 0x1f, R208 ;  /* 0x0000001fff037819 */ /* 0x000fe200000114d0 */
[----:B------:R-:W-:Y:S01]  /*0af0*/  UMOV UR50, URZ ;  /* 0x0000003f00327c82 */ /* 0x000fe20008000000 */
[----:B------:R-:W-:Y:S01]  /*0b00*/  R2UR UR48, R11 ;  /* 0x000000000b3072ca */ /* 0x000fe200000e0000 */
[----:B------:R-:W-:Y:S01]  /*0b10*/  UMOV UR51, URZ ;  /* 0x0000003f00337c82 */ /* 0x000fe20008000000 */
[CC--:B------:R-:W-:Y:S02]  /*0b20*/  LEA.HI R5, R3.reuse, R208.reuse, RZ, 0x7 ;  /* 0x000000d003057211 */ /* 0x0c0fe400078f38ff */
[----:B------:R-:W-:-:S02]  /*0b30*/  LEA.HI R0, R3, R208, RZ, 0x4 ;  /* 0x000000d003007211 */ /* 0x000fc400078f20ff */
[----:B------:R-:W-:Y:S02]  /*0b40*/  LOP3.LUT R201, R5, 0xffffff80, RZ, 0xc0, !PT ;  /* 0xffffff8005c97812 */ /* 0x000fe400078ec0ff */
[----:B------:R-:W-:Y:S02]  /*0b50*/  SHF.R.S32.HI R9, RZ, 0x4, R0 ;  /* 0x00000004ff097819 */ /* 0x000fe40000011400 */
[----:B------:R-:W-:Y:S01]  /*0b60*/  LOP3.LUT R7, R0, 0x3fffff0, RZ, 0xc0, !PT ;  /* 0x03fffff000077812 */ /* 0x000fe200078ec0ff */
[----:B------:R-:W-:Y:S01]  /*0b70*/  IMAD.IADD R201, R208, 0x1, -R201 ;  /* 0x00000001d0c97824 */ /* 0x000fe200078e0ac9 */
[----:B------:R-:W-:Y:S02]  /*0b80*/  LEA.HI R0, R0, R9, RZ, 0x1 ;  /* 0x0000000900007211 */ /* 0x000fe400078f08ff */
[----:B------:R-:W-:Y:S01]  /*0b90*/  LEA.HI R2, R3, R208, RZ, 0x5 ;  /* 0x000000d003027211 */ /* 0x000fe200078f28ff */
[----:B------:R-:W-:Y:S01]  /*0ba0*/  IMAD.IADD R7, R208, 0x1, -R7 ;  /* 0x00000001d0077824 */ /* 0x000fe200078e0a07 */
[----:B------:R-:W-:-:S02]  /*0bb0*/  SHF.R.S32.HI R4, RZ, 0x1f, R201 ;  /* 0x0000001fff047819 */ /* 0x000fc400000114c9 */
[----:B------:R-:W-:Y:S01]  /*0bc0*/  LOP3.LUT R0, R0, 0x1ffffffe, RZ, 0xc0, !PT ;  /* 0x1ffffffe00007812 */ /* 0x000fe200078ec0ff */
[----:B------:R-:W-:Y:S01]  /*0bd0*/  IMAD.SHL.U32 R2, R2, 0x20, RZ ;  /* 0x0000002002027824 */ /* 0x000fe200078e00ff */
[----:B------:R-:W-:Y:S02]  /*0be0*/  LEA.HI R6, R4, R201, RZ, 0x2 ;  /* 0x000000c904067211 */ /* 0x000fe400078f10ff */
[----:B------:R-:W-:Y:S01]  /*0bf0*/  LEA.HI R10, R3, R208, RZ, 0x2 ;  /* 0x000000d0030a7211 */ /* 0x000fe200078f10ff */
[----:B------:R-:W-:Y:S01]  /*0c00*/  IMAD.IADD R0, R9, 0x1, -R0 ;  /* 0x0000000109007824 */ /* 0x000fe200078e0a00 */
[--C-:B------:R-:W-:Y:S02]  /*0c10*/  SHF.R.S32.HI R8, RZ, 0x2, R6.reuse ;  /* 0x00000002ff087819 */ /* 0x100fe40000011406 */
[----:B------:R-:W-:Y:S02]  /*0c20*/  SHF.R.S32.HI R11, RZ, 0x1f, R6 ;  /* 0x0000001fff0b7819 */ /* 0x000fe40000011406 */
[----:B------:R-:W-:-:S02]  /*0c30*/  LOP3.LUT R9, R10, 0xfffffffc, RZ, 0xc0, !PT ;  /* 0xfffffffc0a097812 */ /* 0x000fc400078ec0ff */
[----:B------:R-:W-:Y:S02]  /*0c40*/  LEA.HI R3, R3, R208, RZ, 0x3 ;  /* 0x000000d003037211 */ /* 0x000fe400078f18ff */
[----:B------:R-:W-:Y:S01]  /*0c50*/  LEA.HI R11, R11, R8, RZ, 0x3 ;  /* 0x000000080b0b7211 */ /* 0x000fe200078f18ff */
[----:B------:R-:W-:Y:S01]  /*0c60*/  IMAD.IADD R9, R208, 0x1, -R9 ;  /* 0x00000001d0097824 */ /* 0x000fe200078e0a09 */
[----:B------:R-:W-:Y:S02]  /*0c70*/  SHF.R.S32.HI R202, RZ, 0x7, R5 ;  /* 0x00000007ffca7819 */ /* 0x000fe40000011405 */
[----:B------:R-:W-:Y:S02]  /*0c80*/  LOP3.LUT R2, R2, 0xfffffc00, RZ, 0xc0, !PT ;  /* 0xfffffc0002027812 */ /* 0x000fe400078ec0ff */
        /* <DEDUP_REMOVED lines=26> */
.L_x_1309:
[----:B------:R-:W-:Y:S01]  /*0e30*/  ULDC.64 UR6, c[0x0][0xa28] ;  /* 0x00028a0000067ab9 */ /* 0x000fe20000000a00 */
[----:B------:R-:W-:Y:S01]  /*0e40*/  ULDC UR4, c[0x0][0x424] ;  /* 0x0001090000047ab9 */ /* 0x000fe20000000800 */
[----:B------:R-:W-:-:S04]  /*0e50*/  UISETP.NE.U32.AND UP0, UPT, UR6, URZ, UPT ;  /* 0x0000003f0600728c */ /* 0x000fc8000bf05070 */
[----:B------:R-:W-:-:S03]  /*0e60*/  UISETP.NE.AND.EX UP0, UPT, UR7, URZ, UPT, UP0 ;  /* 0x0000003f0700728c */ /* 0x000fc6000bf05300 */
[----:B------:R-:W-:Y:S02]  /*0e70*/  ULDC.64 UR6, c[0x0][0xa18] ;  /* 0x0002860000067ab9 */ /* 0x000fe40000000a00 */
[----:B------:R-:W-:Y:S01]  /*0e80*/  UISETP.NE.U32.AND UP1, UPT, UR6, URZ, UPT ;  /* 0x0000003f0600728c */ /* 0x000fe2000bf25070 */
[----:B------:R-:W-:-:S03]  /*0e90*/  PLOP3.LUT P0, PT, PT, PT, UP0, 0x80, 0x0 ;  /* 0x000000000000781c */ /* 0x000fc60003f0f008 */
[----:B------:R-:W-:-:S03]  /*0ea0*/  UISETP.NE.AND.EX UP1, UPT, UR7, URZ, UPT, UP1 ;  /* 0x0000003f0700728c */ /* 0x000fc6000bf25310 */
[----:B------:R-:W-:Y:S02]  /*0eb0*/  @UP0 ULDC.64 UR6, c[0x0][0xa28] ;  /* 0x00028a0000060ab9 */ /* 0x000fe40000000a00 */
[----:B------:R-:W-:Y:S01]  /*0ec0*/  @UP0 UIMAD.WIDE UR6, UR48, 0x4, UR6 ;  /* 0x00000004300608a5 */ /* 0x000fe2000f8e0206 */
[----:B------:R-:W-:-:S05]  /*0ed0*/  PLOP3.LUT P2, PT, PT, PT, UP1, 0x80, 0x0 ;  /* 0x000000000000781c */ /* 0x000fca0003f4f018 */
[----:B------:R-:W-:Y:S01]  /*0ee0*/  @UP1 ULDC.64 UR8, c[0x0][0xa18] ;  /* 0x0002860000081ab9 */ /* 0x000fe20000000a00 */
[----:B0---4-:R-:W-:Y:S02]  /*0ef0*/  IMAD.U32 R2, RZ, RZ, UR6 ;  /* 0x00000006ff027e24 */ /* 0x011fe4000f8e00ff */
[----:B--2---:R-:W-:Y:S01]  /*0f00*/  IMAD.U32 R3, RZ, RZ, UR7 ;  /* 0x00000007ff037e24 */ /* 0x004fe2000f8e00ff */
[----:B------:R-:W-:-:S04]  /*0f10*/  @UP1 UIMAD.WIDE UR6, UR48, 0x4, UR8 ;  /* 0x00000004300618a5 */ /* 0x000fc8000f8e0208 */
[----:B------:R-:W2:Y:S02]  /*0f20*/  @P0 LDG.E R2, desc[UR52][R2.64] ;  /* 0x0000003402020981 */ /* 0x000ea4000c1e1900 */
[----:B------:R-:W-:Y:S02]  /*0f30*/  IMAD.U32 R4, RZ, RZ, UR6 ;  /* 0x00000006ff047e24 */ /* 0x000fe4000f8e00ff */
[----:B------:R-:W-:Y:S01]  /*0f40*/  IMAD.U32 R5, RZ, RZ, UR7 ;  /* 0x00000007ff057e24 */ /* 0x000fe2000f8e00ff */
[----:B------:R-:W-:-:S04]  /*0f50*/  ULDC.64 UR6, c[0x0][0x418] ;  /* 0x0001060000067ab9 */ /* 0x000fc80000000a00 */
[----:B---3--:R-:W3:Y:S01]  /*0f60*/  @P2 LDG.E R4, desc[UR52][R4.64] ;  /* 0x0000003404042981 */ /* 0x008ee2000c1e1900 */
[----:B------:R-:W-:Y:S01]  /*0f70*/  UISETP.NE.U32.AND UP0, UPT, UR6, URZ, UPT ;  /* 0x0000003f0600728c */ /* 0x000fe2000bf05070 */
[----:B------:R-:W-:Y:S01]  /*0f80*/  UMOV UR40, URZ ;  /* 0x0000003f00287c82 */ /* 0x000fe20008000000 */
[----:B------:R-:W-:Y:S02]  /*0f90*/  ULDC UR45, c[0x0][0x288] ;  /* 0x0000a200002d7ab9 */ /* 0x000fe40000000800 */
[----:B------:R-:W-:-:S03]  /*0fa0*/  UISETP.NE.AND.EX UP0, UPT, UR7, URZ, UPT, UP0 ;  /* 0x0000003f0700728c */ /* 0x000fc6000bf05300 */
[----:B------:R-:W-:Y:S01]  /*0fb0*/  ULDC.64 UR6, c[0x0][0xa20] ;  /* 0x0002880000067ab9 */ /* 0x000fe20000000a00 */
[----:B------:R-:W-:Y:S01]  /*0fc0*/  USEL UR4, UR4, 0x1, UP0 ;  /* 0x0000000104047887 */ /* 0x000fe20008000000 */
[----:B------:R-:W-:Y:S01]  /*0fd0*/  ISETP.NE.U32.AND P1, PT, RZ, UR6, PT ;  /* 0x00000006ff007c0c */ /* 0x000fe2000bf25070 */
[----:B------:R-:W-:Y:S02]  /*0fe0*/  ULDC UR6, c[0x0][0x2f0] ;  /* 0x0000bc0000067ab9 */ /* 0x000fe40000000800 */
[----:B------:R-:W-:Y:S01]  /*0ff0*/  UIMAD UR4, UR4, UR6, URZ ;  /* 0x00000006040472a4 */ /* 0x000fe2000f8e023f */
[----:B------:R-:W-:Y:S02]  /*1000*/  ISETP.NE.AND.EX P1, PT, RZ, UR7, PT, P1 ;  /* 0x00000007ff007c0c */ /* 0x000fe4000bf25310 */
[----:B--2---:R-:W-:Y:S02]  /*1010*/  @P0 R2UR UR40, R2 ;  /* 0x00000000022802ca */ /* 0x004fe400000e0000 */
[----:B---3--:R-:W-:Y:S01]  /*1020*/  @P2 R2UR UR45, R4 ;  /* 0x00000000042d22ca */ /* 0x008fe200000e0000 */
[----:B-1----:R-:W-:-:S14]  /*1030*/  @P2 BRA `(.L_x_1206) ;  /* 0x0000000000342947 */ /* 0x002fdc0003800000 */
        /* <DEDUP_REMOVED lines=13> */
.L_x_1206:
[----:B------:R-:W-:Y:S01]  /*1110*/  UMOV UR43, UR49 ;  /* 0x00000031002b7c82 */ /* 0x000fe20008000000 */
[----:B------:R-:W-:Y:S01]  /*1120*/  UMOV UR42, UR48 ;  /* 0x00000030002a7c82 */ /* 0x000fe20008000000 */
[----:B------:R-:W-:Y:S05]  /*1130*/  @!P1 BRA `(.L_x_1207) ;  /* 0x00000000001c9947 */ /* 0x000fea0003800000 */
[----:B------:R-:W-:Y:S02]  /*1140*/  ULDC.64 UR6, c[0x0][0xa20] ;  /* 0x0002880000067ab9 */ /* 0x000fe40000000a00 */
[----:B------:R-:W-:-:S06]  /*1150*/  UIMAD.WIDE UR6, UR48, 0x4, UR6 ;  /* 0x00000004300678a5 */ /* 0x000fcc000f8e0206 */
[----:B------:R-:W-:Y:S02]  /*1160*/  IMAD.U32 R2, RZ, RZ, UR6 ;  /* 0x00000006ff027e24 */ /* 0x000fe4000f8e00ff */
[----:B------:R-:W-:-:S05]  /*1170*/  IMAD.U32 R3, RZ, RZ, UR7 ;  /* 0x00000007ff037e24 */ /* 0x000fca000f8e00ff */
[----:B------:R-:W2:Y:S02]  /*1180*/  LDG.E R2, desc[UR52][R2.64] ;  /* 0x0000003402027981 */ /* 0x000ea4000c1e1900 */
[----:B--2---:R-:W-:Y:S01]  /*1190*/  R2UR UR4, R2 ;  /* 0x00000000020472ca */ /* 0x004fe200000e0000 */
[----:B------:R-:W-:-:S14]  /*11a0*/  BRA `(.L_x_1208) ;  /* 0x0000000000347947 */ /* 0x000fdc0003800000 */
.L_x_1207:
        /* <DEDUP_REMOVED lines=13> */
.L_x_1208:
[----:B------:R-:W-:Y:S01]  /*1280*/  ULDC UR6, c[0x0][0x448] ;  /* 0x0001120000067ab9 */ /* 0x000fe20000000800 */
[----:B------:R-:W-:Y:S02]  /*1290*/  USHF.L.U32 UR41, UR5, 0x7, URZ ;  /* 0x0000000705297899 */ /* 0x000fe4000800063f */
[----:B------:R-:W-:Y:S02]  /*12a0*/  UISETP.NE.AND UP1, UPT, UR6, 0x1, UPT ;  /* 0x000000010600788c */ /* 0x000fe4000bf25270 */
[----:B------:R-:W-:Y:S02]  /*12b0*/  UIADD3 UR8, UR41, 0x7f, URZ ;  /* 0x0000007f29087890 */ /* 0x000fe4000fffe03f */
[----:B------:R-:W-:-:S03]  /*12c0*/  UIADD3 UR40, -UR40, UR4, URZ ;  /* 0x0000000428287290 */ /* 0x000fc6000fffe13f */
[----:B------:R-:W-:Y:S01]  /*12d0*/  ULDC.64 UR4, c[0x0][0x9e0] ;  /* 0x0002780000047ab9 */ /* 0x000fe20000000a00 */
[----:B------:R-:W-:Y:S02]  /*12e0*/  UIADD3 UR9, UR40, 0x1, -UR45 ;  /* 0x0000000128097890 */ /* 0x000fe4000fffe82d */
[----:B------:R-:W-:Y:S01]  /*12f0*/  UISETP.GE.AND UP0, UPT, UR5, 0x1, UPT ;  /* 0x000000010500788c */ /* 0x000fe2000bf06270 */
[----:B------:R-:W-:Y:S01]  /*1300*/  @UP1 ULDC UR6, c[0x0][0x44c] ;  /* 0x0001130000061ab9 */ /* 0x000fe20000000800 */
[----:B------:R-:W-:Y:S01]  /*1310*/  @UP1 ULDC UR10, c[0x0][0x450] ;  /* 0x00011400000a1ab9 */ /* 0x000fe20000000800 */
[----:B------:R-:W-:-:S03]  /*1320*/  UIMAD.WIDE.U32 UR6, UR8, UR6, URZ ;  /* 0x00000006080672a5 */ /* 0x000fc6000f8e003f */
[----:B------:R-:W-:Y:S01]  /*1330*/  PLOP3.LUT P1, PT, PT, PT, UP0, 0x80, 0x0 ;  /* 0x000000000000781c */ /* 0x000fe20003f2f008 */
[----:B------:R-:W-:-:S04]  /*1340*/  @UP1 USHF.R.U32.HI UR8, URZ, UR10, UR7 ;  /* 0x0000000a3f081299 */ /* 0x000fc80008011607 */
[----:B------:R-:W-:-:S04]  /*1350*/  UIADD3 UR8, UR9, UR8, URZ ;  /* 0x0000000809087290 */ /* 0x000fc8000fffe03f */
[----:B------:R-:W-:-:S06]  /*1360*/  UIADD3 UR4, UR8, UR4, URZ ;  /* 0x0000000408047290 */ /* 0x000fcc000fffe03f */
[----:B------:R-:W-:Y:S01]  /*1370*/  IMAD.U32 R0, RZ, RZ, UR4 ;  /* 0x00000004ff007e24 */ /* 0x000fe2000f8e00ff */
[----:B------:R-:W-:Y:S06]  /*1380*/  @!P1 BRA `(.L_x_1209) ;  /* 0x0000000000409947 */ /* 0x000fec0003800000 */
        /* <DEDUP_REMOVED lines=10> */
.L_x_1210:
[----:B------:R-:W-:-:S11]  /*1430*/  UISETP.NE.AND UP0, UPT, UR5, 0x1, UPT ;  /* 0x000000010500788c */ /* 0x000fd6000bf05270 */
[----:B------:R-:W-:Y:S02]  /*1440*/  @UP0 ULDC.64 UR8, c[0x0][0x9e8] ;  /* 0x00027a0000080ab9 */ /* 0x000fe40000000a00 */
[----:B------:R-:W-:-:S04]  /*1450*/  UIMAD.WIDE.U32 UR6, UR4, UR8, URZ ;  /* 0x00000008040672a5 */ /* 0x000fc8000f8e003f */
[----:B------:R-:W-:-:S12]  /*1460*/  @UP0 USHF.R.U32.HI UR4, URZ, UR9, UR7 ;  /* 0x000000093f040299 */ /* 0x000fd80008011607 */
.L_x_1211:
[----:B------:R-:W-:-:S06]  /*1470*/  UIMAD UR4, UR4, UR5, UR5 ;  /* 0x00000005040472a4 */ /* 0x000fcc000f8e0205 */
[----:B------:R-:W-:-:S07]  /*1480*/  VIMNMX R0, R0, UR4, PT ;  /* 0x0000000400007c48 */ /* 0x000fce000bfe0100 */
.L_x_1209:
[----:B------:R-:W-:Y:S01]  /*1490*/  UIADD3 UR4, UR40, 0x7f, URZ ;  /* 0x0000007f28047890 */ /* 0x000fe2000fffe03f */
        /* <DEDUP_REMOVED lines=10> */
[----:B------:R-:W-:-:S02]  /*1540*/  UIADD3 UR54, UR40, -UR45, URZ ;  /* 0x8000002d28367290 */ /* 0x000fc4000fffe03f */
        /* <DEDUP_REMOVED lines=17> */
.L_x_1213:
[----:B------:R-:W-:-:S11]  /*1660*/  UISETP.NE.AND UP0, UPT, UR5, 0x1, UPT ;  /* 0x000000010500788c */ /* 0x000fd6000bf05270 */
[----:B------:R-:W-:Y:S02]  /*1670*/  @UP0 ULDC.64 UR10, c[0x0][0x9e8] ;  /* 0x00027a00000a0ab9 */ /* 0x000fe40000000a00 */
[----:B------:R-:W-:-:S04]  /*1680*/  UIMAD.WIDE.U32 UR6, UR4, UR10, URZ ;  /* 0x0000000a040672a5 */ /* 0x000fc8000f8e003f */
[----:B------:R-:W-:-:S12]  /*1690*/  @UP0 USHF.R.U32.HI UR4, URZ, UR11, UR7 ;  /* 0x0000000b3f040299 */ /* 0x000fd80008011607 */
.L_x_1214:
[----:B------:R-:W-:-:S04]  /*16a0*/  UIMAD UR4, UR4, UR5, URZ ;  /* 0x00000005040472a4 */ /* 0x000fc8000f8e023f */
[----:B------:R-:W-:-:S04]  /*16b0*/  UISETP.LT.AND UP0, UPT, UR9, UR4, UPT ;  /* 0x000000040900728c */ /* 0x000fc8000bf01270 */
[----:B------:R-:W-:-:S12]  /*16c0*/  USEL UR9, UR9, UR4, !UP0 ;  /* 0x0000000409097287 */ /* 0x000fd8000c000000 */
.L_x_1212:
        /* <DEDUP_REMOVED lines=54> */
[----:B------:R-:W-:-:S02]  /*1a30*/  CS2R R96, SRZ ;  /* 0x0000000000607805 */ /* 0x000fc4000001ff00 */
[----:B------:R-:W-:Y:S01]  /*1a40*/  CS2R R130, SRZ ;  /* 0x0000000000827805 */ /* 0x000fe2000001ff00 */
[----:B------:R-:W-:Y:S01]  /*1a50*/  IMAD.MOV.U32 R104, RZ, RZ, RZ ;  /* 0x000000ffff687224 */ /* 0x000fe200078e00ff */
[----:B------:R-:W-:Y:S01]  /*1a60*/  CS2R R132, SRZ ;  /* 0x0000000000847805 */ /* 0x000fe2000001ff00 */
        /* <DEDUP_REMOVED lines=32> */
.L_x_1216:
        /* <DEDUP_REMOVED lines=56> */
.L_x_1415:
[----:B------:R-:W-:Y:S05]  /*1ff0*/  @!P0 BRA `(.L_x_1218) ;  /* 0x0000000000048947 */ /* 0x000fea0003800000 */
[----:B------:R-:W-:Y:S01]  /*2000*/  BPT.TRAP 0x1 ;  /* 0x000000040000795c */ /* 0x000fe20000300000 */
.L_x_1218:
[----:B------:R-:W-:Y:S02]  /*2010*/  IMAD.U32 R7, RZ, RZ, UR51 ;  /* 0x00000033ff077e24 */ /* 0x000fe4000f8e00ff */
[----:B------:R-:W-:-:S03]  /*2020*/  IMAD.U32 R2, RZ, RZ, UR50 ;  /* 0x00000032ff027e24 */ /* 0x000fc6000f8e00ff */
[----:B------:R-:W-:Y:S02]  /*2030*/  LEA R7, R7, UR36, 0x3 ;  /* 0x0000002407077c11 */ /* 0x000fe4000f8e18ff */
[----:B------:R-:W-:-:S04]  /*2040*/  SHF.L.U32 R2, R2, 0x1f, RZ ;  /* 0x0000001f02027819 */ /* 0x000fc800000006ff */
[----:B------:R1:W2:Y:S01]  /*2050*/  SYNCS.PHASECHK.TRANS64.TRYWAIT P2, [R7+URZ+0x2a830], R2 ;  /* 0x02a83002070075a7 */ /* 0x0002a2000804017f */
[----:B------:R-:W-:Y:S05]  /*2060*/  @!P0 BRA `(.L_x_1219) ;  /* 0x0000000000048947 */ /* 0x000fea0003800000 */
[----:B------:R-:W-:Y:S01]  /*2070*/  BPT.TRAP 0x1 ;  /* 0x000000040000795c */ /* 0x000fe20000300000 */
.L_x_1219:
[----:B0-----:R-:W0:Y:S02]  /*2080*/  S2R R3, SR_TID.X ;  /* 0x0000000000037919 */ /* 0x001e240000002100 */
[----:B0-----:R-:W-:Y:S01]  /*2090*/  LOP3.LUT P1, RZ, R3, 0x7f, RZ, 0xc0, !PT ;  /* 0x0000007f03ff7812 */ /* 0x001fe2000782c0ff */
[----:B--2---:R-:W-:-:S12]  /*20a0*/  @P2 BRA `(.L_x_1220) ;  /* 0x0000000000082947 */ /* 0x004fd80003800000 */
[----:B------:R-:W0:Y:S02]  /*20b0*/  SYNCS.PHASECHK.TRANS64.TRYWAIT P2, [R7+URZ+0x2a830], R2 ;  /* 0x02a83002070075a7 */ /* 0x000e24000804017f */
[----:B0-----:R-:W-:Y:S05]  /*20c0*/  @!P2 BRA `(.L_x_1221) ;  /* 0x0000017400b8a947 */ /* 0x001fea0003800000 */
.L_x_1220:
[----:B------:R-:W-:Y:S05]  /*20d0*/  WARPSYNC.ALL ;  /* 0x0000000000007948 */ /* 0x000fea0003800000 */
[----:B------:R-:W-:Y:S01]  /*20e0*/  UIADD3 UR4, UR36, 0x1e400, URZ ;  /* 0x0001e40024047890 */ /* 0x000fe2000fffe03f */
[----:B------:R-:W-:Y:S01]  /*20f0*/  WARPGROUP.ARRIVE ;  /* 0x00000000000079c5 */ /* 0x000fe20000000000 */
[----:B------:R-:W-:Y:S01]  /*2100*/  ULOP3.LUT UR24, UR55, 0x10000, URZ, 0xfc, !UPT ;  /* 0x0001000037187892 */ /* 0x000fe2000f8efc3f */
[----:B------:R-:W-:Y:S01]  /*2110*/  VIADD R3, R17, UR41 ;  /* 0x0000002911037c36 */ /* 0x000fe20008000000 */
[----:B------:R-:W-:Y:S01]  /*2120*/  USHF.R.U32.HI UR4, URZ, 0x4, UR4 ;  /* 0x000000043f047899 */ /* 0x000fe20008011604 */
[----:B------:R-:W-:Y:S01]  /*2130*/  UMOV UR25, 0x80000020 ;  /* 0x8000002000197882 */ /* 0x000fe20000000000 */
[----:B------:R-:W-:-:S02]  /*2140*/  UMOV UR27, 0x80000020 ;  /* 0x80000020001b7882 */ /* 0x000fc40000000000 */
[----:B------:R-:W-:Y:S01]  /*2150*/  ULOP3.LUT UR4, UR4, 0x3fff, URZ, 0xc0, !UPT ;  /* 0x00003fff04047892 */ /* 0x000fe2000f8ec03f */
[----:B------:R-:W-:Y:S01]  /*2160*/  IMAD.MOV.U32 R6, RZ, RZ, R3 ;  /* 0x000000ffff067224 */ /* 0x000fe200078e0003 */
[----:B------:R-:W-:Y:S01]  /*2170*/  UMOV UR5, 0x80000020 ;  /* 0x8000002000057882 */ /* 0x000fe20000000000 */
[----:B------:R-:W-:Y:S01]  /*2180*/  UMOV UR7, 0x80000020 ;  /* 0x8000002000077882 */ /* 0x000fe20000000000 */
[----:B------:R-:W-:Y:S02]  /*2190*/  ULOP3.LUT UR28, UR4, 0x10000, URZ, 0xfc, !UPT ;  /* 0x00010000041c7892 */ /* 0x000fe4000f8efc3f */
[----:B------:R-:W-:Y:S02]  /*21a0*/  UIADD3 UR4, UR24, 0x2, URZ ;  /* 0x0000000218047890 */ /* 0x000fe4000fffe03f */
[----:B------:R-:W-:Y:S02]  /*21b0*/  UIMAD UR26, UR51, 0x600, UR28 ;  /* 0x00000600331a78a4 */ /* 0x000fe4000f8e021c */
[----:B------:R-:W-:-:S02]  /*21c0*/  UIADD3 UR8, UR24, 0x200, URZ ;  /* 0x0000020018087890 */ /* 0x000fc4000fffe03f */
        /* <DEDUP_REMOVED lines=31> */
[----:B------:R-:W-:Y:S01]  /*23c0*/  IMAD.MOV.U32 R5, RZ, RZ, -0x80 ;  /* 0xffffff80ff057424 */ /* 0x000fe200078e00ff */
[----:B------:R-:W-:Y:S02]  /*23d0*/  ULDC.64 UR6, c[0x0][0x9e0] ;  /* 0x0002780000067ab9 */ /* 0x000fe40000000a00 */
[----:B------:R-:W-:Y:S01]  /*23e0*/  @!P1 PRMT R3, RZ, 0x654, R3 ;  /* 0x00000654ff039816 */ /* 0x000fe20000000003 */
[----:B01----:R-:W0:Y:S01]  /*23f0*/  SHFL.IDX PT, R7, R6, RZ, 0x1c1f ;  /* 0x001c1fff06077589 */ /* 0x003e2200000e0000 */
[----:B------:R-:W-:-:S06]  /*2400*/  UISETP.GE.AND UP1, UPT, UR7, 0x1, UPT ;  /* 0x000000010700788c */ /* 0x000fcc000bf26270 */
[----:B------:R-:W-:Y:S01]  /*2410*/  PLOP3.LUT P2, PT, PT, PT, UP1, 0x40, 0x0 ;  /* 0x000000000000781c */ /* 0x000fe20003f4e818 */
[----:B------:R-:W-:Y:S02]  /*2420*/  WARPGROUP.DEPBAR.LE gsb0, 0x0 ;  /* 0x00008000000079c5 */ /* 0x000fe40000010000 */
        /* <DEDUP_REMOVED lines=22> */
[----:B------:R-:W-:-:S02]  /*2590*/  IMAD R66, R88, R5, 0x80 ;  /* 0x0000008058427424 */ /* 0x000fc400078e0205 */
[C---:B------:R-:W-:Y:S01]  /*25a0*/  FMUL.FTZ R4, R0.reuse, R24 ;  /* 0x0000001800047220 */ /* 0x040fe20000410000 */
[----:B------:R1:W2:Y:S01]  /*25b0*/  MUFU.TANH R8, R25 ;  /* 0x0000001900087308 */ /* 0x0002a20000002400 */
[C---:B------:R-:W-:Y:S01]  /*25c0*/  FMUL.FTZ R36, R0.reuse, R36 ;  /* 0x0000002400247220 */ /* 0x040fe20000410000 */
[C---:B------:R-:W-:Y:S01]  /*25d0*/  FMUL.FTZ R14, R0.reuse, R38 ;  /* 0x00000026000e7220 */ /* 0x040fe20000410000 */
[C---:B------:R-:W-:Y:S01]  /*25e0*/  FMUL.FTZ R15, R0.reuse, R39 ;  /* 0x00000027000f7220 */ /* 0x040fe20000410000 */
[C---:B------:R-:W-:Y:S01]  /*25f0*/  FMUL.FTZ R20, R0.reuse, R42 ;  /* 0x0000002a00147220 */ /* 0x040fe20000410000 */
[----:B------:R3:W-:Y:S01]  /*2600*/  @!P1 SYNCS.ARRIVE.TRANS64.RED.A1T0 RZ, [R3+URZ], RZ ;  /* 0x000000ff03ff99a7 */ /* 0x0007e2000810043f */
[C---:B------:R-:W-:Y:S01]  /*2610*/  FMUL.FTZ R2, R0.reuse, R26 ;  /* 0x0000001a00027220 */ /* 0x040fe20000410000 */
[C---:B------:R-:W-:Y:S01]  /*2620*/  FMUL.FTZ R9, R0.reuse, R27 ;  /* 0x0000001b00097220 */ /* 0x040fe20000410000 */
[----:B------:R4:W0:Y:S01]  /*2630*/  MUFU.TANH R89, R28 ;  /* 0x0000001c00597308 */ /* 0x0008220000002400 */
[C---:B------:R-:W-:Y:S01]  /*2640*/  FMUL.FTZ R10, R0.reuse, R30 ;  /* 0x0000001e000a7220 */ /* 0x040fe20000410000 */
[C---:B------:R-:W-:Y:S01]  /*2650*/  FMUL.FTZ R11, R0.reuse, R31 ;  /* 0x0000001f000b7220 */ /* 0x040fe20000410000 */
[C---:B------:R-:W-:Y:S01]  /*2660*/  FMUL.FTZ R13, R0.reuse, R35 ;  /* 0x00000023000d7220 */ /* 0x040fe20000410000 */
[C---:B------:R-:W-:Y:S01]  /*2670*/  FMUL.FTZ R24, R0.reuse, R46 ;  /* 0x0000002e00187220 */ /* 0x040fe20000410000 */
[----:B-1----:R-:W-:Y:S01]  /*2680*/  FMUL.FTZ R25, R0, R47 ;  /* 0x0000002f00197220 */ /* 0x002fe20000410000 */
[----:B---3--:R-:W-:-:S02]  /*2690*/  VIADD R3, R66, 0x1 ;  /* 0x0000000142037836 */ /* 0x008fc40000000000 */
[C---:B------:R-:W-:Y:S01]  /*26a0*/  FMUL.FTZ R40, R0.reuse, R40 ;  /* 0x0000002800287220 */ /* 0x040fe20000410000 */
[----:B------:R1:W3:Y:S01]  /*26b0*/  MUFU.TANH R90, R29 ;  /* 0x0000001d005a7308 */ /* 0x0002e20000002400 */
[C---:B------:R-:W-:Y:S01]  /*26c0*/  FMUL.FTZ R41, R0.reuse, R41 ;  /* 0x0000002900297220 */ /* 0x040fe20000410000 */
[C---:B------:R-:W-:Y:S01]  /*26d0*/  FMUL.FTZ R21, R0.reuse, R43 ;  /* 0x0000002b00157220 */ /* 0x040fe20000410000 */
[C---:B------:R-:W-:Y:S01]  /*26e0*/  FMUL.FTZ R49, R0.reuse, R49 ;  /* 0x0000003100317220 */ /* 0x040fe20000410000 */
[C---:B------:R-:W-:Y:S01]  /*26f0*/  FMUL.FTZ R26, R0.reuse, R50 ;  /* 0x00000032001a7220 */ /* 0x040fe20000410000 */
[C---:B------:R-:W-:Y:S01]  /*2700*/  FMUL.FTZ R27, R0.reuse, R51 ;  /* 0x00000033001b7220 */ /* 0x040fe20000410000 */
[C---:B------:R-:W-:Y:S01]  /*2710*/  FMUL.FTZ R52, R0.reuse, R52 ;  /* 0x0000003400347220 */ /* 0x040fe20000410000 */
[C---:B------:R-:W-:Y:S01]  /*2720*/  FMUL.FTZ R53, R0.reuse, R53 ;  /* 0x0000003500357220 */ /* 0x040fe20000410000 */
[----:B------:R5:W0:Y:S01]  /*2730*/  MUFU.TANH R91, R32 ;  /* 0x00000020005b7308 */ /* 0x000a220000002400 */
[C---:B----4-:R-:W-:Y:S01]  /*2740*/  FMUL.FTZ R28, R0.reuse, R54 ;  /* 0x00000036001c7220 */ /* 0x050fe20000410000 */
[C---:B-1----:R-:W-:Y:S01]  /*2750*/  FMUL.FTZ R29, R0.reuse, R55 ;  /* 0x00000037001d7220 */ /* 0x042fe20000410000 */
[C---:B------:R-:W-:Y:S01]  /*2760*/  FMUL.FTZ R56, R0.reuse, R56 ;  /* 0x0000003800387220 */ /* 0x040fe20000410000 */
[C---:B------:R-:W-:Y:S01]  /*2770*/  FMUL.FTZ R57, R0.reuse, R57 ;  /* 0x0000003900397220 */ /* 0x040fe20000410000 */
[C---:B------:R-:W-:Y:S01]  /*2780*/  FMUL.FTZ R30, R0.reuse, R58 ;  /* 0x0000003a001e7220 */ /* 0x040fe20000410000 */
[C---:B------:R-:W-:Y:S01]  /*2790*/  FMUL.FTZ R31, R0.reuse, R59 ;  /* 0x0000003b001f7220 */ /* 0x040fe20000410000 */
[C---:B------:R-:W-:Y:S01]  /*27a0*/  FMUL.FTZ R35, R0.reuse, R67 ;  /* 0x0000004300237220 */ /* 0x040fe20000410000 */
[----:B------:R1:W4:Y:S01]  /*27b0*/  MUFU.TANH R92, R33 ;  /* 0x00000021005c7308 */ /* 0x0003220000002400 */
        /* <DEDUP_REMOVED lines=26> */
[----:B------:R-:W-:Y:S01]  /*2960*/  FMUL.FTZ R71, R0, R71 ;  /* 0x0000004700477220 */ /* 0x000fe20000410000 */
[----:B------:R-:W-:-:S02]  /*2970*/  IMAD R5, R16, -0x2, R3 ;  /* 0xfffffffe10057824 */ /* 0x000fc400078e0203 */
[----:B------:R-:W-:Y:S01]  /*2980*/  FMUL.FTZ R70, R0, R70 ;  /* 0x0000004600467220 */ /* 0x000fe20000410000 */
[----:B------:R-:W-:Y:S02]  /*2990*/  VIADD R3, R66, UR40 ;  /* 0x0000002842037c36 */ /* 0x000fe40008000000 */
[C---:B------:R-:W-:Y:S01]  /*29a0*/  FMUL.FTZ R37, R0.reuse, R37 ;  /* 0x0000002500257220 */ /* 0x040fe20000410000 */
[----:B------:R1:W0:Y:S01]  /*29b0*/  MUFU.TANH R93, R36 ;  /* 0x00000024005d7308 */ /* 0x0002220000002400 */
[----:B-----5:R-:W-:Y:S01]  /*29c0*/  FMUL.FTZ R48, R0, R87 ;  /* 0x0000005700307220 */ /* 0x020fe20000410000 */
[----:B------:R-:W-:-:S06]  /*29d0*/  LEA R79, R88, 0xffffff80, 0x7 ;  /* 0xffffff80584f7811 */ /* 0x000fcc00078e38ff */
[----:B------:R-:W0:Y:S01]  /*29e0*/  MUFU.TANH R4, R4 ;  /* 0x0000000400047308 */ /* 0x000e220000002400 */
[----:B-1----:R-:W-:-:S05]  /*29f0*/  IMAD.U32 R36, RZ, RZ, UR45 ;  /* 0x0000002dff247e24 */ /* 0x002fca000f8e00ff */
[----:B------:R-:W-:Y:S02]  /*2a00*/  IADD3 R5, -R36, UR40, R5 ;  /* 0x0000002824057c10 */ /* 0x000fe4000fffe105 */
[----:B------:R-:W1:Y:S03]  /*2a10*/  MUFU.TANH R2, R2 ;  /* 0x0000000200027308 */ /* 0x000e660000002400 */
[C---:B------:R-:W-:Y:S02]  /*2a20*/  VIADD R83, R5.reuse, UR6 ;  /* 0x0000000605537c36 */ /* 0x040fe40008000000 */
[----:B------:R-:W-:-:S03]  /*2a30*/  VIADD R82, R5, UR29 ;  /* 0x0000001d05527c36 */ /* 0x000fc60008000000 */
        /* <DEDUP_REMOVED lines=51> */
[----:B------:R5:W1:Y:S08]  /*2d70*/  MUFU.TANH R95, R70 ;  /* 0x00000046005f7308 */ /* 0x000a700000002400 */
[----:B------:R2:W1:Y:S01]  /*2d80*/  MUFU.TANH R94, R37 ;  /* 0x00000025005e7308 */ /* 0x0004620000002400 */
[----:B-----5:R-:W-:-:S05]  /*2d90*/  IMAD R70, R16, -0x2, R3 ;  /* 0xfffffffe10467824 */ /* 0x020fca00078e0203 */
[----:B0-----:R-:W-:Y:S01]  /*2da0*/  VIADDMNMX R36, R7, R83, R70, PT ;  /* 0x0000005307247246 */ /* 0x001fe20003800146 */
[----:B--2---:R-:W-:Y:S01]  /*2db0*/  IMAD.IADD R37, R82, 0x1, R7 ;  /* 0x0000000152257824 */ /* 0x004fe200078e0207 */
[----:B---34-:R-:W-:Y:S06]  /*2dc0*/  @P2 BRA `(.L_x_1222) ;  /* 0x00000000005c2947 */ /* 0x018fec0003800000 */
[----:B------:R-:W-:Y:S01]  /*2dd0*/  IMAD.U32 R58, RZ, RZ, UR45 ;  /* 0x0000002dff3a7e24 */ /* 0x000fe2000f8e00ff */
[----:B------:R-:W-:Y:S04]  /*2de0*/  BSSY B0, `(.L_x_1223) ;  /* 0x0000011000007945 */ /* 0x000fe80003800000 */
[----:B------:R-:W-:-:S04]  /*2df0*/  IADD3 R3, -R58, UR40, R7 ;  /* 0x000000283a037c10 */ /* 0x000fc8000fffe107 */
        /* <DEDUP_REMOVED lines=10> */
.L_x_1224:
[----:B------:R-:W-:-:S06]  /*2ea0*/  UISETP.NE.AND UP2, UPT, UR7, 0x1, UPT ;  /* 0x000000010700788c */ /* 0x000fcc000bf45270 */
[----:B------:R-:W-:-:S05]  /*2eb0*/  PLOP3.LUT P2, PT, PT, PT, UP2, 0x80, 0x0 ;  /* 0x000000000000781c */ /* 0x000fca0003f4f028 */
[----:B------:R-:W-:-:S08]  /*2ec0*/  @UP2 ULDC.64 UR10, c[0x0][0x9e8] ;  /* 0x00027a00000a2ab9 */ /* 0x000fd00000000a00 */
[----:B------:R-:W-:-:S05]  /*2ed0*/  @P2 IMAD.HI.U32 R5, R3, UR10, RZ ;  /* 0x0000000a03052c27 */ /* 0x000fca000f8e00ff */
[----:B------:R-:W-:-:S07]  /*2ee0*/  @P2 SHF.R.U32.HI R3, RZ, UR11, R5 ;  /* 0x0000000bff032c19 */ /* 0x000fce0008011605 */
.L_x_1225:
[----:B------:R-:W-:Y:S05]  /*2ef0*/  BSYNC B0 ;  /* 0x0000000000007941 */ /* 0x000fea0003800000 */
.L_x_1223:
[----:B------:R-:W-:-:S04]  /*2f00*/  IMAD R3, R3, UR7, -R79 ;  /* 0x0000000703037c24 */ /* 0x000fc8000f8e0a4f */
[----:B------:R-:W-:-:S05]  /*2f10*/  IMAD R3, R16, -0x2, R3 ;  /* 0xfffffffe10037824 */ /* 0x000fca00078e0203 */
[----:B------:R-:W-:Y:S02]  /*2f20*/  VIMNMX R37, R37, R3, !PT ;  /* 0x0000000325257248 */ /* 0x000fe40007fe0100 */
[----:B------:R-:W-:-:S07]  /*2f30*/  VIADDMNMX R36, R3, UR7, R36, PT ;  /* 0x0000000703247c46 */ /* 0x000fce000b800124 */
.L_x_1222:
[C---:B------:R-:W-:Y:S02]  /*2f40*/  ISETP.GE.AND P2, PT, R66.reuse, 0x2, PT ;  /* 0x000000024200780c */ /* 0x040fe40003f46270 */
        /* <DEDUP_REMOVED lines=12> */
[C---:B------:R-:W-:Y:S02]  /*3010*/  ISETP.LT.OR P4, PT, R36.reuse, 0x9, P4 ;  /* 0x000000092400780c */ /* 0x040fe40002781670 */
        /* <DEDUP_REMOVED lines=19> */
[----:B-1----:R-:W-:Y:S02]  /*3150*/  FSEL R71, R94, -INF , !P3 ;  /* 0xff8000005e477808 */ /* 0x002fe40005800000 */
        /* <DEDUP_REMOVED lines=117> */
[----:B------:R-:W-:-:S04]  /*38b0*/  ISETP.GE.AND P6, PT, R66, 0x7a, PT ;  /* 0x0000007a4200780c */ /* 0x000fc80003fc6270 */
[----:B------:R-:W-:Y:S02]  /*38c0*/  P2R R77, PR, RZ, 0x40 ;  /* 0x00000040ff4d7803 */ /* 0x000fe40000000000 */
[----:B------:R-:W-:Y:S02]  /*38d0*/  ISETP.GT.AND P6, PT, R37, 0x79, !P6 ;  /* 0x000000792500780c */ /* 0x000fe400077c4270 */
[----:B------:R-:W0:Y:S02]  /*38e0*/  SHFL.IDX PT, R37, R6, 0x1, 0x1c1f ;  /* 0x003c1f0006257f89 */ /* 0x000e2400000e0000 */
[----:B------:R-:W-:-:S04]  /*38f0*/  ISETP.LT.OR P6, PT, R36, 0x7a, P6 ;  /* 0x0000007a2400780c */ /* 0x000fc800037c1670 */
[----:B------:R-:W-:Y:S02]  /*3900*/  FSEL R4, R85, -INF , !P6 ;  /* 0xff80000055047808 */ /* 0x000fe40007000000 */
[----:B------:R-:W-:Y:S02]  /*3910*/  PLOP3.LUT P6, PT, PT, PT, UP1, 0x40, 0x0 ;  /* 0x000000000000781c */ /* 0x000fe40003fce818 */
[----:B0-----:R-:W-:Y:S01]  /*3920*/  VIADDMNMX R66, R37, R83, R70, PT ;  /* 0x0000005325427246 */ /* 0x001fe20003800146 */
[----:B------:R-:W-:-:S10]  /*3930*/  IMAD.IADD R70, R82, 0x1, R37 ;  /* 0x0000000152467824 */ /* 0x000fd400078e0225 */
[----:B------:R-:W-:Y:S05]  /*3940*/  @P6 BRA `(.L_x_1226) ;  /* 0x0000000000646947 */ /* 0x000fea0003800000 */
        /* <DEDUP_REMOVED lines=14> */
.L_x_1228:
[----:B------:R-:W-:-:S06]  /*3a30*/  UISETP.NE.AND UP2, UPT, UR7, 0x1, UPT ;  /* 0x000000010700788c */ /* 0x000fcc000bf45270 */
[----:B------:R-:W-:-:S05]  /*3a40*/  PLOP3.LUT P6, PT, PT, PT, UP2, 0x80, 0x0 ;  /* 0x000000000000781c */ /* 0x000fca0003fcf028 */
[----:B------:R-:W-:-:S08]  /*3a50*/  @UP2 ULDC.64 UR10, c[0x0][0x9e8] ;  /* 0x00027a00000a2ab9 */ /* 0x000fd00000000a00 */
[----:B------:R-:W-:Y:S01]  /*3a60*/  @P6 IMAD.HI.U32 R36, R6, UR10, RZ ;  /* 0x0000000a06246c27 */ /* 0x000fe2000f8e00ff */
[----:B------:R-:W-:-:S13]  /*3a70*/  PLOP3.LUT P6, PT, PT, PT, UP2, 0x80, 0x0 ;  /* 0x000000000000781c */ /* 0x000fda0003fcf028 */
[----:B------:R-:W-:-:S07]  /*3a80*/  @P6 SHF.R.U32.HI R6, RZ, UR11, R36 ;  /* 0x0000000bff066c19 */ /* 0x000fce0008011624 */
.L_x_1229:
[----:B------:R-:W-:Y:S05]  /*3a90*/  BSYNC B0 ;  /* 0x0000000000007941 */ /* 0x000fea0003800000 */
.L_x_1227:
[----:B------:R-:W-:-:S04]  /*3aa0*/  IMAD R37, R6, UR7, -R79 ;  /* 0x0000000706257c24 */ /* 0x000fc8000f8e0a4f */
[----:B------:R-:W-:-:S05]  /*3ab0*/  IMAD R37, R16, -0x2, R37 ;  /* 0xfffffffe10257824 */ /* 0x000fca00078e0225 */
[----:B------:R-:W-:Y:S02]  /*3ac0*/  VIMNMX R70, R70, R37, !PT ;  /* 0x0000002546467248 */ /* 0x000fe40007fe0100 */
[----:B------:R-:W-:-:S07]  /*3ad0*/  VIADDMNMX R66, R37, UR7, R66, PT ;  /* 0x0000000725427c46 */ /* 0x000fce000b800142 */
.L_x_1226:
        /* <DEDUP_REMOVED lines=27> */
[----:B------:R-:W-:Y:S02]  /*3c90*/  ISETP.GT.AND P2, PT, R70, 0x10, !P6 ;  /* 0x000000104600780c */ /* 0x000fe40007744270 */
[----:B------:R-:W-:Y:S02]  /*3ca0*/  FMNMX.FTZ R6, R61, R6, !PT ;  /* 0x000000063d067209 */ /* 0x000fe40007810000 */
[----:B------:R-:W-:Y:S02]  /*3cb0*/  ISETP.LT.OR P2, PT, R66, 0x11, P2 ;  /* 0x000000114200780c */ /* 0x000fe40001741670 */
[----:B------:R-:W-:Y:S02]  /*3cc0*/  ISETP.NE.AND P6, PT, R104, RZ, PT ;  /* 0x000000ff6800720c */ /* 0x000fe40003fc5270 */
        /* <DEDUP_REMOVED lines=8> */
[----:B------:R-:W-:Y:S02]  /*3d50*/  ISETP.NE.AND P2, PT, R92, RZ, PT ;  /* 0x000000ff5c00720c */ /* 0x000fe40003f45270 */
[C---:B------:R-:W-:Y:S02]  /*3d60*/  ISETP.GT.AND P5, PT, R70.reuse, 0x78, !P5 ;  /* 0x000000784600780c */ /* 0x040fe40006fa4270 */
[----:B------:R-:W-:Y:S02]  /*3d70*/  ISETP.GT.AND P2, PT, R70, 0x18, !P2 ;  /* 0x000000184600780c */ /* 0x000fe40005744270 */
[C---:B------:R-:W-:Y:S02]  /*3d80*/  ISETP.LT.OR P4, PT, R66.reuse, 0x72, P4 ;  /* 0x000000724200780c */ /* 0x040fe40002781670 */
[----:B------:R-:W-:Y:S02]  /*3d90*/  ISETP.LT.OR P2, PT, R66, 0x19, P2 ;  /* 0x000000194200780c */ /* 0x000fe40001741670 */
[----:B------:R-:W-:-:S02]  /*3da0*/  FSEL R46, R46, -INF , !P3 ;  /* 0xff8000002e2e7808 */ /* 0x000fc40005800000 */
[----:B------:R-:W-:Y:S02]  /*3db0*/  FSEL R14, R14, -INF , !P2 ;  /* 0xff8000000e0e7808 */ /* 0x000fe40005000000 */
[----:B------:R-:W-:Y:S02]  /*3dc0*/  ISETP.NE.AND P2, PT, R101, RZ, PT ;  /* 0x000000ff6500720c */ /* 0x000fe40003f45270 */
[----:B------:R-:W-:Y:S02]  /*3dd0*/  ISETP.LT.OR P5, PT, R66, 0x79, P5 ;  /* 0x000000794200780c */ /* 0x000fe40002fa1670 */
[----:B------:R-:W-:Y:S02]  /*3de0*/  ISETP.GT.AND P2, PT, R70, 0x19, !P2 ;  /* 0x000000194600780c */ /* 0x000fe40005744270 */
[----:B------:R-:W-:Y:S02]  /*3df0*/  FSEL R45, R45, -INF , !P4 ;  /* 0xff8000002d2d7808 */ /* 0x000fe40006000000 */
[----:B------:R-:W-:-:S02]  /*3e00*/  ISETP.LT.OR P2, PT, R66, 0x1a, P2 ;  /* 0x0000001a4200780c */ /* 0x000fc40001741670 */
[----:B------:R-:W-:Y:S02]  /*3e10*/  FSEL R47, R47, -INF , !P5 ;  /* 0xff8000002f2f7808 */ /* 0x000fe40006800000 */
        /* <DEDUP_REMOVED lines=56> */
[----:B------:R-:W-:Y:S02]  /*41a0*/  ISETP.NE.AND P2, PT, R106, RZ, PT ;  /* 0x000000ff6a00720c */ /* 0x000fe40003f45270 */
[----:B------:R-:W-:Y:S02]  /*41b0*/  FMNMX.FTZ R6, R5, R6, !PT ;  /* 0x0000000605067209 */ /* 0x000fe40007810000 */
[----:B------:R-:W-:Y:S02]  /*41c0*/  ISETP.GT.AND P2, PT, R70, 0x41, !P2 ;  /* 0x000000414600780c */ /* 0x000fe40005744270 */
[----:B------:R-:W-:Y:S02]  /*41d0*/  FMNMX.FTZ R41, R3, R6, !PT ;  /* 0x0000000603297209 */ /* 0x000fe40007810000 */
[----:B------:R-:W-:Y:S02]  /*41e0*/  ISETP.LT.OR P2, PT, R66, 0x42, P2 ;  /* 0x000000424200780c */ /* 0x000fe40001741670 */
[----:B------:R-:W-:-:S02]  /*41f0*/  FMNMX.FTZ R41, R4, R41, !PT ;  /* 0x0000002904297209 */ /* 0x000fc40007810000 */
        /* <DEDUP_REMOVED lines=23> */
[----:B------:R-:W-:Y:S01]  /*4370*/  ISETP.NE.AND P2, PT, R110, RZ, PT ;  /* 0x000000ff6e00720c */ /* 0x000fe20003f45270 */
[----:B------:R-:W-:-:S03]  /*4380*/  FFMA.FTZ R43, R6, R43, -8 ;  /* 0xc1000000062b7423 */ /* 0x000fc6000001002b */
        /* <DEDUP_REMOVED lines=15> */
[----:B------:R-:W-:Y:S02]  /*4480*/  ISETP.GT.AND P2, PT, R70, 0x68, !P6 ;  /* 0x000000684600780c */ /* 0x000fe40007744270 */
        /* <DEDUP_REMOVED lines=11> */
[----:B------:R0:W-:Y:S01]  /*4540*/  MUFU.EX2 R78, R75 ;  /* 0x0000004b004e7308 */ /* 0x0001e20000000800 */
[----:B------:R-:W-:Y:S01]  /*4550*/  FSEL R72, R2, -INF , !P2 ;  /* 0xff80000002487808 */ /* 0x000fe20005000000 */
[--C-:B------:R-:W-:Y:S01]  /*4560*/  FFMA.FTZ R2, R59, UR10, -R76.reuse ;  /* 0x0000000a3b027c23 */ /* 0x100fe2000801084c */
[----:B------:R-:W-:Y:S01]  /*4570*/  ISETP.NE.AND P2, PT, R113, RZ, PT ;  /* 0x000000ff7100720c */ /* 0x000fe20003f45270 */
[--C-:B------:R-:W-:Y:S01]  /*4580*/  FFMA.FTZ R50, R50, UR10, -R76.reuse ;  /* 0x0000000a32327c23 */ /* 0x100fe2000801084c */
[----:B------:R-:W-:Y:S01]  /*4590*/  FMNMX.FTZ R43, R72, R9, !PT ;  /* 0x00000009482b7209 */ /* 0x000fe20007810000 */
[--C-:B------:R-:W-:Y:S01]  /*45a0*/  FFMA.FTZ R59, R89, UR10, -R76.reuse ;  /* 0x0000000a593b7c23 */ /* 0x100fe2000801084c */
[----:B------:R-:W-:Y:S01]  /*45b0*/  ISETP.GT.AND P2, PT, R70, 0x69, !P2 ;  /* 0x000000694600780c */ /* 0x000fe20005744270 */
[----:B------:R-:W-:Y:S01]  /*45c0*/  MUFU.EX2 R2, R2 ;  /* 0x0000000200027308 */ /* 0x000fe20000000800 */
[----:B------:R-:W-:Y:S01]  /*45d0*/  FMNMX.FTZ R74, R10, R43, !PT ;  /* 0x0000002b0a4a7209 */ /* 0x000fe20007810000 */
[--C-:B0-----:R-:W-:Y:S01]  /*45e0*/  FFMA.FTZ R75, R71, UR10, -R76.reuse ;  /* 0x0000000a474b7c23 */ /* 0x101fe2000801084c */
        /* <DEDUP_REMOVED lines=15> */
[----:B------:R-:W1:Y:S01]  /*46e0*/  MUFU.EX2 R59, R59 ;  /* 0x0000003b003b7308 */ /* 0x000e620000000800 */
        /* <DEDUP_REMOVED lines=8> */
[----:B------:R-:W2:Y:S01]  /*4770*/  MUFU.EX2 R42, R42 ;  /* 0x0000002a002a7308 */ /* 0x000ea20000000800 */
[----:B------:R-:W-:-:S01]  /*4780*/  FFMA.FTZ R54, R54, UR10, -R76 ;  /* 0x0000000a36367c23 */ /* 0x000fc2000801084c */
[----:B------:R-:W-:Y:S01]  /*4790*/  FMNMX.FTZ R71, R21, R74, !PT ;  /* 0x0000004a15477209 */ /* 0x000fe20007810000 */
[----:B------:R-:W-:-:S01]  /*47a0*/  FFMA.FTZ R49, R49, UR10, -R76 ;  /* 0x0000000a31317c23 */ /* 0x000fc2000801084c */
[--C-:B------:R-:W-:Y:S01]  /*47b0*/  FFMA.FTZ R3, R3, UR10, -R76.reuse ;  /* 0x0000000a03037c23 */ /* 0x100fe2000801084c */
[----:B------:R-:W-:-:S01]  /*47c0*/  FFMA.FTZ R4, R4, UR10, -R76 ;  /* 0x0000000a04047c23 */ /* 0x000fc2000801084c */
[----:B------:R-:W-:-:S02]  /*47d0*/  FMNMX.FTZ R74, R24, R71, !PT ;  /* 0x00000047184a7209 */ /* 0x000fc40007810000 */
[----:B------:R3:W-:Y:S02]  /*47e0*/  MUFU.EX2 R82, R73 ;  /* 0x0000004900527308 */ /* 0x0007e40000000800 */
[----:B------:R-:W-:-:S04]  /*47f0*/  FMNMX.FTZ R71, R25, R74, !PT ;  /* 0x0000004a19477209 */ /* 0x000fc80007810000 */
[----:B------:R-:W-:Y:S01]  /*4800*/  FMNMX.FTZ R74, R26, R71, !PT ;  /* 0x000000471a4a7209 */ /* 0x000fe20007810000 */
[----:B------:R-:W-:-:S01]  /*4810*/  FFMA.FTZ R71, R68, UR10, -R76 ;  /* 0x0000000a44477c23 */ /* 0x000fc2000801084c */
[----:B------:R-:W4:Y:S01]  /*4820*/  MUFU.EX2 R43, R77 ;  /* 0x0000004d002b7308 */ /* 0x000f220000000800 */
[----:B---3--:R-:W-:-:S01]  /*4830*/  FFMA.FTZ R73, R63, UR10, -R76 ;  /* 0x0000000a3f497c23 */ /* 0x008fc2000801084c */
[----:B------:R-:W-:Y:S01]  /*4840*/  FMNMX.FTZ R69, R27, R74, !PT ;  /* 0x0000004a1b457209 */ /* 0x000fe20007810000 */
[----:B------:R-:W-:-:S03]  /*4850*/  FFMA.FTZ R74, R67, UR10, -R76 ;  /* 0x0000000a434a7c23 */ /* 0x000fc6000801084c */
[----:B------:R-:W-:Y:S02]  /*4860*/  FMNMX.FTZ R68, R28, R69, !PT ;  /* 0x000000451c447209 */ /* 0x000fe40007810000 */
[----:B------:R-:W3:Y:S02]  /*4870*/  MUFU.EX2 R79, R79 ;  /* 0x0000004f004f7308 */ /* 0x000ee40000000800 */
[----:B------:R-:W-:-:S04]  /*4880*/  FMNMX.FTZ R69, R29, R68, !PT ;  /* 0x000000441d457209 */ /* 0x000fc80007810000 */
[----:B------:R-:W-:Y:S01]  /*4890*/  FMNMX.FTZ R68, R30, R69, !PT ;  /* 0x000000451e447209 */ /* 0x000fe20007810000 */
[----:B------:R-:W-:-:S01]  /*48a0*/  FFMA.FTZ R69, R65, UR10, -R76 ;  /* 0x0000000a41457c23 */ /* 0x000fc2000801084c */
[----:B------:R-:W5:Y:S02]  /*48b0*/  MUFU.EX2 R80, R75 ;  /* 0x0000004b00507308 */ /* 0x000f640000000800 */
[----:B------:R-:W-:-:S04]  /*48c0*/  FMNMX.FTZ R67, R31, R68, !PT ;  /* 0x000000441f437209 */ /* 0x000fc80007810000 */
[----:B------:R-:W-:Y:S01]  /*48d0*/  FMNMX.FTZ R68, R32, R67, !PT ;  /* 0x0000004320447209 */ /* 0x000fe20007810000 */
[----:B------:R-:W-:-:S01]  /*48e0*/  FFMA.FTZ R67, R64, UR10, -R76 ;  /* 0x0000000a40437c23 */ /* 0x000fc2000801084c */
[----:B------:R-:W-:Y:S02]  /*48f0*/  MUFU.EX2 R61, R61 ;  /* 0x0000003d003d7308 */ /* 0x000fe40000000800 */
[----:B------:R-:W-:-:S04]  /*4900*/  FMNMX.FTZ R65, R33, R68, !PT ;  /* 0x0000004421417209 */ /* 0x000fc80007810000 */
[----:B------:R-:W-:Y:S02]  /*4910*/  FMNMX.FTZ R64, R34, R65, !PT ;  /* 0x0000004122407209 */ /* 0x000fe40007810000 */
[----:B------:R-:W-:Y:S02]  /*4920*/  MUFU.EX2 R68, R67 ;  /* 0x0000004300447308 */ /* 0x000fe40000000800 */
[----:B------:R-:W-:-:S04]  /*4930*/  FMNMX.FTZ R65, R35, R64, !PT ;  /* 0x0000004023417209 */ /* 0x000fc80007810000 */
[----:B------:R-:W-:Y:S01]  /*4940*/  FMNMX.FTZ R64, R36, R65, !PT ;  /* 0x0000004124407209 */ /* 0x000fe20007810000 */
[----:B------:R-:W-:-:S01]  /*4950*/  FFMA.FTZ R65, R57, UR10, -R76 ;  /* 0x0000000a39417c23 */ /* 0x000fc2000801084c */
[----:B------:R-:W-:Y:S02]  /*4960*/  MUFU.EX2 R71, R71 ;  /* 0x0000004700477308 */ /* 0x000fe40000000800 */
[----:B------:R-:W-:Y:S01]  /*4970*/  FMNMX.FTZ R63, R37, R64, !PT ;  /* 0x00000040253f7209 */ /* 0x000fe20007810000 */
[----:B------:R-:W-:-:S03]  /*4980*/  FFMA.FTZ R64, R62, UR10, -R76 ;  /* 0x0000000a3e407c23 */ /* 0x000fc6000801084c */
[----:B------:R-:W-:Y:S02]  /*4990*/  FMNMX.FTZ R63, R40, R63, !PT ;  /* 0x0000003f283f7209 */ /* 0x000fe40007810000 */
[----:B------:R-:W-:Y:S02]  /*49a0*/  MUFU.EX2 R74, R74 ;  /* 0x0000004a004a7308 */ /* 0x000fe40000000800 */
[----:B------:R-:W-:-:S04]  /*49b0*/  FMNMX.FTZ R62, R38, R63, !PT ;  /* 0x0000003f263e7209 */ /* 0x000fc80007810000 */
[----:B------:R-:W-:Y:S01]  /*49c0*/  FMNMX.FTZ R63, R39, R62, !PT ;  /* 0x0000003e273f7209 */ /* 0x000fe20007810000 */
[----:B------:R-:W-:-:S01]  /*49d0*/  FFMA.FTZ R62, R58, UR10, -R76 ;  /* 0x0000000a3a3e7c23 */ /* 0x000fc2000801084c */
[----:B------:R-:W-:Y:S02]  /*49e0*/  MUFU.EX2 R69, R69 ;  /* 0x0000004500457308 */ /* 0x000fe40000000800 */
[----:B------:R-:W-:-:S04]  /*49f0*/  FMNMX.FTZ R63, R44, R63, !PT ;  /* 0x0000003f2c3f7209 */ /* 0x000fc80007810000 */
[----:B------:R-:W-:Y:S02]  /*4a00*/  FMNMX.FTZ R58, R46, R63, !PT ;  /* 0x0000003f2e3a7209 */ /* 0x000fe40007810000 */
[----:B------:R0:W-:Y:S02]  /*4a10*/  MUFU.EX2 R63, R62 ;  /* 0x0000003e003f7308 */ /* 0x0001e40000000800 */
[----:B------:R-:W-:-:S04]  /*4a20*/  FMNMX.FTZ R58, R45, R58, !PT ;  /* 0x0000003a2d3a7209 */ /* 0x000fc80007810000 */
[----:B------:R-:W-:Y:S01]  /*4a30*/  FMNMX.FTZ R57, R47, R58, !PT ;  /* 0x0000003a2f397209 */ /* 0x000fe20007810000 */
[----:B------:R-:W-:-:S01]  /*4a40*/  FFMA.FTZ R58, R56, UR10, -R76 ;  /* 0x0000000a383a7c23 */ /* 0x000fc2000801084c */
[----:B------:R-:W-:Y:S01]  /*4a50*/  MUFU.EX2 R73, R73 ;  /* 0x0000004900497308 */ /* 0x000fe20000000800 */
[----:B0-----:R-:W-:-:S01]  /*4a60*/  FFMA.FTZ R62, R51, UR10, -R76 ;  /* 0x0000000a333e7c23 */ /* 0x001fc2000801084c */
[----:B------:R-:W-:-:S05]  /*4a70*/  FMNMX.FTZ R57, R48, R57, !PT ;  /* 0x0000003930397209 */ /* 0x000fca0007810000 */
[----:B------:R-:W0:Y:S01]  /*4a80*/  SHFL.BFLY PT, R56, R57, 0x2, 0x1f ;  /* 0x0c401f0039387f89 */ /* 0x000e2200000e0000 */
[----:B------:R-:W-:Y:S08]  /*4a90*/  MUFU.EX2 R64, R64 ;  /* 0x0000004000407308 */ /* 0x000ff00000000800 */
[----:B------:R-:W-:Y:S08]  /*4aa0*/  MUFU.EX2 R65, R65 ;  /* 0x0000004100417308 */ /* 0x000ff00000000800 */
[----:B------:R-:W-:Y:S01]  /*4ab0*/  MUFU.EX2 R58, R58 ;  /* 0x0000003a003a7308 */ /* 0x000fe20000000800 */
[----:B0-----:R-:W-:-:S07]  /*4ac0*/  FMNMX.FTZ R56, R57, R56, !PT ;  /* 0x0000003839387209 */ /* 0x001fce0007810000 */
[----:B------:R-:W-:Y:S01]  /*4ad0*/  MUFU.EX2 R60, R60 ;  /* 0x0000003c003c7308 */ /* 0x000fe20000000800 */
[----:B------:R-:W0:Y:S07]  /*4ae0*/  SHFL.BFLY PT, R51, R56, 0x1, 0x1f ;  /* 0x0c201f0038337f89 */ /* 0x000e2e00000e0000 */
[----:B------:R1:W-:Y:S08]  /*4af0*/  MUFU.EX2 R57, R50 ;  /* 0x0000003200397308 */ /* 0x0003f00000000800 */
[----:B------:R-:W-:Y:S08]  /*4b00*/  MUFU.EX2 R53, R53 ;  /* 0x0000003500357308 */ /* 0x000ff00000000800 */
[----:B------:R-:W-:Y:S01]  /*4b10*/  MUFU.EX2 R52, R52 ;  /* 0x0000003400347308 */ /* 0x000fe20000000800 */
[----:B0-----:R-:W-:Y:S01]  /*4b20*/  FMNMX.FTZ R5, R56, R51, !PT ;  /* 0x0000003338057209 */ /* 0x001fe20007810000 */
[----:B------:R-:W-:-:S03]  /*4b30*/  IMAD.U32 R56, RZ, RZ, UR10 ;  /* 0x0000000aff387e24 */ /* 0x000fc6000f8e00ff */
[C---:B------:R-:W-:Y:S01]  /*4b40*/  FSETP.NEU.FTZ.AND P2, PT, R5.reuse, -INF , PT ;  /* 0xff8000000500780b */ /* 0x040fe20003f5d000 */
[----:B-1----:R-:W-:-:S02]  /*4b50*/  FFMA.FTZ R50, R5, R56, -8 ;  /* 0xc100000005327423 */ /* 0x002fc40000010038 */
[----:B------:R-:W-:Y:S03]  /*4b60*/  MUFU.EX2 R55, R55 ;  /* 0x0000003700377308 */ /* 0x000fe60000000800 */
[----:B------:R-:W-:Y:S01]  /*4b70*/  FSEL R51, R50, RZ, P2 ;  /* 0x000000ff32337208 */ /* 0x000fe20001000000 */
[----:B------:R-:W-:Y:S01]  /*4b80*/  FADD.FTZ R50, R2, R41 ;  /* 0x0000002902327221 */ /* 0x000fe20000010000 */
[----:B------:R-:W-:-:S03]  /*4b90*/  PLOP3.LUT P2, PT, PT, PT, UP1, 0x40, 0x0 ;  /* 0x000000000000781c */ /* 0x000fc60003f4e818 */
[----:B------:R-:W-:Y:S01]  /*4ba0*/  MUFU.EX2 R54, R54 ;  /* 0x0000003600367308 */ /* 0x000fe20000000800 */
[----:B------:R-:W-:-:S01]  /*4bb0*/  FFMA.FTZ R72, R72, UR10, -R51 ;  /* 0x0000000a48487c23 */ /* 0x000fc20008010833 */
[--C-:B------:R-:W-:Y:S01]  /*4bc0*/  FFMA.FTZ R9, R9, UR10, -R51.reuse ;  /* 0x0000000a09097c23 */ /* 0x100fe20008010833 */
[----:B------:R-:W-:-:S01]  /*4bd0*/  FFMA.FTZ R10, R10, UR10, -R51 ;  /* 0x0000000a0a0a7c23 */ /* 0x000fc20008010833 */
[----:B------:R-:W-:Y:S01]  /*4be0*/  FFMA.FTZ R11, R11, UR10, -R51 ;  /* 0x0000000a0b0b7c23 */ /* 0x000fe20008010833 */
[----:B------:R-:W-:-:S01]  /*4bf0*/  FADD.FTZ R67, R59, R50 ;  /* 0x000000323b437221 */ /* 0x000fc20000010000 */
[--C-:B------:R-:W-:Y:S01]  /*4c00*/  FFMA.FTZ R12, R12, UR10, -R51.reuse ;  /* 0x0000000a0c0c7c23 */ /* 0x100fe20008010833 */
[----:B------:R-:W-:-:S01]  /*4c10*/  FFMA.FTZ R13, R13, UR10, -R51 ;  /* 0x0000000a0d0d7c23 */ /* 0x000fc20008010833 */
[----:B------:R-:W-:Y:S01]  /*4c20*/  MUFU.EX2 R72, R72 ;  /* 0x0000004800487308 */ /* 0x000fe20000000800 */
[----:B------:R-:W-:-:S01]  /*4c30*/  FADD.FTZ R67, R78, R67 ;  /* 0x000000434e437221 */ /* 0x000fc20000010000 */
[--C-:B------:R-:W-:Y:S01]  /*4c40*/  FFMA.FTZ R14, R14, UR10, -R51.reuse ;  /* 0x0000000a0e0e7c23 */ /* 0x100fe20008010833 */
[----:B------:R-:W-:-:S01]  /*4c50*/  FFMA.FTZ R15, R15, UR10, -R51 ;  /* 0x0000000a0f0f7c23 */ /* 0x000fc20008010833 */
[----:B------:R-:W-:Y:S01]  /*4c60*/  FFMA.FTZ R20, R20, UR10, -R51 ;  /* 0x0000000a14147c23 */ /* 0x000fe20008010833 */
[----:B--2---:R-:W-:-:S01]  /*4c70*/  FADD.FTZ R50, R42, R67 ;  /* 0x000000432a327221 */ /* 0x004fc20000010000 */
[----:B------:R-:W-:Y:S01]  /*4c80*/  F2FP.SATFINITE.E4M3.F32.PACK_AB_MERGE_C R78, R78, R59, RZ ;  /* 0x0000003b4e4e723e */ /* 0x000fe200048070ff */
[----:B------:R-:W-:-:S01]  /*4c90*/  FFMA.FTZ R21, R21, UR10, -R51 ;  /* 0x0000000a15157c23 */ /* 0x000fc20008010833 */
[----:B------:R-:W0:Y:S01]  /*4ca0*/  MUFU.EX2 R9, R9 ;  /* 0x0000000900097308 */ /* 0x000e220000000800 */
[----:B----4-:R-:W-:-:S01]  /*4cb0*/  FADD.FTZ R50, R43, R50 ;  /* 0x000000322b327221 */ /* 0x010fc20000010000 */
[--C-:B------:R-:W-:Y:S01]  /*4cc0*/  FFMA.FTZ R24, R24, UR10, -R51.reuse ;  /* 0x0000000a18187c23 */ /* 0x100fe20008010833 */
[----:B------:R-:W-:Y:S01]  /*4cd0*/  F2FP.SATFINITE.E4M3.F32.PACK_AB_MERGE_C R196, R41, R2, R78 ;  /* 0x0000000229c4723e */ /* 0x000fe2000480704e */
[----:B------:R-:W-:Y:S01]  /*4ce0*/  FFMA.FTZ R25, R25, UR10, -R51 ;  /* 0x0000000a19197c23 */ /* 0x000fe20008010833 */
[----:B---3--:R-:W-:-:S01]  /*4cf0*/  FADD.FTZ R75, R79, R50 ;  /* 0x000000324f4b7221 */ /* 0x008fc20000010000 */
[--C-:B------:R-:W-:Y:S01]  /*4d00*/  FFMA.FTZ R26, R26, UR10, -R51.reuse ;  /* 0x0000000a1a1a7c23 */ /* 0x100fe20008010833 */
[----:B------:R-:W-:-:S01]  /*4d10*/  FFMA.FTZ R27, R27, UR10, -R51 ;  /* 0x0000000a1b1b7c23 */ /* 0x000fc20008010833 */
[----:B------:R-:W1:Y:S01]  /*4d20*/  MUFU.EX2 R10, R10 ;  /* 0x0000000a000a7308 */ /* 0x000e620000000800 */
[----:B-----5:R-:W-:-:S01]  /*4d30*/  FADD.FTZ R56, R80, R75 ;  /* 0x0000004b50387221 */ /* 0x020fc20000010000 */
[----:B------:R-:W-:Y:S01]  /*4d40*/  F2FP.SATFINITE.E4M3.F32.PACK_AB_MERGE_C R79, R80, R79, RZ ;  /* 0x0000004f504f723e */ /* 0x000fe200048070ff */
[----:B------:R-:W-:-:S01]  /*4d50*/  FFMA.FTZ R28, R28, UR10, -R51 ;  /* 0x0000000a1c1c7c23 */ /* 0x000fc20008010833 */
[--C-:B------:R-:W-:Y:S01]  /*4d60*/  FFMA.FTZ R29, R29, UR10, -R51.reuse ;  /* 0x0000000a1d1d7c23 */ /* 0x100fe20008010833 */
[----:B------:R-:W-:-:S01]  /*4d70*/  FFMA.FTZ R30, R30, UR10, -R51 ;  /* 0x0000000a1e1e7c23 */ /* 0x000fc20008010833 */
[----:B------:R-:W-:Y:S01]  /*4d80*/  F2FP.SATFINITE.E4M3.F32.PACK_AB_MERGE_C R198, R43, R42, R79 ;  /* 0x0000002a2bc6723e */ /* 0x000fe2000480704f */
        /* <DEDUP_REMOVED lines=11> */
[----:B------:R-:W-:Y:S01]  /*4e40*/  FADD.FTZ R67, R61, R56 ;  /* 0x000000383d437221 */ /* 0x000fe20000010000 */
[----:B------:R-:W-:-:S01]  /*4e50*/  FFMA.FTZ R40, R40, UR10, -R51 ;  /* 0x0000000a28287c23 */ /* 0x000fc20008010833 */
[--C-:B------:R-:W-:Y:S01]  /*4e60*/  FFMA.FTZ R38, R38, UR10, -R51.reuse ;  /* 0x0000000a26267c23 */ /* 0x100fe20008010833 */
[----:B------:R-:W-:-:S01]  /*4e70*/  FFMA.FTZ R39, R39, UR10, -R51 ;  /* 0x0000000a27277c23 */ /* 0x000fc20008010833 */
[----:B------:R-:W-:Y:S01]  /*4e80*/  FADD.FTZ R56, R82, R67 ;  /* 0x0000004352387221 */ /* 0x000fe20000010000 */
[----:B------:R-:W-:-:S01]  /*4e90*/  FFMA.FTZ R44, R44, UR10, -R51 ;  /* 0x0000000a2c2c7c23 */ /* 0x000fc20008010833 */
[----:B------:R-:W1:Y:S01]  /*4ea0*/  MUFU.EX2 R13, R13 ;  /* 0x0000000d000d7308 */ /* 0x000e620000000800 */
[----:B--2---:R-:W-:-:S01]  /*4eb0*/  FADD.FTZ R59, R11, R50 ;  /* 0x000000320b3b7221 */ /* 0x004fc20000010000 */
[----:B------:R-:W-:Y:S01]  /*4ec0*/  F2FP.SATFINITE.E4M3.F32.PACK_AB_MERGE_C R10, R11, R10, RZ ;  /* 0x0000000a0b0a723e */ /* 0x000fe200048070ff */
[----:B------:R-:W-:-:S01]  /*4ed0*/  FFMA.FTZ R46, R46, UR10, -R51 ;  /* 0x0000000a2e2e7c23 */ /* 0x000fc20008010833 */
[----:B------:R-:W-:Y:S01]  /*4ee0*/  F2FP.SATFINITE.E4M3.F32.PACK_AB_MERGE_C R11, R52, R53, RZ ;  /* 0x00000035340b723e */ /* 0x000fe200048070ff */
[----:B------:R-:W-:-:S01]  /*4ef0*/  FFMA.FTZ R45, R45, UR10, -R51 ;  /* 0x0000000a2d2d7c23 */ /* 0x000fc20008010833 */
[--C-:B------:R-:W-:Y:S01]  /*4f00*/  FFMA.FTZ R47, R47, UR10, -R51.reuse ;  /* 0x0000000a2f2f7c23 */ /* 0x100fe20008010833 */
[----:B------:R-:W-:-:S01]  /*4f10*/  FFMA.FTZ R48, R48, UR10, -R51 ;  /* 0x0000000a30307c23 */ /* 0x000fc20008010833 */
[----:B------:R-:W2:Y:S01]  /*4f20*/  MUFU.EX2 R14, R14 ;  /* 0x0000000e000e7308 */ /* 0x000ea20000000800 */
[----:B0-----:R-:W-:-:S01]  /*4f30*/  FADD.FTZ R50, R12, R59 ;  /* 0x0000003b0c327221 */ /* 0x001fc20000010000 */
[----:B------:R-:W-:Y:S01]  /*4f40*/  FADD.FTZ R59, R71, R56 ;  /* 0x00000038473b7221 */ /* 0x000fe20000010000 */
[----:B------:R-:W-:-:S02]  /*4f50*/  F2FP.SATFINITE.E4M3.F32.PACK_AB_MERGE_C R71, R74, R71, RZ ;  /* 0x000000474a47723e */ /* 0x000fc400048070ff */
[----:B------:R-:W-:Y:S01]  /*4f60*/  F2FP.SATFINITE.E4M3.F32.PACK_AB_MERGE_C R190, R54, R55, R11 ;  /* 0x0000003736be723e */ /* 0x000fe2000480700b */
[----:B------:R-:W-:-:S01]  /*4f70*/  FADD.FTZ R74, R74, R59 ;  /* 0x0000003b4a4a7221 */ /* 0x000fc20000010000 */
[----:B------:R-:W-:Y:S01]  /*4f80*/  F2FP.SATFINITE.E4M3.F32.PACK_AB_MERGE_C R197, R9, R72, R10 ;  /* 0x0000004809c5723e */ /* 0x000fe2000480700a */
[----:B------:R-:W0:Y:S01]  /*4f90*/  MUFU.EX2 R15, R15 ;  /* 0x0000000f000f7308 */ /* 0x000e220000000800 */
[----:B-1----:R-:W-:-:S01]  /*4fa0*/  FADD.FTZ R41, R13, R50 ;  /* 0x000000320d297221 */ /* 0x002fc20000010000 */
[----:B------:R-:W-:Y:S01]  /*4fb0*/  FADD.FTZ R43, R69, R74 ;  /* 0x0000004a452b7221 */ /* 0x000fe20000010000 */
[----:B------:R-:W-:-:S03]  /*4fc0*/  F2FP.SATFINITE.E4M3.F32.PACK_AB_MERGE_C R192, R82, R61, R71 ;  /* 0x0000003d52c0723e */ /* 0x000fc60004807047 */
        /* <DEDUP_REMOVED lines=20> */
[----:B--2---:R-:W-:-:S02]  /*5110*/  FADD.FTZ R41, R21, R2 ;  /* 0x0000000215297221 */ /* 0x004fc40000010000 */
[----:B------:R-:W-:-:S04]  /*5120*/  FADD.FTZ R55, R55, R58 ;  /* 0x0000003a37377221 */ /* 0x000fc80000010000 */
[----:B------:R-:W-:Y:S01]  /*5130*/  FADD.FTZ R54, R54, R55 ;  /* 0x0000003736367221 */ /* 0x000fe20000010000 */
[----:B------:R-:W2:Y:S01]  /*5140*/  MUFU.EX2 R26, R26 ;  /* 0x0000001a001a7308 */ /* 0x000ea20000000800 */
[----:B0-----:R-:W-:-:S02]  /*5150*/  FADD.FTZ R2, R24, R41 ;  /* 0x0000002918027221 */ /* 0x001fc40000010000 */
[----:B------:R-:W-:-:S04]  /*5160*/  FADD.FTZ R53, R53, R54 ;  /* 0x0000003635357221 */ /* 0x000fc80000010000 */
[----:B------:R-:W-:Y:S01]  /*5170*/  FADD.FTZ R53, R52, R53 ;  /* 0x0000003534357221 */ /* 0x000fe20000010000 */
        /* <DEDUP_REMOVED lines=12> */
[----:B------:R-:W-:-:S04]  /*5240*/  F2FP.SATFINITE.E4M3.F32.PACK_AB_MERGE_C R28, R29, R28, RZ ;  /* 0x0000001c1d1c723e */ /* 0x000fc800048070ff */
[----:B------:R-:W-:Y:S02]  /*5250*/  F2FP.SATFINITE.E4M3.F32.PACK_AB_MERGE_C R195, R27, R26, R28 ;  /* 0x0000001a1bc3723e */ /* 0x000fe4000480701c */
        /* <DEDUP_REMOVED lines=8> */
[----:B------:R-:W-:-:S04]  /*52e0*/  F2FP.SATFINITE.E4M3.F32.PACK_AB_MERGE_C R32, R33, R32, RZ ;  /* 0x000000202120723e */ /* 0x000fc800048070ff */
[----:B------:R-:W-:Y:S02]  /*52f0*/  F2FP.SATFINITE.E4M3.F32.PACK_AB_MERGE_C R189, R31, R30, R32 ;  /* 0x0000001e1fbd723e */ /* 0x000fe40004807020 */
[----:B------:R-:W0:Y:S01]  /*5300*/  MUFU.EX2 R36, R36 ;  /* 0x0000002400247308 */ /* 0x000e220000000800 */
[----:B-1----:R-:W-:-:S07]  /*5310*/  FADD.FTZ R2, R34, R11 ;  /* 0x0000000b22027221 */ /* 0x002fce0000010000 */
[----:B------:R-:W-:Y:S01]  /*5320*/  MUFU.EX2 R49, R49 ;  /* 0x0000003100317308 */ /* 0x000fe20000000800 */
[----:B--2---:R-:W-:-:S07]  /*5330*/  FADD.FTZ R11, R35, R2 ;  /* 0x00000002230b7221 */ /* 0x004fce0000010000 */
[----:B------:R-:W1:Y:S01]  /*5340*/  MUFU.EX2 R66, R66 ;  /* 0x0000004200427308 */ /* 0x000e620000000800 */
[----:B0-----:R-:W-:-:S07]  /*5350*/  FADD.FTZ R2, R36, R11 ;  /* 0x0000000b24027221 */ /* 0x001fce0000010000 */
[----:B------:R-:W0:Y:S08]  /*5360*/  MUFU.EX2 R37, R37 ;  /* 0x0000002500257308 */ /* 0x000e300000000800 */
[----:B------:R-:W2:Y:S01]  /*5370*/  MUFU.EX2 R62, R62 ;  /* 0x0000003e003e7308 */ /* 0x000ea20000000800 */
[----:B-1----:R-:W-:-:S07]  /*5380*/  F2FP.SATFINITE.E4M3.F32.PACK_AB_MERGE_C R15, R66, R49, RZ ;  /* 0x00000031420f723e */ /* 0x002fce00048070ff */
[----:B------:R-:W1:Y:S01]  /*5390*/  MUFU.EX2 R40, R40 ;  /* 0x0000002800287308 */ /* 0x000e620000000800 */
[C---:B0-----:R-:W-:Y:S01]  /*53a0*/  F2FP.SATFINITE.E4M3.F32.PACK_AB_MERGE_C R36, R37.reuse, R36, RZ ;  /* 0x000000242524723e */ /* 0x041fe200048070ff */
[----:B------:R-:W-:-:S03]  /*53b0*/  FADD.FTZ R37, R37, R2 ;  /* 0x0000000225257221 */ /* 0x000fc60000010000 */
[----:B------:R-:W-:-:S03]  /*53c0*/  F2FP.SATFINITE.E4M3.F32.PACK_AB_MERGE_C R191, R35, R34, R36 ;  /* 0x0000002223bf723e */ /* 0x000fc60004807024 */
[----:B------:R-:W-:Y:S01]  /*53d0*/  MUFU.EX2 R3, R3 ;  /* 0x0000000300037308 */ /* 0x000fe20000000800 */
[----:B--2---:R-:W-:Y:S01]  /*53e0*/  F2FP.SATFINITE.E4M3.F32.PACK_AB_MERGE_C R184, R57, R62, R15 ;  /* 0x0000003e39b8723e */ /* 0x004fe2000480700f */
[----:B------:R-:W-:-:S04]  /*53f0*/  FADD.FTZ R62, R62, R53 ;  /* 0x000000353e3e7221 */ /* 0x000fc80000010000 */
[----:B------:R-:W-:Y:S02]  /*5400*/  FADD.FTZ R62, R57, R62 ;  /* 0x0000003e393e7221 */ /* 0x000fe40000010000 */
[----:B------:R-:W0:Y:S01]  /*5410*/  MUFU.EX2 R4, R4 ;  /* 0x0000000400047308 */ /* 0x000e220000000800 */
[----:B-1----:R-:W-:-:S01]  /*5420*/  FADD.FTZ R2, R40, R37 ;  /* 0x0000002528027221 */ /* 0x002fc20000010000 */
[----:B------:R-:W-:-:S04]  /*5430*/  FADD.FTZ R49, R49, R62 ;  /* 0x0000003e31317221 */ /* 0x000fc80000010000 */
[----:B------:R-:W-:Y:S02]  /*5440*/  FADD.FTZ R49, R66, R49 ;  /* 0x0000003142317221 */ /* 0x000fe40000010000 */
[----:B------:R-:W1:Y:S08]  /*5450*/  MUFU.EX2 R41, R38 ;  /* 0x0000002600297308 */ /* 0x000e700000000800 */
[----:B------:R-:W-:Y:S01]  /*5460*/  MUFU.EX2 R8, R8 ;  /* 0x0000000800087308 */ /* 0x000fe20000000800 */
[----:B0-----:R-:W-:-:S07]  /*5470*/  F2FP.SATFINITE.E4M3.F32.PACK_AB_MERGE_C R9, R4, R3, RZ ;  /* 0x000000030409723e */ /* 0x001fce00048070ff */
        /* <DEDUP_REMOVED lines=12> */
[----:B--2---:R-:W-:-:S01]  /*5540*/  FADD.FTZ R9, R44, R9 ;  /* 0x000000092c097221 */ /* 0x004fc20000010000 */
[----:B------:R-:W-:-:S04]  /*5550*/  F2FP.SATFINITE.E4M3.F32.PACK_AB_MERGE_C R39, R44, R39, RZ ;  /* 0x000000272c27723e */ /* 0x000fc800048070ff */
[----:B------:R-:W-:Y:S02]  /*5560*/  F2FP.SATFINITE.E4M3.F32.PACK_AB_MERGE_C R185, R41, R40, R39 ;  /* 0x0000002829b9723e */ /* 0x000fe40004807027 */
        /* <DEDUP_REMOVED lines=20> */
.L_x_1231:
[----:B------:R-:W-:-:S11]  /*56b0*/  UISETP.NE.AND UP2, UPT, UR7, 0x1, UPT ;  /* 0x000000010700788c */ /* 0x000fd6000bf45270 */
[----:B------:R-:W-:Y:S02]  /*56c0*/  @UP2 ULDC.64 UR14, c[0x0][0x9e8] ;  /* 0x00027a00000e2ab9 */ /* 0x000fe40000000a00 */
[----:B------:R-:W-:-:S04]  /*56d0*/  UIMAD.WIDE.U32 UR18, UR11, UR14, URZ ;  /* 0x0000000e0b1272a5 */ /* 0x000fc8000f8e003f */
[----:B------:R-:W-:-:S12]  /*56e0*/  @UP2 USHF.R.U32.HI UR11, URZ, UR15, UR19 ;  /* 0x0000000f3f0b2299 */ /* 0x000fd80008011613 */
.L_x_1232:
[----:B------:R-:W-:-:S04]  /*56f0*/  UIMAD UR7, UR11, UR7, UR7 ;  /* 0x000000070b0772a4 */ /* 0x000fc8000f8e0207 */
[----:B------:R-:W-:-:S04]  /*5700*/  UISETP.LT.AND UP2, UPT, UR6, UR7, UPT ;  /* 0x000000070600728c */ /* 0x000fc8000bf41270 */
[----:B------:R-:W-:-:S12]  /*5710*/  USEL UR6, UR6, UR7, UP2 ;  /* 0x0000000706067287 */ /* 0x000fd80009000000 */
.L_x_1230:
        /* <DEDUP_REMOVED lines=59> */
.L_x_1251:
        /* <DEDUP_REMOVED lines=9> */
.L_x_1235:
[----:B------:R-:W-:Y:S01]  /*5b60*/  ULEA UR6, UR34, UR36, 0x3 ;  /* 0x0000002422067291 */ /* 0x000fe2000f8e183f */
[----:B------:R-:W-:-:S05]  /*5b70*/  IMAD.U32 R7, RZ, RZ, UR33 ;  /* 0x00000021ff077e24 */ /* 0x000fca000f8e00ff */
[----:B------:R-:W-:-:S04]  /*5b80*/  SHF.L.U32 R7, R7, 0x1f, RZ ;  /* 0x0000001f07077819 */ /* 0x000fc800000006ff */
[----:B------:R0:W1:Y:S01]  /*5b90*/  SYNCS.PHASECHK.TRANS64.TRYWAIT P2, [UR6+0x2a830], R7 ;  /* 0x02a83007ff0075a7 */ /* 0x0000620008040146 */
[----:B------:R-:W-:Y:S05]  /*5ba0*/  @!P0 BRA `(.L_x_1236) ;  /* 0x0000000000048947 */ /* 0x000fea0003800000 */
[----:B------:R-:W-:Y:S01]  /*5bb0*/  BPT.TRAP 0x1 ;  /* 0x000000040000795c */ /* 0x000fe20000300000 */
.L_x_1236:
[----:B-1----:R-:W-:Y:S05]  /*5bc0*/  @P2 BRA `(.L_x_1234) ;  /* 0x0000000000082947 */ /* 0x002fea0003800000 */
[----:B------:R-:W1:Y:S02]  /*5bd0*/  SYNCS.PHASECHK.TRANS64.TRYWAIT P2, [UR6+0x2a830], R7 ;  /* 0x02a83007ff0075a7 */ /* 0x000e640008040146 */
[----:B-1----:R-:W-:Y:S05]  /*5be0*/  @!P2 BRA `(.L_x_1237) ;  /* 0x0000013c0004a947 */ /* 0x002fea0003800000 */
.L_x_1234:
        /* <DEDUP_REMOVED lines=37> */
.L_x_1239:
[----:B------:R-:W-:Y:S01]  /*5e40*/  ULEA UR6, UR51, UR36, 0x3 ;  /* 0x0000002433067291 */ /* 0x000fe2000f8e183f */
[----:B------:R-:W-:-:S05]  /*5e50*/  IMAD.U32 R7, RZ, RZ, UR50 ;  /* 0x00000032ff077e24 */ /* 0x000fca000f8e00ff */
[----:B------:R-:W-:-:S04]  /*5e60*/  SHF.L.U32 R7, R7, 0x1f, RZ ;  /* 0x0000001f07077819 */ /* 0x000fc800000006ff */
[----:B------:R0:W1:Y:S01]  /*5e70*/  SYNCS.PHASECHK.TRANS64.TRYWAIT P2, [UR6+0x2a850], R7 ;  /* 0x02a85007ff0075a7 */ /* 0x0000620008040146 */
[----:B------:R-:W-:Y:S05]  /*5e80*/  @!P0 BRA `(.L_x_1240) ;  /* 0x0000000000048947 */ /* 0x000fea0003800000 */
[----:B------:R-:W-:Y:S01]  /*5e90*/  BPT.TRAP 0x1 ;  /* 0x000000040000795c */ /* 0x000fe20000300000 */
.L_x_1240:
[----:B-1----:R-:W-:Y:S05]  /*5ea0*/  @P2 BRA `(.L_x_1238) ;  /* 0x0000000000082947 */ /* 0x002fea0003800000 */
[----:B------:R-:W1:Y:S02]  /*5eb0*/  SYNCS.PHASECHK.TRANS64.TRYWAIT P2, [UR6+0x2a850], R7 ;  /* 0x02a85007ff0075a7 */ /* 0x000e640008040146 */
[----:B-1----:R-:W-:Y:S05]  /*5ec0*/  @!P2 BRA `(.L_x_1241) ;  /* 0x000001380064a947 */ /* 0x002fea0003800000 */
.L_x_1238:
[----:B------:R-:W-:Y:S01]  /*5ed0*/  UIADD3 UR6, UR36, 0x400, URZ ;  /* 0x0000040024067890 */ /* 0x000fe2000fffe03f */
[----:B------:R-:W-:Y:S01]  /*5ee0*/  WARPGROUP.ARRIVE ;  /* 0x00000000000079c5 */ /* 0x000fe20000000000 */
[----:B------:R-:W-:Y:S01]  /*5ef0*/  UMOV UR7, 0x40000040 ;  /* 0x4000004000077882 */ /* 0x000fe20000000000 */
[----:B------:R-:W-:Y:S01]  /*5f00*/  PLOP3.LUT P2, PT, PT, PT, UP0, 0x80, 0x0 ;  /* 0x000000000000781c */ /* 0x000fe20003f4f008 */
[----:B------:R-:W-:-:S03]  /*5f10*/  USHF.R.U32.HI UR6, URZ, 0x4, UR6 ;  /* 0x000000043f067899 */ /* 0x000fc60008011606 */
[----:B------:R-:W2:Y:S01]  /*5f20*/  S2R R209, SR_TID.X ;  /* 0x0000000000d17919 */ /* 0x000ea20000002100 */
[----:B------:R-:W-:Y:S01]  /*5f30*/  PLOP3.LUT P3, PT, PT, PT, UP0, 0x80, 0x0 ;  /* 0x000000000000781c */ /* 0x000fe20003f6f008 */
[C---:B------:R-:W-:Y:S01]  /*5f40*/  FMUL.FTZ R13, R0.reuse, R120 ;  /* 0x00000078000d7220 */ /* 0x040fe20000410000 */
[----:B------:R-:W-:Y:S01]  /*5f50*/  ULOP3.LUT UR6, UR6, 0x3fff, URZ, 0xc0, !UPT ;  /* 0x00003fff06067892 */ /* 0x000fe2000f8ec03f */
[C---:B------:R-:W-:Y:S01]  /*5f60*/  FMUL.FTZ R9, R0.reuse, R126 ;  /* 0x0000007e00097220 */ /* 0x040fe20000410000 */
[C---:B------:R-:W-:Y:S01]  /*5f70*/  FMUL.FTZ R20, R0.reuse, R121 ;  /* 0x0000007900147220 */ /* 0x040fe20000410000 */
[C---:B------:R-:W-:Y:S01]  /*5f80*/  FMUL.FTZ R126, R0.reuse, R146 ;  /* 0x00000092007e7220 */ /* 0x040fe20000410000 */
[----:B------:R-:W-:Y:S01]  /*5f90*/  ULOP3.LUT UR6, UR6, 0x10000, URZ, 0xfc, !UPT ;  /* 0x0001000006067892 */ /* 0x000fe2000f8efc3f */
[C---:B------:R-:W-:Y:S01]  /*5fa0*/  FMUL.FTZ R10, R0.reuse, R127 ;  /* 0x0000007f000a7220 */ /* 0x040fe20000410000 */
[C---:B------:R-:W-:Y:S01]  /*5fb0*/  FMUL.FTZ R146, R0.reuse, R149 ;  /* 0x0000009500927220 */ /* 0x040fe20000410000 */
[----:B------:R-:W-:Y:S01]  /*5fc0*/  IMAD.U32 R121, RZ, RZ, UR34 ;  /* 0x00000022ff797e24 */ /* 0x000fe2000f8e00ff */
[----:B------:R-:W-:Y:S01]  /*5fd0*/  UIMAD UR10, UR51, 0x600, UR6 ;  /* 0x00000600330a78a4 */ /* 0x000fe2000f8e0206 */
[C---:B-1----:R-:W-:Y:S01]  /*5fe0*/  FMUL.FTZ R8, R0.reuse, R123 ;  /* 0x0000007b00087220 */ /* 0x042fe20000410000 */
[C---:B------:R-:W-:Y:S01]  /*5ff0*/  FMUL.FTZ R11, R0.reuse, R130 ;  /* 0x00000082000b7220 */ /* 0x040fe20000410000 */
[C---:B------:R-:W-:Y:S01]  /*6000*/  FMUL.FTZ R12, R0.reuse, R131 ;  /* 0x00000083000c7220 */ /* 0x040fe20000410000 */
[C---:B------:R-:W-:Y:S01]  /*6010*/  FMUL.FTZ R127, R0.reuse, R147 ;  /* 0x00000093007f7220 */ /* 0x040fe20000410000 */
[C---:B------:R-:W-:Y:S01]  /*6020*/  FMUL.FTZ R149, R0.reuse, R152 ;  /* 0x0000009800957220 */ /* 0x040fe20000410000 */
[C---:B0-----:R-:W-:Y:S01]  /*6030*/  FMUL.FTZ R7, R0.reuse, R122 ;  /* 0x0000007a00077220 */ /* 0x041fe20000410000 */
        /* <DEDUP_REMOVED lines=60> */
[----:B------:R-:W-:Y:S01]  /*6400*/  FMUL.FTZ R137, R0, R167 ;  /* 0x000000a700897220 */ /* 0x000fe20000410000 */
[----:B------:R-:W-:Y:S01]  /*6410*/  IMAD.SHL.U32 R166, R2, 0x80, RZ ;  /* 0x0000008002a67824 */ /* 0x000fe200078e00ff */
[----:B------:R-:W-:Y:S01]  /*6420*/  QGMMA.64x192x32.F32.E4M3.E4M3 R24, R192, gdesc[UR4], R24, gsb0 ;  /* 0x02e00004c0187df3 */ /* 0x000fe20008000818 */
[----:B------:R-:W-:Y:S01]  /*6430*/  UIADD3 UR6, UR10, 0x4, URZ ;  /* 0x000000040a067890 */ /* 0x000fe2000fffe03f */
[C---:B------:R-:W-:Y:S01]  /*6440*/  FMUL.FTZ R196, R0.reuse, R133 ;  /* 0x0000008500c47220 */ /* 0x040fe20000410000 */
[----:B------:R-:W-:Y:S01]  /*6450*/  UMOV UR7, 0x40000040 ;  /* 0x4000004000077882 */ /* 0x000fe20000000000 */
[----:B------:R-:W-:Y:S01]  /*6460*/  FMUL.FTZ R133, R0, R159 ;  /* 0x0000009f00857220 */ /* 0x000fe20000410000 */
[----:B------:R-:W-:Y:S01]  /*6470*/  IADD3 R153, -R166, 0x1, RZ ;  /* 0x00000001a6997810 */ /* 0x000fe20007ffe1ff */
[----:B------:R-:W-:Y:S01]  /*6480*/  FMUL.FTZ R159, R0, R169 ;  /* 0x000000a9009f7220 */ /* 0x000fe20000410000 */
[----:B------:R-:W0:Y:S03]  /*6490*/  MUFU.TANH R198, R198 ;  /* 0x000000c600c67308 */ /* 0x000e260000002400 */
[----:B------:R-:W-:-:S05]  /*64a0*/  IMAD R153, R16, -0x2, R153 ;  /* 0xfffffffe10997824 */ /* 0x000fca00078e0299 */
        /* <DEDUP_REMOVED lines=38> */
[----:B------:R-:W-:Y:S01]  /*6710*/  IMAD.U32 R168, RZ, RZ, UR45 ;  /* 0x0000002dffa87e24 */ /* 0x000fe2000f8e00ff */
[----:B------:R-:W0:Y:S04]  /*6720*/  MUFU.TANH R192, R192 ;  /* 0x000000c000c07308 */ /* 0x000e280000002400 */
[----:B------:R-:W-:-:S04]  /*6730*/  IADD3 R153, -R168, UR40, R153 ;  /* 0x00000028a8997c10 */ /* 0x000fc8000fffe199 */
[----:B------:R-:W0:Y:S01]  /*6740*/  MUFU.TANH R193, R193 ;  /* 0x000000c100c17308 */ /* 0x000e220000002400 */
[----:B------:R-:W-:-:S07]  /*6750*/  VIADD R172, R153, UR32 ;  /* 0x0000002099ac7c36 */ /* 0x000fce0008000000 */
        /* <DEDUP_REMOVED lines=27> */
[----:B------:R-:W-:Y:S01]  /*6910*/  @P3 SHF.R.U32.HI R151, RZ, UR6, R120 ;  /* 0x00000006ff973c19 */ /* 0x000fe20008011678 */
[----:B------:R-:W-:Y:S01]  /*6920*/  VIADD R174, R153, UR29 ;  /* 0x0000001d99ae7c36 */ /* 0x000fe20008000000 */
        /* <DEDUP_REMOVED lines=15> */
[----:B0-----:R-:W-:Y:S01]  /*6a20*/  IMAD.U32 R120, RZ, RZ, UR45 ;  /* 0x0000002dff787e24 */ /* 0x001fe2000f8e00ff */
[----:B------:R-:W-:Y:S04]  /*6a30*/  BSSY B0, `(.L_x_1243) ;  /* 0x0000011000007945 */ /* 0x000fe80003800000 */
[----:B------:R-:W-:-:S04]  /*6a40*/  IADD3 R153, -R120, UR40, R167 ;  /* 0x0000002878997c10 */ /* 0x000fc8000fffe1a7 */
        /* <DEDUP_REMOVED lines=10> */
.L_x_1244:
[----:B------:R-:W-:-:S05]  /*6af0*/  IMAD.U32 R167, RZ, RZ, UR31 ;  /* 0x0000001fffa77e24 */ /* 0x000fca000f8e00ff */
[----:B------:R-:W-:-:S13]  /*6b00*/  ISETP.NE.AND P2, PT, R167, 0x1, PT ;  /* 0x00000001a700780c */ /* 0x000fda0003f45270 */
[----:B------:R-:W0:Y:S02]  /*6b10*/  @P2 LDC.64 R120, c[0x0][0x9e8] ;  /* 0x00027a00ff782b82 */ /* 0x000e240000000a00 */
[----:B0-----:R-:W-:-:S05]  /*6b20*/  @P2 IMAD.HI.U32 R120, R153, R120, RZ ;  /* 0x0000007899782227 */ /* 0x001fca00078e00ff */
[----:B------:R-:W-:-:S07]  /*6b30*/  @P2 SHF.R.U32.HI R153, RZ, R121, R120 ;  /* 0x00000079ff992219 */ /* 0x000fce0000011678 */
.L_x_1245:
[----:B------:R-:W-:Y:S05]  /*6b40*/  BSYNC B0 ;  /* 0x0000000000007941 */ /* 0x000fea0003800000 */
.L_x_1243:
[----:B------:R-:W-:-:S04]  /*6b50*/  IMAD R153, R153, R167, -R166 ;  /* 0x000000a799997224 */ /* 0x000fc800078e0aa6 */
[----:B------:R-:W-:-:S05]  /*6b60*/  IMAD R153, R16, -0x2, R153 ;  /* 0xfffffffe10997824 */ /* 0x000fca00078e0299 */
[----:B------:R-:W-:Y:S02]  /*6b70*/  VIADDMNMX R168, R153, R167, R168, PT ;  /* 0x000000a799a87246 */ /* 0x000fe400038001a8 */
[----:B------:R-:W-:-:S07]  /*6b80*/  VIMNMX R170, R170, R153, !PT ;  /* 0x00000099aaaa7248 */ /* 0x000fce0007fe0100 */
.L_x_1242:
[----:B------:R-:W-:Y:S01]  /*6b90*/  ISETP.GT.AND P2, PT, R2, -0x1, PT ;  /* 0xffffffff0200780c */ /* 0x000fe20003f44270 */
[----:B0-----:R0:W1:Y:S03]  /*6ba0*/  SHFL.IDX PT, R121, R151, 0x1, 0x1c1f ;  /* 0x003c1f0097797f89 */ /* 0x00106600000e0000 */
[C---:B------:R-:W-:Y:S02]  /*6bb0*/  ISETP.GT.AND P5, PT, R170.reuse, RZ, P2 ;  /* 0x000000ffaa00720c */ /* 0x040fe400017a4270 */
[----:B------:R-:W-:Y:S02]  /*6bc0*/  ISETP.GT.AND P4, PT, R170, 0x1, P2 ;  /* 0x00000001aa00780c */ /* 0x000fe40001784270 */
[----:B------:R-:W-:Y:S02]  /*6bd0*/  ISETP.LT.OR P5, PT, R168, 0x1, P5 ;  /* 0x00000001a800780c */ /* 0x000fe40002fa1670 */
[----:B------:R-:W-:-:S02]  /*6be0*/  ISETP.GT.AND P6, PT, R170, 0x8, P2 ;  /* 0x00000008aa00780c */ /* 0x000fc400017c4270 */
[----:B------:R-:W-:Y:S02]  /*6bf0*/  FSEL R177, R13, -INF , !P5 ;  /* 0xff8000000db17808 */ /* 0x000fe40006800000 */
[----:B------:R-:W-:Y:S02]  /*6c00*/  ISETP.GT.AND P5, PT, R170, 0x10, P2 ;  /* 0x00000010aa00780c */ /* 0x000fe400017a4270 */
[C---:B------:R-:W-:Y:S02]  /*6c10*/  ISETP.LT.OR P4, PT, R168.reuse, 0x2, P4 ;  /* 0x00000002a800780c */ /* 0x040fe40002781670 */
[C---:B------:R-:W-:Y:S02]  /*6c20*/  ISETP.LT.OR P6, PT, R168.reuse, 0x9, P6 ;  /* 0x00000009a800780c */ /* 0x040fe400037c1670 */
[----:B------:R-:W-:Y:S02]  /*6c30*/  ISETP.LT.OR P5, PT, R168, 0x11, P5 ;  /* 0x00000011a800780c */ /* 0x000fe40002fa1670 */
[----:B------:R-:W-:-:S02]  /*6c40*/  FSEL R175, R20, -INF , !P4 ;  /* 0xff80000014af7808 */ /* 0x000fc40006000000 */
[C---:B------:R-:W-:Y:S02]  /*6c50*/  ISETP.GT.AND P3, PT, R170.reuse, 0x9, P2 ;  /* 0x00000009aa00780c */ /* 0x040fe40001764270 */
[C---:B------:R-:W-:Y:S02]  /*6c60*/  ISETP.GT.AND P4, PT, R170.reuse, 0x11, P2 ;  /* 0x00000011aa00780c */ /* 0x040fe40001784270 */
[----:B------:R-:W-:Y:S02]  /*6c70*/  FSEL R167, R123, -INF , !P6 ;  /* 0xff8000007ba77808 */ /* 0x000fe40007000000 */
[C---:B------:R-:W-:Y:S02]  /*6c80*/  ISETP.GT.AND P6, PT, R170.reuse, 0x18, P2 ;  /* 0x00000018aa00780c */ /* 0x040fe400017c4270 */
[----:B------:R-:W-:Y:S02]  /*6c90*/  FSEL R193, R193, -INF , !P5 ;  /* 0xff800000c1c17808 */ /* 0x000fe40006800000 */
[----:B------:R-:W-:-:S02]  /*6ca0*/  ISETP.GT.AND P5, PT, R170, 0x20, P2 ;  /* 0x00000020aa00780c */ /* 0x000fc400017a4270 */
[C---:B------:R-:W-:Y:S02]  /*6cb0*/  ISETP.LT.OR P3, PT, R168.reuse, 0xa, P3 ;  /* 0x0000000aa800780c */ /* 0x040fe40001f61670 */
[C---:B------:R-:W-:Y:S02]  /*6cc0*/  ISETP.LT.OR P4, PT, R168.reuse, 0x12, P4 ;  /* 0x00000012a800780c */ /* 0x040fe40002781670 */
[C---:B------:R-:W-:Y:S02]  /*6cd0*/  ISETP.LT.OR P6, PT, R168.reuse, 0x19, P6 ;  /* 0x00000019a800780c */ /* 0x040fe400037c1670 */
[----:B------:R-:W-:Y:S02]  /*6ce0*/  ISETP.LT.OR P5, PT, R168, 0x21, P5 ;  /* 0x00000021a800780c */ /* 0x000fe40002fa1670 */
[----:B------:R-:W-:Y:S02]  /*6cf0*/  FSEL R173, R192, -INF , !P3 ;  /* 0xff800000c0ad7808 */ /* 0x000fe40005800000 */
[----:B------:R-:W-:-:S02]  /*6d00*/  FSEL R169, R194, -INF , !P4 ;  /* 0xff800000c2a97808 */ /* 0x000fc40006000000 */
[C---:B------:R-:W-:Y:S02]  /*6d10*/  ISETP.GT.AND P3, PT, R170.reuse, 0x19, P2 ;  /* 0x00000019aa00780c */ /* 0x040fe40001764270 */
[C---:B------:R-:W-:Y:S02]  /*6d20*/  ISETP.GT.AND P4, PT, R170.reuse, 0x21, P2 ;  /* 0x00000021aa00780c */ /* 0x040fe40001784270 */
[----:B------:R-:W-:Y:S02]  /*6d30*/  FSEL R195, R195, -INF , !P6 ;  /* 0xff800000c3c37808 */ /* 0x000fe40007000000 */
[----:B------:R-:W-:Y:S02]  /*6d40*/  ISETP.GT.AND P6, PT, R170, 0x28, P2 ;  /* 0x00000028aa00780c */ /* 0x000fe400017c4270 */
        /* <DEDUP_REMOVED lines=19> */
[----:B0-----:R-:W-:-:S02]  /*6e80*/  FSEL R151, R190, -INF , !P4 ;  /* 0xff800000be977808 */ /* 0x001fc40006000000 */
[C---:B------:R-:W-:Y:S02]  /*6e90*/  ISETP.GT.AND P3, PT, R170.reuse, 0x39, P2 ;  /* 0x00000039aa00780c */ /* 0x040fe40001764270 */
[----:B------:R-:W-:Y:S02]  /*6ea0*/  ISETP.GT.AND P4, PT, R170, 0x41, P2 ;  /* 0x00000041aa00780c */ /* 0x000fe40001784270 */
        /* <DEDUP_REMOVED lines=10> */
[----:B------:R-:W-:Y:S02]  /*6f50*/  ISETP.GT.AND P3, PT, R170, 0x49, P2 ;  /* 0x00000049aa00780c */ /* 0x000fe40001764270 */
[----:B------:R-:W-:Y:S02]  /*6f60*/  FSEL R147, R150, -INF , !P6 ;  /* 0xff80000096937808 */ /* 0x000fe40007000000 */
[----:B------:R-:W-:Y:S02]  /*6f70*/  ISETP.GT.AND P6, PT, R170, 0x58, P2 ;  /* 0x00000058aa00780c */ /* 0x000fe400017c4270 */
[----:B------:R-:W-:Y:S02]  /*6f80*/  FSEL R150, R154, -INF , !P5 ;  /* 0xff8000009a967808 */ /* 0x000fe40006800000 */
[----:B------:R-:W-:Y:S02]  /*6f90*/  ISETP.GT.AND P5, PT, R170, 0x60, P2 ;  /* 0x00000060aa00780c */ /* 0x000fe400017a4270 */
[----:B------:R-:W-:-:S02]  /*6fa0*/  ISETP.LT.OR P3, PT, R168, 0x4a, P3 ;  /* 0x0000004aa800780c */ /* 0x000fc40001f61670 */
[C---:B------:R-:W-:Y:S02]  /*6fb0*/  ISETP.LT.OR P6, PT, R168.reuse, 0x59, P6 ;  /* 0x00000059a800780c */ /* 0x040fe400037c1670 */
[----:B------:R-:W-:Y:S02]  /*6fc0*/  ISETP.LT.OR P5, PT, R168, 0x61, P5 ;  /* 0x00000061a800780c */ /* 0x000fe40002fa1670 */
        /* <DEDUP_REMOVED lines=16> */
[----:B------:R-:W-:Y:S01]  /*70d0*/  FSEL R160, R162, -INF , !P5 ;  /* 0xff800000a2a07808 */ /* 0x000fe20006800000 */
[--C-:B-1----:R-:W-:Y:S01]  /*70e0*/  IMAD.IADD R162, R174, 0x1, R121.reuse ;  /* 0x00000001aea27824 */ /* 0x102fe200078e0279 */
[----:B------:R-:W-:Y:S02]  /*70f0*/  PLOP3.LUT P5, PT, PT, PT, UP1, 0x40, 0x0 ;  /* 0x000000000000781c */ /* 0x000fe40003fae818 */
[C---:B------:R-:W-:Y:S02]  /*7100*/  ISETP.LT.OR P4, PT, R168.reuse, 0x62, P4 ;  /* 0x00000062a800780c */ /* 0x040fe40002781670 */
[----:B------:R-:W-:Y:S02]  /*7110*/  ISETP.LT.OR P3, PT, R168, 0x6a, P3 ;  /* 0x0000006aa800780c */ /* 0x000fe40001f61670 */
[----:B------:R-:W-:Y:S02]  /*7120*/  FSEL R157, R159, -INF , !P4 ;  /* 0xff8000009f9d7808 */ /* 0x000fe40006000000 */
[----:B------:R-:W-:Y:S01]  /*7130*/  FSEL R159, R161, -INF , !P3 ;  /* 0xff800000a19f7808 */ /* 0x000fe20005800000 */
[----:B------:R-:W-:Y:S01]  /*7140*/  IMAD.IADD R161, R172, 0x1, R121 ;  /* 0x00000001aca17824 */ /* 0x000fe200078e0279 */
[----:B------:R-:W-:-:S02]  /*7150*/  ISETP.GT.AND P4, PT, R170, 0x71, P2 ;  /* 0x00000071aa00780c */ /* 0x000fc40001784270 */
[C---:B------:R-:W-:Y:S02]  /*7160*/  ISETP.GT.AND P6, PT, R170.reuse, 0x78, P2 ;  /* 0x00000078aa00780c */ /* 0x040fe400017c4270 */
[----:B------:R-:W-:Y:S02]  /*7170*/  ISETP.GT.AND P3, PT, R170, 0x79, P2 ;  /* 0x00000079aa00780c */ /* 0x000fe40001764270 */
[C---:B------:R-:W-:Y:S02]  /*7180*/  ISETP.LT.OR P4, PT, R168.reuse, 0x72, P4 ;  /* 0x00000072a800780c */ /* 0x040fe40002781670 */
[C---:B------:R-:W-:Y:S02]  /*7190*/  ISETP.LT.OR P6, PT, R168.reuse, 0x79, P6 ;  /* 0x00000079a800780c */ /* 0x040fe400037c1670 */
[----:B------:R-:W-:Y:S02]  /*71a0*/  ISETP.LT.OR P3, PT, R168, 0x7a, P3 ;  /* 0x0000007aa800780c */ /* 0x000fe40001f61670 */
[----:B------:R-:W-:-:S02]  /*71b0*/  FSEL R163, R163, -INF , !P4 ;  /* 0xff800000a3a37808 */ /* 0x000fc40006000000 */
[----:B------:R-:W-:Y:S02]  /*71c0*/  FSEL R164, R164, -INF , !P6 ;  /* 0xff800000a4a47808 */ /* 0x000fe40007000000 */
[----:B------:R-:W-:Y:S01]  /*71d0*/  FSEL R165, R165, -INF , !P3 ;  /* 0xff800000a5a57808 */ /* 0x000fe20005800000 */
[----:B------:R-:W-:Y:S06]  /*71e0*/  @P5 BRA `(.L_x_1246) ;  /* 0x00000000005c5947 */ /* 0x000fec0003800000 */
[----:B------:R-:W-:Y:S01]  /*71f0*/  IMAD.U32 R120, RZ, RZ, UR45 ;  /* 0x0000002dff787e24 */ /* 0x000fe2000f8e00ff */
        /* <DEDUP_REMOVED lines=12> */
.L_x_1248:
[----:B------:R-:W-:-:S05]  /*72c0*/  IMAD.U32 R168, RZ, RZ, UR31 ;  /* 0x0000001fffa87e24 */ /* 0x000fca000f8e00ff */
[----:B------:R-:W-:-:S13]  /*72d0*/  ISETP.NE.AND P3, PT, R168, 0x1, PT ;  /* 0x00000001a800780c */ /* 0x000fda0003f65270 */
[----:B------:R-:W0:Y:S02]  /*72e0*/  @P3 LDC.64 R120, c[0x0][0x9e8] ;  /* 0x00027a00ff783b82 */ /* 0x000e240000000a00 */
[----:B0-----:R-:W-:-:S05]  /*72f0*/  @P3 IMAD.HI.U32 R120, R13, R120, RZ ;  /* 0x000000780d783227 */ /* 0x001fca00078e00ff */
[----:B------:R-:W-:-:S07]  /*7300*/  @P3 SHF.R.U32.HI R13, RZ, R121, R120 ;  /* 0x00000079ff0d3219 */ /* 0x000fce0000011678 */
.L_x_1249:
[----:B------:R-:W-:Y:S05]  /*7310*/  BSYNC B0 ;  /* 0x0000000000007941 */ /* 0x000fea0003800000 */
.L_x_1247:
[----:B------:R-:W-:-:S04]  /*7320*/  IMAD R13, R13, R168, -R166 ;  /* 0x000000a80d0d7224 */ /* 0x000fc800078e0aa6 */
[----:B------:R-:W-:-:S05]  /*7330*/  IMAD R13, R16, -0x2, R13 ;  /* 0xfffffffe100d7824 */ /* 0x000fca00078e020d */
[----:B------:R-:W-:Y:S02]  /*7340*/  VIADDMNMX R161, R13, R168, R161, PT ;  /* 0x000000a80da17246 */ /* 0x000fe400038001a1 */
[----:B------:R-:W-:-:S07]  /*7350*/  VIMNMX R162, R162, R13, !PT ;  /* 0x0000000da2a27248 */ /* 0x000fce0007fe0100 */
.L_x_1246:
[----:B------:R-:W-:Y:S01]  /*7360*/  FMNMX.FTZ R120, R177, R6, !PT ;  /* 0x00000006b1787209 */ /* 0x000fe20007810000 */
[----:B------:R-:W-:Y:S01]  /*7370*/  UMOV UR10, UR30 ;  /* 0x0000001e000a7c82 */ /* 0x000fe20008000000 */
[C---:B------:R-:W-:Y:S01]  /*7380*/  ISETP.GT.AND P5, PT, R162.reuse, 0x8, P2 ;  /* 0x00000008a200780c */ /* 0x040fe200017a4270 */
[----:B------:R-:W-:Y:S01]  /*7390*/  IMAD.U32 R168, RZ, RZ, UR10 ;  /* 0x0000000affa87e24 */ /* 0x000fe2000f8e00ff */
[----:B------:R-:W-:Y:S02]  /*73a0*/  FMNMX.FTZ R120, R175, R120, !PT ;  /* 0x00000078af787209 */ /* 0x000fe40007810000 */
[----:B------:R-:W-:Y:S02]  /*73b0*/  ISETP.LT.OR P5, PT, R161, 0x9, P5 ;  /* 0x00000009a100780c */ /* 0x000fe40002fa1670 */
[----:B------:R-:W-:Y:S02]  /*73c0*/  FMNMX.FTZ R120, R167, R120, !PT ;  /* 0x00000078a7787209 */ /* 0x000fe40007810000 */
[----:B------:R-:W-:-:S02]  /*73d0*/  ISETP.GT.AND P4, PT, R162, 0x1, P2 ;  /* 0x00000001a200780c */ /* 0x000fc40001784270 */
[----:B------:R-:W-:Y:S02]  /*73e0*/  FMNMX.FTZ R120, R173, R120, !PT ;  /* 0x00000078ad787209 */ /* 0x000fe40007810000 */
[----:B------:R-:W-:Y:S02]  /*73f0*/  FSEL R9, R9, -INF , !P5 ;  /* 0xff80000009097808 */ /* 0x000fe40006800000 */
[----:B------:R-:W-:Y:S02]  /*7400*/  FMNMX.FTZ R120, R193, R120, !PT ;  /* 0x00000078c1787209 */ /* 0x000fe40007810000 */
[----:B------:R-:W-:Y:S02]  /*7410*/  ISETP.GT.AND P5, PT, R162, 0x11, P2 ;  /* 0x00000011a200780c */ /* 0x000fe400017a4270 */
[----:B------:R-:W-:Y:S02]  /*7420*/  FMNMX.FTZ R120, R169, R120, !PT ;  /* 0x00000078a9787209 */ /* 0x000fe40007810000 */
[----:B------:R-:W-:-:S02]  /*7430*/  ISETP.LT.OR P4, PT, R161, 0x2, P4 ;  /* 0x00000002a100780c */ /* 0x000fc40002781670 */
[----:B------:R-:W-:Y:S02]  /*7440*/  FMNMX.FTZ R120, R195, R120, !PT ;  /* 0x00000078c3787209 */ /* 0x000fe40007810000 */
[----:B------:R-:W-:Y:S02]  /*7450*/  ISETP.LT.OR P5, PT, R161, 0x12, P5 ;  /* 0x00000012a100780c */ /* 0x000fe40002fa1670 */
[----:B------:R-:W-:Y:S02]  /*7460*/  FMNMX.FTZ R13, R171, R120, !PT ;  /* 0x00000078ab0d7209 */ /* 0x000fe40007810000 */
[----:B------:R-:W-:Y:S02]  /*7470*/  ISETP.GT.AND P3, PT, R162, 0x9, P2 ;  /* 0x00000009a200780c */ /* 0x000fe40001764270 */
[----:B------:R-:W-:Y:S02]  /*7480*/  FMNMX.FTZ R120, R198, R13, !PT ;  /* 0x0000000dc6787209 */ /* 0x000fe40007810000 */
[----:B------:R-:W-:-:S02]  /*7490*/  ISETP.LT.OR P3, PT, R161, 0xa, P3 ;  /* 0x0000000aa100780c */ /* 0x000fc40001f61670 */
[----:B------:R-:W-:Y:S02]  /*74a0*/  FMNMX.FTZ R120, R197, R120, !PT ;  /* 0x00000078c5787209 */ /* 0x000fe40007810000 */
[----:B------:R-:W-:Y:S02]  /*74b0*/  FSEL R10, R10, -INF , !P3 ;  /* 0xff8000000a0a7808 */ /* 0x000fe40005800000 */
        /* <DEDUP_REMOVED lines=35> */
[----:B------:R-:W-:Y:S02]  /*76f0*/  ISETP.LT.OR P4, PT, R161, 0x1a, P4 ;  /* 0x0000001aa100780c */ /* 0x000fe40002781670 */
[----:B0-----:R-:W-:-:S04]  /*7700*/  FMNMX.FTZ R13, R121, R166, !PT ;  /* 0x000000a6790d7209 */ /* 0x001fc80007810000 */
[C---:B------:R-:W-:Y:S01]  /*7710*/  FSETP.NEU.FTZ.AND P6, PT, R13.reuse, -INF , PT ;  /* 0xff8000000d00780b */ /* 0x040fe20003fdd000 */
[----:B------:R-:W-:-:S01]  /*7720*/  FFMA.FTZ R166, R13, R168, -8 ;  /* 0xc10000000da67423 */ /* 0x000fc200000100a8 */
[----:B------:R-:W-:Y:S02]  /*7730*/  FSEL R168, R122, -INF , !P3 ;  /* 0xff8000007aa87808 */ /* 0x000fe40005800000 */
[----:B------:R-:W-:Y:S02]  /*7740*/  ISETP.GT.AND P3, PT, R162, 0x29, P2 ;  /* 0x00000029a200780c */ /* 0x000fe40001764270 */
[----:B------:R-:W-:Y:S02]  /*7750*/  FSEL R8, R166, RZ, P6 ;  /* 0x000000ffa6087208 */ /* 0x000fe40003000000 */
[----:B------:R-:W-:Y:S02]  /*7760*/  FSEL R166, R12, -INF , !P5 ;  /* 0xff8000000ca67808 */ /* 0x000fe40006800000 */
[----:B------:R-:W-:Y:S01]  /*7770*/  ISETP.GT.AND P5, PT, R162, 0x20, P2 ;  /* 0x00000020a200780c */ /* 0x000fe200017a4270 */
[----:B------:R-:W-:-:S01]  /*7780*/  FFMA.FTZ R170, R167, UR10, -R8 ;  /* 0x0000000aa7aa7c23 */ /* 0x000fc20008010808 */
[----:B------:R-:W-:Y:S01]  /*7790*/  FSEL R167, R15, -INF , !P4 ;  /* 0xff8000000fa77808 */ /* 0x000fe20006000000 */
[----:B------:R-:W-:-:S01]  /*77a0*/  FFMA.FTZ R172, R173, UR10, -R8 ;  /* 0x0000000aadac7c23 */ /* 0x000fc20008010808 */
[----:B------:R-:W-:Y:S01]  /*77b0*/  ISETP.LT.OR P5, PT, R161, 0x21, P5 ;  /* 0x00000021a100780c */ /* 0x000fe20002fa1670 */
[----:B------:R0:W-:Y:S01]  /*77c0*/  MUFU.EX2 R15, R170 ;  /* 0x000000aa000f7308 */ /* 0x0001e20000000800 */
[----:B------:R-:W-:-:S01]  /*77d0*/  FFMA.FTZ R175, R175, UR10, -R8 ;  /* 0x0000000aafaf7c23 */ /* 0x000fc20008010808 */
[----:B------:R-:W-:Y:S01]  /*77e0*/  ISETP.GT.AND P4, PT, R162, 0x28, P2 ;  /* 0x00000028a200780c */ /* 0x000fe20001784270 */
[----:B------:R-:W-:-:S01]  /*77f0*/  FFMA.FTZ R176, R171, UR10, -R8 ;  /* 0x0000000aabb07c23 */ /* 0x000fc20008010808 */
[----:B------:R-:W-:Y:S01]  /*7800*/  FSEL R21, R21, -INF , !P5 ;  /* 0xff80000015157808 */ /* 0x000fe20006800000 */
[----:B------:R-:W-:-:S01]  /*7810*/  FFMA.FTZ R121, R177, UR10, -R8 ;  /* 0x0000000ab1797c23 */ /* 0x000fc20008010808 */
[----:B------:R-:W-:Y:S01]  /*7820*/  ISETP.GT.AND P5, PT, R162, RZ, P2 ;  /* 0x000000ffa200720c */ /* 0x000fe200017a4270 */
[----:B------:R-:W-:-:S01]  /*7830*/  FFMA.FTZ R178, R153, UR10, -R8 ;  /* 0x0000000a99b27c23 */ /* 0x000fc20008010808 */
[----:B------:R1:W-:Y:S01]  /*7840*/  MUFU.EX2 R122, R172 ;  /* 0x000000ac007a7308 */ /* 0x0003e20000000800 */
[----:B------:R-:W-:Y:S01]  /*7850*/  ISETP.LT.OR P4, PT, R161, 0x29, P4 ;  /* 0x00000029a100780c */ /* 0x000fe20002781670 */
[--C-:B------:R-:W-:Y:S01]  /*7860*/  FFMA.FTZ R180, R151, UR10, -R8.reuse ;  /* 0x0000000a97b47c23 */ /* 0x100fe20008010808 */
[----:B------:R-:W-:Y:S01]  /*7870*/  ISETP.LT.OR P5, PT, R161, 0x1, P5 ;  /* 0x00000001a100780c */ /* 0x000fe20002fa1670 */
[--C-:B------:R-:W-:Y:S01]  /*7880*/  FFMA.FTZ R193, R193, UR10, -R8.reuse ;  /* 0x0000000ac1c17c23 */ /* 0x100fe20008010808 */
[----:B------:R-:W-:Y:S01]  /*7890*/  FSEL R124, R124, -INF , !P4 ;  /* 0xff8000007c7c7808 */ /* 0x000fe20006000000 */
[--C-:B------:R-:W-:Y:S01]  /*78a0*/  FFMA.FTZ R195, R195, UR10, -R8.reuse ;  /* 0x0000000ac3c37c23 */ /* 0x100fe20008010808 */
[----:B0-----:R-:W-:Y:S01]  /*78b0*/  FSEL R170, R7, -INF , !P5 ;  /* 0xff80000007aa7808 */ /* 0x001fe20006800000 */
[----:B------:R0:W-:Y:S01]  /*78c0*/  MUFU.EX2 R12, R175 ;  /* 0x000000af000c7308 */ /* 0x0001e20000000800 */
[----:B-1----:R-:W-:-:S01]  /*78d0*/  FFMA.FTZ R172, R169, UR10, -R8 ;  /* 0x0000000aa9ac7c23 */ /* 0x002fc20008010808 */
[----:B------:R-:W-:Y:S01]  /*78e0*/  ISETP.LT.OR P5, PT, R161, 0x2a, P3 ;  /* 0x0000002aa100780c */ /* 0x000fe20001fa1670 */
[----:B------:R-:W-:-:S01]  /*78f0*/  FFMA.FTZ R189, R189, UR10, -R8 ;  /* 0x0000000abdbd7c23 */ /* 0x000fc20008010808 */
[----:B------:R-:W-:Y:S01]  /*7900*/  FMNMX.FTZ R173, R170, R5, !PT ;  /* 0x00000005aaad7209 */ /* 0x000fe20007810000 */
[----:B------:R-:W-:-:S01]  /*7910*/  FFMA.FTZ R148, R148, UR10, -R8 ;  /* 0x0000000a94947c23 */ /* 0x000fc20008010808 */
[----:B------:R-:W-:Y:S01]  /*7920*/  FSEL R125, R125, -INF , !P5 ;  /* 0xff8000007d7d7808 */ /* 0x000fe20006800000 */
[----:B------:R-:W-:-:S01]  /*7930*/  FFMA.FTZ R20, R20, UR10, -R8 ;  /* 0x0000000a14147c23 */ /* 0x000fc20008010808 */
[----:B------:R-:W-:Y:S01]  /*7940*/  FMNMX.FTZ R174, R120, R173, !PT ;  /* 0x000000ad78ae7209 */ /* 0x000fe20007810000 */
[----:B------:R-:W-:-:S01]  /*7950*/  FFMA.FTZ R123, R123, UR10, -R8 ;  /* 0x0000000a7b7b7c23 */ /* 0x000fc20008010808 */
[----:B------:R-:W-:Y:S01]  /*7960*/  ISETP.GT.AND P5, PT, R162, 0x38, P2 ;  /* 0x00000038a200780c */ /* 0x000fe200017a4270 */
[----:B------:R-:W-:-:S01]  /*7970*/  FFMA.FTZ R155, R155, UR10, -R8 ;  /* 0x0000000a9b9b7c23 */ /* 0x000fc20008010808 */
[----:B------:R-:W-:Y:S01]  /*7980*/  FMNMX.FTZ R169, R9, R174, !PT ;  /* 0x000000ae09a97209 */ /* 0x000fe20007810000 */
[----:B------:R-:W-:-:S01]  /*7990*/  FFMA.FTZ R157, R157, UR10, -R8 ;  /* 0x0000000a9d9d7c23 */ /* 0x000fc20008010808 */
[----:B------:R-:W-:Y:S01]  /*79a0*/  ISETP.LT.OR P5, PT, R161, 0x39, P5 ;  /* 0x00000039a100780c */ /* 0x000fe20002fa1670 */
[----:B------:R-:W-:-:S01]  /*79b0*/  FFMA.FTZ R159, R159, UR10, -R8 ;  /* 0x0000000a9f9f7c23 */ /* 0x000fc20008010808 */
[----:B------:R-:W-:Y:S01]  /*79c0*/  FMNMX.FTZ R174, R10, R169, !PT ;  /* 0x000000a90aae7209 */ /* 0x000fe20007810000 */
[----:B------:R-:W-:Y:S01]  /*79d0*/  MUFU.EX2 R121, R121 ;  /* 0x0000007900797308 */ /* 0x000fe20000000800 */
[----:B------:R-:W-:-:S02]  /*79e0*/  ISETP.GT.AND P4, PT, R162, 0x30, P2 ;  /* 0x00000030a200780c */ /* 0x000fc40001784270 */
[----:B------:R-:W-:Y:S02]  /*79f0*/  FMNMX.FTZ R173, R11, R174, !PT ;  /* 0x000000ae0bad7209 */ /* 0x000fe40007810000 */
[----:B------:R-:W-:Y:S02]  /*7a00*/  FSEL R171, R128, -INF , !P5 ;  /* 0xff80000080ab7808 */ /* 0x000fe40006800000 */
[----:B------:R-:W-:Y:S01]  /*7a10*/  FMNMX.FTZ R173, R166, R173, !PT ;  /* 0x000000ada6ad7209 */ /* 0x000fe20007810000 */
[----:B------:R1:W-:Y:S01]  /*7a20*/  MUFU.EX2 R128, R176 ;  /* 0x000000b000807308 */ /* 0x0003e20000000800 */
[----:B------:R-:W-:Y:S02]  /*7a30*/  ISETP.GT.AND P3, PT, R162, 0x31, P2 ;  /* 0x00000031a200780c */ /* 0x000fe40001764270 */
[----:B------:R-:W-:Y:S01]  /*7a40*/  FMNMX.FTZ R174, R14, R173, !PT ;  /* 0x000000ad0eae7209 */ /* 0x000fe20007810000 */
[----:B------:R-:W-:-:S01]  /*7a50*/  FFMA.FTZ R173, R198, UR10, -R8 ;  /* 0x0000000ac6ad7c23 */ /* 0x000fc20008010808 */
[----:B------:R-:W-:-:S02]  /*7a60*/  ISETP.LT.OR P4, PT, R161, 0x31, P4 ;  /* 0x00000031a100780c */ /* 0x000fc40002781670 */
[----:B------:R-:W-:Y:S01]  /*7a70*/  FMNMX.FTZ R174, R167, R174, !PT ;  /* 0x000000aea7ae7209 */ /* 0x000fe20007810000 */
[----:B------:R-:W-:Y:S01]  /*7a80*/  MUFU.EX2 R7, R193 ;  /* 0x000000c100077308 */ /* 0x000fe20000000800 */
[----:B------:R-:W-:Y:S02]  /*7a90*/  ISETP.LT.OR P3, PT, R161, 0x32, P3 ;  /* 0x00000032a100780c */ /* 0x000fe40001f61670 */
[----:B0-----:R-:W-:Y:S01]  /*7aa0*/  FMNMX.FTZ R175, R21, R174, !PT ;  /* 0x000000ae15af7209 */ /* 0x001fe20007810000 */
[----:B------:R-:W-:-:S01]  /*7ab0*/  FFMA.FTZ R174, R197, UR10, -R8 ;  /* 0x0000000ac5ae7c23 */ /* 0x000fc20008010808 */
[----:B------:R-:W-:Y:S02]  /*7ac0*/  FSEL R126, R126, -INF , !P4 ;  /* 0xff8000007e7e7808 */ /* 0x000fe40006000000 */
[----:B------:R-:W-:Y:S01]  /*7ad0*/  FMNMX.FTZ R175, R168, R175, !PT ;  /* 0x000000afa8af7209 */ /* 0x000fe20007810000 */
[----:B------:R-:W-:Y:S01]  /*7ae0*/  MUFU.EX2 R172, R172 ;  /* 0x000000ac00ac7308 */ /* 0x000fe20000000800 */
[----:B------:R-:W-:-:S02]  /*7af0*/  ISETP.GT.AND P4, PT, R162, 0x39, P2 ;  /* 0x00000039a200780c */ /* 0x000fc40001784270 */
[----:B-1----:R-:W-:Y:S02]  /*7b00*/  FMNMX.FTZ R176, R124, R175, !PT ;  /* 0x000000af7cb07209 */ /* 0x002fe40007810000 */
[----:B------:R-:W-:Y:S02]  /*7b10*/  FSEL R169, R127, -INF , !P3 ;  /* 0xff8000007fa97808 */ /* 0x000fe40005800000 */
[----:B------:R-:W-:Y:S01]  /*7b20*/  FMNMX.FTZ R177, R125, R176, !PT ;  /* 0x000000b07db17209 */ /* 0x000fe20007810000 */
[----:B------:R-:W-:Y:S01]  /*7b30*/  MUFU.EX2 R127, R195 ;  /* 0x000000c3007f7308 */ /* 0x000fe20000000800 */
[----:B------:R-:W-:Y:S02]  /*7b40*/  ISETP.GT.AND P3, PT, R162, 0x40, P2 ;  /* 0x00000040a200780c */ /* 0x000fe40001764270 */
[----:B------:R-:W-:Y:S01]  /*7b50*/  FMNMX.FTZ R176, R126, R177, !PT ;  /* 0x000000b17eb07209 */ /* 0x000fe20007810000 */
[----:B------:R-:W-:-:S01]  /*7b60*/  FFMA.FTZ R177, R188, UR10, -R8 ;  /* 0x0000000abcb17c23 */ /* 0x000fc20008010808 */
[----:B------:R-:W-:-:S02]  /*7b70*/  ISETP.LT.OR P4, PT, R161, 0x3a, P4 ;  /* 0x0000003aa100780c */ /* 0x000fc40002781670 */
[----:B------:R-:W-:Y:S01]  /*7b80*/  FMNMX.FTZ R176, R169, R176, !PT ;  /* 0x000000b0a9b07209 */ /* 0x000fe20007810000 */
[----:B------:R-:W-:Y:S01]  /*7b90*/  MUFU.EX2 R173, R173 ;  /* 0x000000ad00ad7308 */ /* 0x000fe20000000800 */
[C---:B------:R-:W-:Y:S02]  /*7ba0*/  ISETP.GT.AND P5, PT, R162.reuse, 0x41, P2 ;  /* 0x00000041a200780c */ /* 0x040fe400017a4270 */
[----:B------:R-:W-:Y:S02]  /*7bb0*/  FSEL R129, R129, -INF , !P4 ;  /* 0xff80000081817808 */ /* 0x000fe40006000000 */
[----:B------:R-:W-:Y:S02]  /*7bc0*/  ISETP.LT.OR P3, PT, R161, 0x41, P3 ;  /* 0x00000041a100780c */ /* 0x000fe40001f61670 */
[----:B------:R-:W-:Y:S01]  /*7bd0*/  FMNMX.FTZ R176, R171, R176, !PT ;  /* 0x000000b0abb07209 */ /* 0x000fe20007810000 */
[----:B------:R-:W-:Y:S01]  /*7be0*/  MUFU.EX2 R174, R174 ;  /* 0x000000ae00ae7308 */ /* 0x000fe20000000800 */
[----:B------:R-:W-:-:S02]  /*7bf0*/  ISETP.GT.AND P4, PT, R162, 0x48, P2 ;  /* 0x00000048a200780c */ /* 0x000fc40001784270 */
[----:B------:R-:W-:Y:S02]  /*7c00*/  ISETP.LT.OR P5, PT, R161, 0x42, P5 ;  /* 0x00000042a100780c */ /* 0x000fe40002fa1670 */
[----:B------:R-:W-:Y:S02]  /*7c10*/  FSEL R130, R130, -INF , !P3 ;  /* 0xff80000082827808 */ /* 0x000fe40005800000 */
[----:B------:R-:W-:Y:S01]  /*7c20*/  FMNMX.FTZ R179, R129, R176, !PT ;  /* 0x000000b081b37209 */ /* 0x000fe20007810000 */
[----:B------:R-:W-:Y:S01]  /*7c30*/  MUFU.EX2 R177, R177 ;  /* 0x000000b100b17308 */ /* 0x000fe20000000800 */
[----:B------:R-:W-:Y:S02]  /*7c40*/  ISETP.GT.AND P3, PT, R162, 0x49, P2 ;  /* 0x00000049a200780c */ /* 0x000fe40001764270 */
[----:B------:R-:W-:Y:S02]  /*7c50*/  FSEL R131, R131, -INF , !P5 ;  /* 0xff80000083837808 */ /* 0x000fe40006800000 */
[----:B------:R-:W-:-:S02]  /*7c60*/  ISETP.LT.OR P4, PT, R161, 0x49, P4 ;  /* 0x00000049a100780c */ /* 0x000fc40002781670 */
[----:B------:R-:W-:Y:S01]  /*7c70*/  FMNMX.FTZ R176, R130, R179, !PT ;  /* 0x000000b382b07209 */ /* 0x000fe20007810000 */
[----:B------:R-:W-:Y:S01]  /*7c80*/  MUFU.EX2 R148, R148 ;  /* 0x0000009400947308 */ /* 0x000fe20000000800 */
[----:B------:R-:W-:Y:S02]  /*7c90*/  ISETP.GT.AND P5, PT, R162, 0x50, P2 ;  /* 0x00000050a200780c */ /* 0x000fe400017a4270 */
[----:B------:R-:W-:Y:S02]  /*7ca0*/  ISETP.LT.OR P3, PT, R161, 0x4a, P3 ;  /* 0x0000004aa100780c */ /* 0x000fe40001f61670 */
[----:B------:R-:W-:Y:S02]  /*7cb0*/  FSEL R175, R132, -INF , !P4 ;  /* 0xff80000084af7808 */ /* 0x000fe40006000000 */
[----:B------:R-:W-:Y:S01]  /*7cc0*/  FMNMX.FTZ R176, R131, R176, !PT ;  /* 0x000000b083b07209 */ /* 0x000fe20007810000 */
[----:B------:R-:W-:Y:S01]  /*7cd0*/  MUFU.EX2 R132, R189 ;  /* 0x000000bd00847308 */ /* 0x000fe20000000800 */
[----:B------:R-:W-:-:S02]  /*7ce0*/  ISETP.GT.AND P4, PT, R162, 0x51, P2 ;  /* 0x00000051a200780c */ /* 0x000fc40001784270 */
[----:B------:R-:W-:Y:S02]  /*7cf0*/  FSEL R133, R133, -INF , !P3 ;  /* 0xff80000085857808 */ /* 0x000fe40005800000 */
[----:B------:R-:W-:Y:S02]  /*7d00*/  ISETP.LT.OR P5, PT, R161, 0x51, P5 ;  /* 0x00000051a100780c */ /* 0x000fe40002fa1670 */
[----:B------:R-:W-:Y:S01]  /*7d10*/  FMNMX.FTZ R176, R175, R176, !PT ;  /* 0x000000b0afb07209 */ /* 0x000fe20007810000 */
[----:B------:R-:W-:Y:S01]  /*7d20*/  MUFU.EX2 R20, R20 ;  /* 0x0000001400147308 */ /* 0x000fe20000000800 */
[----:B------:R-:W-:Y:S02]  /*7d30*/  ISETP.GT.AND P3, PT, R162, 0x58, P2 ;  /* 0x00000058a200780c */ /* 0x000fe40001764270 */
[----:B------:R-:W-:Y:S02]  /*7d40*/  ISETP.LT.OR P4, PT, R161, 0x52, P4 ;  /* 0x00000052a100780c */ /* 0x000fe40002781670 */
[----:B------:R-:W-:-:S02]  /*7d50*/  FSEL R134, R134, -INF , !P5 ;  /* 0xff80000086867808 */ /* 0x000fc40006800000 */
[----:B------:R-:W-:Y:S01]  /*7d60*/  FMNMX.FTZ R179, R133, R176, !PT ;  /* 0x000000b085b37209 */ /* 0x000fe20007810000 */
[----:B------:R-:W-:Y:S01]  /*7d70*/  MUFU.EX2 R123, R123 ;  /* 0x0000007b007b7308 */ /* 0x000fe20000000800 */
[----:B------:R-:W-:Y:S02]  /*7d80*/  ISETP.GT.AND P5, PT, R162, 0x59, P2 ;  /* 0x00000059a200780c */ /* 0x000fe400017a4270 */
[----:B------:R-:W-:Y:S02]  /*7d90*/  FSEL R153, R135, -INF , !P4 ;  /* 0xff80000087997808 */ /* 0x000fe40006000000 */
[----:B------:R-:W-:Y:S02]  /*7da0*/  ISETP.LT.OR P3, PT, R161, 0x59, P3 ;  /* 0x00000059a100780c */ /* 0x000fe40001f61670 */
[----:B------:R-:W-:Y:S01]  /*7db0*/  FMNMX.FTZ R176, R134, R179, !PT ;  /* 0x000000b386b07209 */ /* 0x000fe20007810000 */
[----:B------:R0:W-:Y:S01]  /*7dc0*/  MUFU.EX2 R135, R178 ;  /* 0x000000b200877308 */ /* 0x0001e20000000800 */
[----:B------:R-:W-:-:S02]  /*7dd0*/  ISETP.GT.AND P4, PT, R162, 0x60, P2 ;  /* 0x00000060a200780c */ /* 0x000fc40001784270 */
[----:B------:R-:W-:Y:S02]  /*7de0*/  ISETP.LT.OR P5, PT, R161, 0x5a, P5 ;  /* 0x0000005aa100780c */ /* 0x000fe40002fa1670 */
[----:B------:R-:W-:Y:S02]  /*7df0*/  FSEL R151, R136, -INF , !P3 ;  /* 0xff80000088977808 */ /* 0x000fe40005800000 */
[----:B------:R-:W-:Y:S01]  /*7e00*/  FMNMX.FTZ R176, R153, R176, !PT ;  /* 0x000000b099b07209 */ /* 0x000fe20007810000 */
[----:B------:R-:W-:Y:S01]  /*7e10*/  MUFU.EX2 R136, R180 ;  /* 0x000000b400887308 */ /* 0x000fe20000000800 */
[----:B------:R-:W-:Y:S01]  /*7e20*/  ISETP.GT.AND P3, PT, R162, 0x61, P2 ;  /* 0x00000061a200780c */ /* 0x000fe20001764270 */
[----:B0-----:R-:W-:Y:S01]  /*7e30*/  FFMA.FTZ R178, R146, UR10, -R8 ;  /* 0x0000000a92b27c23 */ /* 0x001fe20008010808 */
        /* <DEDUP_REMOVED lines=11> */
[C---:B------:R-:W-:Y:S02]  /*7ef0*/  ISETP.LT.OR P5, PT, R161.reuse, 0x69, P5 ;  /* 0x00000069a100780c */ /* 0x040fe40002fa1670 */
[----:B------:R-:W-:Y:S01]  /*7f00*/  FMNMX.FTZ R179, R138, R179, !PT ;  /* 0x000000b38ab37209 */ /* 0x000fe20007810000 */
[----:B------:R0:W-:Y:S01]  /*7f10*/  MUFU.EX2 R139, R178 ;  /* 0x000000b2008b7308 */ /* 0x0001e20000000800 */
[----:B------:R-:W-:Y:S02]  /*7f20*/  ISETP.LT.OR P4, PT, R161, 0x6a, P4 ;  /* 0x0000006aa100780c */ /* 0x000fe40002781670 */
[----:B------:R-:W-:Y:S02]  /*7f30*/  ISETP.GT.AND P3, PT, R162, 0x70, P2 ;  /* 0x00000070a200780c */ /* 0x000fe40001764270 */
[----:B------:R-:W-:-:S02]  /*7f40*/  FSEL R140, R140, -INF , !P5 ;  /* 0xff8000008c8c7808 */ /* 0x000fc40006800000 */
[----:B------:R-:W-:Y:S01]  /*7f50*/  FMNMX.FTZ R179, R146, R179, !PT ;  /* 0x000000b392b37209 */ /* 0x000fe20007810000 */
[----:B------:R-:W-:Y:S01]  /*7f60*/  MUFU.EX2 R159, R159 ;  /* 0x0000009f009f7308 */ /* 0x000fe20000000800 */
[----:B------:R-:W-:Y:S01]  /*7f70*/  FSEL R141, R141, -INF , !P4 ;  /* 0xff8000008d8d7808 */ /* 0x000fe20006000000 */
[----:B0-----:R-:W-:Y:S01]  /*7f80*/  FFMA.FTZ R178, R147, UR10, -R8 ;  /* 0x0000000a93b27c23 */ /* 0x001fe20008010808 */
[C---:B------:R-:W-:Y:S02]  /*7f90*/  ISETP.GT.AND P5, PT, R162.reuse, 0x71, P2 ;  /* 0x00000071a200780c */ /* 0x040fe400017a4270 */
[C---:B------:R-:W-:Y:S02]  /*7fa0*/  ISETP.GT.AND P4, PT, R162.reuse, 0x78, P2 ;  /* 0x00000078a200780c */ /* 0x040fe40001784270 */
[----:B------:R-:W-:Y:S02]  /*7fb0*/  ISETP.GT.AND P2, PT, R162, 0x79, P2 ;  /* 0x00000079a200780c */ /* 0x000fe40001744270 */
[----:B------:R-:W-:-:S02]  /*7fc0*/  ISETP.LT.OR P3, PT, R161, 0x71, P3 ;  /* 0x00000071a100780c */ /* 0x000fc40001f61670 */
[----:B------:R-:W-:Y:S02]  /*7fd0*/  FMNMX.FTZ R162, R140, R179, !PT ;  /* 0x000000b38ca27209 */ /* 0x000fe40007810000 */
[----:B------:R-:W-:Y:S02]  /*7fe0*/  ISETP.LT.OR P5, PT, R161, 0x72, P5 ;  /* 0x00000072a100780c */ /* 0x000fe40002fa1670 */
[----:B------:R-:W-:Y:S02]  /*7ff0*/  FSEL R142, R142, -INF , !P3 ;  /* 0xff8000008e8e7808 */ /* 0x000fe40005800000 */
[----:B------:R-:W-:Y:S02]  /*8000*/  FMNMX.FTZ R179, R141, R162, !PT ;  /* 0x000000a28db37209 */ /* 0x000fe40007810000 */
[----:B------:R-:W-:Y:S02]  /*8010*/  ISETP.LT.OR P4, PT, R161, 0x79, P4 ;  /* 0x00000079a100780c */ /* 0x000fe40002781670 */
[----:B------:R-:W-:-:S02]  /*8020*/  FSEL R147, R143, -INF , !P5 ;  /* 0xff8000008f937808 */ /* 0x000fc40006800000 */
[----:B------:R-:W-:Y:S01]  /*8030*/  FMNMX.FTZ R162, R142, R179, !PT ;  /* 0x000000b38ea27209 */ /* 0x000fe20007810000 */
[--C-:B------:R-:W-:Y:S01]  /*8040*/  FFMA.FTZ R179, R149, UR10, -R8.reuse ;  /* 0x0000000a95b37c23 */ /* 0x100fe20008010808 */
[----:B------:R-:W-:Y:S01]  /*8050*/  ISETP.LT.OR P2, PT, R161, 0x7a, P2 ;  /* 0x0000007aa100780c */ /* 0x000fe20001741670 */
[----:B------:R0:W-:Y:S01]  /*8060*/  MUFU.EX2 R143, R178 ;  /* 0x000000b2008f7308 */ /* 0x0001e20000000800 */
[----:B------:R-:W-:Y:S02]  /*8070*/  FSEL R144, R144, -INF , !P4 ;  /* 0xff80000090907808 */ /* 0x000fe40006000000 */
[----:B------:R-:W-:Y:S02]  /*8080*/  FMNMX.FTZ R149, R147, R162, !PT ;  /* 0x000000a293957209 */ /* 0x000fe40007810000 */
[----:B------:R-:W-:Y:S02]  /*8090*/  FSEL R145, R145, -INF , !P2 ;  /* 0xff80000091917808 */ /* 0x000fe40005000000 */
[----:B------:R-:W-:Y:S01]  /*80a0*/  FMNMX.FTZ R176, R144, R149, !PT ;  /* 0x0000009590b07209 */ /* 0x000fe20007810000 */
[----:B------:R1:W-:Y:S01]  /*80b0*/  MUFU.EX2 R162, R179 ;  /* 0x000000b300a27308 */ /* 0x0003e20000000800 */
[----:B------:R-:W-:-:S01]  /*80c0*/  FFMA.FTZ R149, R150, UR10, -R8 ;  /* 0x0000000a96957c23 */ /* 0x000fc20008010808 */
[--C-:B------:R-:W-:Y:S01]  /*80d0*/  FFMA.FTZ R150, R152, UR10, -R8.reuse ;  /* 0x0000000a98967c23 */ /* 0x100fe20008010808 */
[----:B------:R-:W-:Y:S01]  /*80e0*/  FMNMX.FTZ R176, R145, R176, !PT ;  /* 0x000000b091b07209 */ /* 0x000fe20007810000 */
[--C-:B------:R-:W-:Y:S01]  /*80f0*/  FFMA.FTZ R152, R154, UR10, -R8.reuse ;  /* 0x0000000a9a987c23 */ /* 0x100fe20008010808 */
[----:B------:R-:W-:-:S01]  /*8100*/  FFMA.FTZ R154, R156, UR10, -R8 ;  /* 0x0000000a9c9a7c23 */ /* 0x000fc20008010808 */
[--C-:B------:R-:W-:Y:S01]  /*8110*/  FFMA.FTZ R156, R158, UR10, -R8.reuse ;  /* 0x0000000a9e9c7c23 */ /* 0x100fe20008010808 */
[----:B------:R-:W-:-:S01]  /*8120*/  FFMA.FTZ R158, R160, UR10, -R8 ;  /* 0x0000000aa09e7c23 */ /* 0x000fc20008010808 */
[----:B------:R-:W0:Y:S01]  /*8130*/  SHFL.BFLY PT, R161, R176, 0x2, 0x1f ;  /* 0x0c401f00b0a17f89 */ /* 0x000e2200000e0000 */
[----:B------:R-:W-:-:S01]  /*8140*/  FFMA.FTZ R160, R164, UR10, -R8 ;  /* 0x0000000aa4a07c23 */ /* 0x000fc20008010808 */
[----:B------:R-:W-:Y:S08]  /*8150*/  MUFU.EX2 R149, R149 ;  /* 0x0000009500957308 */ /* 0x000ff00000000800 */
[----:B------:R-:W-:Y:S08]  /*8160*/  MUFU.EX2 R150, R150 ;  /* 0x0000009600967308 */ /* 0x000ff00000000800 */
[----:B------:R-:W-:Y:S01]  /*8170*/  MUFU.EX2 R152, R152 ;  /* 0x0000009800987308 */ /* 0x000fe20000000800 */
[----:B0-----:R-:W-:Y:S01]  /*8180*/  FMNMX.FTZ R178, R176, R161, !PT ;  /* 0x000000a1b0b27209 */ /* 0x001fe20007810000 */
[--C-:B------:R-:W-:Y:S01]  /*8190*/  FFMA.FTZ R161, R163, UR10, -R8.reuse ;  /* 0x0000000aa3a17c23 */ /* 0x100fe20008010808 */
[----:B------:R-:W-:-:S01]  /*81a0*/  FFMA.FTZ R176, R165, UR10, -R8 ;  /* 0x0000000aa5b07c23 */ /* 0x000fc20008010808 */
[----:B------:R-:W-:Y:S01]  /*81b0*/  FSEL R163, R13, RZ, P6 ;  /* 0x000000ff0da37208 */ /* 0x000fe20003000000 */
[----:B------:R-:W-:Y:S01]  /*81c0*/  IMAD.U32 R165, RZ, RZ, UR10 ;  /* 0x0000000affa57e24 */ /* 0x000fe2000f8e00ff */
[----:B-1----:R-:W0:Y:S02]  /*81d0*/  SHFL.BFLY PT, R179, R178, 0x1, 0x1f ;  /* 0x0c201f00b2b37f89 */ /* 0x002e2400000e0000 */
[----:B------:R-:W-:Y:S01]  /*81e0*/  MUFU.EX2 R154, R154 ;  /* 0x0000009a009a7308 */ /* 0x000fe20000000800 */
[----:B------:R-:W-:-:S04]  /*81f0*/  FADD.FTZ R6, -R163, R6 ;  /* 0x00000006a3067221 */ /* 0x000fc80000010100 */
[----:B------:R-:W-:-:S03]  /*8200*/  FMUL.FTZ R164, R6, UR10 ;  /* 0x0000000a06a47c20 */ /* 0x000fc60008410000 */
[----:B------:R1:W-:Y:S08]  /*8210*/  MUFU.EX2 R163, R176 ;  /* 0x000000b000a37308 */ /* 0x0003f00000000800 */
[----:B------:R-:W2:Y:S01]  /*8220*/  MUFU.EX2 R164, R164 ;  /* 0x000000a400a47308 */ /* 0x000ea20000000800 */
[----:B0-----:R-:W-:-:S07]  /*8230*/  FMNMX.FTZ R8, R178, R179, !PT ;  /* 0x000000b3b2087209 */ /* 0x001fce0007810000 */
[----:B------:R-:W-:Y:S01]  /*8240*/  MUFU.EX2 R156, R156 ;  /* 0x0000009c009c7308 */ /* 0x000fe20000000800 */
[C---:B------:R-:W-:Y:S01]  /*8250*/  FSETP.NEU.FTZ.AND P2, PT, R8.reuse, -INF , PT ;  /* 0xff8000000800780b */ /* 0x040fe20003f5d000 */
[----:B------:R-:W-:-:S06]  /*8260*/  FFMA.FTZ R165, R8, R165, -8 ;  /* 0xc100000008a57423 */ /* 0x000fcc00000100a5 */
[----:B------:R-:W-:Y:S01]  /*8270*/  MUFU.EX2 R158, R158 ;  /* 0x0000009e009e7308 */ /* 0x000fe20000000800 */
[----:B------:R-:W-:-:S05]  /*8280*/  FSEL R6, R165, RZ, P2 ;  /* 0x000000ffa5067208 */ /* 0x000fca0001000000 */
[--C-:B------:R-:W-:Y:S01]  /*8290*/  FFMA.FTZ R165, R120, UR10, -R6.reuse ;  /* 0x0000000a78a57c23 */ /* 0x100fe20008010806 */
[----:B------:R-:W-:-:S01]  /*82a0*/  FFMA.FTZ R120, R166, UR10, -R6 ;  /* 0x0000000aa6787c23 */ /* 0x000fc20008010806 */
[--C-:B------:R-:W-:Y:S01]  /*82b0*/  FFMA.FTZ R166, R168, UR10, -R6.reuse ;  /* 0x0000000aa8a67c23 */ /* 0x100fe20008010806 */
[----:B------:R-:W-:Y:S01]  /*82c0*/  FSEL R168, R8, RZ, P2 ;  /* 0x000000ff08a87208 */ /* 0x000fe20001000000 */
[--C-:B-1----:R-:W-:Y:S01]  /*82d0*/  FFMA.FTZ R176, R171, UR10, -R6.reuse ;  /* 0x0000000aabb07c23 */ /* 0x102fe20008010806 */
[----:B------:R-:W-:-:S01]  /*82e0*/  FFMA.FTZ R170, R170, UR10, -R6 ;  /* 0x0000000aaaaa7c23 */ /* 0x000fc20008010806 */
[----:B------:R-:W-:Y:S01]  /*82f0*/  FFMA.FTZ R9, R9, UR10, -R6 ;  /* 0x0000000a09097c23 */ /* 0x000fe20008010806 */
[----:B------:R-:W-:Y:S01]  /*8300*/  MUFU.EX2 R165, R165 ;  /* 0x000000a500a57308 */ /* 0x000fe20000000800 */
[----:B------:R-:W-:-:S01]  /*8310*/  FADD.FTZ R168, -R168, R5 ;  /* 0x00000005a8a87221 */ /* 0x000fc20000010100 */
[--C-:B------:R-:W-:Y:S01]  /*8320*/  FFMA.FTZ R10, R10, UR10, -R6.reuse ;  /* 0x0000000a0a0a7c23 */ /* 0x100fe20008010806 */
[----:B------:R-:W-:-:S01]  /*8330*/  FFMA.FTZ R11, R11, UR10, -R6 ;  /* 0x0000000a0b0b7c23 */ /* 0x000fc20008010806 */
[--C-:B------:R-:W-:Y:S01]  /*8340*/  FFMA.FTZ R14, R14, UR10, -R6.reuse ;  /* 0x0000000a0e0e7c23 */ /* 0x100fe20008010806 */
[----:B------:R-:W-:Y:S01]  /*8350*/  FMUL.FTZ R171, R168, UR10 ;  /* 0x0000000aa8ab7c20 */ /* 0x000fe20008410000 */
[--C-:B------:R-:W-:Y:S01]  /*8360*/  FFMA.FTZ R168, R129, UR10, -R6.reuse ;  /* 0x0000000a81a87c23 */ /* 0x100fe20008010806 */
[----:B------:R-:W-:-:S01]  /*8370*/  FFMA.FTZ R129, R130, UR10, -R6 ;  /* 0x0000000a82817c23 */ /* 0x000fc20008010806 */
[----:B------:R-:W-:Y:S01]  /*8380*/  MUFU.EX2 R170, R170 ;  /* 0x000000aa00aa7308 */ /* 0x000fe20000000800 */
[----:B------:R-:W-:-:S01]  /*8390*/  FFMA.FTZ R130, R131, UR10, -R6 ;  /* 0x0000000a83827c23 */ /* 0x000fc20008010806 */
[----:B------:R-:W-:Y:S01]  /*83a0*/  FFMA.FTZ R131, R175, UR10, -R6 ;  /* 0x0000000aaf837c23 */ /* 0x000fe20008010806 */
[----:B--2---:R-:W-:-:S01]  /*83b0*/  FFMA.FTZ R175, R164, R4, R121 ;  /* 0x00000004a4af7223 */ /* 0x004fc20000010079 */
        /* <DEDUP_REMOVED lines=12> */
[----:B------:R-:W1:Y:S08]  /*8480*/  MUFU.EX2 R9, R9 ;  /* 0x0000000900097308 */ /* 0x000e700000000800 */
[----:B------:R-:W2:Y:S01]  /*8490*/  MUFU.EX2 R10, R10 ;  /* 0x0000000a000a7308 */ /* 0x000ea20000000800 */
[----:B0-----:R-:W-:-:S01]  /*84a0*/  FFMA.FTZ R4, R171, R3, R170 ;  /* 0x00000003ab047223 */ /* 0x001fc200000100aa */
[----:B------:R-:W-:-:S03]  /*84b0*/  FADD.FTZ R3, R15, R178 ;  /* 0x000000b20f037221 */ /* 0x000fc60000010000 */
[----:B------:R-:W-:-:S03]  /*84c0*/  FADD.FTZ R4, R165, R4 ;  /* 0x00000004a5047221 */ /* 0x000fc60000010000 */
[----:B------:R-:W0:Y:S08]  /*84d0*/  MUFU.EX2 R11, R11 ;  /* 0x0000000b000b7308 */ /* 0x000e300000000800 */
[----:B------:R-:W3:Y:S08]  /*84e0*/  MUFU.EX2 R120, R120 ;  /* 0x0000007800787308 */ /* 0x000ef00000000800 */
[----:B------:R4:W-:Y:S08]  /*84f0*/  MUFU.EX2 R5, R176 ;  /* 0x000000b000057308 */ /* 0x0009f00000000800 */
[----:B------:R-:W5:Y:S01]  /*8500*/  MUFU.EX2 R14, R14 ;  /* 0x0000000e000e7308 */ /* 0x000f620000000800 */
[----:B----4-:R-:W-:-:S01]  /*8510*/  FFMA.FTZ R176, R133, UR10, -R6 ;  /* 0x0000000a85b07c23 */ /* 0x010fc20008010806 */
[----:B-1----:R-:W-:Y:S01]  /*8520*/  FADD.FTZ R133, R9, R4 ;  /* 0x0000000409857221 */ /* 0x002fe20000010000 */
[----:B------:R-:W-:-:S03]  /*8530*/  FADD.FTZ R4, R122, R3 ;  /* 0x000000037a047221 */ /* 0x000fc60000010000 */
[----:B--2---:R-:W-:Y:S01]  /*8540*/  FADD.FTZ R178, R10, R133 ;  /* 0x000000850ab27221 */ /* 0x004fe20000010000 */
[----:B------:R-:W-:-:S01]  /*8550*/  FADD.FTZ R3, R7, R4 ;  /* 0x0000000407037221 */ /* 0x000fc20000010000 */
[----:B------:R-:W1:Y:S01]  /*8560*/  MUFU.EX2 R167, R167 ;  /* 0x000000a700a77308 */ /* 0x000e620000000800 */
[----:B------:R-:W-:-:S01]  /*8570*/  FFMA.FTZ R133, R134, UR10, -R6 ;  /* 0x0000000a86857c23 */ /* 0x000fc20008010806 */
[----:B0-----:R-:W-:Y:S01]  /*8580*/  FADD.FTZ R175, R11, R178 ;  /* 0x000000b20baf7221 */ /* 0x001fe20000010000 */
[----:B------:R-:W-:-:S01]  /*8590*/  FADD.FTZ R4, R172, R3 ;  /* 0x00000003ac047221 */ /* 0x000fc20000010000 */
[----:B------:R-:W-:Y:S02]  /*85a0*/  FFMA.FTZ R134, R153, UR10, -R6 ;  /* 0x0000000a99867c23 */ /* 0x000fe40008010806 */
[----:B---3--:R-:W-:-:S01]  /*85b0*/  FADD.FTZ R175, R120, R175 ;  /* 0x000000af78af7221 */ /* 0x008fc20000010000 */
[----:B------:R-:W-:Y:S01]  /*85c0*/  FADD.FTZ R3, R127, R4 ;  /* 0x000000047f037221 */ /* 0x000fe20000010000 */
[----:B------:R-:W0:Y:S02]  /*85d0*/  MUFU.EX2 R21, R21 ;  /* 0x0000001500157308 */ /* 0x000e240000000800 */
[----:B-----5:R-:W-:-:S01]  /*85e0*/  FADD.FTZ R4, R14, R175 ;  /* 0x000000af0e047221 */ /* 0x020fc20000010000 */
[----:B------:R-:W-:-:S04]  /*85f0*/  FADD.FTZ R178, R128, R3 ;  /* 0x0000000380b27221 */ /* 0x000fc80000010000 */
[----:B------:R-:W-:Y:S01]  /*8600*/  FADD.FTZ R3, R173, R178 ;  /* 0x000000b2ad037221 */ /* 0x000fe20000010000 */
[----:B------:R-:W2:Y:S01]  /*8610*/  MUFU.EX2 R166, R166 ;  /* 0x000000a600a67308 */ /* 0x000ea20000000800 */
[----:B-1----:R-:W-:-:S01]  /*8620*/  FADD.FTZ R4, R167, R4 ;  /* 0x00000004a7047221 */ /* 0x002fc20000010000 */
[----:B------:R-:W-:Y:S01]  /*8630*/  FFMA.FTZ R178, R137, UR10, -R6 ;  /* 0x0000000a89b27c23 */ /* 0x000fe20008010806 */
[----:B------:R-:W-:-:S01]  /*8640*/  FADD.FTZ R3, R174, R3 ;  /* 0x00000003ae037221 */ /* 0x000fc20000010000 */
[--C-:B------:R-:W-:Y:S01]  /*8650*/  FFMA.FTZ R137, R138, UR10, -R6.reuse ;  /* 0x0000000a8a897c23 */ /* 0x100fe20008010806 */
[----:B------:R-:W-:-:S03]  /*8660*/  FFMA.FTZ R138, R146, UR10, -R6 ;  /* 0x0000000a928a7c23 */ /* 0x000fc60008010806 */
[----:B------:R-:W1:Y:S01]  /*8670*/  MUFU.EX2 R124, R124 ;  /* 0x0000007c007c7308 */ /* 0x000e620000000800 */
[----:B0-----:R-:W-:-:S01]  /*8680*/  FADD.FTZ R153, R21, R4 ;  /* 0x0000000415997221 */ /* 0x001fc20000010000 */
[----:B------:R-:W-:-:S04]  /*8690*/  FADD.FTZ R4, R132, R3 ;  /* 0x0000000384047221 */ /* 0x000fc80000010000 */
[----:B------:R-:W-:Y:S02]  /*86a0*/  FADD.FTZ R4, R177, R4 ;  /* 0x00000004b1047221 */ /* 0x000fe40000010000 */
[----:B------:R-:W0:Y:S01]  /*86b0*/  MUFU.EX2 R125, R125 ;  /* 0x0000007d007d7308 */ /* 0x000e220000000800 */
[----:B--2---:R-:W-:-:S07]  /*86c0*/  FADD.FTZ R153, R166, R153 ;  /* 0x00000099a6997221 */ /* 0x004fce0000010000 */
[----:B------:R-:W2:Y:S01]  /*86d0*/  MUFU.EX2 R126, R126 ;  /* 0x0000007e007e7308 */ /* 0x000ea20000000800 */
[----:B-1----:R-:W-:-:S01]  /*86e0*/  FADD.FTZ R180, R124, R153 ;  /* 0x000000997cb47221 */ /* 0x002fc20000010000 */
[----:B------:R-:W-:-:S04]  /*86f0*/  FADD.FTZ R153, R135, R4 ;  /* 0x0000000487997221 */ /* 0x000fc80000010000 */
[----:B------:R-:W-:Y:S02]  /*8700*/  FADD.FTZ R153, R136, R153 ;  /* 0x0000009988997221 */ /* 0x000fe40000010000 */
[----:B------:R-:W1:Y:S01]  /*8710*/  MUFU.EX2 R169, R169 ;  /* 0x000000a900a97308 */ /* 0x000e620000000800 */
[----:B0-----:R-:W-:-:S01]  /*8720*/  FADD.FTZ R3, R125, R180 ;  /* 0x000000b47d037221 */ /* 0x001fc20000010000 */
[----:B------:R-:W-:-:S04]  /*8730*/  FADD.FTZ R146, R148, R153 ;  /* 0x0000009994927221 */ /* 0x000fc80000010000 */
[----:B------:R-:W-:Y:S01]  /*8740*/  FADD.FTZ R153, R139, R146 ;  /* 0x000000928b997221 */ /* 0x000fe20000010000 */
[----:B------:R-:W-:-:S01]  /*8750*/  FFMA.FTZ R146, R140, UR10, -R6 ;  /* 0x0000000a8c927c23 */ /* 0x000fc20008010806 */
[----:B------:R-:W0:Y:S01]  /*8760*/  MUFU.EX2 R168, R168 ;  /* 0x000000a800a87308 */ /* 0x000e220000000800 */
[----:B--2---:R-:W-:-:S01]  /*8770*/  FADD.FTZ R4, R126, R3 ;  /* 0x000000037e047221 */ /* 0x004fc20000010000 */
[----:B------:R-:W-:-:S04]  /*8780*/  FADD.FTZ R140, R20, R153 ;  /* 0x00000099148c7221 */ /* 0x000fc80000010000 */
[----:B------:R-:W-:Y:S02]  /*8790*/  FADD.FTZ R140, R123, R140 ;  /* 0x0000008c7b8c7221 */ /* 0x000fe40000010000 */
[----:B------:R-:W2:Y:S01]  /*87a0*/  MUFU.EX2 R129, R129 ;  /* 0x0000008100817308 */ /* 0x000ea20000000800 */
[----:B-1----:R-:W-:-:S04]  /*87b0*/  FADD.FTZ R4, R169, R4 ;  /* 0x00000004a9047221 */ /* 0x002fc80000010000 */
[----:B------:R-:W-:-:S03]  /*87c0*/  FADD.FTZ R3, R5, R4 ;  /* 0x0000000405037221 */ /* 0x000fc60000010000 */
[----:B------:R-:W1:Y:S01]  /*87d0*/  MUFU.EX2 R130, R130 ;  /* 0x0000008200827308 */ /* 0x000e620000000800 */
[----:B0-----:R-:W-:-:S07]  /*87e0*/  FADD.FTZ R4, R168, R3 ;  /* 0x00000003a8047221 */ /* 0x001fce0000010000 */
[----:B------:R-:W0:Y:S01]  /*87f0*/  MUFU.EX2 R131, R131 ;  /* 0x0000008300837308 */ /* 0x000e220000000800 */
[----:B--2---:R-:W-:-:S07]  /*8800*/  FADD.FTZ R3, R129, R4 ;  /* 0x0000000481037221 */ /* 0x004fce0000010000 */
[----:B------:R-:W2:Y:S01]  /*8810*/  MUFU.EX2 R176, R176 ;  /* 0x000000b000b07308 */ /* 0x000ea20000000800 */
[----:B-1----:R-:W-:-:S01]  /*8820*/  FADD.FTZ R4, R130, R3 ;  /* 0x0000000382047221 */ /* 0x002fc20000010000 */
[----:B------:R-:W-:Y:S01]  /*8830*/  FADD.FTZ R3, R143, R140 ;  /* 0x0000008c8f037221 */ /* 0x000fe20000010000 */
[----:B------:R-:W-:-:S01]  /*8840*/  FFMA.FTZ R140, R142, UR10, -R6 ;  /* 0x0000000a8e8c7c23 */ /* 0x000fc20008010806 */
[----:B------:R-:W-:-:S04]  /*8850*/  FFMA.FTZ R6, R145, UR10, -R6 ;  /* 0x0000000a91067c23 */ /* 0x000fc80008010806 */
[----:B------:R-:W1:Y:S01]  /*8860*/  MUFU.EX2 R133, R133 ;  /* 0x0000008500857308 */ /* 0x000e620000000800 */
[----:B0-----:R-:W-:-:S01]  /*8870*/  FADD.FTZ R153, R131, R4 ;  /* 0x0000000483997221 */ /* 0x001fc20000010000 */
[----:B------:R-:W-:-:S04]  /*8880*/  FADD.FTZ R4, R162, R3 ;  /* 0x00000003a2047221 */ /* 0x000fc80000010000 */
[----:B------:R-:W-:Y:S02]  /*8890*/  FADD.FTZ R3, R149, R4 ;  /* 0x0000000495037221 */ /* 0x000fe40000010000 */
[----:B------:R-:W0:Y:S01]  /*88a0*/  MUFU.EX2 R134, R134 ;  /* 0x0000008600867308 */ /* 0x000e220000000800 */
[----:B--2---:R-:W-:-:S01]  /*88b0*/  FADD.FTZ R180, R176, R153 ;  /* 0x00000099b0b47221 */ /* 0x004fc20000010000 */
[----:B------:R-:W-:-:S04]  /*88c0*/  FADD.FTZ R3, R150, R3 ;  /* 0x0000000396037221 */ /* 0x000fc80000010000 */
[----:B------:R-:W-:Y:S02]  /*88d0*/  FADD.FTZ R142, R152, R3 ;  /* 0x00000003988e7221 */ /* 0x000fe40000010000 */
[----:B------:R-:W2:Y:S01]  /*88e0*/  MUFU.EX2 R151, R151 ;  /* 0x0000009700977308 */ /* 0x000ea20000000800 */
[----:B-1----:R-:W-:-:S07]  /*88f0*/  FADD.FTZ R153, R133, R180 ;  /* 0x000000b485997221 */ /* 0x002fce0000010000 */
[----:B------:R-:W1:Y:S01]  /*8900*/  MUFU.EX2 R178, R178 ;  /* 0x000000b200b27308 */ /* 0x000e620000000800 */
[----:B0-----:R-:W-:-:S01]  /*8910*/  FADD.FTZ R4, R134, R153 ;  /* 0x0000009986047221 */ /* 0x001fc20000010000 */
[----:B------:R-:W-:-:S04]  /*8920*/  FADD.FTZ R153, R155, R142 ;  /* 0x0000008e9b997221 */ /* 0x000fc80000010000 */
[----:B------:R-:W-:Y:S02]  /*8930*/  FADD.FTZ R142, R154, R153 ;  /* 0x000000999a8e7221 */ /* 0x000fe40000010000 */
[----:B------:R-:W0:Y:S01]  /*8940*/  MUFU.EX2 R137, R137 ;  /* 0x0000008900897308 */ /* 0x000e220000000800 */
[----:B--2---:R-:W-:-:S01]  /*8950*/  FADD.FTZ R3, R151, R4 ;  /* 0x0000000497037221 */ /* 0x004fc20000010000 */
[----:B------:R-:W-:-:S06]  /*8960*/  FADD.FTZ R153, R157, R142 ;  /* 0x0000008e9d997221 */ /* 0x000fcc0000010000 */
        /* <DEDUP_REMOVED lines=20> */
[----:B--2---:R-:W-:-:S04]  /*8ab0*/  FADD.FTZ R4, R160, R3 ;  /* 0x00000003a0047221 */ /* 0x004fc80000010000 */
[----:B------:R-:W-:Y:S01]  /*8ac0*/  FADD.FTZ R4, R163, R4 ;  /* 0x00000004a3047221 */ /* 0x000fe20000010000 */
[----:B-1----:R-:W-:-:S04]  /*8ad0*/  FADD.FTZ R142, R179, R142 ;  /* 0x0000008eb38e7221 */ /* 0x002fc80000010000 */
[----:B0-----:R-:W-:Y:S01]  /*8ae0*/  FADD.FTZ R3, R6, R142 ;  /* 0x0000008e06037221 */ /* 0x001fe20000010000 */
[----:B------:R-:W-:Y:S06]  /*8af0*/  @!P0 BRA `(.L_x_1250) ;  /* 0x0000000000048947 */ /* 0x000fec0003800000 */
[----:B------:R-:W-:Y:S01]  /*8b00*/  BPT.TRAP 0x1 ;  /* 0x000000040000795c */ /* 0x000fe20000300000 */
.L_x_1250:
        /* <DEDUP_REMOVED lines=143> */
.L_x_1233:
[----:B------:R-:W-:Y:S01]  /*9400*/  ULDC UR6, c[0x0][0x448] ;  /* 0x0001120000067ab9 */ /* 0x000fe20000000800 */
[----:B------:R-:W-:Y:S01]  /*9410*/  ULDC UR19, c[0x0][0x9e4] ;  /* 0x0002790000137ab9 */ /* 0x000fe20000000800 */
[----:B------:R-:W-:Y:S02]  /*9420*/  UISETP.NE.AND UP0, UPT, UR6, 0x1, UPT ;  /* 0x000000010600788c */ /* 0x000fe4000bf05270 */
[----:B------:R-:W-:Y:S02]  /*9430*/  UISETP.GE.AND UP1, UPT, UR19, 0x1, UPT ;  /* 0x000000011300788c */ /* 0x000fe4000bf26270 */
[----:B------:R-:W-:Y:S02]  /*9440*/  UIADD3 UR11, UR41, 0x7f, URZ ;  /* 0x0000007f290b7890 */ /* 0x000fe4000fffe03f */
[----:B------:R-:W-:Y:S02]  /*9450*/  UIADD3 UR14, UR40, 0x1, -UR45 ;  /* 0x00000001280e7890 */ /* 0x000fe4000fffe82d */
[----:B------:R-:W-:Y:S01]  /*9460*/  PLOP3.LUT P5, PT, PT, PT, UP1, 0x80, 0x0 ;  /* 0x000000000000781c */ /* 0x000fe20003faf018 */
[----:B------:R-:W-:-:S02]  /*9470*/  ULDC UR18, c[0x0][0x9dc] ;  /* 0x0002770000127ab9 */ /* 0x000fc40000000800 */
[----:B------:R-:W-:Y:S01]  /*9480*/  @UP0 ULDC UR6, c[0x0][0x44c] ;  /* 0x0001130000060ab9 */ /* 0x000fe20000000800 */
[----:B------:R-:W-:Y:S01]  /*9490*/  @UP0 ULDC UR15, c[0x0][0x450] ;  /* 0x00011400000f0ab9 */ /* 0x000fe20000000800 */
[----:B------:R-:W-:-:S04]  /*94a0*/  UIMAD.WIDE.U32 UR6, UR11, UR6, URZ ;  /* 0x000000060b0672a5 */ /* 0x000fc8000f8e003f */
[----:B------:R-:W-:-:S04]  /*94b0*/  @UP0 USHF.R.U32.HI UR11, URZ, UR15, UR7 ;  /* 0x0000000f3f0b0299 */ /* 0x000fc80008011607 */
[----:B------:R-:W-:-:S04]  /*94c0*/  UIADD3 UR11, UR14, UR11, URZ ;  /* 0x0000000b0e0b7290 */ /* 0x000fc8000fffe03f */
        /* <DEDUP_REMOVED lines=12> */
.L_x_1253:
[----:B------:R-:W-:-:S11]  /*9590*/  UISETP.NE.AND UP1, UPT, UR19, 0x1, UPT ;  /* 0x000000011300788c */ /* 0x000fd6000bf25270 */
[----:B------:R-:W-:Y:S02]  /*95a0*/  @UP1 ULDC.64 UR6, c[0x0][0x9e8] ;  /* 0x00027a0000061ab9 */ /* 0x000fe40000000a00 */
[----:B------:R-:W-:-:S04]  /*95b0*/  UIMAD.WIDE.U32 UR14, UR11, UR6, URZ ;  /* 0x000000060b0e72a5 */ /* 0x000fc8000f8e003f */
[----:B------:R-:W-:-:S12]  /*95c0*/  @UP1 USHF.R.U32.HI UR11, URZ, UR7, UR15 ;  /* 0x000000073f0b1299 */ /* 0x000fd8000801160f */
.L_x_1254:
[----:B------:R-:W-:-:S04]  /*95d0*/  UIMAD UR11, UR11, UR19, URZ ;  /* 0x000000130b0b72a4 */ /* 0x000fc8000f8e023f */
[----:B------:R-:W-:-:S04]  /*95e0*/  UISETP.LT.AND UP1, UPT, UR18, UR11, UPT ;  /* 0x0000000b1200728c */ /* 0x000fc8000bf21270 */
[----:B------:R-:W-:-:S12]  /*95f0*/  USEL UR18, UR18, UR11, !UP1 ;  /* 0x0000000b12127287 */ /* 0x000fd8000c800000 */
.L_x_1252:
[----:B------:R-:W-:-:S04]  /*9600*/  UIADD3 UR18, UR18, 0x7f, URZ ;  /* 0x0000007f12127890 */ /* 0x000fc8000fffe03f */
[----:B------:R-:W-:-:S04]  /*9610*/  USHF.R.S32.HI UR6, URZ, 0x1f, UR18 ;  /* 0x0000001f3f067899 */ /* 0x000fc80008011412 */
[----:B------:R-:W-:-:S04]  /*9620*/  ULEA.HI UR6, UR6, UR18, URZ, 0x7 ;  /* 0x0000001206067291 */ /* 0x000fc8000f8f383f */
[----:B------:R-:W-:-:S04]  /*9630*/  USHF.R.S32.HI UR6, URZ, 0x7, UR6 ;  /* 0x000000073f067899 */ /* 0x000fc80008011406 */
[----:B------:R-:W-:-:S04]  /*9640*/  UISETP.LT.AND UP1, UPT, UR39, UR6, UPT ;  /* 0x000000062700728c */ /* 0x000fc8000bf21270 */
[----:B------:R-:W-:-:S06]  /*9650*/  USEL UR30, UR39, UR6, !UP1 ;  /* 0x00000006271e7287 */ /* 0x000fcc000c800000 */
[----:B------:R-:W-:-:S13]  /*9660*/  ISETP.GE.AND P2, PT, R2, UR30, PT ;  /* 0x0000001e02007c0c */ /* 0x000fda000bf46270 */
[----:B------:R-:W-:Y:S05]  /*9670*/  @!P2 BRA `(.L_x_1255) ;  /* 0x00000028002ca947 */ /* 0x000fea0003800000 */
[----:B------:R-:W-:Y:S01]  /*9680*/  IMAD.MOV.U32 R8, RZ, RZ, R5 ;  /* 0x000000ffff087224 */ /* 0x000fe200078e0005 */
[----:B------:R-:W-:Y:S01]  /*9690*/  UMOV UR33, UR50 ;  /* 0x0000003200217c82 */ /* 0x000fe20008000000 */
[----:B------:R-:W-:Y:S01]  /*96a0*/  IMAD.MOV.U32 R7, RZ, RZ, R6 ;  /* 0x000000ffff077224 */ /* 0x000fe200078e0006 */
[----:B------:R-:W-:Y:S01]  /*96b0*/  UMOV UR32, UR51 ;  /* 0x0000003300207c82 */ /* 0x000fe20008000000 */
[----:B------:R-:W-:-:S05]  /*96c0*/  ULDC UR31, c[0x0][0x988] ;  /* 0x00026200001f7ab9 */ /* 0x000fca0000000800 */
.L_x_1265:
[----:B------:R-:W-:Y:S01]  /*96d0*/  ISETP.NE.AND P3, PT, RZ, UR44, PT ;  /* 0x0000002cff007c0c */ /* 0x000fe2000bf65270 */
[----:B------:R-:W-:-:S04]  /*96e0*/  UISETP.NE.AND UP1, UPT, UR32, 0x1, UPT ;  /* 0x000000012000788c */ /* 0x000fc8000bf25270 */
[----:B------:R-:W-:-:S04]  /*96f0*/  USEL UR50, URZ, 0x1, UP1 ;  /* 0x000000013f327887 */ /* 0x000fc80008800000 */
[----:B------:R-:W-:-:S04]  /*9700*/  ULOP3.LUT UR50, UR33, UR50, URZ, 0x3c, !UPT ;  /* 0x0000003221327292 */ /* 0x000fc8000f8e3c3f */
[----:B------:R-:W-:Y:S08]  /*9710*/  @P3 BRA `(.L_x_1256) ;  /* 0x0000000000383947 */ /* 0x000ff00003800000 */
[----:B------:R-:W-:Y:S05]  /*9720*/  @!P0 BRA `(.L_x_1257) ;  /* 0x0000000000048947 */ /* 0x000fea0003800000 */
[----:B------:R-:W-:Y:S01]  /*9730*/  BPT.TRAP 0x1 ;  /* 0x000000040000795c */ /* 0x000fe20000300000 */
.L_x_1257:
        /* <DEDUP_REMOVED lines=9> */
.L_x_1258:
[----:B-1----:R-:W-:Y:S05]  /*97d0*/  @P2 BRA `(.L_x_1256) ;  /* 0x0000000000082947 */ /* 0x002fea0003800000 */
[----:B------:R-:W1:Y:S02]  /*97e0*/  SYNCS.PHASECHK.TRANS64.TRYWAIT P2, [UR6+0x2a830], R5 ;  /* 0x02a83005ff0075a7 */ /* 0x000e640008040146 */
[----:B-1----:R-:W-:Y:S05]  /*97f0*/  @!P2 BRA `(.L_x_1259) ;  /* 0x000001000030a947 */ /* 0x002fea0003800000 */
.L_x_1256:
        /* <DEDUP_REMOVED lines=40> */
.L_x_1261:
[----:B------:R-:W-:Y:S01]  /*9a80*/  ULEA UR6, UR32, UR36, 0x3 ;  /* 0x0000002420067291 */ /* 0x000fe2000f8e183f */
[----:B------:R-:W-:-:S05]  /*9a90*/  IMAD.U32 R5, RZ, RZ, UR33 ;  /* 0x00000021ff057e24 */ /* 0x000fca000f8e00ff */
[----:B------:R-:W-:-:S04]  /*9aa0*/  SHF.L.U32 R5, R5, 0x1f, RZ ;  /* 0x0000001f05057819 */ /* 0x000fc800000006ff */
[----:B------:R0:W1:Y:S01]  /*9ab0*/  SYNCS.PHASECHK.TRANS64.TRYWAIT P2, [UR6+0x2a850], R5 ;  /* 0x02a85005ff0075a7 */ /* 0x0000620008040146 */
[----:B------:R-:W-:Y:S05]  /*9ac0*/  @!P0 BRA `(.L_x_1262) ;  /* 0x0000000000048947 */ /* 0x000fea0003800000 */
[----:B------:R-:W-:Y:S01]  /*9ad0*/  BPT.TRAP 0x1 ;  /* 0x000000040000795c */ /* 0x000fe20000300000 */
.L_x_1262:
[----:B-1----:R-:W-:Y:S05]  /*9ae0*/  @P2 BRA `(.L_x_1260) ;  /* 0x0000000000082947 */ /* 0x002fea0003800000 */
[----:B------:R-:W1:Y:S02]  /*9af0*/  SYNCS.PHASECHK.TRANS64.TRYWAIT P2, [UR6+0x2a850], R5 ;  /* 0x02a85005ff0075a7 */ /* 0x000e640008040146 */
[----:B-1----:R-:W-:Y:S05]  /*9b00*/  @!P2 BRA `(.L_x_1263) ;  /* 0x000000fc0084a947 */ /* 0x002fea0003800000 */
.L_x_1260:
        /* <DEDUP_REMOVED lines=9> */
[----:B------:R-:W1:Y:S01]  /*9ba0*/  MUFU.TANH R10, R10 ;  /* 0x0000000a000a7308 */ /* 0x000e620000002400 */
        /* <DEDUP_REMOVED lines=17> */
[----:B------:R-:W0:Y:S01]  /*9cc0*/  MUFU.TANH R11, R11 ;  /* 0x0000000b000b7308 */ /* 0x000e220000002400 */
[----:B------:R-:W-:Y:S01]  /*9cd0*/  UMOV UR7, 0x40000040 ;  /* 0x4000004000077882 */ /* 0x000fe20000000000 */
[----:B-1----:R-:W-:Y:S01]  /*9ce0*/  FMNMX.FTZ R6, R10, R7, !PT ;  /* 0x000000070a067209 */ /* 0x002fe20007810000 */
[C---:B------:R-:W-:Y:S01]  /*9cf0*/  FMUL.FTZ R136, R0.reuse, R145 ;  /* 0x0000009100887220 */ /* 0x040fe20000410000 */
[C---:B------:R-:W-:Y:S01]  /*9d00*/  FMUL.FTZ R125, R0.reuse, R134 ;  /* 0x00000086007d7220 */ /* 0x040fe20000410000 */
[C---:B------:R-:W-:Y:S01]  /*9d10*/  FMUL.FTZ R145, R0.reuse, R154 ;  /* 0x0000009a00917220 */ /* 0x040fe20000410000 */
[C---:B------:R-:W-:Y:S01]  /*9d20*/  FMUL.FTZ R154, R0.reuse, R163 ;  /* 0x000000a3009a7220 */ /* 0x040fe20000410000 */
[----:B--2---:R-:W-:Y:S01]  /*9d30*/  FMNMX.FTZ R6, R9, R6, !PT ;  /* 0x0000000609067209 */ /* 0x004fe20007810000 */
        /* <DEDUP_REMOVED lines=43> */
[----:B------:R-:W-:Y:S01]  /*9ff0*/  FMUL.FTZ R162, R0, R171 ;  /* 0x000000ab00a27220 */ /* 0x000fe20000410000 */
[----:B------:R-:W-:Y:S01]  /*a000*/  UMOV UR10, UR31 ;  /* 0x0000001f000a7c82 */ /* 0x000fe20008000000 */
[----:B------:R-:W1:Y:S03]  /*a010*/  S2R R209, SR_TID.X ;  /* 0x0000000000d17919 */ /* 0x000e660000002100 */
[----:B------:R-:W3:Y:S01]  /*a020*/  MUFU.TANH R120, R120 ;  /* 0x0000007800787308 */ /* 0x000ee20000002400 */
[----:B--2---:R-:W-:-:S07]  /*a030*/  FMNMX.FTZ R163, R21, R164, !PT ;  /* 0x000000a415a37209 */ /* 0x004fce0007810000 */
[----:B------:R-:W2:Y:S01]  /*a040*/  MUFU.TANH R121, R121 ;  /* 0x0000007900797308 */ /* 0x000ea20000002400 */
[----:B0-----:R-:W-:-:S07]  /*a050*/  FMNMX.FTZ R6, R20, R5, !PT ;  /* 0x0000000514067209 */ /* 0x001fce0007810000 */
[----:B------:R-:W0:Y:S01]  /*a060*/  MUFU.TANH R123, R123 ;  /* 0x0000007b007b7308 */ /* 0x000e220000002400 */
[----:B---3--:R-:W-:Y:S01]  /*a070*/  FMNMX.FTZ R164, R120, R163, !PT ;  /* 0x000000a378a47209 */ /* 0x008fe20007810000 */
[----:B------:R-:W-:-:S06]  /*a080*/  FMUL.FTZ R163, R0, R172 ;  /* 0x000000ac00a37220 */ /* 0x000fcc0000410000 */
[----:B------:R-:W3:Y:S01]  /*a090*/  MUFU.TANH R122, R122 ;  /* 0x0000007a007a7308 */ /* 0x000ee20000002400 */
[----:B--2---:R-:W-:Y:S02]  /*a0a0*/  FMNMX.FTZ R5, R121, R6, !PT ;  /* 0x0000000679057209 */ /* 0x004fe40007810000 */
[----:B-1----:R-:W-:-:S05]  /*a0b0*/  SHF.R.U32.HI R209, RZ, 0x7, R209 ;  /* 0x00000007ffd17819 */ /* 0x002fca00000116d1 */
[----:B------:R-:W1:Y:S01]  /*a0c0*/  MUFU.TANH R124, R124 ;  /* 0x0000007c007c7308 */ /* 0x000e620000002400 */
[----:B0-----:R-:W-:Y:S01]  /*a0d0*/  FMNMX.FTZ R165, R123, R164, !PT ;  /* 0x000000a47ba57209 */ /* 0x001fe20007810000 */
[C---:B------:R-:W-:Y:S01]  /*a0e0*/  FMUL.FTZ R164, R0.reuse, R173 ;  /* 0x000000ad00a47220 */ /* 0x040fe20000410000 */
[----:B------:R-:W-:-:S05]  /*a0f0*/  FMUL.FTZ R173, R0, R180 ;  /* 0x000000b400ad7220 */ /* 0x000fca0000410000 */
        /* <DEDUP_REMOVED lines=11> */
[----:B0-----:R-:W-:Y:S01]  /*a1b0*/  FMNMX.FTZ R166, R128, R165, !PT ;  /* 0x000000a580a67209 */ /* 0x001fe20007810000 */
[C---:B------:R-:W-:Y:S01]  /*a1c0*/  FMUL.FTZ R165, R0.reuse, R174 ;  /* 0x000000ae00a57220 */ /* 0x040fe20000410000 */
[----:B------:R-:W-:-:S05]  /*a1d0*/  FMUL.FTZ R174, R0, R181 ;  /* 0x000000b500ae7220 */ /* 0x000fca0000410000 */
        /* <DEDUP_REMOVED lines=17> */
[----:B------:R-:W-:Y:S01]  /*a2f0*/  FMUL.FTZ R167, R0, R176 ;  /* 0x000000b000a77220 */ /* 0x000fe20000410000 */
[----:B------:R-:W-:Y:S02]  /*a300*/  WARPGROUP.DEPBAR.LE gsb0, 0x0 ;  /* 0x00008000000079c5 */ /* 0x000fe40000010000 */
[----:B------:R-:W-:-:S03]  /*a310*/  WARPGROUP.ARRIVE ;  /* 0x00000000000079c5 */ /* 0x000fc60000000000 */
[----:B------:R-:W1:Y:S01]  /*a320*/  MUFU.TANH R138, R138 ;  /* 0x0000008a008a7308 */ /* 0x000e620000002400 */
[----:B0-----:R-:W-:Y:S02]  /*a330*/  FMNMX.FTZ R5, R137, R6, !PT ;  /* 0x0000000689057209 */ /* 0x001fe40007810000 */
[----:B------:R-:W-:Y:S01]  /*a340*/  QGMMA.64x192x32.F32.E4M3.E4M3 R24, R192, gdesc[UR4], R24, gsb0 ;  /* 0x02e00004c0187df3 */ /* 0x000fe20008000818 */
[----:B------:R-:W-:Y:S01]  /*a350*/  UIADD3 UR6, UR11, 0x4, URZ ;  /* 0x000000040b067890 */ /* 0x000fe2000fffe03f */
[----:B------:R-:W-:-:S03]  /*a360*/  UMOV UR7, 0x40000040 ;  /* 0x4000004000077882 */ /* 0x000fc60000000000 */
[----:B------:R-:W0:Y:S01]  /*a370*/  MUFU.TANH R140, R140 ;  /* 0x0000008c008c7308 */ /* 0x000e220000002400 */
[----:B--2---:R-:W-:Y:S01]  /*a380*/  FMNMX.FTZ R169, R139, R168, !PT ;  /* 0x000000a88ba97209 */ /* 0x004fe20007810000 */
[----:B------:R-:W-:-:S06]  /*a390*/  FMUL.FTZ R168, R0, R177 ;  /* 0x000000b100a87220 */ /* 0x000fcc0000410000 */
        /* <DEDUP_REMOVED lines=12> */
[----:B------:R-:W-:-:S06]  /*a460*/  FMUL.FTZ R169, R0, R178 ;  /* 0x000000b200a97220 */ /* 0x000fcc0000410000 */
[----:B------:R-:W2:Y:S01]  /*a470*/  MUFU.TANH R146, R146 ;  /* 0x0000009200927308 */ /* 0x000ea20000002400 */
[----:B-1----:R-:W-:-:S07]  /*a480*/  FMNMX.FTZ R5, R145, R6, !PT ;  /* 0x0000000691057209 */ /* 0x002fce0007810000 */
[----:B------:R-:W1:Y:S01]  /*a490*/  MUFU.TANH R148, R148 ;  /* 0x0000009400947308 */ /* 0x000e620000002400 */
[----:B0-----:R-:W-:Y:S01]  /*a4a0*/  FMNMX.FTZ R171, R147, R170, !PT ;  /* 0x000000aa93ab7209 */ /* 0x001fe20007810000 */
[----:B------:R-:W-:Y:S01]  /*a4b0*/  FMUL.FTZ R170, R0, R179 ;  /* 0x000000b300aa7220 */ /* 0x000fe20000410000 */
[----:B------:R-:W-:-:S05]  /*a4c0*/  IMAD.U32 R179, RZ, RZ, UR51 ;  /* 0x00000033ffb37e24 */ /* 0x000fca000f8e00ff */
        /* <DEDUP_REMOVED lines=32> */
[----:B--2---:R-:W-:Y:S01]  /*a6d0*/  FMNMX.FTZ R175, R163, R172, !PT ;  /* 0x000000aca3af7209 */ /* 0x004fe20007810000 */
[----:B------:R-:W-:-:S06]  /*a6e0*/  FMUL.FTZ R172, R0, R183 ;  /* 0x000000b700ac7220 */ /* 0x000fcc0000410000 */
[----:B------:R-:W2:Y:S01]  /*a6f0*/  MUFU.TANH R165, R165 ;  /* 0x000000a500a57308 */ /* 0x000ea20000002400 */
[----:B-1----:R-:W-:Y:S01]  /*a700*/  FMNMX.FTZ R6, R162, R5, !PT ;  /* 0x00000005a2067209 */ /* 0x002fe20007810000 */
[----:B------:R-:W-:Y:S02]  /*a710*/  WARPGROUP.DEPBAR.LE gsb0, 0x0 ;  /* 0x00008000000079c5 */ /* 0x000fe40000010000 */
[----:B------:R-:W-:-:S04]  /*a720*/  WARPGROUP.ARRIVE ;  /* 0x00000000000079c5 */ /* 0x000fc80000000000 */
[----:B------:R-:W1:Y:S01]  /*a730*/  MUFU.TANH R167, R167 ;  /* 0x000000a700a77308 */ /* 0x000e620000002400 */
[----:B0-----:R-:W-:Y:S01]  /*a740*/  FMNMX.FTZ R176, R164, R175, !PT ;  /* 0x000000afa4b07209 */ /* 0x001fe20007810000 */
[----:B------:R-:W-:Y:S01]  /*a750*/  QGMMA.64x192x32.F32.E4M3.E4M3 R24, R188, gdesc[UR4], R24, gsb0 ;  /* 0x02e00004bc187df3 */ /* 0x000fe20008000818 */
[----:B------:R-:W-:Y:S01]  /*a760*/  UIADD3 UR6, UR11, 0x6, URZ ;  /* 0x000000060b067890 */ /* 0x000fe2000fffe03f */
[----:B------:R-:W-:-:S04]  /*a770*/  UMOV UR7, 0x40000040 ;  /* 0x4000004000077882 */ /* 0x000fc80000000000 */
        /* <DEDUP_REMOVED lines=15> */
[----:B-1----:R-:W-:Y:S02]  /*a870*/  FMNMX.FTZ R175, R174, R175, !PT ;  /* 0x000000afaeaf7209 */ /* 0x002fe40007810000 */
[----:B0-----:R-:W-:-:S03]  /*a880*/  FMNMX.FTZ R5, R171, R6, !PT ;  /* 0x00000006ab057209 */ /* 0x001fc60007810000 */
[----:B------:R-:W0:Y:S01]  /*a890*/  SHFL.BFLY PT, R6, R175, 0x2, 0x1f ;  /* 0x0c401f00af067f89 */ /* 0x000e2200000e0000 */
[----:B--2---:R-:W-:-:S05]  /*a8a0*/  FMNMX.FTZ R176, R172, R5, !PT ;  /* 0x00000005acb07209 */ /* 0x004fca0007810000 */
[----:B------:R-:W1:Y:S01]  /*a8b0*/  SHFL.BFLY PT, R5, R176, 0x2, 0x1f ;  /* 0x0c401f00b0057f89 */ /* 0x000e6200000e0000 */
[----:B0-----:R-:W-:Y:S01]  /*a8c0*/  FMNMX.FTZ R177, R175, R6, !PT ;  /* 0x00000006afb17209 */ /* 0x001fe20007810000 */
[----:B------:R-:W-:-:S04]  /*a8d0*/  IMAD.U32 R175, RZ, RZ, UR10 ;  /* 0x0000000affaf7e24 */ /* 0x000fc8000f8e00ff */
[----:B------:R-:W0:Y:S01]  /*a8e0*/  SHFL.BFLY PT, R6, R177, 0x1, 0x1f ;  /* 0x0c201f00b1067f89 */ /* 0x000e2200000e0000 */
[----:B-1----:R-:W-:-:S05]  /*a8f0*/  FMNMX.FTZ R178, R176, R5, !PT ;  /* 0x00000005b0b27209 */ /* 0x002fca0007810000 */
[----:B------:R-:W1:Y:S01]  /*a900*/  SHFL.BFLY PT, R5, R178, 0x1, 0x1f ;  /* 0x0c201f00b2057f89 */ /* 0x000e6200000e0000 */
[----:B0-----:R-:W-:Y:S02]  /*a910*/  FMNMX.FTZ R6, R177, R6, !PT ;  /* 0x00000006b1067209 */ /* 0x001fe40007810000 */
[----:B------:R-:W-:-:S03]  /*a920*/  IADD3 R177, -R209, 0xb, RZ ;  /* 0x0000000bd1b17810 */ /* 0x000fc60007ffe1ff */
[C---:B------:R-:W-:Y:S01]  /*a930*/  FFMA.FTZ R175, R6.reuse, R175, -8 ;  /* 0xc100000006af7423 */ /* 0x040fe200000100af */
[----:B------:R-:W-:-:S03]  /*a940*/  FADD.FTZ R7, -R6, R7 ;  /* 0x0000000706077221 */ /* 0x000fc60000010100 */
[--C-:B------:R-:W-:Y:S01]  /*a950*/  FFMA.FTZ R176, R174, UR10, -R175.reuse ;  /* 0x0000000aaeb07c23 */ /* 0x100fe200080108af */
[----:B------:R-:W-:Y:S01]  /*a960*/  FMUL.FTZ R7, R7, UR10 ;  /* 0x0000000a07077c20 */ /* 0x000fe20008410000 */
[----:B-1----:R-:W-:Y:S01]  /*a970*/  FMNMX.FTZ R5, R178, R5, !PT ;  /* 0x00000005b2057209 */ /* 0x002fe20007810000 */
[----:B------:R-:W-:Y:S02]  /*a980*/  IMAD.U32 R178, RZ, RZ, UR10 ;  /* 0x0000000affb27e24 */ /* 0x000fe4000f8e00ff */
[--C-:B------:R-:W-:Y:S01]  /*a990*/  FFMA.FTZ R10, R10, UR10, -R175.reuse ;  /* 0x0000000a0a0a7c23 */ /* 0x100fe200080108af */
[----:B------:R-:W-:-:S01]  /*a9a0*/  FFMA.FTZ R9, R9, UR10, -R175 ;  /* 0x0000000a09097c23 */ /* 0x000fc200080108af */
[----:B------:R-:W-:Y:S01]  /*a9b0*/  FFMA.FTZ R13, R13, UR10, -R175 ;  /* 0x0000000a0d0d7c23 */ /* 0x000fe200080108af */
[----:B------:R-:W-:-:S01]  /*a9c0*/  FADD.FTZ R8, -R5, R8 ;  /* 0x0000000805087221 */ /* 0x000fc20000010100 */
[----:B------:R-:W-:Y:S01]  /*a9d0*/  FFMA.FTZ R174, R5, R178, -8 ;  /* 0xc100000005ae7423 */ /* 0x000fe200000100b2 */
[----:B------:R-:W-:Y:S01]  /*a9e0*/  MUFU.EX2 R7, R7 ;  /* 0x0000000700077308 */ /* 0x000fe20000000800 */
[----:B------:R-:W-:-:S01]  /*a9f0*/  FFMA.FTZ R14, R14, UR10, -R175 ;  /* 0x0000000a0e0e7c23 */ /* 0x000fc200080108af */
[----:B------:R-:W-:Y:S01]  /*aa00*/  FMUL.FTZ R8, R8, UR10 ;  /* 0x0000000a08087c20 */ /* 0x000fe20008410000 */
[----:B------:R-:W-:-:S01]  /*aa10*/  FFMA.FTZ R11, R11, UR10, -R174 ;  /* 0x0000000a0b0b7c23 */ /* 0x000fc200080108ae */
[--C-:B------:R-:W-:Y:S01]  /*aa20*/  FFMA.FTZ R12, R12, UR10, -R174.reuse ;  /* 0x0000000a0c0c7c23 */ /* 0x100fe200080108ae */
[----:B------:R-:W-:-:S01]  /*aa30*/  FFMA.FTZ R15, R15, UR10, -R174 ;  /* 0x0000000a0f0f7c23 */ /* 0x000fc200080108ae */
[----:B------:R-:W-:Y:S01]  /*aa40*/  FFMA.FTZ R20, R20, UR10, -R174 ;  /* 0x0000000a14147c23 */ /* 0x000fe200080108ae */
[----:B------:R-:W-:-:S01]  /*aa50*/  FFMA.FTZ R21, R21, UR10, -R175 ;  /* 0x0000000a15157c23 */ /* 0x000fc200080108af */
[----:B------:R-:W0:Y:S01]  /*aa60*/  MUFU.EX2 R10, R10 ;  /* 0x0000000a000a7308 */ /* 0x000e220000000800 */
[----:B------:R-:W-:-:S01]  /*aa70*/  FFMA.FTZ R121, R121, UR10, -R174 ;  /* 0x0000000a79797c23 */ /* 0x000fc200080108ae */
[----:B------:R-:W-:Y:S01]  /*aa80*/  FFMA.FTZ R120, R120, UR10, -R175 ;  /* 0x0000000a78787c23 */ /* 0x000fe200080108af */
[----:B------:R-:W-:-:S01]  /*aa90*/  FFMA.FTZ R122, R122, UR10, -R174 ;  /* 0x0000000a7a7a7c23 */ /* 0x000fc200080108ae */
[----:B------:R-:W-:Y:S01]  /*aaa0*/  FFMA.FTZ R123, R123, UR10, -R175 ;  /* 0x0000000a7b7b7c23 */ /* 0x000fe200080108af */
[----:B------:R-:W-:-:S01]  /*aab0*/  FFMA.FTZ R125, R125, UR10, -R174 ;  /* 0x0000000a7d7d7c23 */ /* 0x000fc200080108ae */
[----:B------:R-:W-:Y:S01]  /*aac0*/  FFMA.FTZ R124, R124, UR10, -R175 ;  /* 0x0000000a7c7c7c23 */ /* 0x000fe200080108af */
        /* <DEDUP_REMOVED lines=26> */
[----:B-1----:R-:W-:-:S01]  /*ac70*/  FFMA.FTZ R3, R8, R3, R11 ;  /* 0x0000000308037223 */ /* 0x002fc2000001000b */
[--C-:B------:R-:W-:Y:S01]  /*ac80*/  FFMA.FTZ R167, R167, UR10, -R175.reuse ;  /* 0x0000000aa7a77c23 */ /* 0x100fe200080108af */
[----:B------:R-:W-:-:S01]  /*ac90*/  FFMA.FTZ R168, R168, UR10, -R175 ;  /* 0x0000000aa8a87c23 */ /* 0x000fc200080108af */
[----:B------:R-:W-:Y:S01]  /*aca0*/  FFMA.FTZ R173, R173, UR10, -R175 ;  /* 0x0000000aadad7c23 */ /* 0x000fe200080108af */
[----:B------:R-:W-:-:S01]  /*acb0*/  FFMA.FTZ R129, R129, UR10, -R174 ;  /* 0x0000000a81817c23 */ /* 0x000fc200080108ae */
[--C-:B------:R-:W-:Y:S01]  /*acc0*/  FFMA.FTZ R130, R130, UR10, -R174.reuse ;  /* 0x0000000a82827c23 */ /* 0x100fe200080108ae */
[----:B------:R-:W-:-:S01]  /*acd0*/  FFMA.FTZ R133, R133, UR10, -R174 ;  /* 0x0000000a85857c23 */ /* 0x000fc200080108ae */
[----:B------:R-:W1:Y:S01]  /*ace0*/  MUFU.EX2 R13, R13 ;  /* 0x0000000d000d7308 */ /* 0x000e620000000800 */
        /* <DEDUP_REMOVED lines=8> */
[----:B--2---:R-:W-:-:S01]  /*ad70*/  FADD.FTZ R178, R12, R3 ;  /* 0x000000030cb27221 */ /* 0x004fc20000010000 */
[--C-:B------:R-:W-:Y:S01]  /*ad80*/  FFMA.FTZ R146, R146, UR10, -R174.reuse ;  /* 0x0000000a92927c23 */ /* 0x100fe200080108ae */
[----:B------:R-:W-:-:S01]  /*ad90*/  FFMA.FTZ R149, R149, UR10, -R174 ;  /* 0x0000000a95957c23 */ /* 0x000fc200080108ae */
[--C-:B------:R-:W-:Y:S01]  /*ada0*/  FFMA.FTZ R150, R150, UR10, -R174.reuse ;  /* 0x0000000a96967c23 */ /* 0x100fe200080108ae */
[----:B------:R-:W-:-:S01]  /*adb0*/  FFMA.FTZ R153, R153, UR10, -R174 ;  /* 0x0000000a99997c23 */ /* 0x000fc200080108ae */
[----:B------:R-:W-:-:S02]  /*adc0*/  WARPGROUP.DEPBAR.LE gsb0, 0x0 ;  /* 0x00008000000079c5 */ /* 0x000fc40000010000 */
[----:B------:R-:W-:Y:S01]  /*add0*/  WARPGROUP.ARRIVE ;  /* 0x00000000000079c5 */ /* 0x000fe20000000000 */
[----:B------:R-:W2:Y:S01]  /*ade0*/  MUFU.EX2 R14, R14 ;  /* 0x0000000e000e7308 */ /* 0x000ea20000000800 */
[----:B-1----:R-:W-:-:S01]  /*adf0*/  FADD.FTZ R3, R13, R4 ;  /* 0x000000040d037221 */ /* 0x002fc20000010000 */
[--C-:B------:R-:W-:Y:S01]  /*ae00*/  FFMA.FTZ R154, R154, UR10, -R174.reuse ;  /* 0x0000000a9a9a7c23 */ /* 0x100fe200080108ae */
[----:B------:R-:W-:-:S01]  /*ae10*/  FFMA.FTZ R157, R157, UR10, -R174 ;  /* 0x0000000a9d9d7c23 */ /* 0x000fc200080108ae */
[--C-:B------:R-:W-:Y:S01]  /*ae20*/  FFMA.FTZ R158, R158, UR10, -R174.reuse ;  /* 0x0000000a9e9e7c23 */ /* 0x100fe200080108ae */
[----:B------:R-:W-:Y:S01]  /*ae30*/  QGMMA.64x192x32.F32.E4M3.E4M3 R24, R184, gdesc[UR4], R24, gsb0 ;  /* 0x02e00004b8187df3 */ /* 0x000fe20008000818 */
[----:B------:R-:W-:-:S01]  /*ae40*/  FFMA.FTZ R161, R161, UR10, -R174 ;  /* 0x0000000aa1a17c23 */ /* 0x000fc200080108ae */
[----:B------:R-:W-:Y:S01]  /*ae50*/  FFMA.FTZ R162, R162, UR10, -R174 ;  /* 0x0000000aa2a27c23 */ /* 0x000fe200080108ae */
[----:B------:R-:W1:Y:S01]  /*ae60*/  MUFU.EX2 R20, R20 ;  /* 0x0000001400147308 */ /* 0x000e620000000800 */
[----:B0-----:R-:W-:-:S01]  /*ae70*/  FADD.FTZ R175, R15, R178 ;  /* 0x000000b20faf7221 */ /* 0x001fc20000010000 */
[--C-:B------:R-:W-:Y:S01]  /*ae80*/  FFMA.FTZ R165, R165, UR10, -R174.reuse ;  /* 0x0000000aa5a57c23 */ /* 0x100fe200080108ae */
[----:B------:R-:W-:-:S01]  /*ae90*/  FFMA.FTZ R171, R171, UR10, -R174 ;  /* 0x0000000aabab7c23 */ /* 0x000fc200080108ae */
[----:B------:R-:W-:-:S04]  /*aea0*/  FFMA.FTZ R172, R172, UR10, -R174 ;  /* 0x0000000aacac7c23 */ /* 0x000fc800080108ae */
        /* <DEDUP_REMOVED lines=50> */
[----:B------:R-:W-:-:S06]  /*b1d0*/  WARPGROUP.DEPBAR.LE gsb0, 0x0 ;  /* 0x00008000000079c5 */ /* 0x000fcc0000010000 */
        /* <DEDUP_REMOVED lines=34> */
[----:B-1----:R-:W-:-:S01]  /*b400*/  FADD.FTZ R4, R156, R3 ;  /* 0x000000039c047221 */ /* 0x002fc20000010000 */
[----:B------:R-:W-:-:S05]  /*b410*/  @!P1 LEA R3, R179, UR36, 0x3 ;  /* 0x00000024b3039c11 */ /* 0x000fca000f8e18ff */
[----:B------:R-:W-:Y:S01]  /*b420*/  @!P1 VIADD R3, R3, 0x2a840 ;  /* 0x0002a84003039836 */ /* 0x000fe20000000000 */
[----:B------:R-:W1:Y:S01]  /*b430*/  MUFU.EX2 R161, R161 ;  /* 0x000000a100a17308 */ /* 0x000e620000000800 */
[----:B0-----:R-:W-:-:S01]  /*b440*/  FADD.FTZ R170, R158, R175 ;  /* 0x000000af9eaa7221 */ /* 0x001fc20000010000 */
[----:B------:R1:W-:Y:S06]  /*b450*/  BAR.ARV R177, 0x100 ;  /* 0x000400b10000751d */ /* 0x0003ec0000002000 */
[----:B------:R-:W0:Y:S01]  /*b460*/  MUFU.EX2 R160, R160 ;  /* 0x000000a000a07308 */ /* 0x000e220000000800 */
[----:B--2---:R-:W-:-:S01]  /*b470*/  FADD.FTZ R175, R159, R4 ;  /* 0x000000049faf7221 */ /* 0x004fc20000010000 */
[----:B------:R-:W-:-:S04]  /*b480*/  @!P1 PRMT R3, RZ, 0x654, R3 ;  /* 0x00000654ff039816 */ /* 0x000fc80000000003 */
[----:B------:R2:W-:Y:S02]  /*b490*/  @!P1 SYNCS.ARRIVE.TRANS64.RED.A1T0 RZ, [R3+URZ], RZ ;  /* 0x000000ff03ff99a7 */ /* 0x0005e4000810043f */
        /* <DEDUP_REMOVED lines=10> */
[----:B------:R-:W2:Y:S01]  /*b540*/  MUFU.EX2 R167, R167 ;  /* 0x000000a700a77308 */ /* 0x000ea20000000800 */
[----:B---3--:R-:W-:-:S07]  /*b550*/  FADD.FTZ R4, R164, R175 ;  /* 0x000000afa4047221 */ /* 0x008fce0000010000 */
        /* <DEDUP_REMOVED lines=18> */
.L_x_1264:
        /* <DEDUP_REMOVED lines=139> */
.L_x_1255:
        /* <DEDUP_REMOVED lines=8> */
[----:B------:R-:W-:-:S05]  /*bfb0*/  ULDC UR32, c[0x0][0x9e0] ;  /* 0x0002780000207ab9 */ /* 0x000fca0000000800 */
.L_x_1284:
[----:B------:R-:W-:Y:S01]  /*bfc0*/  ISETP.NE.AND P3, PT, RZ, UR44, PT ;  /* 0x0000002cff007c0c */ /* 0x000fe2000bf65270 */
[----:B------:R-:W-:-:S04]  /*bfd0*/  UISETP.NE.AND UP1, UPT, UR33, 0x1, UPT ;  /* 0x000000012100788c */ /* 0x000fc8000bf25270 */
[----:B------:R-:W-:-:S04]  /*bfe0*/  USEL UR50, URZ, 0x1, UP1 ;  /* 0x000000013f327887 */ /* 0x000fc80008800000 */
[----:B------:R-:W-:-:S04]  /*bff0*/  ULOP3.LUT UR50, UR34, UR50, URZ, 0x3c, !UPT ;  /* 0x0000003222327292 */ /* 0x000fc8000f8e3c3f */
[----:B------:R-:W-:Y:S08]  /*c000*/  @P3 BRA `(.L_x_1267) ;  /* 0x0000000000383947 */ /* 0x000ff00003800000 */
[----:B------:R-:W-:Y:S05]  /*c010*/  @!P0 BRA `(.L_x_1268) ;  /* 0x0000000000048947 */ /* 0x000fea0003800000 */
[----:B------:R-:W-:Y:S01]  /*c020*/  BPT.TRAP 0x1 ;  /* 0x000000040000795c */ /* 0x000fe20000300000 */
.L_x_1268:
        /* <DEDUP_REMOVED lines=9> */
.L_x_1269:
[----:B-1----:R-:W-:Y:S05]  /*c0c0*/  @P2 BRA `(.L_x_1267) ;  /* 0x0000000000082947 */ /* 0x002fea0003800000 */
[----:B------:R-:W1:Y:S02]  /*c0d0*/  SYNCS.PHASECHK.TRANS64.TRYWAIT P2, [UR6+0x2a830], R5 ;  /* 0x02a83005ff0075a7 */ /* 0x000e640008040146 */
[----:B-1----:R-:W-:Y:S05]  /*c0e0*/  @!P2 BRA `(.L_x_1270) ;  /* 0x000000d80024a947 */ /* 0x002fea0003800000 */
.L_x_1267:
        /* <DEDUP_REMOVED lines=40> */
.L_x_1272:
[----:B------:R-:W-:Y:S01]  /*c370*/  ULEA UR6, UR33, UR36, 0x3 ;  /* 0x0000002421067291 */ /* 0x000fe2000f8e183f */
[----:B------:R-:W-:-:S05]  /*c380*/  IMAD.U32 R5, RZ, RZ, UR34 ;  /* 0x00000022ff057e24 */ /* 0x000fca000f8e00ff */
[----:B------:R-:W-:-:S04]  /*c390*/  SHF.L.U32 R5, R5, 0x1f, RZ ;  /* 0x0000001f05057819 */ /* 0x000fc800000006ff */
[----:B------:R0:W1:Y:S01]  /*c3a0*/  SYNCS.PHASECHK.TRANS64.TRYWAIT P2, [UR6+0x2a850], R5 ;  /* 0x02a85005ff0075a7 */ /* 0x0000620008040146 */
[----:B------:R-:W-:Y:S05]  /*c3b0*/  @!P0 BRA `(.L_x_1273) ;  /* 0x0000000000048947 */ /* 0x000fea0003800000 */
[----:B------:R-:W-:Y:S01]  /*c3c0*/  BPT.TRAP 0x1 ;  /* 0x000000040000795c */ /* 0x000fe20000300000 */
.L_x_1273:
[----:B-1----:R-:W-:Y:S05]  /*c3d0*/  @P2 BRA `(.L_x_1271) ;  /* 0x0000000000082947 */ /* 0x002fea0003800000 */
[----:B------:R-:W1:Y:S02]  /*c3e0*/  SYNCS.PHASECHK.TRANS64.TRYWAIT P2, [UR6+0x2a850], R5 ;  /* 0x02a85005ff0075a7 */ /* 0x000e640008040146 */
[----:B-1----:R-:W-:Y:S05]  /*c3f0*/  @!P2 BRA `(.L_x_1274) ;  /* 0x000000d40078a947 */ /* 0x002fea0003800000 */
.L_x_1271:
[----:B------:R-:W-:Y:S01]  /*c400*/  UIADD3 UR6, UR36, 0x400, URZ ;  /* 0x0000040024067890 */ /* 0x000fe2000fffe03f */
[----:B------:R-:W-:Y:S01]  /*c410*/  WARPGROUP.ARRIVE ;  /* 0x00000000000079c5 */ /* 0x000fe20000000000 */
[----:B------:R-:W-:-:S05]  /*c420*/  UMOV UR7, 0x40000040 ;  /* 0x4000004000077882 */ /* 0x000fca0000000000 */
[----:B------:R-:W2:Y:S01]  /*c430*/  S2R R209, SR_TID.X ;  /* 0x0000000000d17919 */ /* 0x000ea20000002100 */
[----:B------:R-:W-:Y:S01]  /*c440*/  USHF.R.U32.HI UR6, URZ, 0x4, UR6 ;  /* 0x000000043f067899 */ /* 0x000fe20008011606 */
[----:B------:R-:W-:Y:S01]  /*c450*/  PLOP3.LUT P2, PT, PT, PT, UP0, 0x80, 0x0 ;  /* 0x000000000000781c */ /* 0x000fe20003f4f008 */
[C---:B-1----:R-:W-:Y:S01]  /*c460*/  FMUL.FTZ R6, R0.reuse, R120 ;  /* 0x0000007800067220 */ /* 0x042fe20000410000 */
[C---:B------:R-:W-:Y:S01]  /*c470*/  FMUL.FTZ R21, R0.reuse, R121 ;  /* 0x0000007900157220 */ /* 0x040fe20000410000 */
[----:B------:R-:W-:Y:S01]  /*c480*/  ULOP3.LUT UR6, UR6, 0x3fff, URZ, 0xc0, !UPT ;  /* 0x00003fff06067892 */ /* 0x000fe2000f8ec03f */
[----:B------:R-:W-:Y:S02]  /*c490*/  IMAD.U32 R120, RZ, RZ, UR51 ;  /* 0x00000033ff787e24 */ /* 0x000fe4000f8e00ff */
[C---:B------:R-:W-:Y:S01]  /*c4a0*/  FMUL.FTZ R11, R0.reuse, R127 ;  /* 0x0000007f000b7220 */ /* 0x040fe20000410000 */
[C---:B------:R-:W-:Y:S01]  /*c4b0*/  FMUL.FTZ R127, R0.reuse, R147 ;  /* 0x00000093007f7220 */ /* 0x040fe20000410000 */
[----:B------:R-:W-:Y:S01]  /*c4c0*/  ULOP3.LUT UR6, UR6, 0x10000, URZ, 0xfc, !UPT ;  /* 0x0001000006067892 */ /* 0x000fe2000f8efc3f */
[----:B------:R-:W-:Y:S01]  /*c4d0*/  FMUL.FTZ R147, R0, R149 ;  /* 0x0000009500937220 */ /* 0x000fe20000410000 */
[----:B------:R-:W-:Y:S01]  /*c4e0*/  @!P1 LEA R120, R120, UR36, 0x3 ;  /* 0x0000002478789c11 */ /* 0x000fe2000f8e18ff */
[C---:B------:R-:W-:Y:S01]  /*c4f0*/  FMUL.FTZ R10, R0.reuse, R126 ;  /* 0x0000007e000a7220 */ /* 0x040fe20000410000 */
[----:B------:R-:W-:Y:S01]  /*c500*/  UIMAD UR10, UR33, 0x600, UR6 ;  /* 0x00000600210a78a4 */ /* 0x000fe2000f8e0206 */
[C---:B------:R-:W-:Y:S01]  /*c510*/  FMUL.FTZ R126, R0.reuse, R146 ;  /* 0x00000092007e7220 */ /* 0x040fe20000410000 */
[----:B------:R-:W-:Y:S01]  /*c520*/  FMUL.FTZ R146, R0, R148 ;  /* 0x0000009400927220 */ /* 0x000fe20000410000 */
[----:B------:R-:W-:-:S02]  /*c530*/  @!P1 VIADD R120, R120, 0x2a840 ;  /* 0x0002a84078789836 */ /* 0x000fc40000000000 */
[C---:B------:R-:W-:Y:S01]  /*c540*/  FMUL.FTZ R9, R0.reuse, R123 ;  /* 0x0000007b00097220 */ /* 0x040fe20000410000 */
[C---:B------:R-:W-:Y:S01]  /*c550*/  FMUL.FTZ R13, R0.reuse, R131 ;  /* 0x00000083000d7220 */ /* 0x040fe20000410000 */
[C---:B------:R-:W-:Y:S01]  /*c560*/  FMUL.FTZ R148, R0.reuse, R153 ;  /* 0x0000009900947220 */ /* 0x040fe20000410000 */
[----:B------:R-:W-:Y:S01]  /*c570*/  UMOV UR6, UR10 ;  /* 0x0000000a00067c82 */ /* 0x000fe20008000000 */
[C---:B0-----:R-:W-:Y:S01]  /*c580*/  FMUL.FTZ R5, R0.reuse, R122 ;  /* 0x0000007a00057220 */ /* 0x041fe20000410000 */
        /* <DEDUP_REMOVED lines=10> */
[----:B--2---:R-:W-:Y:S01]  /*c630*/  SHF.R.U32.HI R209, RZ, 0x7, R209 ;  /* 0x00000007ffd17819 */ /* 0x004fe200000116d1 */
[C---:B------:R-:W-:Y:S01]  /*c640*/  FMUL.FTZ R122, R0.reuse, R139 ;  /* 0x0000008b007a7220 */ /* 0x040fe20000410000 */
[C---:B------:R-:W-:Y:S01]  /*c650*/  FMUL.FTZ R124, R0.reuse, R142 ;  /* 0x0000008e007c7220 */ /* 0x040fe20000410000 */
[C---:B------:R-:W-:Y:S01]  /*c660*/  FMUL.FTZ R155, R0.reuse, R160 ;  /* 0x000000a0009b7220 */ /* 0x040fe20000410000 */
[C---:B------:R-:W-:Y:S01]  /*c670*/  FMUL.FTZ R156, R0.reuse, R161 ;  /* 0x000000a1009c7220 */ /* 0x040fe20000410000 */
[C---:B------:R-:W-:Y:S01]  /*c680*/  FMUL.FTZ R134, R0.reuse, R162 ;  /* 0x000000a200867220 */ /* 0x040fe20000410000 */
[C---:B------:R-:W-:Y:S01]  /*c690*/  FMUL.FTZ R135, R0.reuse, R163 ;  /* 0x000000a300877220 */ /* 0x040fe20000410000 */
[----:B------:R-:W-:Y:S01]  /*c6a0*/  @!P1 PRMT R120, RZ, 0x654, R120 ;  /* 0x00000654ff789816 */ /* 0x000fe20000000078 */
        /* <DEDUP_REMOVED lines=8> */
[----:B------:R-:W0:Y:S08]  /*c730*/  MUFU.TANH R6, R6 ;  /* 0x0000000600067308 */ /* 0x000e300000002400 */
[----:B------:R-:W1:Y:S08]  /*c740*/  MUFU.TANH R21, R21 ;  /* 0x0000001500157308 */ /* 0x000e700000002400 */
        /* <DEDUP_REMOVED lines=26> */
[----:B------:R-:W-:Y:S02]  /*c8f0*/  VIADD R168, R17, UR41 ;  /* 0x0000002911a87c36 */ /* 0x000fe40008000000 */
[C---:B------:R-:W-:Y:S01]  /*c900*/  FMUL.FTZ R198, R0.reuse, R136 ;  /* 0x0000008800c67220 */ /* 0x040fe20000410000 */
[----:B------:R-:W-:Y:S01]  /*c910*/  QGMMA.64x192x32.F32.E4M3.E4M3 R24, R192, gdesc[UR4], R24, gsb0 ;  /* 0x02e00004c0187df3 */ /* 0x000fe20008000818 */
[----:B------:R-:W-:Y:S01]  /*c920*/  UIADD3 UR6, UR10, 0x4, URZ ;  /* 0x000000040a067890 */ /* 0x000fe2000fffe03f */
[----:B------:R-:W-:Y:S01]  /*c930*/  FMUL.FTZ R136, R0, R166 ;  /* 0x000000a600887220 */ /* 0x000fe20000410000 */
[----:B------:R-:W-:Y:S01]  /*c940*/  UMOV UR7, 0x40000040 ;  /* 0x4000004000077882 */ /* 0x000fe20000000000 */
[----:B------:R-:W-:-:S02]  /*c950*/  IMAD.SHL.U32 R166, R2, 0x80, RZ ;  /* 0x0000008002a67824 */ /* 0x000fc400078e00ff */
[C---:B------:R-:W-:Y:S01]  /*c960*/  FMUL.FTZ R197, R0.reuse, R137 ;  /* 0x0000008900c57220 */ /* 0x040fe20000410000 */
[C---:B------:R-:W-:Y:S01]  /*c970*/  FMUL.FTZ R137, R0.reuse, R167 ;  /* 0x000000a700897220 */ /* 0x040fe20000410000 */
[----:B------:R-:W-:Y:S01]  /*c980*/  FMUL.FTZ R167, R0, R181 ;  /* 0x000000b500a77220 */ /* 0x000fe20000410000 */
        /* <DEDUP_REMOVED lines=29> */
[----:B------:R-:W-:Y:S01]  /*cb60*/  IADD3 R151, -R209, 0xb, RZ ;  /* 0x0000000bd1977810 */ /* 0x000fe20007ffe1ff */
        /* <DEDUP_REMOVED lines=38> */
[----:B------:R-:W0:Y:S01]  /*cdd0*/  MUFU.TANH R189, R189 ;  /* 0x000000bd00bd7308 */ /* 0x000e220000002400 */
[----:B------:R-:W-:Y:S02]  /*cde0*/  @P2 SHF.R.U32.HI R168, RZ, UR6, R121 ;  /* 0x00000006ffa82c19 */ /* 0x000fe40008011679 */
[----:B------:R-:W-:-:S03]  /*cdf0*/  IADD3 R121, -R166, 0x1, RZ ;  /* 0x00000001a6797810 */ /* 0x000fc60007ffe1ff */
[----:B------:R-:W5:Y:S02]  /*ce00*/  SHFL.IDX PT, R149, R168, RZ, 0x1c1f ;  /* 0x001c1fffa8957589 */ /* 0x000f6400000e0000 */
[----:B------:R-:W-:Y:S01]  /*ce10*/  IMAD R121, R16, -0x2, R121 ;  /* 0xfffffffe10797824 */ /* 0x000fe200078e0279 */
        /* <DEDUP_REMOVED lines=9> */
[----:B------:R1:W-:Y:S02]  /*ceb0*/  @!P1 SYNCS.ARRIVE.TRANS64.RED.A1T0 RZ, [R120+URZ], RZ ;  /* 0x000000ff78ff99a7 */ /* 0x0003e4000810043f */
[----:B-1----:R-:W-:-:S05]  /*cec0*/  IMAD.U32 R120, RZ, RZ, UR45 ;  /* 0x0000002dff787e24 */ /* 0x002fca000f8e00ff */
[----:B------:R-:W-:-:S05]  /*ced0*/  IADD3 R121, -R120, UR40, R121 ;  /* 0x0000002878797c10 */ /* 0x000fca000fffe179 */
[C---:B------:R-:W-:Y:S02]  /*cee0*/  VIADD R174, R121.reuse, UR32 ;  /* 0x0000002079ae7c36 */ /* 0x040fe40008000000 */
[----:B------:R-:W-:Y:S02]  /*cef0*/  VIADD R176, R121, UR29 ;  /* 0x0000001d79b07c36 */ /* 0x000fe40008000000 */
[--C-:B-----5:R-:W-:Y:S02]  /*cf00*/  IMAD.IADD R170, R174, 0x1, R149.reuse ;  /* 0x00000001aeaa7824 */ /* 0x120fe400078e0295 */
[----:B------:R-:W-:Y:S01]  /*cf10*/  IMAD.IADD R172, R176, 0x1, R149 ;  /* 0x00000001b0ac7824 */ /* 0x000fe200078e0295 */
[----:B0-234-:R-:W-:Y:S06]  /*cf20*/  @!P5 BRA `(.L_x_1275) ;  /* 0x00000000005cd947 */ /* 0x01dfec0003800000 */
        /* <DEDUP_REMOVED lines=13> */
.L_x_1277:
[----:B------:R-:W-:-:S05]  /*d000*/  IMAD.U32 R151, RZ, RZ, UR31 ;  /* 0x0000001fff977e24 */ /* 0x000fca000f8e00ff */
[----:B------:R-:W-:-:S13]  /*d010*/  ISETP.NE.AND P2, PT, R151, 0x1, PT ;  /* 0x000000019700780c */ /* 0x000fda0003f45270 */
[----:B------:R-:W0:Y:S02]  /*d020*/  @P2 LDC.64 R120, c[0x0][0x9e8] ;  /* 0x00027a00ff782b82 */ /* 0x000e240000000a00 */
[----:B0-----:R-:W-:-:S05]  /*d030*/  @P2 IMAD.HI.U32 R120, R149, R120, RZ ;  /* 0x0000007895782227 */ /* 0x001fca00078e00ff */
[----:B------:R-:W-:-:S07]  /*d040*/  @P2 SHF.R.U32.HI R149, RZ, R121, R120 ;  /* 0x00000079ff952219 */ /* 0x000fce0000011678 */
.L_x_1278:
[----:B------:R-:W-:Y:S05]  /*d050*/  BSYNC B0 ;  /* 0x0000000000007941 */ /* 0x000fea0003800000 */
.L_x_1276:
[----:B------:R-:W-:-:S04]  /*d060*/  IMAD R149, R149, R151, -R166 ;  /* 0x0000009795957224 */ /* 0x000fc800078e0aa6 */
[----:B------:R-:W-:-:S05]  /*d070*/  IMAD R149, R16, -0x2, R149 ;  /* 0xfffffffe10957824 */ /* 0x000fca00078e0295 */
[----:B------:R-:W-:Y:S02]  /*d080*/  VIADDMNMX R170, R149, R151, R170, PT ;  /* 0x0000009795aa7246 */ /* 0x000fe400038001aa */
[----:B------:R-:W-:-:S07]  /*d090*/  VIMNMX R172, R172, R149, !PT ;  /* 0x00000095acac7248 */ /* 0x000fce0007fe0100 */
.L_x_1275:
[----:B------:R-:W-:Y:S01]  /*d0a0*/  ISETP.GT.AND P2, PT, R2, -0x1, PT ;  /* 0xffffffff0200780c */ /* 0x000fe20003f44270 */
[----:B------:R-:W0:Y:S03]  /*d0b0*/  SHFL.IDX PT, R121, R168, 0x1, 0x1c1f ;  /* 0x003c1f00a8797f89 */ /* 0x000e2600000e0000 */
[C---:B------:R-:W-:Y:S02]  /*d0c0*/  ISETP.GT.AND P4, PT, R172.reuse, RZ, P2 ;  /* 0x000000ffac00720c */ /* 0x040fe40001784270 */
[----:B------:R-:W-:Y:S02]  /*d0d0*/  ISETP.GT.AND P6, PT, R172, 0x1, P2 ;  /* 0x00000001ac00780c */ /* 0x000fe400017c4270 */
[C---:B------:R-:W-:Y:S02]  /*d0e0*/  ISETP.LT.OR P4, PT, R170.reuse, 0x1, P4 ;  /* 0x00000001aa00780c */ /* 0x040fe40002781670 */
[----:B------:R-:W-:-:S02]  /*d0f0*/  ISETP.LT.OR P6, PT, R170, 0x2, P6 ;  /* 0x00000002aa00780c */ /* 0x000fc400037c1670 */
[----:B------:R-:W-:Y:S02]  /*d100*/  FSEL R177, R6, -INF , !P4 ;  /* 0xff80000006b17808 */ /* 0x000fe40006000000 */
[C---:B------:R-:W-:Y:S02]  /*d110*/  ISETP.GT.AND P3, PT, R172.reuse, 0x8, P2 ;  /* 0x00000008ac00780c */ /* 0x040fe40001764270 */
[C---:B------:R-:W-:Y:S02]  /*d120*/  ISETP.GT.AND P4, PT, R172.reuse, 0x9, P2 ;  /* 0x00000009ac00780c */ /* 0x040fe40001784270 */
[----:B------:R-:W-:Y:S02]  /*d130*/  FSEL R175, R21, -INF , !P6 ;  /* 0xff80000015af7808 */ /* 0x000fe40007000000 */
[----:B------:R-:W-:Y:S02]  /*d140*/  ISETP.GT.AND P6, PT, R172, 0x10, P2 ;  /* 0x00000010ac00780c */ /* 0x000fe400017c4270 */
[----:B------:R-:W-:-:S02]  /*d150*/  ISETP.LT.OR P3, PT, R170, 0x9, P3 ;  /* 0x00000009aa00780c */ /* 0x000fc40001f61670 */
[C---:B------:R-:W-:Y:S02]  /*d160*/  ISETP.LT.OR P4, PT, R170.reuse, 0xa, P4 ;  /* 0x0000000aaa00780c */ /* 0x040fe40002781670 */
[----:B------:R-:W-:Y:S02]  /*d170*/  ISETP.LT.OR P6, PT, R170, 0x11, P6 ;  /* 0x00000011aa00780c */ /* 0x000fe400037c1670 */
[----:B------:R-:W-:Y:S02]  /*d180*/  FSEL R171, R123, -INF , !P3 ;  /* 0xff8000007bab7808 */ /* 0x000fe40005800000 */
[----:B------:R-:W-:Y:S02]  /*d190*/  FSEL R169, R192, -INF , !P4 ;  /* 0xff800000c0a97808 */ /* 0x000fe40006000000 */
[C---:B------:R-:W-:Y:S02]  /*d1a0*/  ISETP.GT.AND P3, PT, R172.reuse, 0x11, P2 ;  /* 0x00000011ac00780c */ /* 0x040fe40001764270 */
[----:B------:R-:W-:-:S02]  /*d1b0*/  ISETP.GT.AND P4, PT, R172, 0x18, P2 ;  /* 0x00000018ac00780c */ /* 0x000fc40001784270 */
[----:B------:R-:W-:Y:S02]  /*d1c0*/  FSEL R193, R193, -INF , !P6 ;  /* 0xff800000c1c17808 */ /* 0x000fe40007000000 */
[----:B------:R-:W-:Y:S02]  /*d1d0*/  ISETP.GT.AND P6, PT, R172, 0x19, P2 ;  /* 0x00000019ac00780c */ /* 0x000fe400017c4270 */
[C---:B------:R-:W-:Y:S02]  /*d1e0*/  ISETP.LT.OR P3, PT, R170.reuse, 0x12, P3 ;  /* 0x00000012aa00780c */ /* 0x040fe40001f61670 */
[C---:B------:R-:W-:Y:S02]  /*d1f0*/  ISETP.LT.OR P4, PT, R170.reuse, 0x19, P4 ;  /* 0x00000019aa00780c */ /* 0x040fe40002781670 */
[----:B------:R-:W-:Y:S02]  /*d200*/  ISETP.LT.OR P6, PT, R170, 0x1a, P6 ;  /* 0x0000001aaa00780c */ /* 0x000fe400037c1670 */
[----:B------:R-:W-:-:S02]  /*d210*/  FSEL R173, R194, -INF , !P3 ;  /* 0xff800000c2ad7808 */ /* 0x000fc40005800000 */
[----:B------:R-:W-:Y:S02]  /*d220*/  FSEL R195, R195, -INF , !P4 ;  /* 0xff800000c3c37808 */ /* 0x000fe40006000000 */
[C---:B------:R-:W-:Y:S02]  /*d230*/  ISETP.GT.AND P3, PT, R172.reuse, 0x20, P2 ;  /* 0x00000020ac00780c */ /* 0x040fe40001764270 */
[----:B------:R-:W-:Y:S02]  /*d240*/  ISETP.GT.AND P4, PT, R172, 0x21, P2 ;  /* 0x00000021ac00780c */ /* 0x000fe40001784270 */
        /* <DEDUP_REMOVED lines=34> */
[----:B------:R-:W-:Y:S02]  /*d470*/  ISETP.GT.AND P4, PT, R172, 0x51, P2 ;  /* 0x00000051ac00780c */ /* 0x000fe40001784270 */
[----:B------:R-:W-:Y:S02]  /*d480*/  FSEL R148, R152, -INF , !P6 ;  /* 0xff80000098947808 */ /* 0x000fe40007000000 */
[C---:B------:R-:W-:Y:S02]  /*d490*/  ISETP.GT.AND P3, PT, R172.reuse, 0x50, P2 ;  /* 0x00000050ac00780c */ /* 0x040fe40001764270 */
[----:B------:R-:W-:Y:S02]  /*d4a0*/  ISETP.GT.AND P6, PT, R172, 0x58, P2 ;  /* 0x00000058ac00780c */ /* 0x000fe400017c4270 */
[----:B------:R-:W-:-:S02]  /*d4b0*/  ISETP.LT.OR P4, PT, R170, 0x52, P4 ;  /* 0x00000052aa00780c */ /* 0x000fc40002781670 */
[C---:B------:R-:W-:Y:S02]  /*d4c0*/  ISETP.LT.OR P3, PT, R170.reuse, 0x51, P3 ;  /* 0x00000051aa00780c */ /* 0x040fe40001f61670 */
[----:B------:R-:W-:Y:S02]  /*d4d0*/  ISETP.LT.OR P6, PT, R170, 0x59, P6 ;  /* 0x00000059aa00780c */ /* 0x000fe400037c1670 */
[----:B------:R-:W-:Y:S02]  /*d4e0*/  FSEL R152, R156, -INF , !P4 ;  /* 0xff8000009c987808 */ /* 0x000fe40006000000 */
[----:B------:R-:W-:Y:S02]  /*d4f0*/  FSEL R150, R155, -INF , !P3 ;  /* 0xff8000009b967808 */ /* 0x000fe40005800000 */
[----:B------:R-:W-:Y:S02]  /*d500*/  ISETP.GT.AND P4, PT, R172, 0x60, P2 ;  /* 0x00000060ac00780c */ /* 0x000fe40001784270 */
[----:B------:R-:W-:-:S02]  /*d510*/  FSEL R153, R157, -INF , !P6 ;  /* 0xff8000009d997808 */ /* 0x000fc40007000000 */
[C---:B------:R-:W-:Y:S02]  /*d520*/  ISETP.GT.AND P3, PT, R172.reuse, 0x59, P2 ;  /* 0x00000059ac00780c */ /* 0x040fe40001764270 */
        /* <DEDUP_REMOVED lines=13> */
[----:B------:R-:W-:Y:S01]  /*d600*/  FSEL R159, R162, -INF , !P4 ;  /* 0xff800000a29f7808 */ /* 0x000fe20006000000 */
[--C-:B0-----:R-:W-:Y:S01]  /*d610*/  IMAD.IADD R162, R176, 0x1, R121.reuse ;  /* 0x00000001b0a27824 */ /* 0x101fe200078e0279 */
[----:B------:R-:W-:Y:S01]  /*d620*/  FSEL R158, R161, -INF , !P3 ;  /* 0xff800000a19e7808 */ /* 0x000fe20005800000 */
[----:B------:R-:W-:Y:S01]  /*d630*/  IMAD.IADD R161, R174, 0x1, R121 ;  /* 0x00000001aea17824 */ /* 0x000fe200078e0279 */
        /* <DEDUP_REMOVED lines=10> */
[----:B------:R-:W-:Y:S06]  /*d6e0*/  @!P5 BRA `(.L_x_1279) ;  /* 0x00000000005cd947 */ /* 0x000fec0003800000 */
        /* <DEDUP_REMOVED lines=13> */
.L_x_1281:
[----:B------:R-:W-:-:S05]  /*d7c0*/  IMAD.U32 R6, RZ, RZ, UR31 ;  /* 0x0000001fff067e24 */ /* 0x000fca000f8e00ff */
[----:B------:R-:W-:-:S13]  /*d7d0*/  ISETP.NE.AND P3, PT, R6, 0x1, PT ;  /* 0x000000010600780c */ /* 0x000fda0003f65270 */
[----:B------:R-:W0:Y:S02]  /*d7e0*/  @P3 LDC.64 R120, c[0x0][0x9e8] ;  /* 0x00027a00ff783b82 */ /* 0x000e240000000a00 */
[----:B0-----:R-:W-:-:S05]  /*d7f0*/  @P3 IMAD.HI.U32 R120, R167, R120, RZ ;  /* 0x00000078a7783227 */ /* 0x001fca00078e00ff */
[----:B------:R-:W-:-:S07]  /*d800*/  @P3 SHF.R.U32.HI R167, RZ, R121, R120 ;  /* 0x00000079ffa73219 */ /* 0x000fce0000011678 */
.L_x_1282:
[----:B------:R-:W-:Y:S05]  /*d810*/  BSYNC B0 ;  /* 0x0000000000007941 */ /* 0x000fea0003800000 */
.L_x_1280:
[----:B------:R-:W-:-:S04]  /*d820*/  IMAD R167, R167, R6, -R166 ;  /* 0x00000006a7a77224 */ /* 0x000fc800078e0aa6 */
[----:B------:R-:W-:-:S05]  /*d830*/  IMAD R167, R16, -0x2, R167 ;  /* 0xfffffffe10a77824 */ /* 0x000fca00078e02a7 */
[----:B------:R-:W-:Y:S02]  /*d840*/  VIADDMNMX R161, R167, R6, R161, PT ;  /* 0x00000006a7a17246 */ /* 0x000fe400038001a1 */
[----:B------:R-:W-:-:S07]  /*d850*/  VIMNMX R162, R162, R167, !PT ;  /* 0x000000a7a2a27248 */ /* 0x000fce0007fe0100 */
.L_x_1279:
[----:B------:R-:W-:Y:S01]  /*d860*/  FMNMX.FTZ R6, R177, R7, !PT ;  /* 0x00000007b1067209 */ /* 0x000fe20007810000 */
[----:B------:R-:W-:Y:S01]  /*d870*/  UMOV UR10, UR30 ;  /* 0x0000001e000a7c82 */ /* 0x000fe20008000000 */
[----:B------:R-:W-:Y:S01]  /*d880*/  ISETP.GT.AND P3, PT, R162, 0x9, P2 ;  /* 0x00000009a200780c */ /* 0x000fe20001764270 */
[----:B------:R-:W-:Y:S01]  /*d890*/  IMAD.U32 R167, RZ, RZ, UR10 ;  /* 0x0000000affa77e24 */ /* 0x000fe2000f8e00ff */
[----:B------:R-:W-:Y:S02]  /*d8a0*/  FMNMX.FTZ R6, R175, R6, !PT ;  /* 0x00000006af067209 */ /* 0x000fe40007810000 */
[----:B------:R-:W-:Y:S02]  /*d8b0*/  ISETP.LT.OR P3, PT, R161, 0xa, P3 ;  /* 0x0000000aa100780c */ /* 0x000fe40001f61670 */
[----:B------:R-:W-:Y:S02]  /*d8c0*/  FMNMX.FTZ R6, R171, R6, !PT ;  /* 0x00000006ab067209 */ /* 0x000fe40007810000 */
[----:B------:R-:W-:-:S02]  /*d8d0*/  FSEL R11, R11, -INF , !P3 ;  /* 0xff8000000b0b7808 */ /* 0x000fc40005800000 */
[----:B------:R-:W-:Y:S02]  /*d8e0*/  FMNMX.FTZ R6, R169, R6, !PT ;  /* 0x00000006a9067209 */ /* 0x000fe40007810000 */
[C---:B------:R-:W-:Y:S02]  /*d8f0*/  ISETP.GT.AND P3, PT, R162.reuse, 0x11, P2 ;  /* 0x00000011a200780c */ /* 0x040fe40001764270 */
[----:B------:R-:W-:Y:S02]  /*d900*/  FMNMX.FTZ R6, R193, R6, !PT ;  /* 0x00000006c1067209 */ /* 0x000fe40007810000 */
[----:B------:R-:W-:Y:S02]  /*d910*/  ISETP.LT.OR P3, PT, R161, 0x12, P3 ;  /* 0x00000012a100780c */ /* 0x000fe40001f61670 */
[----:B------:R-:W-:Y:S02]  /*d920*/  FMNMX.FTZ R6, R173, R6, !PT ;  /* 0x00000006ad067209 */ /* 0x000fe40007810000 */
[----:B------:R-:W-:-:S02]  /*d930*/  ISETP.GT.AND P6, PT, R162, 0x8, P2 ;  /* 0x00000008a200780c */ /* 0x000fc400017c4270 */
[----:B------:R-:W-:Y:S02]  /*d940*/  FMNMX.FTZ R121, R195, R6, !PT ;  /* 0x00000006c3797209 */ /* 0x000fe40007810000 */
[----:B------:R-:W-:Y:S02]  /*d950*/  ISETP.GT.AND P4, PT, R162, 0x1, P2 ;  /* 0x00000001a200780c */ /* 0x000fe40001784270 */
[----:B------:R-:W-:Y:S02]  /*d960*/  FMNMX.FTZ R121, R196, R121, !PT ;  /* 0x00000079c4797209 */ /* 0x000fe40007810000 */
[C---:B------:R-:W-:Y:S02]  /*d970*/  ISETP.LT.OR P6, PT, R161.reuse, 0x9, P6 ;  /* 0x00000009a100780c */ /* 0x040fe400037c1670 */
[----:B------:R-:W-:Y:S02]  /*d980*/  FMNMX.FTZ R6, R198, R121, !PT ;  /* 0x00000079c6067209 */ /* 0x000fe40007810000 */
[----:B------:R-:W-:-:S02]  /*d990*/  ISETP.LT.OR P4, PT, R161, 0x2, P4 ;  /* 0x00000002a100780c */ /* 0x000fc40002781670 */
[----:B------:R-:W-:Y:S02]  /*d9a0*/  FMNMX.FTZ R6, R197, R6, !PT ;  /* 0x00000006c5067209 */ /* 0x000fe40007810000 */
[----:B------:R-:W-:Y:S02]  /*d9b0*/  FSEL R10, R10, -INF , !P6 ;  /* 0xff8000000a0a7808 */ /* 0x000fe40007000000 */
        /* <DEDUP_REMOVED lines=32> */
[----:B0-----:R-:W-:-:S05]  /*dbc0*/  FMNMX.FTZ R121, R120, R121, !PT ;  /* 0x0000007978797209 */ /* 0x001fca0007810000 */
[----:B------:R-:W0:Y:S02]  /*dbd0*/  SHFL.BFLY PT, R6, R121, 0x1, 0x1f ;  /* 0x0c201f0079067f89 */ /* 0x000e2400000e0000 */
[----:B0-----:R-:W-:Y:S02]  /*dbe0*/  FMNMX.FTZ R6, R121, R6, !PT ;  /* 0x0000000679067209 */ /* 0x001fe40007810000 */
[----:B------:R-:W-:Y:S02]  /*dbf0*/  FSEL R121, R13, -INF , !P3 ;  /* 0xff8000000d797808 */ /* 0x000fe40005800000 */
[----:B------:R-:W-:Y:S01]  /*dc00*/  ISETP.GT.AND P3, PT, R162, 0x19, P2 ;  /* 0x00000019a200780c */ /* 0x000fe20001764270 */
[----:B------:R-:W-:-:S01]  /*dc10*/  FFMA.FTZ R120, R6, R167, -8 ;  /* 0xc100000006787423 */ /* 0x000fc200000100a7 */
[----:B------:R-:W-:Y:S02]  /*dc20*/  FSETP.NEU.FTZ.AND P6, PT, R6, -INF , PT ;  /* 0xff8000000600780b */ /* 0x000fe40003fdd000 */
[----:B------:R-:W-:-:S02]  /*dc30*/  ISETP.LT.OR P3, PT, R161, 0x1a, P3 ;  /* 0x0000001aa100780c */ /* 0x000fc40001f61670 */
[----:B------:R-:W-:Y:S02]  /*dc40*/  FSEL R120, R120, RZ, P6 ;  /* 0x000000ff78787208 */ /* 0x000fe40003000000 */
[----:B------:R-:W-:Y:S02]  /*dc50*/  FSEL R15, R15, -INF , !P3 ;  /* 0xff8000000f0f7808 */ /* 0x000fe40005800000 */
[----:B------:R-:W-:Y:S01]  /*dc60*/  ISETP.GT.AND P3, PT, R162, 0x21, P2 ;  /* 0x00000021a200780c */ /* 0x000fe20001764270 */
[----:B------:R-:W-:-:S01]  /*dc70*/  FFMA.FTZ R168, R171, UR10, -R120 ;  /* 0x0000000aaba87c23 */ /* 0x000fc20008010878 */
[----:B------:R-:W-:Y:S01]  /*dc80*/  FSEL R167, R20, -INF , !P4 ;  /* 0xff80000014a77808 */ /* 0x000fe20006000000 */
[----:B------:R-:W-:-:S01]  /*dc90*/  FFMA.FTZ R166, R175, UR10, -R120 ;  /* 0x0000000aafa67c23 */ /* 0x000fc20008010878 */
[----:B------:R-:W-:Y:S01]  /*dca0*/  ISETP.LT.OR P3, PT, R161, 0x22, P3 ;  /* 0x00000022a100780c */ /* 0x000fe20001f61670 */
[----:B------:R-:W-:-:S01]  /*dcb0*/  FFMA.FTZ R179, R154, UR10, -R120 ;  /* 0x0000000a9ab37c23 */ /* 0x000fc20008010878 */
[----:B------:R-:W-:Y:S01]  /*dcc0*/  ISETP.GT.AND P4, PT, R162, 0x28, P2 ;  /* 0x00000028a200780c */ /* 0x000fe20001784270 */
[----:B------:R-:W-:-:S01]  /*dcd0*/  FFMA.FTZ R151, R151, UR10, -R120 ;  /* 0x0000000a97977c23 */ /* 0x000fc20008010878 */
[----:B------:R-:W-:Y:S01]  /*dce0*/  FSEL R122, R122, -INF , !P3 ;  /* 0xff8000007a7a7808 */ /* 0x000fe20005800000 */
[----:B------:R-:W-:-:S01]  /*dcf0*/  FFMA.FTZ R177, R177, UR10, -R120 ;  /* 0x0000000ab1b17c23 */ /* 0x000fc20008010878 */
[----:B------:R-:W-:Y:S01]  /*dd00*/  ISETP.GT.AND P3, PT, R162, RZ, P2 ;  /* 0x000000ffa200720c */ /* 0x000fe20001764270 */
[----:B------:R0:W-:Y:S01]  /*dd10*/  MUFU.EX2 R20, R168 ;  /* 0x000000a800147308 */ /* 0x0001e20000000800 */
[----:B------:R-:W-:Y:S01]  /*dd20*/  ISETP.LT.OR P4, PT, R161, 0x29, P4 ;  /* 0x00000029a100780c */ /* 0x000fe20002781670 */
[--C-:B------:R-:W-:Y:S01]  /*dd30*/  FFMA.FTZ R169, R169, UR10, -R120.reuse ;  /* 0x0000000aa9a97c23 */ /* 0x100fe20008010878 */
[----:B------:R-:W-:Y:S01]  /*dd40*/  ISETP.LT.OR P3, PT, R161, 0x1, P3 ;  /* 0x00000001a100780c */ /* 0x000fe20001f61670 */
[--C-:B------:R-:W-:Y:S01]  /*dd50*/  FFMA.FTZ R173, R173, UR10, -R120.reuse ;  /* 0x0000000aadad7c23 */ /* 0x100fe20008010878 */
[----:B------:R-:W-:Y:S01]  /*dd60*/  FSEL R124, R124, -INF , !P4 ;  /* 0xff8000007c7c7808 */ /* 0x000fe20006000000 */
[--C-:B------:R-:W-:Y:S01]  /*dd70*/  FFMA.FTZ R195, R195, UR10, -R120.reuse ;  /* 0x0000000ac3c37c23 */ /* 0x100fe20008010878 */
[----:B------:R-:W-:Y:S01]  /*dd80*/  FSEL R171, R5, -INF , !P3 ;  /* 0xff80000005ab7808 */ /* 0x000fe20005800000 */
[----:B------:R1:W-:Y:S01]  /*dd90*/  MUFU.EX2 R13, R177 ;  /* 0x000000b1000d7308 */ /* 0x0003e20000000800 */
[----:B------:R-:W-:Y:S01]  /*dda0*/  ISETP.GT.AND P4, PT, R162, 0x29, P2 ;  /* 0x00000029a200780c */ /* 0x000fe20001784270 */
[--C-:B0-----:R-:W-:Y:S01]  /*ddb0*/  FFMA.FTZ R168, R193, UR10, -R120.reuse ;  /* 0x0000000ac1a87c23 */ /* 0x101fe20008010878 */
        /* <DEDUP_REMOVED lines=9> */
[--C-:B-1----:R-:W-:Y:S01]  /*de50*/  FFMA.FTZ R177, R188, UR10, -R120.reuse ;  /* 0x0000000abcb17c23 */ /* 0x102fe20008010878 */
[----:B------:R-:W-:Y:S01]  /*de60*/  ISETP.LT.OR P3, PT, R161, 0x31, P3 ;  /* 0x00000031a100780c */ /* 0x000fe20001f61670 */
[--C-:B------:R-:W-:Y:S01]  /*de70*/  FFMA.FTZ R21, R21, UR10, -R120.reuse ;  /* 0x0000000a15157c23 */ /* 0x100fe20008010878 */
[----:B------:R-:W-:Y:S01]  /*de80*/  FMNMX.FTZ R5, R11, R170, !PT ;  /* 0x000000aa0b057209 */ /* 0x000fe20007810000 */
[--C-:B------:R-:W-:Y:S01]  /*de90*/  FFMA.FTZ R148, R148, UR10, -R120.reuse ;  /* 0x0000000a94947c23 */ /* 0x100fe20008010878 */
[----:B------:R-:W-:Y:S01]  /*dea0*/  FSEL R125, R125, -INF , !P4 ;  /* 0xff8000007d7d7808 */ /* 0x000fe20006000000 */
[--C-:B------:R-:W-:Y:S01]  /*deb0*/  FFMA.FTZ R150, R150, UR10, -R120.reuse ;  /* 0x0000000a96967c23 */ /* 0x100fe20008010878 */
[----:B------:R-:W-:Y:S01]  /*dec0*/  FMNMX.FTZ R172, R12, R5, !PT ;  /* 0x000000050cac7209 */ /* 0x000fe20007810000 */
[----:B------:R-:W-:Y:S01]  /*ded0*/  FFMA.FTZ R165, R165, UR10, -R120 ;  /* 0x0000000aa5a57c23 */ /* 0x000fe20008010878 */
[----:B------:R-:W-:Y:S01]  /*dee0*/  ISETP.GT.AND P4, PT, R162, 0x31, P2 ;  /* 0x00000031a200780c */ /* 0x000fe20001784270 */
[----:B------:R-:W-:Y:S01]  /*def0*/  MUFU.EX2 R166, R166 ;  /* 0x000000a600a67308 */ /* 0x000fe20000000800 */
[----:B------:R-:W-:-:S02]  /*df00*/  FMNMX.FTZ R5, R121, R172, !PT ;  /* 0x000000ac79057209 */ /* 0x000fc40007810000 */
[----:B------:R-:W-:Y:S02]  /*df10*/  FSEL R126, R126, -INF , !P3 ;  /* 0xff8000007e7e7808 */ /* 0x000fe40005800000 */
[----:B------:R-:W-:Y:S02]  /*df20*/  FMNMX.FTZ R174, R14, R5, !PT ;  /* 0x000000050eae7209 */ /* 0x000fe40007810000 */
[----:B------:R-:W-:Y:S01]  /*df30*/  ISETP.GT.AND P3, PT, R162, 0x38, P2 ;  /* 0x00000038a200780c */ /* 0x000fe20001764270 */
[----:B------:R-:W-:Y:S01]  /*df40*/  MUFU.EX2 R169, R169 ;  /* 0x000000a900a97308 */ /* 0x000fe20000000800 */
[----:B------:R-:W-:Y:S02]  /*df50*/  FMNMX.FTZ R176, R15, R174, !PT ;  /* 0x000000ae0fb07209 */ /* 0x000fe40007810000 */
[----:B------:R-:W-:Y:S02]  /*df60*/  ISETP.LT.OR P4, PT, R161, 0x32, P4 ;  /* 0x00000032a100780c */ /* 0x000fe40002781670 */
[----:B------:R-:W-:-:S02]  /*df70*/  FMNMX.FTZ R5, R167, R176, !PT ;  /* 0x000000b0a7057209 */ /* 0x000fc40007810000 */
[----:B------:R-:W-:Y:S01]  /*df80*/  ISETP.LT.OR P3, PT, R161, 0x39, P3 ;  /* 0x00000039a100780c */ /* 0x000fe20001f61670 */
[----:B------:R-:W-:Y:S01]  /*df90*/  MUFU.EX2 R168, R168 ;  /* 0x000000a800a87308 */ /* 0x000fe20000000800 */
[----:B------:R-:W-:Y:S02]  /*dfa0*/  FMNMX.FTZ R5, R122, R5, !PT ;  /* 0x000000057a057209 */ /* 0x000fe40007810000 */
[----:B------:R-:W-:Y:S02]  /*dfb0*/  FSEL R170, R127, -INF , !P4 ;  /* 0xff8000007faa7808 */ /* 0x000fe40006000000 */
[----:B------:R-:W-:Y:S02]  /*dfc0*/  FMNMX.FTZ R176, R124, R5, !PT ;  /* 0x000000057cb07209 */ /* 0x000fe40007810000 */
[----:B------:R-:W-:Y:S01]  /*dfd0*/  ISETP.GT.AND P4, PT, R162, 0x39, P2 ;  /* 0x00000039a200780c */ /* 0x000fe20001784270 */
[----:B------:R-:W-:Y:S01]  /*dfe0*/  MUFU.EX2 R173, R173 ;  /* 0x000000ad00ad7308 */ /* 0x000fe20000000800 */
[----:B------:R-:W-:-:S02]  /*dff0*/  FSEL R128, R128, -INF , !P3 ;  /* 0xff80000080807808 */ /* 0x000fc40005800000 */
[----:B------:R-:W-:Y:S02]  /*e000*/  FMNMX.FTZ R5, R125, R176, !PT ;  /* 0x000000b07d057209 */ /* 0x000fe40007810000 */
[----:B------:R-:W-:Y:S02]  /*e010*/  ISETP.GT.AND P3, PT, R162, 0x40, P2 ;  /* 0x00000040a200780c */ /* 0x000fe40001764270 */
[C---:B------:R-:W-:Y:S01]  /*e020*/  ISETP.LT.OR P4, PT, R161.reuse, 0x3a, P4 ;  /* 0x0000003aa100780c */ /* 0x040fe20002781670 */
[----:B------:R-:W-:Y:S01]  /*e030*/  MUFU.EX2 R127, R195 ;  /* 0x000000c3007f7308 */ /* 0x000fe20000000800 */
[----:B------:R-:W-:Y:S02]  /*e040*/  FMNMX.FTZ R5, R126, R5, !PT ;  /* 0x000000057e057209 */ /* 0x000fe40007810000 */
[----:B------:R-:W-:Y:S02]  /*e050*/  ISETP.LT.OR P3, PT, R161, 0x41, P3 ;  /* 0x00000041a100780c */ /* 0x000fe40001f61670 */
[----:B------:R-:W-:-:S02]  /*e060*/  FSEL R129, R129, -INF , !P4 ;  /* 0xff80000081817808 */ /* 0x000fc40006000000 */
[----:B------:R-:W-:Y:S01]  /*e070*/  ISETP.GT.AND P4, PT, R162, 0x41, P2 ;  /* 0x00000041a200780c */ /* 0x000fe20001784270 */
[----:B------:R-:W-:Y:S01]  /*e080*/  MUFU.EX2 R172, R196 ;  /* 0x000000c400ac7308 */ /* 0x000fe20000000800 */
[----:B------:R-:W-:Y:S02]  /*e090*/  FMNMX.FTZ R5, R170, R5, !PT ;  /* 0x00000005aa057209 */ /* 0x000fe40007810000 */
[----:B------:R-:W-:Y:S02]  /*e0a0*/  FSEL R174, R130, -INF , !P3 ;  /* 0xff80000082ae7808 */ /* 0x000fe40005800000 */
[----:B------:R-:W-:Y:S02]  /*e0b0*/  ISETP.GT.AND P3, PT, R162, 0x48, P2 ;  /* 0x00000048a200780c */ /* 0x000fe40001764270 */
[----:B------:R-:W-:Y:S01]  /*e0c0*/  ISETP.LT.OR P4, PT, R161, 0x42, P4 ;  /* 0x00000042a100780c */ /* 0x000fe20002781670 */
[----:B------:R-:W-:Y:S01]  /*e0d0*/  MUFU.EX2 R130, R198 ;  /* 0x000000c600827308 */ /* 0x000fe20000000800 */
[----:B------:R-:W-:-:S02]  /*e0e0*/  FMNMX.FTZ R178, R128, R5, !PT ;  /* 0x0000000580b27209 */ /* 0x000fc40007810000 */
[----:B------:R-:W-:Y:S02]  /*e0f0*/  ISETP.LT.OR P3, PT, R161, 0x49, P3 ;  /* 0x00000049a100780c */ /* 0x000fe40001f61670 */
[----:B------:R-:W-:Y:S02]  /*e100*/  FSEL R175, R131, -INF , !P4 ;  /* 0xff80000083af7808 */ /* 0x000fe40006000000 */
[----:B------:R-:W-:Y:S01]  /*e110*/  ISETP.GT.AND P4, PT, R162, 0x49, P2 ;  /* 0x00000049a200780c */ /* 0x000fe20001784270 */
[----:B------:R-:W-:Y:S01]  /*e120*/  MUFU.EX2 R131, R197 ;  /* 0x000000c500837308 */ /* 0x000fe20000000800 */
[----:B------:R-:W-:Y:S02]  /*e130*/  FMNMX.FTZ R5, R129, R178, !PT ;  /* 0x000000b281057209 */ /* 0x000fe40007810000 */
[----:B------:R-:W-:Y:S02]  /*e140*/  FSEL R132, R132, -INF , !P3 ;  /* 0xff80000084847808 */ /* 0x000fe40005800000 */
[----:B------:R-:W-:-:S02]  /*e150*/  ISETP.GT.AND P3, PT, R162, 0x50, P2 ;  /* 0x00000050a200780c */ /* 0x000fc40001764270 */
[C---:B------:R-:W-:Y:S01]  /*e160*/  ISETP.LT.OR P4, PT, R161.reuse, 0x4a, P4 ;  /* 0x0000004aa100780c */ /* 0x040fe20002781670 */
[----:B------:R-:W-:Y:S01]  /*e170*/  MUFU.EX2 R176, R189 ;  /* 0x000000bd00b07308 */ /* 0x000fe20000000800 */
[----:B------:R-:W-:Y:S02]  /*e180*/  FMNMX.FTZ R178, R174, R5, !PT ;  /* 0x00000005aeb27209 */ /* 0x000fe40007810000 */
[----:B------:R-:W-:Y:S02]  /*e190*/  ISETP.LT.OR P3, PT, R161, 0x51, P3 ;  /* 0x00000051a100780c */ /* 0x000fe40001f61670 */
[----:B------:R-:W-:Y:S02]  /*e1a0*/  FSEL R133, R133, -INF , !P4 ;  /* 0xff80000085857808 */ /* 0x000fe40006000000 */
[----:B------:R-:W-:Y:S01]  /*e1b0*/  ISETP.GT.AND P4, PT, R162, 0x51, P2 ;  /* 0x00000051a200780c */ /* 0x000fe20001784270 */
[----:B------:R-:W-:Y:S01]  /*e1c0*/  MUFU.EX2 R177, R177 ;  /* 0x000000b100b17308 */ /* 0x000fe20000000800 */
[----:B------:R-:W-:-:S02]  /*e1d0*/  FMNMX.FTZ R5, R175, R178, !PT ;  /* 0x000000b2af057209 */ /* 0x000fc40007810000 */
[----:B------:R-:W-:Y:S02]  /*e1e0*/  FSEL R134, R134, -INF , !P3 ;  /* 0xff80000086867808 */ /* 0x000fe40005800000 */
[----:B------:R-:W-:Y:S02]  /*e1f0*/  ISETP.GT.AND P3, PT, R162, 0x58, P2 ;  /* 0x00000058a200780c */ /* 0x000fe40001764270 */
[C---:B------:R-:W-:Y:S01]  /*e200*/  ISETP.LT.OR P4, PT, R161.reuse, 0x52, P4 ;  /* 0x00000052a100780c */ /* 0x040fe20002781670 */
[----:B------:R0:W-:Y:S01]  /*e210*/  MUFU.EX2 R178, R151 ;  /* 0x0000009700b27308 */ /* 0x0001e20000000800 */
[----:B------:R-:W-:Y:S02]  /*e220*/  FMNMX.FTZ R180, R132, R5, !PT ;  /* 0x0000000584b47209 */ /* 0x000fe40007810000 */
[----:B------:R-:W-:Y:S02]  /*e230*/  ISETP.LT.OR P3, PT, R161, 0x59, P3 ;  /* 0x00000059a100780c */ /* 0x000fe40001f61670 */
[----:B------:R-:W-:-:S02]  /*e240*/  FSEL R154, R135, -INF , !P4 ;  /* 0xff800000879a7808 */ /* 0x000fc40006000000 */
[----:B------:R-:W-:Y:S01]  /*e250*/  FMNMX.FTZ R5, R133, R180, !PT ;  /* 0x000000b485057209 */ /* 0x000fe20007810000 */
[----:B------:R1:W-:Y:S01]  /*e260*/  MUFU.EX2 R135, R179 ;  /* 0x000000b300877308 */ /* 0x0003e20000000800 */
[----:B------:R-:W-:Y:S01]  /*e270*/  ISETP.GT.AND P4, PT, R162, 0x59, P2 ;  /* 0x00000059a200780c */ /* 0x000fe20001784270 */
[--C-:B0-----:R-:W-:Y:S01]  /*e280*/  FFMA.FTZ R151, R147, UR10, -R120.reuse ;  /* 0x0000000a93977c23 */ /* 0x101fe20008010878 */
[----:B------:R-:W-:Y:S02]  /*e290*/  FSEL R136, R136, -INF , !P3 ;  /* 0xff80000088887808 */ /* 0x000fe40005800000 */
[----:B------:R-:W-:Y:S02]  /*e2a0*/  FMNMX.FTZ R5, R134, R5, !PT ;  /* 0x0000000586057209 */ /* 0x000fe40007810000 */
[----:B------:R-:W-:Y:S01]  /*e2b0*/  ISETP.GT.AND P3, PT, R162, 0x60, P2 ;  /* 0x00000060a200780c */ /* 0x000fe20001764270 */
[----:B------:R-:W-:Y:S01]  /*e2c0*/  MUFU.EX2 R21, R21 ;  /* 0x0000001500157308 */ /* 0x000fe20000000800 */
[----:B------:R-:W-:Y:S01]  /*e2d0*/  ISETP.LT.OR P4, PT, R161, 0x5a, P4 ;  /* 0x0000005aa100780c */ /* 0x000fe20002781670 */
[----:B-1----:R-:W-:Y:S01]  /*e2e0*/  FFMA.FTZ R179, R149, UR10, -R120 ;  /* 0x0000000a95b37c23 */ /* 0x002fe20008010878 */
[----:B------:R-:W-:-:S02]  /*e2f0*/  FMNMX.FTZ R5, R154, R5, !PT ;  /* 0x000000059a057209 */ /* 0x000fc40007810000 */
[----:B------:R-:W-:Y:S02]  /*e300*/  ISETP.LT.OR P3, PT, R161, 0x61, P3 ;  /* 0x00000061a100780c */ /* 0x000fe40001f61670 */
[----:B------:R-:W-:Y:S01]  /*e310*/  FSEL R137, R137, -INF , !P4 ;  /* 0xff80000089897808 */ /* 0x000fe20006000000 */
[----:B------:R-:W-:Y:S01]  /*e320*/  MUFU.EX2 R148, R148 ;  /* 0x0000009400947308 */ /* 0x000fe20000000800 */
[----:B------:R-:W-:Y:S02]  /*e330*/  ISETP.GT.AND P4, PT, R162, 0x61, P2 ;  /* 0x00000061a200780c */ /* 0x000fe40001784270 */
[----:B------:R-:W-:Y:S02]  /*e340*/  FMNMX.FTZ R180, R136, R5, !PT ;  /* 0x0000000588b47209 */ /* 0x000fe40007810000 */
[----:B------:R-:W-:Y:S02]  /*e350*/  FSEL R149, R138, -INF , !P3 ;  /* 0xff8000008a957808 */ /* 0x000fe40005800000 */
[----:B------:R-:W-:Y:S01]  /*e360*/  ISETP.GT.AND P3, PT, R162, 0x68, P2 ;  /* 0x00000068a200780c */ /* 0x000fe20001764270 */
[----:B------:R0:W-:Y:S01]  /*e370*/  MUFU.EX2 R138, R179 ;  /* 0x000000b3008a7308 */ /* 0x0001e20000000800 */
[----:B------:R-:W-:-:S02]  /*e380*/  ISETP.LT.OR P4, PT, R161, 0x62, P4 ;  /* 0x00000062a100780c */ /* 0x000fc40002781670 */
[----:B------:R-:W-:Y:S02]  /*e390*/  FMNMX.FTZ R180, R137, R180, !PT ;  /* 0x000000b489b47209 */ /* 0x000fe40007810000 */
[----:B------:R-:W-:Y:S02]  /*e3a0*/  ISETP.LT.OR P3, PT, R161, 0x69, P3 ;  /* 0x00000069a100780c */ /* 0x000fe40001f61670 */
[----:B------:R-:W-:Y:S01]  /*e3b0*/  FSEL R147, R139, -INF , !P4 ;  /* 0xff8000008b937808 */ /* 0x000fe20006000000 */
[----:B------:R-:W-:Y:S01]  /*e3c0*/  MUFU.EX2 R150, R150 ;  /* 0x0000009600967308 */ /* 0x000fe20000000800 */
[----:B------:R-:W-:Y:S01]  /*e3d0*/  ISETP.GT.AND P4, PT, R162, 0x69, P2 ;  /* 0x00000069a200780c */ /* 0x000fe20001784270 */
[----:B0-----:R-:W-:Y:S01]  /*e3e0*/  FFMA.FTZ R179, R146, UR10, -R120 ;  /* 0x0000000a92b37c23 */ /* 0x001fe20008010878 */
[----:B------:R-:W-:Y:S02]  /*e3f0*/  FMNMX.FTZ R180, R149, R180, !PT ;  /* 0x000000b495b47209 */ /* 0x000fe40007810000 */
[----:B------:R-:W-:-:S02]  /*e400*/  FSEL R140, R140, -INF , !P3 ;  /* 0xff8000008c8c7808 */ /* 0x000fc40005800000 */
[C---:B------:R-:W-:Y:S01]  /*e410*/  ISETP.GT.AND P3, PT, R162.reuse, 0x70, P2 ;  /* 0x00000070a200780c */ /* 0x040fe20001764270 */
[----:B------:R0:W-:Y:S01]  /*e420*/  MUFU.EX2 R139, R151 ;  /* 0x00000097008b7308 */ /* 0x0001e20000000800 */
[----:B------:R-:W-:Y:S02]  /*e430*/  ISETP.LT.OR P4, PT, R161, 0x6a, P4 ;  /* 0x0000006aa100780c */ /* 0x000fe40002781670 */
[----:B------:R-:W-:Y:S02]  /*e440*/  FMNMX.FTZ R5, R147, R180, !PT ;  /* 0x000000b493057209 */ /* 0x000fe40007810000 */
[----:B------:R-:W-:Y:S02]  /*e450*/  ISETP.LT.OR P3, PT, R161, 0x71, P3 ;  /* 0x00000071a100780c */ /* 0x000fe40001f61670 */
[----:B------:R-:W-:Y:S02]  /*e460*/  FSEL R141, R141, -INF , !P4 ;  /* 0xff8000008d8d7808 */ /* 0x000fe40006000000 */
[----:B------:R-:W-:Y:S01]  /*e470*/  ISETP.GT.AND P4, PT, R162, 0x71, P2 ;  /* 0x00000071a200780c */ /* 0x000fe20001784270 */
[----:B0-----:R-:W-:Y:S01]  /*e480*/  FFMA.FTZ R151, R123, UR10, -R120 ;  /* 0x0000000a7b977c23 */ /* 0x001fe20008010878 */
[----:B------:R-:W-:-:S02]  /*e490*/  FMNMX.FTZ R180, R140, R5, !PT ;  /* 0x000000058cb47209 */ /* 0x000fc40007810000 */
[----:B------:R-:W-:Y:S02]  /*e4a0*/  FSEL R123, R142, -INF , !P3 ;  /* 0xff8000008e7b7808 */ /* 0x000fe40005800000 */
[C---:B------:R-:W-:Y:S01]  /*e4b0*/  ISETP.GT.AND P3, PT, R162.reuse, 0x78, P2 ;  /* 0x00000078a200780c */ /* 0x040fe20001764270 */
[----:B------:R0:W-:Y:S01]  /*e4c0*/  MUFU.EX2 R142, R151 ;  /* 0x00000097008e7308 */ /* 0x0001e20000000800 */
[----:B------:R-:W-:Y:S02]  /*e4d0*/  ISETP.LT.OR P4, PT, R161, 0x72, P4 ;  /* 0x00000072a100780c */ /* 0x000fe40002781670 */
[----:B------:R-:W-:Y:S02]  /*e4e0*/  FMNMX.FTZ R180, R141, R180, !PT ;  /* 0x000000b48db47209 */ /* 0x000fe40007810000 */
[----:B------:R-:W-:Y:S02]  /*e4f0*/  ISETP.GT.AND P2, PT, R162, 0x79, P2 ;  /* 0x00000079a200780c */ /* 0x000fe40001744270 */
[----:B------:R-:W-:-:S02]  /*e500*/  ISETP.LT.OR P3, PT, R161, 0x79, P3 ;  /* 0x00000079a100780c */ /* 0x000fc40001f61670 */
[----:B------:R-:W-:Y:S01]  /*e510*/  FSEL R146, R143, -INF , !P4 ;  /* 0xff8000008f927808 */ /* 0x000fe20006000000 */
[--C-:B0-----:R-:W-:Y:S01]  /*e520*/  FFMA.FTZ R151, R152, UR10, -R120.reuse ;  /* 0x0000000a98977c23 */ /* 0x101fe20008010878 */
        /* <DEDUP_REMOVED lines=9> */
[--C-:B------:R-:W-:Y:S01]  /*e5c0*/  FFMA.FTZ R157, R158, UR10, -R120.reuse ;  /* 0x0000000a9e9d7c23 */ /* 0x100fe20008010878 */
[----:B------:R-:W-:Y:S01]  /*e5d0*/  FMNMX.FTZ R162, R144, R5, !PT ;  /* 0x0000000590a27209 */ /* 0x000fe20007810000 */
[--C-:B------:R-:W-:Y:S01]  /*e5e0*/  FFMA.FTZ R158, R159, UR10, -R120.reuse ;  /* 0x0000000a9f9e7c23 */ /* 0x100fe20008010878 */
[----:B------:R-:W-:-:S01]  /*e5f0*/  FFMA.FTZ R159, R160, UR10, -R120 ;  /* 0x0000000aa09f7c23 */ /* 0x000fc20008010878 */
[--C-:B------:R-:W-:Y:S01]  /*e600*/  FFMA.FTZ R160, R163, UR10, -R120.reuse ;  /* 0x0000000aa3a07c23 */ /* 0x100fe20008010878 */
[----:B------:R-:W-:Y:S01]  /*e610*/  FMNMX.FTZ R162, R145, R162, !PT ;  /* 0x000000a291a27209 */ /* 0x000fe20007810000 */
[----:B------:R-:W-:Y:S01]  /*e620*/  FFMA.FTZ R161, R164, UR10, -R120 ;  /* 0x0000000aa4a17c23 */ /* 0x000fe20008010878 */
[----:B------:R-:W-:Y:S01]  /*e630*/  FSEL R120, R6, RZ, P6 ;  /* 0x000000ff06787208 */ /* 0x000fe20003000000 */
[----:B------:R-:W-:Y:S02]  /*e640*/  MUFU.EX2 R143, R179 ;  /* 0x000000b3008f7308 */ /* 0x000fe40000000800 */
[----:B------:R-:W0:Y:S02]  /*e650*/  SHFL.BFLY PT, R5, R162, 0x2, 0x1f ;  /* 0x0c401f00a2057f89 */ /* 0x000e2400000e0000 */
[----:B------:R-:W-:-:S04]  /*e660*/  FADD.FTZ R7, -R120, R7 ;  /* 0x0000000778077221 */ /* 0x000fc80000010100 */
[----:B------:R1:W-:Y:S08]  /*e670*/  MUFU.EX2 R120, R165 ;  /* 0x000000a500787308 */ /* 0x0003f00000000800 */
[----:B------:R-:W-:Y:S08]  /*e680*/  MUFU.EX2 R151, R151 ;  /* 0x0000009700977308 */ /* 0x000ff00000000800 */
[----:B------:R-:W-:Y:S01]  /*e690*/  MUFU.EX2 R152, R152 ;  /* 0x0000009800987308 */ /* 0x000fe20000000800 */
[----:B0-----:R-:W-:-:S05]  /*e6a0*/  FMNMX.FTZ R5, R162, R5, !PT ;  /* 0x00000005a2057209 */ /* 0x001fca0007810000 */
[----:B------:R-:W0:Y:S02]  /*e6b0*/  SHFL.BFLY PT, R162, R5, 0x1, 0x1f ;  /* 0x0c201f0005a27f89 */ /* 0x000e2400000e0000 */
[----:B------:R-:W-:Y:S08]  /*e6c0*/  MUFU.EX2 R153, R153 ;  /* 0x0000009900997308 */ /* 0x000ff00000000800 */
[----:B------:R-:W-:Y:S08]  /*e6d0*/  MUFU.EX2 R155, R155 ;  /* 0x0000009b009b7308 */ /* 0x000ff00000000800 */
[----:B------:R-:W-:Y:S01]  /*e6e0*/  MUFU.EX2 R156, R156 ;  /* 0x0000009c009c7308 */ /* 0x000fe20000000800 */
[----:B0-----:R-:W-:Y:S01]  /*e6f0*/  FMNMX.FTZ R5, R5, R162, !PT ;  /* 0x000000a205057209 */ /* 0x001fe20007810000 */
[----:B------:R-:W-:-:S06]  /*e700*/  IMAD.U32 R162, RZ, RZ, UR10 ;  /* 0x0000000affa27e24 */ /* 0x000fcc000f8e00ff */
[----:B------:R-:W-:Y:S01]  /*e710*/  MUFU.EX2 R157, R157 ;  /* 0x0000009d009d7308 */ /* 0x000fe20000000800 */
[C---:B------:R-:W-:Y:S01]  /*e720*/  FSETP.NEU.FTZ.AND P2, PT, R5.reuse, -INF , PT ;  /* 0xff8000000500780b */ /* 0x040fe20003f5d000 */
[----:B------:R-:W-:Y:S01]  /*e730*/  FFMA.FTZ R163, R5, R162, -8 ;  /* 0xc100000005a37423 */ /* 0x000fe200000100a2 */
[----:B------:R-:W-:-:S04]  /*e740*/  FMUL.FTZ R162, R7, UR10 ;  /* 0x0000000a07a27c20 */ /* 0x000fc80008410000 */
[----:B------:R-:W-:Y:S01]  /*e750*/  FSEL R7, R163, RZ, P2 ;  /* 0x000000ffa3077208 */ /* 0x000fe20001000000 */
[----:B------:R-:W-:Y:S04]  /*e760*/  MUFU.EX2 R158, R158 ;  /* 0x0000009e009e7308 */ /* 0x000fe80000000800 */
[----:B------:R-:W-:-:S01]  /*e770*/  FFMA.FTZ R163, R167, UR10, -R7 ;  /* 0x0000000aa7a37c23 */ /* 0x000fc20008010807 */
[----:B------:R-:W-:Y:S01]  /*e780*/  FSEL R167, R5, RZ, P2 ;  /* 0x000000ff05a77208 */ /* 0x000fe20001000000 */
[----:B------:R-:W-:-:S01]  /*e790*/  FFMA.FTZ R164, R171, UR10, -R7 ;  /* 0x0000000aaba47c23 */ /* 0x000fc20008010807 */
[--C-:B------:R-:W-:Y:S01]  /*e7a0*/  FFMA.FTZ R9, R9, UR10, -R7.reuse ;  /* 0x0000000a09097c23 */ /* 0x100fe20008010807 */
[----:B------:R-:W0:Y:S01]  /*e7b0*/  MUFU.EX2 R162, R162 ;  /* 0x000000a200a27308 */ /* 0x000e220000000800 */
[----:B------:R-:W-:-:S01]  /*e7c0*/  FFMA.FTZ R10, R10, UR10, -R7 ;  /* 0x0000000a0a0a7c23 */ /* 0x000fc20008010807 */
[----:B------:R-:W-:Y:S01]  /*e7d0*/  FADD.FTZ R167, -R167, R8 ;  /* 0x00000008a7a77221 */ /* 0x000fe20000010100 */
[----:B------:R-:W-:-:S01]  /*e7e0*/  FFMA.FTZ R11, R11, UR10, -R7 ;  /* 0x0000000a0b0b7c23 */ /* 0x000fc20008010807 */
[--C-:B------:R-:W-:Y:S01]  /*e7f0*/  FFMA.FTZ R12, R12, UR10, -R7.reuse ;  /* 0x0000000a0c0c7c23 */ /* 0x100fe20008010807 */
[----:B------:R-:W-:-:S01]  /*e800*/  FFMA.FTZ R121, R121, UR10, -R7 ;  /* 0x0000000a79797c23 */ /* 0x000fc20008010807 */
[----:B------:R-:W-:Y:S01]  /*e810*/  FMUL.FTZ R167, R167, UR10 ;  /* 0x0000000aa7a77c20 */ /* 0x000fe20008410000 */
[----:B------:R-:W-:-:S01]  /*e820*/  FFMA.FTZ R171, R175, UR10, -R7 ;  /* 0x0000000aafab7c23 */ /* 0x000fc20008010807 */
[----:B------:R-:W-:Y:S01]  /*e830*/  MUFU.EX2 R164, R164 ;  /* 0x000000a400a47308 */ /* 0x000fe20000000800 */
[----:B------:R-:W-:-:S01]  /*e840*/  FFMA.FTZ R14, R14, UR10, -R7 ;  /* 0x0000000a0e0e7c23 */ /* 0x000fc20008010807 */
[--C-:B-1----:R-:W-:Y:S01]  /*e850*/  FFMA.FTZ R165, R170, UR10, -R7.reuse ;  /* 0x0000000aaaa57c23 */ /* 0x102fe20008010807 */
        /* <DEDUP_REMOVED lines=9> */
[----:B------:R-:W-:Y:S01]  /*e8f0*/  FFMA.FTZ R128, R174, UR10, -R7 ;  /* 0x0000000aae807c23 */ /* 0x000fe20008010807 */
[----:B------:R-:W-:-:S01]  /*e900*/  FADD.FTZ R175, R166, R175 ;  /* 0x000000afa6af7221 */ /* 0x000fc20000010000 */
        /* <DEDUP_REMOVED lines=11> */
[----:B-1----:R-:W-:-:S07]  /*e9c0*/  FFMA.FTZ R4, R167, R3, R164 ;  /* 0x00000003a7047223 */ /* 0x002fce00000100a4 */
[----:B------:R-:W1:Y:S01]  /*e9d0*/  MUFU.EX2 R11, R11 ;  /* 0x0000000b000b7308 */ /* 0x000e620000000800 */
[----:B0-----:R-:W-:-:S01]  /*e9e0*/  FADD.FTZ R3, R9, R4 ;  /* 0x0000000409037221 */ /* 0x001fc20000010000 */
[----:B------:R-:W-:-:S06]  /*e9f0*/  FADD.FTZ R4, R20, R175 ;  /* 0x000000af14047221 */ /* 0x000fcc0000010000 */
[----:B------:R-:W0:Y:S08]  /*ea00*/  MUFU.EX2 R12, R12 ;  /* 0x0000000c000c7308 */ /* 0x000e300000000800 */
[----:B------:R-:W3:Y:S08]  /*ea10*/  MUFU.EX2 R121, R121 ;  /* 0x0000007900797308 */ /* 0x000ef00000000800 */
[----:B------:R-:W4:Y:S08]  /*ea20*/  MUFU.EX2 R14, R14 ;  /* 0x0000000e000e7308 */ /* 0x000f300000000800 */
[----:B------:R2:W-:Y:S08]  /*ea30*/  MUFU.EX2 R8, R170 ;  /* 0x000000aa00087308 */ /* 0x0005f00000000800 */
[----:B------:R-:W5:Y:S01]  /*ea40*/  MUFU.EX2 R15, R15 ;  /* 0x0000000f000f7308 */ /* 0x000f620000000800 */
[----:B--2---:R-:W-:-:S01]  /*ea50*/  FADD.FTZ R170, R10, R3 ;  /* 0x000000030aaa7221 */ /* 0x004fc20000010000 */
[----:B------:R-:W-:-:S03]  /*ea60*/  FADD.FTZ R3, R169, R4 ;  /* 0x00000004a9037221 */ /* 0x000fc60000010000 */
[----:B-1----:R-:W-:Y:S01]  /*ea70*/  FADD.FTZ R175, R11, R170 ;  /* 0x000000aa0baf7221 */ /* 0x002fe20000010000 */
[----:B------:R-:W-:-:S02]  /*ea80*/  FADD.FTZ R4, R168, R3 ;  /* 0x00000003a8047221 */ /* 0x000fc40000010000 */
[----:B------:R-:W1:Y:S01]  /*ea90*/  MUFU.EX2 R163, R163 ;  /* 0x000000a300a37308 */ /* 0x000e620000000800 */
[----:B0-----:R-:W-:-:S01]  /*eaa0*/  FADD.FTZ R170, R12, R175 ;  /* 0x000000af0caa7221 */ /* 0x001fc20000010000 */
[----:B------:R-:W-:Y:S01]  /*eab0*/  FADD.FTZ R4, R173, R4 ;  /* 0x00000004ad047221 */ /* 0x000fe20000010000 */
[----:B------:R-:W-:-:S02]  /*eac0*/  FFMA.FTZ R175, R154, UR10, -R7 ;  /* 0x0000000a9aaf7c23 */ /* 0x000fc40008010807 */
[----:B---3--:R-:W-:Y:S01]  /*ead0*/  FADD.FTZ R3, R121, R170 ;  /* 0x000000aa79037221 */ /* 0x008fe20000010000 */
[----:B------:R-:W-:-:S02]  /*eae0*/  FADD.FTZ R179, R127, R4 ;  /* 0x000000047fb37221 */ /* 0x000fc40000010000 */
[----:B------:R-:W0:Y:S01]  /*eaf0*/  MUFU.EX2 R122, R122 ;  /* 0x0000007a007a7308 */ /* 0x000e220000000800 */
[----:B----4-:R-:W-:-:S01]  /*eb00*/  FADD.FTZ R4, R14, R3 ;  /* 0x000000030e047221 */ /* 0x010fc20000010000 */
[----:B------:R-:W-:-:S03]  /*eb10*/  FADD.FTZ R179, R172, R179 ;  /* 0x000000b3acb37221 */ /* 0x000fc60000010000 */
[----:B-----5:R-:W-:Y:S01]  /*eb20*/  FADD.FTZ R4, R15, R4 ;  /* 0x000000040f047221 */ /* 0x020fe20000010000 */
[----:B------:R-:W-:-:S02]  /*eb30*/  FADD.FTZ R154, R130, R179 ;  /* 0x000000b3829a7221 */ /* 0x000fc40000010000 */
[----:B------:R-:W2:Y:S01]  /*eb40*/  MUFU.EX2 R124, R124 ;  /* 0x0000007c007c7308 */ /* 0x000ea20000000800 */
[----:B-1----:R-:W-:-:S01]  /*eb50*/  FADD.FTZ R3, R163, R4 ;  /* 0x00000004a3037221 */ /* 0x002fc20000010000 */
[----:B------:R-:W-:-:S04]  /*eb60*/  FADD.FTZ R179, R131, R154 ;  /* 0x0000009a83b37221 */ /* 0x000fc80000010000 */
[----:B------:R-:W-:Y:S02]  /*eb70*/  FADD.FTZ R4, R176, R179 ;  /* 0x000000b3b0047221 */ /* 0x000fe40000010000 */
        /* <DEDUP_REMOVED lines=8> */
[----:B-1----:R-:W-:-:S01]  /*ec00*/  FADD.FTZ R3, R125, R154 ;  /* 0x0000009a7d037221 */ /* 0x002fc20000010000 */
[--C-:B------:R-:W-:Y:S01]  /*ec10*/  FFMA.FTZ R154, R147, UR10, -R7.reuse ;  /* 0x0000000a939a7c23 */ /* 0x100fe20008010807 */
[----:B------:R-:W-:-:S05]  /*ec20*/  FFMA.FTZ R147, R140, UR10, -R7 ;  /* 0x0000000a8c937c23 */ /* 0x000fca0008010807 */
[----:B------:R-:W1:Y:S01]  /*ec30*/  MUFU.EX2 R129, R129 ;  /* 0x0000008100817308 */ /* 0x000e620000000800 */
[----:B0-----:R-:W-:-:S07]  /*ec40*/  FADD.FTZ R4, R126, R3 ;  /* 0x000000037e047221 */ /* 0x001fce0000010000 */
[----:B------:R-:W0:Y:S01]  /*ec50*/  MUFU.EX2 R128, R128 ;  /* 0x0000008000807308 */ /* 0x000e220000000800 */
[----:B--2---:R-:W-:-:S01]  /*ec60*/  FADD.FTZ R3, R165, R4 ;  /* 0x00000004a5037221 */ /* 0x004fc20000010000 */
[----:B------:R-:W-:-:S03]  /*ec70*/  FADD.FTZ R4, R138, R179 ;  /* 0x000000b38a047221 */ /* 0x000fc60000010000 */
[----:B------:R-:W-:Y:S01]  /*ec80*/  FADD.FTZ R170, R8, R3 ;  /* 0x0000000308aa7221 */ /* 0x000fe20000010000 */
        /* <DEDUP_REMOVED lines=10> */
[----:B--2---:R-:W-:-:S07]  /*ed30*/  FADD.FTZ R3, R171, R4 ;  /* 0x00000004ab037221 */ /* 0x004fce0000010000 */
[----:B------:R-:W2:Y:S01]  /*ed40*/  MUFU.EX2 R134, R134 ;  /* 0x0000008600867308 */ /* 0x000ea20000000800 */
[----:B-1----:R-:W-:-:S07]  /*ed50*/  FADD.FTZ R4, R132, R3 ;  /* 0x0000000384047221 */ /* 0x002fce0000010000 */
[----:B------:R-:W1:Y:S01]  /*ed60*/  MUFU.EX2 R175, R175 ;  /* 0x000000af00af7308 */ /* 0x000e620000000800 */
[----:B0-----:R-:W-:-:S01]  /*ed70*/  FADD.FTZ R3, R133, R4 ;  /* 0x0000000485037221 */ /* 0x001fc20000010000 */
[----:B------:R-:W-:-:S06]  /*ed80*/  FADD.FTZ R4, R150, R179 ;  /* 0x000000b396047221 */ /* 0x000fcc0000010000 */
[----:B------:R-:W0:Y:S01]  /*ed90*/  MUFU.EX2 R136, R136 ;  /* 0x0000008800887308 */ /* 0x000e220000000800 */
[----:B--2---:R-:W-:-:S01]  /*eda0*/  FADD.FTZ R140, R134, R3 ;  /* 0x00000003868c7221 */ /* 0x004fc20000010000 */
[----:B------:R-:W-:-:S04]  /*edb0*/  FADD.FTZ R3, R151, R4 ;  /* 0x0000000497037221 */ /* 0x000fc80000010000 */
[----:B------:R-:W-:Y:S02]  /*edc0*/  FADD.FTZ R4, R152, R3 ;  /* 0x0000000398047221 */ /* 0x000fe40000010000 */
[----:B------:R-:W2:Y:S01]  /*edd0*/  MUFU.EX2 R137, R137 ;  /* 0x0000008900897308 */ /* 0x000ea20000000800 */
[----:B-1----:R-:W-:-:S01]  /*ede0*/  FADD.FTZ R179, R175, R140 ;  /* 0x0000008cafb37221 */ /* 0x002fc20000010000 */
[----:B------:R-:W-:Y:S01]  /*edf0*/  FFMA.FTZ R140, R146, UR10, -R7 ;  /* 0x0000000a928c7c23 */ /* 0x000fe20008010807 */
[----:B------:R-:W-:-:S01]  /*ee00*/  FADD.FTZ R4, R153, R4 ;  /* 0x0000000499047221 */ /* 0x000fc20000010000 */
[----:B------:R-:W-:-:S03]  /*ee10*/  FFMA.FTZ R7, R145, UR10, -R7 ;  /* 0x0000000a91077c23 */ /* 0x000fc60008010807 */
[----:B------:R-:W-:Y:S01]  /*ee20*/  FADD.FTZ R3, R155, R4 ;  /* 0x000000049b037221 */ /* 0x000fe20000010000 */
[----:B------:R-:W1:Y:S01]  /*ee30*/  MUFU.EX2 R149, R149 ;  /* 0x0000009500957308 */ /* 0x000e620000000800 */
[----:B0-----:R-:W-:-:S02]  /*ee40*/  FADD.FTZ R146, R136, R179 ;  /* 0x000000b388927221 */ /* 0x001fc40000010000 */
[----:B------:R-:W-:-:S04]  /*ee50*/  FADD.FTZ R4, R156, R3 ;  /* 0x000000039c047221 */ /* 0x000fc80000010000 */
[----:B------:R-:W-:Y:S01]  /*ee60*/  FADD.FTZ R3, R157, R4 ;  /* 0x000000049d037221 */ /* 0x000fe20000010000 */
[----:B------:R-:W0:Y:S01]  /*ee70*/  MUFU.EX2 R154, R154 ;  /* 0x0000009a009a7308 */ /* 0x000e220000000800 */
[----:B--2---:R-:W-:-:S02]  /*ee80*/  FADD.FTZ R146, R137, R146 ;  /* 0x0000009289927221 */ /* 0x004fc40000010000 */
[----:B------:R-:W-:-:S05]  /*ee90*/  FADD.FTZ R4, R158, R3 ;  /* 0x000000039e047221 */ /* 0x000fca0000010000 */
[----:B------:R-:W2:Y:S08]  /*eea0*/  MUFU.EX2 R147, R147 ;  /* 0x0000009300937308 */ /* 0x000eb00000000800 */
[----:B------:R1:W3:Y:S08]  /*eeb0*/  MUFU.EX2 R170, R141 ;  /* 0x0000008d00aa7308 */ /* 0x0002f00000000800 */
[----:B------:R-:W4:Y:S01]  /*eec0*/  MUFU.EX2 R159, R159 ;  /* 0x0000009f009f7308 */ /* 0x000f220000000800 */
[----:B-1----:R-:W-:-:S04]  /*eed0*/  FADD.FTZ R141, R149, R146 ;  /* 0x00000092958d7221 */ /* 0x002fc80000010000 */
[----:B0-----:R-:W-:-:S03]  /*eee0*/  FADD.FTZ R146, R154, R141 ;  /* 0x0000008d9a927221 */ /* 0x001fc60000010000 */
[----:B------:R-:W0:Y:S01]  /*eef0*/  MUFU.EX2 R123, R123 ;  /* 0x0000007b007b7308 */ /* 0x000e220000000800 */
[----:B--2---:R-:W-:-:S04]  /*ef00*/  FADD.FTZ R146, R147, R146 ;  /* 0x0000009293927221 */ /* 0x004fc80000010000 */
[----:B---3--:R-:W-:-:S03]  /*ef10*/  FADD.FTZ R146, R170, R146 ;  /* 0x00000092aa927221 */ /* 0x008fc60000010000 */
[----:B------:R-:W1:Y:S01]  /*ef20*/  MUFU.EX2 R160, R160 ;  /* 0x000000a000a07308 */ /* 0x000e620000000800 */
[----:B----4-:R-:W-:-:S07]  /*ef30*/  FADD.FTZ R3, R159, R4 ;  /* 0x000000049f037221 */ /* 0x010fce0000010000 */
[----:B------:R-:W2:Y:S01]  /*ef40*/  MUFU.EX2 R140, R140 ;  /* 0x0000008c008c7308 */ /* 0x000ea20000000800 */
[----:B0-----:R-:W-:-:S07]  /*ef50*/  FADD.FTZ R141, R123, R146 ;  /* 0x000000927b8d7221 */ /* 0x001fce0000010000 */
[----:B------:R-:W0:Y:S01]  /*ef60*/  MUFU.EX2 R161, R161 ;  /* 0x000000a100a17308 */ /* 0x000e220000000800 */
[----:B-1----:R-:W-:-:S07]  /*ef70*/  FADD.FTZ R4, R160, R3 ;  /* 0x00000003a0047221 */ /* 0x002fce0000010000 */
[----:B------:R-:W1:Y:S01]  /*ef80*/  MUFU.EX2 R144, R144 ;  /* 0x0000009000907308 */ /* 0x000e620000000800 */
[----:B--2---:R-:W-:-:S07]  /*ef90*/  FADD.FTZ R141, R140, R141 ;  /* 0x0000008d8c8d7221 */ /* 0x004fce0000010000 */
[----:B------:R-:W2:Y:S01]  /*efa0*/  MUFU.EX2 R7, R7 ;  /* 0x0000000700077308 */ /* 0x000ea20000000800 */
[----:B0-----:R-:W-:-:S04]  /*efb0*/  FADD.FTZ R3, R161, R4 ;  /* 0x00000004a1037221 */ /* 0x001fc80000010000 */
[----:B------:R-:W-:Y:S01]  /*efc0*/  FADD.FTZ R4, R120, R3 ;  /* 0x0000000378047221 */ /* 0x000fe20000010000 */
[----:B-1----:R-:W-:-:S04]  /*efd0*/  FADD.FTZ R141, R144, R141 ;  /* 0x0000008d908d7221 */ /* 0x002fc80000010000 */
[----:B--2---:R-:W-:Y:S01]  /*efe0*/  FADD.FTZ R3, R7, R141 ;  /* 0x0000008d07037221 */ /* 0x004fe20000010000 */
[----:B------:R-:W-:Y:S06]  /*eff0*/  @!P0 BRA `(.L_x_1283) ;  /* 0x0000000000048947 */ /* 0x000fec0003800000 */
[----:B------:R-:W-:Y:S01]  /*f000*/  BPT.TRAP 0x1 ;  /* 0x000000040000795c */ /* 0x000fe20000300000 */
.L_x_1283:
        /* <DEDUP_REMOVED lines=139> */
.L_x_1266:
[----:B------:R-:W-:Y:S06]  /*f8c0*/  BAR.ARV 0x8, 0x180 ;  /* 0x0206000000007b1d */ /* 0x000fec0000002000 */
[----:B------:R-:W-:Y:S05]  /*f8d0*/  @!P0 BRA `(.L_x_1285) ;  /* 0x0000000000048947 */ /* 0x000fea0003800000 */
[----:B------:R-:W-:Y:S01]  /*f8e0*/  BPT.TRAP 0x1 ;  /* 0x000000040000795c */ /* 0x000fe20000300000 */
.L_x_1285:
[----:B------:R-:W-:Y:S01]  /*f8f0*/  ULEA UR9, UR51, UR36, 0x3 ;  /* 0x0000002433097291 */ /* 0x000fe2000f8e183f */
[----:B------:R-:W-:-:S05]  /*f900*/  IMAD.U32 R0, RZ, RZ, UR50 ;  /* 0x00000032ff007e24 */ /* 0x000fca000f8e00ff */
[----:B------:R-:W-:-:S04]  /*f910*/  SHF.L.U32 R0, R0, 0x1f, RZ ;  /* 0x0000001f00007819 */ /* 0x000fc800000006ff */
[----:B------:R0:W1:Y:S01]  /*f920*/  SYNCS.PHASECHK.TRANS64.TRYWAIT P1, [UR9+0x2a850], R0 ;  /* 0x02a85000ff0075a7 */ /* 0x0000620008020149 */
[----:B------:R-:W-:Y:S05]  /*f930*/  @!P0 BRA `(.L_x_1286) ;  /* 0x0000000000048947 */ /* 0x000fea0003800000 */
[----:B------:R-:W-:Y:S01]  /*f940*/  BPT.TRAP 0x1 ;  /* 0x000000040000795c */ /* 0x000fe20000300000 */
.L_x_1286:
[----:B-1----:R-:W-:Y:S05]  /*f950*/  @P1 BRA `(.L_x_1287) ;  /* 0x0000000000081947 */ /* 0x002fea0003800000 */
[----:B------:R-:W1:Y:S02]  /*f960*/  SYNCS.PHASECHK.TRANS64.TRYWAIT P1, [UR9+0x2a850], R0 ;  /* 0x02a85000ff0075a7 */ /* 0x000e640008020149 */
[----:B-1----:R-:W-:Y:S05]  /*f970*/  @!P1 BRA `(.L_x_1288) ;  /* 0x000000a000309947 */ /* 0x002fea0003800000 */
.L_x_1287:
        /* <DEDUP_REMOVED lines=11> */
[----:B------:R-:W-:-:S04]  /*fa30*/  PLOP3.LUT P1, PT, PT, PT, UP0, 0x80, 0x0 ;  /* 0x000000000000781c */ /* 0x000fc80003f2f008 */
[----:B------:R-:W-:Y:S02]  /*fa40*/  @UP0 ULDC.64 UR14, c[0x0][0x9c8] ;  /* 0x00027200000e0ab9 */ /* 0x000fe40000000a00 */
[----:B------:R-:W-:Y:S01]  /*fa50*/  UMOV UR6, UR8 ;  /* 0x0000000800067c82 */ /* 0x000fe20008000000 */
[----:B------:R-:W-:-:S09]  /*fa60*/  @UP0 UIMAD.WIDE.U32 UR4, UR48, UR14, URZ ;  /* 0x0000000e300402a5 */ /* 0x000fd2000f8e003f */
[----:B------:R-:W-:Y:S01]  /*fa70*/  QGMMA.64x192x32.F32.E4M3.E4M3 R24, R196, gdesc[UR4], R24, gsb0 ;  /* 0x02e00004c4187df3 */ /* 0x000fe20008000818 */
[----:B------:R-:W-:Y:S01]  /*fa80*/  UIADD3 UR6, UR8, 0x2, URZ ;  /* 0x0000000208067890 */ /* 0x000fe2000fffe03f */
[----:B------:R-:W-:Y:S01]  /*fa90*/  UMOV UR7, 0x40000040 ;  /* 0x4000004000077882 */ /* 0x000fe20000000000 */
[----:B------:R-:W-:Y:S02]  /*faa0*/  WARPGROUP.DEPBAR.LE gsb0, 0x0 ;  /* 0x00008000000079c5 */ /* 0x000fe40000010000 */
[----:B------:R-:W-:-:S15]  /*fab0*/  WARPGROUP.ARRIVE ;  /* 0x00000000000079c5 */ /* 0x000fde0000000000 */
        /* <DEDUP_REMOVED lines=55> */
[----:B--2---:R-:W-:Y:S01]  /*fe30*/  FMUL.FTZ R4, R4, R7 ;  /* 0x0000000704047220 */ /* 0x004fe20000410000 */
[----:B------:R-:W-:Y:S02]  /*fe40*/  IMAD.MOV.U32 R2, RZ, RZ, -0x800000 ;  /* 0xff800000ff027424 */ /* 0x000fe400078e00ff */
[----:B------:R-:W-:Y:S01]  /*fe50*/  @P2 FFMA.FTZ R0, R3, R6, R8 ;  /* 0x0000000603002223 */ /* 0x000fe20000010008 */
[----:B------:R-:W-:-:S01]  /*fe60*/  @P3 FFMA.FTZ R2, R11, R5, R12 ;  /* 0x000000050b023223 */ /* 0x000fc2000001000c */
[----:B---3--:R-:W-:Y:S01]  /*fe70*/  FMUL.FTZ R7, R10, R7 ;  /* 0x000000070a077220 */ /* 0x008fe20000410000 */
[----:B------:R-:W-:-:S02]  /*fe80*/  WARPGROUP.DEPBAR.LE gsb0, 0x0 ;  /* 0x00008000000079c5 */ /* 0x000fc40000010000 */
[----:B------:R-:W-:Y:S05]  /*fe90*/  @!P0 BRA `(.L_x_1289) ;  /* 0x0000000000048947 */ /* 0x000fea0003800000 */
[----:B------:R-:W-:Y:S01]  /*fea0*/  BPT.TRAP 0x1 ;  /* 0x000000040000795c */ /* 0x000fe20000300000 */
.L_x_1289:
        /* <DEDUP_REMOVED lines=106> */
.L_x_1215:
[----:B------:R-:W0:Y:S01]  /*10550*/  S2R R6, SR_CgaCtaId ;  /* 0x0000000000067919 */ /* 0x000e220000008800 */
[----:B------:R-:W-:Y:S01]  /*10560*/  MOV R3, 0x400 ;  /* 0x0000040000037802 */ /* 0x000fe20000000f00 */
[----:B------:R-:W-:Y:S01]  /*10570*/  BSSY B0, `(.L_x_1290) ;  /* 0x000030c000007945 */ /* 0x000fe20003800000 */
[----:B------:R-:W-:Y:S02]  /*10580*/  BAR.SYNC.DEFER_BLOCKING 0x5, 0x180 ;  /* 0x0146000000007b1d */ /* 0x000fe40000010000 */
[----:B0-----:R-:W-:-:S05]  /*10590*/  LEA R3, R6, R3, 0x18 ;  /* 0x0000000306037211 */ /* 0x001fca00078ec0ff */
[----:B------:R-:W0:Y:S02]  /*105a0*/  LDS.128 R36, [R3+0x2a8d0] ;  /* 0x02a8d00003247984 */ /* 0x000e240000000c00 */
[----:B0-----:R-:W-:Y:S02]  /*105b0*/  R2UR UR5, R37 ;  /* 0x00000000250572ca */ /* 0x001fe400000e0000 */
[----:B------:R-:W-:Y:S02]  /*105c0*/  R2UR UR49, R38 ;  /* 0x00000000263172ca */ /* 0x000fe400000e0000 */
        /* <DEDUP_REMOVED lines=9> */
[----:B------:R-:W0:Y:S01]  /*10660*/  S2R R36, SR_SWINHI ;  /* 0x0000000000247919 */ /* 0x000e220000002f00 */
[----:B------:R-:W-:Y:S01]  /*10670*/  F2FP.BF16.F32.PACK_AB R118, R118, R5 ;  /* 0x000000057676723e */ /* 0x000fe200000010ff */
[----:B------:R-:W-:Y:S02]  /*10680*/  ULDC.64 UR6, c[0x0][0xc00] ;  /* 0x0003000000067ab9 */ /* 0x000fe40000000a00 */
[----:B------:R1:W2:Y:S01]  /*10690*/  LDG.E.CONSTANT R6, desc[UR52][R6.64] ;  /* 0x0000003406067981 */ /* 0x0002a2000c1e9900 */
[----:B------:R-:W-:Y:S01]  /*106a0*/  F2FP.BF16.F32.PACK_AB R119, R119, R4 ;  /* 0x000000047777723e */ /* 0x000fe200000010ff */
[----:B------:R-:W-:Y:S01]  /*106b0*/  UISETP.NE.U32.AND UP0, UPT, UR6, URZ, UPT ;  /* 0x0000003f0600728c */ /* 0x000fe2000bf05070 */
[----:B------:R-:W-:Y:S02]  /*106c0*/  F2FP.BF16.F32.PACK_AB R52, R52, R121 ;  /* 0x000000793434723e */ /* 0x000fe400000010ff */
[----:B------:R-:W-:Y:S01]  /*106d0*/  F2FP.BF16.F32.PACK_AB R53, R53, R120 ;  /* 0x000000783535723e */ /* 0x000fe200000010ff */
[----:B------:R-:W-:Y:S01]  /*106e0*/  UISETP.NE.AND.EX UP0, UPT, UR7, URZ, UPT, UP0 ;  /* 0x0000003f0700728c */ /* 0x000fe2000bf05300 */
[----:B------:R-:W-:-:S02]  /*106f0*/  F2FP.BF16.F32.PACK_AB R26, R87, R26 ;  /* 0x0000001a571a723e */ /* 0x000fc400000010ff */
[----:B------:R-:W-:Y:S01]  /*10700*/  F2FP.BF16.F32.PACK_AB R11, R110, R11 ;  /* 0x0000000b6e0b723e */ /* 0x000fe200000010ff */
[----:B------:R-:W-:Y:S01]  /*10710*/  ULDC.64 UR6, c[0x0][0xc00] ;  /* 0x0003000000067ab9 */ /* 0x000fe20000000a00 */
[----:B-1----:R-:W-:Y:S01]  /*10720*/  LOP3.LUT P0, R7, R50, 0x3, RZ, 0xc0, !PT ;  /* 0x0000000332077812 */ /* 0x002fe2000780c0ff */
[----:B------:R-:W-:Y:S01]  /*10730*/  UIMAD.WIDE UR6, UR42, 0x4, UR6 ;  /* 0x000000042a0678a5 */ /* 0x000fe2000f8e0206 */
[----:B------:R-:W-:Y:S02]  /*10740*/  F2FP.BF16.F32.PACK_AB R10, R111, R10 ;  /* 0x0000000a6f0a723e */ /* 0x000fe400000010ff */
[----:B------:R-:W-:Y:S02]  /*10750*/  ISETP.EQ.OR P0, PT, R7, 0x3, !P0 ;  /* 0x000000030700780c */ /* 0x000fe40004702670 */
[----:B------:R-:W-:Y:S02]  /*10760*/  F2FP.BF16.F32.PACK_AB R49, R60, R49 ;  /* 0x000000313c31723e */ /* 0x000fe400000010ff */
[----:B------:R-:W-:-:S02]  /*10770*/  F2FP.BF16.F32.PACK_AB R48, R61, R48 ;  /* 0x000000303d30723e */ /* 0x000fc400000010ff */
[----:B------:R-:W-:Y:S02]  /*10780*/  F2FP.BF16.F32.PACK_AB R80, R80, R81 ;  /* 0x000000515050723e */ /* 0x000fe400000010ff */
[----:B------:R-:W-:Y:S02]  /*10790*/  F2FP.BF16.F32.PACK_AB R73, R72, R73 ;  /* 0x000000494849723e */ /* 0x000fe400000010ff */
[----:B------:R-:W-:Y:S02]  /*107a0*/  F2FP.BF16.F32.PACK_AB R46, R55, R46 ;  /* 0x0000002e372e723e */ /* 0x000fe400000010ff */
[----:B------:R-:W-:Y:S02]  /*107b0*/  F2FP.BF16.F32.PACK_AB R45, R68, R45 ;  /* 0x0000002d442d723e */ /* 0x000fe400000010ff */
[----:B------:R-:W-:Y:S02]  /*107c0*/  MOV R4, R3 ;  /* 0x0000000300047202 */ /* 0x000fe40000000f00 */
[----:B0-----:R-:W-:-:S02]  /*107d0*/  MOV R5, R36 ;  /* 0x0000002400057202 */ /* 0x001fc40000000f00 */
[----:B------:R-:W-:Y:S02]  /*107e0*/  F2FP.BF16.F32.PACK_AB R44, R69, R44 ;  /* 0x0000002c452c723e */ /* 0x000fe400000010ff */
[----:B------:R-:W-:Y:S01]  /*107f0*/  SEL R55, R52, R53, P0 ;  /* 0x0000003534377207 */ /* 0x000fe20000000000 */
[----:B------:R-:W-:Y:S01]  /*10800*/  IMAD.WIDE R36, R204, 0x2, R4 ;  /* 0x00000002cc247825 */ /* 0x000fe200078e0204 */
[----:B------:R-:W-:Y:S02]  /*10810*/  SEL R81, R11, R10, P0 ;  /* 0x0000000a0b517207 */ /* 0x000fe40000000000 */
[----:B------:R-:W-:Y:S02]  /*10820*/  SEL R72, R10, R11, P0 ;  /* 0x0000000b0a487207 */ /* 0x000fe40000000000 */
[----:B------:R-:W-:Y:S02]  /*10830*/  IADD3 R87, P5, R36, 0x40, RZ ;  /* 0x0000004024577810 */ /* 0x000fe40007fbe0ff */
[----:B------:R-:W-:-:S02]  /*10840*/  SEL R52, R53, R52, P0 ;  /* 0x0000003435347207 */ /* 0x000fc40000000000 */
[----:B------:R-:W-:Y:S02]  /*10850*/  LOP3.LUT R10, R87, 0x380, RZ, 0xc0, !PT ;  /* 0x00000380570a7812 */ /* 0x000fe400078ec0ff */
[----:B------:R-:W-:Y:S02]  /*10860*/  F2FP.BF16.F32.PACK_AB R41, R76, R41 ;  /* 0x000000294c29723e */ /* 0x000fe400000010ff */
[----:B------:R-:W-:Y:S02]  /*10870*/  F2FP.BF16.F32.PACK_AB R40, R77, R40 ;  /* 0x000000284d28723e */ /* 0x000fe400000010ff */
[----:B------:R-:W-:Y:S02]  /*10880*/  SEL R53, R49, R48, P0 ;  /* 0x0000003031357207 */ /* 0x000fe40000000000 */
[----:B------:R-:W-:Y:S02]  /*10890*/  F2FP.BF16.F32.PACK_AB R32, R85, R32 ;  /* 0x000000205520723e */ /* 0x000fe400000010ff */
[----:B------:R-:W-:-:S02]  /*108a0*/  F2FP.BF16.F32.PACK_AB R9, R116, R9 ;  /* 0x000000097409723e */ /* 0x000fc400000010ff */
[----:B------:R-:W-:Y:S02]  /*108b0*/  F2FP.BF16.F32.PACK_AB R8, R117, R8 ;  /* 0x000000087508723e */ /* 0x000fe400000010ff */
[----:B------:R-:W-:Y:S02]  /*108c0*/  SEL R48, R48, R49, P0 ;  /* 0x0000003130307207 */ /* 0x000fe40000000000 */
[----:B------:R-:W-:Y:S02]  /*108d0*/  F2FP.BF16.F32.PACK_AB R96, R89, R96 ;  /* 0x000000605960723e */ /* 0x000fe400000010ff */
[----:B------:R-:W-:Y:S02]  /*108e0*/  F2FP.BF16.F32.PACK_AB R64, R64, R65 ;  /* 0x000000414040723e */ /* 0x000fe400000010ff */
[----:B------:R-:W-:Y:S02]  /*108f0*/  F2FP.BF16.F32.PACK_AB R57, R56, R57 ;  /* 0x000000393839723e */ /* 0x000fe400000010ff */
[----:B------:R-:W-:-:S02]  /*10900*/  F2FP.BF16.F32.PACK_AB R33, R84, R33 ;  /* 0x000000215421723e */ /* 0x000fc400000010ff */
[----:B------:R-:W-:Y:S02]  /*10910*/  F2FP.BF16.F32.PACK_AB R13, R108, R13 ;  /* 0x0000000d6c0d723e */ /* 0x000fe400000010ff */
[----:B------:R-:W-:Y:S02]  /*10920*/  F2FP.BF16.F32.PACK_AB R12, R109, R12 ;  /* 0x0000000c6d0c723e */ /* 0x000fe400000010ff */
[----:B------:R-:W-:Y:S02]  /*10930*/  SEL R49, R45, R44, P0 ;  /* 0x0000002c2d317207 */ /* 0x000fe40000000000 */
[----:B------:R-:W-:Y:S02]  /*10940*/  IADD3 R85, P4, R36, 0x20, RZ ;  /* 0x0000002024557810 */ /* 0x000fe40007f9e0ff */
[----:B------:R-:W-:Y:S02]  /*10950*/  F2FP.BF16.F32.PACK_AB R28, R93, R28 ;  /* 0x0000001c5d1c723e */ /* 0x000fe400000010ff */
[----:B------:R-:W-:-:S02]  /*10960*/  SEL R44, R44, R45, P0 ;  /* 0x0000002d2c2c7207 */ /* 0x000fc40000000000 */
[----:B------:R-:W-:Y:S02]  /*10970*/  IADD3 R89, P6, R36, 0x60, RZ ;  /* 0x0000006024597810 */ /* 0x000fe40007fde0ff */
[----:B------:R-:W-:Y:S02]  /*10980*/  SHF.R.U64 R10, R10, 0x3, RZ ;  /* 0x000000030a0a7819 */ /* 0x000fe400000012ff */
[----:B------:R-:W-:Y:S02]  /*10990*/  F2FP.BF16.F32.PACK_AB R47, R54, R47 ;  /* 0x0000002f362f723e */ /* 0x000fe400000010ff */
[----:B------:R-:W-:Y:S02]  /*109a0*/  SEL R45, R41, R40, P0 ;  /* 0x00000028292d7207 */ /* 0x000fe40000000000 */
[----:B------:R-:W-:Y:S02]  /*109b0*/  IADD3 R93, P2, R36, 0x4020, RZ ;  /* 0x00004020245d7810 */ /* 0x000fe40007f5e0ff */
[----:B------:R-:W-:-:S02]  /*109c0*/  F2FP.BF16.F32.PACK_AB R42, R63, R42 ;  /* 0x0000002a3f2a723e */ /* 0x000fc400000010ff */
[----:B------:R-:W-:Y:S02]  /*109d0*/  F2FP.BF16.F32.PACK_AB R34, R71, R34 ;  /* 0x000000224722723e */ /* 0x000fe400000010ff */
[----:B------:R-:W-:Y:S02]  /*109e0*/  SEL R40, R40, R41, P0 ;  /* 0x0000002928287207 */ /* 0x000fe40000000000 */
[----:B------:R-:W-:Y:S02]  /*109f0*/  SEL R65, R9, R8, P0 ;  /* 0x0000000809417207 */ /* 0x000fe40000000000 */
[----:B------:R-:W-:Y:S02]  /*10a00*/  SEL R58, R8, R9, P0 ;  /* 0x00000009083a7207 */ /* 0x000fe40000000000 */
[----:B------:R-:W-:Y:S02]  /*10a10*/  F2FP.BF16.F32.PACK_AB R43, R62, R43 ;  /* 0x0000002b3e2b723e */ /* 0x000fe400000010ff */
[----:B------:R-:W-:-:S02]  /*10a20*/  SEL R41, R33, R32, P0 ;  /* 0x0000002021297207 */ /* 0x000fc40000000000 */
[----:B------:R-:W-:Y:S01]  /*10a30*/  SEL R38, R32, R33, P0 ;  /* 0x0000002120267207 */ /* 0x000fe20000000000 */
[----:B------:R-:W-:Y:S01]  /*10a40*/  IMAD.X R33, RZ, RZ, R37, P5 ;  /* 0x000000ffff217224 */ /* 0x000fe200028e0625 */
[----:B------:R-:W-:Y:S02]  /*10a50*/  SEL R63, R13, R12, P0 ;  /* 0x0000000c0d3f7207 */ /* 0x000fe40000000000 */
[----:B------:R-:W-:Y:S02]  /*10a60*/  SEL R56, R12, R13, P0 ;  /* 0x0000000d0c387207 */ /* 0x000fe40000000000 */
[----:B------:R-:W-:Y:S02]  /*10a70*/  SEL R71, R64, R57, P0 ;  /* 0x0000003940477207 */ /* 0x000fe40000000000 */
[----:B------:R-:W-:Y:S02]  /*10a80*/  LOP3.LUT R8, R85, 0x380, RZ, 0xc0, !PT ;  /* 0x0000038055087812 */ /* 0x000fe400078ec0ff */
[----:B------:R-:W-:-:S02]  /*10a90*/  F2FP.BF16.F32.PACK_AB R31, R78, R31 ;  /* 0x0000001f4e1f723e */ /* 0x000fc400000010ff */
[----:B------:R-:W-:Y:S02]  /*10aa0*/  F2FP.BF16.F32.PACK_AB R30, R79, R30 ;  /* 0x0000001e4f1e723e */ /* 0x000fe400000010ff */
[----:B------:R-:W-:Y:S02]  /*10ab0*/  SEL R64, R57, R64, P0 ;  /* 0x0000004039407207 */ /* 0x000fe40000000000 */
[----:B------:R-:W-:Y:S02]  /*10ac0*/  LOP3.LUT R12, R89, 0x380, RZ, 0xc0, !PT ;  /* 0x00000380590c7812 */ /* 0x000fe400078ec0ff */
[----:B------:R-:W-:Y:S02]  /*10ad0*/  LOP3.LUT R32, R10, R87, RZ, 0x3c, !PT ;  /* 0x000000570a207212 */ /* 0x000fe400078e3cff */
[----:B------:R-:W-:Y:S02]  /*10ae0*/  F2FP.BF16.F32.PACK_AB R97, R97, R104 ;  /* 0x000000686161723e */ /* 0x000fe400000010ff */
[----:B------:R-:W-:-:S02]  /*10af0*/  F2FP.BF16.F32.PACK_AB R35, R70, R35 ;  /* 0x000000234623723e */ /* 0x000fc400000010ff */
[----:B------:R-:W-:Y:S02]  /*10b00*/  F2FP.BF16.F32.PACK_AB R25, R94, R25 ;  /* 0x000000195e19723e */ /* 0x000fe400000010ff */
[----:B------:R-:W-:Y:S02]  /*10b10*/  F2FP.BF16.F32.PACK_AB R24, R95, R24 ;  /* 0x000000185f18723e */ /* 0x000fe400000010ff */
[----:B------:R-:W-:Y:S02]  /*10b20*/  SEL R57, R47, R46, P0 ;  /* 0x0000002e2f397207 */ /* 0x000fe40000000000 */
[----:B------:R-:W-:Y:S02]  /*10b30*/  LOP3.LUT R10, R93, 0x380, RZ, 0xc0, !PT ;  /* 0x000003805d0a7812 */ /* 0x000fe400078ec0ff */
[----:B------:R-:W-:Y:S02]  /*10b40*/  SEL R69, R80, R73, P0 ;  /* 0x0000004950457207 */ /* 0x000fe40000000000 */
[----:B------:R-:W-:-:S02]  /*10b50*/  SEL R46, R46, R47, P0 ;  /* 0x0000002f2e2e7207 */ /* 0x000fc40000000000 */
[----:B------:R-:W-:Y:S02]  /*10b60*/  SEL R80, R73, R80, P0 ;  /* 0x0000005049507207 */ /* 0x000fe40000000000 */
[----:B------:R-:W-:Y:S02]  /*10b70*/  SEL R47, R43, R42, P0 ;  /* 0x0000002a2b2f7207 */ /* 0x000fe40000000000 */
[----:B------:R-:W-:Y:S02]  /*10b80*/  SHF.R.U64 R8, R8, 0x3, RZ ;  /* 0x0000000308087819 */ /* 0x000fe400000012ff */
[----:B------:R-:W-:Y:S02]  /*10b90*/  SEL R42, R42, R43, P0 ;  /* 0x0000002b2a2a7207 */ /* 0x000fe40000000000 */
[----:B------:R-:W-:Y:S02]  /*10ba0*/  SEL R73, R31, R30, P0 ;  /* 0x0000001e1f497207 */ /* 0x000fe40000000000 */
[----:B------:R-:W-:Y:S01]  /*10bb0*/  SEL R62, R30, R31, P0 ;  /* 0x0000001f1e3e7207 */ /* 0x000fe20000000000 */
[----:B------:R-:W-:Y:S01]  /*10bc0*/  IMAD.X R31, RZ, RZ, R37, P6 ;  /* 0x000000ffff1f7224 */ /* 0x000fe200030e0625 */
[----:B------:R-:W-:-:S02]  /*10bd0*/  IADD3 R91, P1, R36, 0x4000, RZ ;  /* 0x00004000245b7810 */ /* 0x000fc40007f3e0ff */
[----:B------:R-:W-:Y:S02]  /*10be0*/  SHF.R.U64 R12, R12, 0x3, RZ ;  /* 0x000000030c0c7819 */ /* 0x000fe400000012ff */
[----:B------:R-:W-:Y:S02]  /*10bf0*/  F2FP.BF16.F32.PACK_AB R20, R101, R20 ;  /* 0x000000146514723e */ /* 0x000fe400000010ff */
[----:B------:R-:W-:Y:S02]  /*10c00*/  SEL R67, R97, R96, P0 ;  /* 0x0000006061437207 */ /* 0x000fe40000000000 */
[----:B------:R-:W-:Y:S02]  /*10c10*/  SEL R43, R35, R34, P0 ;  /* 0x00000022232b7207 */ /* 0x000fe40000000000 */
[----:B------:R-:W-:Y:S01]  /*10c20*/  SEL R60, R34, R35, P0 ;  /* 0x00000023223c7207 */ /* 0x000fe20000000000 */
[----:B------:R-:W-:Y:S01]  /*10c30*/  IMAD.X R35, RZ, RZ, R37, P4 ;  /* 0x000000ffff237224 */ /* 0x000fe200020e0625 */
[----:B------:R-:W-:-:S02]  /*10c40*/  SEL R77, R25, R24, P0 ;  /* 0x00000018194d7207 */ /* 0x000fc40000000000 */
[----:B------:R-:W-:Y:S01]  /*10c50*/  SEL R68, R24, R25, P0 ;  /* 0x0000001918447207 */ /* 0x000fe20000000000 */
[----:B------:R-:W-:Y:S01]  /*10c60*/  IMAD.X R25, RZ, RZ, R37, P2 ;  /* 0x000000ffff197224 */ /* 0x000fe200010e0625 */
[----:B------:R-:W-:Y:S02]  /*10c70*/  IADD3 R95, P3, R36, 0x4040, RZ ;  /* 0x00004040245f7810 */ /* 0x000fe40007f7e0ff */
[----:B------:R-:W-:Y:S02]  /*10c80*/  SHF.R.U64 R10, R10, 0x3, RZ ;  /* 0x000000030a0a7819 */ /* 0x000fe400000012ff */
[----:B------:R-:W-:Y:S02]  /*10c90*/  F2FP.BF16.F32.PACK_AB R15, R102, R15 ;  /* 0x0000000f660f723e */ /* 0x000fe400000010ff */
[----:B------:R-:W-:Y:S02]  /*10ca0*/  F2FP.BF16.F32.PACK_AB R14, R103, R14 ;  /* 0x0000000e670e723e */ /* 0x000fe400000010ff */
[----:B------:R-:W-:-:S02]  /*10cb0*/  SEL R96, R96, R97, P0 ;  /* 0x0000006160607207 */ /* 0x000fc40000000000 */
[C---:B------:R-:W-:Y:S02]  /*10cc0*/  IADD3 R101, P6, R36.reuse, 0x8020, RZ ;  /* 0x0000802024657810 */ /* 0x040fe40007fde0ff */
[C---:B------:R-:W-:Y:S02]  /*10cd0*/  IADD3 R97, P4, R36.reuse, 0x4060, RZ ;  /* 0x0000406024617810 */ /* 0x040fe40007f9e0ff */
[----:B------:R-:W-:Y:S01]  /*10ce0*/  IADD3 R105, P2, R36, 0x8060, RZ ;  /* 0x0000806024697810 */ /* 0x000fe20007f5e0ff */
[----:B------:R-:W-:Y:S01]  /*10cf0*/  IMAD.X R13, RZ, RZ, R37, P6 ;  /* 0x000000ffff0d7224 */ /* 0x000fe200030e0625 */
[----:B------:R-:W-:Y:S02]  /*10d00*/  LOP3.LUT R34, R8, R85, RZ, 0x3c, !PT ;  /* 0x0000005508227212 */ /* 0x000fe400078e3cff */
[----:B------:R-:W-:Y:S02]  /*10d10*/  F2FP.BF16.F32.PACK_AB R29, R92, R29 ;  /* 0x0000001d5c1d723e */ /* 0x000fe400000010ff */
[----:B------:R-:W-:-:S02]  /*10d20*/  LOP3.LUT R30, R12, R89, RZ, 0x3c, !PT ;  /* 0x000000590c1e7212 */ /* 0x000fc400078e3cff */
[----:B------:R-:W-:Y:S02]  /*10d30*/  LOP3.LUT R8, R91, 0x380, RZ, 0xc0, !PT ;  /* 0x000003805b087812 */ /* 0x000fe400078ec0ff */
[----:B------:R-:W-:Y:S02]  /*10d40*/  LOP3.LUT R12, R95, 0x380, RZ, 0xc0, !PT ;  /* 0x000003805f0c7812 */ /* 0x000fe400078ec0ff */
[----:B------:R-:W-:Y:S02]  /*10d50*/  LOP3.LUT R24, R10, R93, RZ, 0x3c, !PT ;  /* 0x0000005d0a187212 */ /* 0x000fe400078e3cff */
[----:B------:R-:W-:Y:S02]  /*10d60*/  SEL R79, R15, R14, P0 ;  /* 0x0000000e0f4f7207 */ /* 0x000fe40000000000 */
[----:B------:R-:W-:Y:S02]  /*10d70*/  SEL R70, R14, R15, P0 ;  /* 0x0000000f0e467207 */ /* 0x000fe40000000000 */
[----:B------:R-:W-:-:S02]  /*10d80*/  LOP3.LUT R11, R36, 0x380, RZ, 0xc0, !PT ;  /* 0x00000380240b7812 */ /* 0x000fc400078ec0ff */
[----:B------:R-:W-:Y:S02]  /*10d90*/  LOP3.LUT R10, R101, 0x380, RZ, 0xc0, !PT ;  /* 0x00000380650a7812 */ /* 0x000fe400078ec0ff */
[----:B------:R-:W-:Y:S02]  /*10da0*/  LOP3.LUT R14, R97, 0x380, RZ, 0xc0, !PT ;  /* 0x00000380610e7812 */ /* 0x000fe400078ec0ff */
[----:B------:R-:W-:Y:S02]  /*10db0*/  LOP3.LUT R76, R105, 0x380, RZ, 0xc0, !PT ;  /* 0x00000380694c7812 */ /* 0x000fe400078ec0ff */
[----:B------:R-:W-:Y:S02]  /*10dc0*/  F2FP.BF16.F32.PACK_AB R27, R86, R27 ;  /* 0x0000001b561b723e */ /* 0x000fe400000010ff */
[----:B------:R-:W-:Y:S02]  /*10dd0*/  SEL R59, R29, R28, P0 ;  /* 0x0000001c1d3b7207 */ /* 0x000fe40000000000 */
[----:B------:R-:W-:Y:S01]  /*10de0*/  SEL R50, R28, R29, P0 ;  /* 0x0000001d1c327207 */ /* 0x000fe20000000000 */
[----:B------:R-:W-:Y:S01]  /*10df0*/  IMAD.X R29, RZ, RZ, R37, P1 ;  /* 0x000000ffff1d7224 */ /* 0x000fe200008e0625 */
[----:B------:R-:W-:-:S02]  /*10e00*/  SHF.R.U64 R8, R8, 0x3, RZ ;  /* 0x0000000308087819 */ /* 0x000fc400000012ff */
[----:B------:R-:W-:Y:S02]  /*10e10*/  F2FP.BF16.F32.PACK_AB R21, R100, R21 ;  /* 0x000000156415723e */ /* 0x000fe400000010ff */
[----:B------:R-:W-:Y:S02]  /*10e20*/  IADD3 R99, P5, R36, 0x8000, RZ ;  /* 0x0000800024637810 */ /* 0x000fe40007fbe0ff */
[----:B------:R-:W-:Y:S02]  /*10e30*/  SHF.R.U64 R12, R12, 0x3, RZ ;  /* 0x000000030c0c7819 */ /* 0x000fe400000012ff */
[----:B------:R-:W-:Y:S01]  /*10e40*/  IADD3 R103, P1, R36, 0x8040, RZ ;  /* 0x0000804024677810 */ /* 0x000fe20007f3e0ff */
[--C-:B------:R-:W-:Y:S01]  /*10e50*/  IMAD.X R15, RZ, RZ, R37.reuse, P5 ;  /* 0x000000ffff0f7224 */ /* 0x100fe200028e0625 */
[----:B------:R-:W-:Y:S02]  /*10e60*/  SHF.R.U64 R11, R11, 0x3, RZ ;  /* 0x000000030b0b7819 */ /* 0x000fe400000012ff */
[----:B------:R-:W-:Y:S01]  /*10e70*/  SHF.R.U64 R10, R10, 0x3, RZ ;  /* 0x000000030a0a7819 */ /* 0x000fe200000012ff */
[----:B------:R-:W-:Y:S01]  /*10e80*/  IMAD.X R9, RZ, RZ, R37, P1 ;  /* 0x000000ffff097224 */ /* 0x000fe200008e0625 */
[----:B------:R-:W-:-:S02]  /*10e90*/  SHF.R.U64 R14, R14, 0x3, RZ ;  /* 0x000000030e0e7819 */ /* 0x000fc400000012ff */
[----:B------:R-:W-:Y:S02]  /*10ea0*/  SHF.R.U64 R76, R76, 0x3, RZ ;  /* 0x000000034c4c7819 */ /* 0x000fe400000012ff */
[----:B------:R-:W-:Y:S02]  /*10eb0*/  F2FP.BF16.F32.PACK_AB R132, R132, R133 ;  /* 0x000000858484723e */ /* 0x000fe400000010ff */
[----:B------:R-:W-:Y:S02]  /*10ec0*/  F2FP.BF16.F32.PACK_AB R131, R130, R131 ;  /* 0x000000838283723e */ /* 0x000fe400000010ff */
[----:B------:R-:W-:Y:S02]  /*10ed0*/  SEL R75, R27, R26, P0 ;  /* 0x0000001a1b4b7207 */ /* 0x000fe40000000000 */
[----:B------:R-:W-:Y:S01]  /*10ee0*/  SEL R66, R26, R27, P0 ;  /* 0x0000001b1a427207 */ /* 0x000fe20000000000 */
[----:B------:R-:W-:Y:S01]  /*10ef0*/  IMAD.X R27, RZ, RZ, R37, P3 ;  /* 0x000000ffff1b7224 */ /* 0x000fe200018e0625 */
[----:B------:R-:W-:-:S02]  /*10f00*/  LOP3.LUT R28, R8, R91, RZ, 0x3c, !PT ;  /* 0x0000005b081c7212 */ /* 0x000fc400078e3cff */
[----:B------:R-:W-:Y:S02]  /*10f10*/  SEL R61, R21, R20, P0 ;  /* 0x00000014153d7207 */ /* 0x000fe40000000000 */
[----:B------:R-:W-:Y:S01]  /*10f20*/  SEL R54, R20, R21, P0 ;  /* 0x0000001514367207 */ /* 0x000fe20000000000 */
[--C-:B------:R-:W-:Y:S01]  /*10f30*/  IMAD.X R21, RZ, RZ, R37.reuse, P4 ;  /* 0x000000ffff157224 */ /* 0x100fe200020e0625 */
[----:B------:R-:W-:Y:S02]  /*10f40*/  LOP3.LUT R26, R12, R95, RZ, 0x3c, !PT ;  /* 0x0000005f0c1a7212 */ /* 0x000fe400078e3cff */
[----:B------:R-:W-:Y:S02]  /*10f50*/  LOP3.LUT R8, R99, 0x380, RZ, 0xc0, !PT ;  /* 0x0000038063087812 */ /* 0x000fe400078ec0ff */
[----:B------:R-:W-:Y:S01]  /*10f60*/  LOP3.LUT R36, R11, R36, RZ, 0x3c, !PT ;  /* 0x000000240b247212 */ /* 0x000fe200078e3cff */
[----:B------:R-:W-:Y:S01]  /*10f70*/  IMAD.X R11, RZ, RZ, R37, P2 ;  /* 0x000000ffff0b7224 */ /* 0x000fe200010e0625 */
[----:B------:R-:W-:-:S02]  /*10f80*/  LOP3.LUT R74, R103, 0x380, RZ, 0xc0, !PT ;  /* 0x00000380674a7812 */ /* 0x000fc400078ec0ff */
[----:B------:R-:W-:Y:S02]  /*10f90*/  LOP3.LUT R12, R10, R101, RZ, 0x3c, !PT ;  /* 0x000000650a0c7212 */ /* 0x000fe400078e3cff */
[----:B------:R-:W-:Y:S02]  /*10fa0*/  LOP3.LUT R20, R14, R97, RZ, 0x3c, !PT ;  /* 0x000000610e147212 */ /* 0x000fe400078e3cff */
[----:B------:R-:W-:Y:S02]  /*10fb0*/  LOP3.LUT R10, R76, R105, RZ, 0x3c, !PT ;  /* 0x000000694c0a7212 */ /* 0x000fe400078e3cff */
[----:B------:R-:W-:Y:S02]  /*10fc0*/  SEL R7, R132, R131, P0 ;  /* 0x0000008384077207 */ /* 0x000fe40000000000 */
[----:B------:R-:W-:Y:S02]  /*10fd0*/  SHF.R.U64 R8, R8, 0x3, RZ ;  /* 0x0000000308087819 */ /* 0x000fe400000012ff */
[----:B------:R-:W-:-:S02]  /*10fe0*/  SHF.R.U64 R74, R74, 0x3, RZ ;  /* 0x000000034a4a7819 */ /* 0x000fc400000012ff */
[----:B------:R-:W-:Y:S02]  /*10ff0*/  F2FP.BF16.F32.PACK_AB R128, R128, R129 ;  /* 0x000000818080723e */ /* 0x000fe400000010ff */
[----:B------:R-:W-:Y:S02]  /*11000*/  F2FP.BF16.F32.PACK_AB R127, R126, R127 ;  /* 0x0000007f7e7f723e */ /* 0x000fe400000010ff */
[----:B------:R-:W-:Y:S02]  /*11010*/  MOV R82, R20 ;  /* 0x0000001400527202 */ /* 0x000fe40000000f00 */
[----:B------:R-:W-:Y:S02]  /*11020*/  F2FP.BF16.F32.PACK_AB R124, R124, R125 ;  /* 0x0000007d7c7c723e */ /* 0x000fe400000010ff */
[----:B------:R-:W-:Y:S02]  /*11030*/  F2FP.BF16.F32.PACK_AB R123, R122, R123 ;  /* 0x0000007b7a7b723e */ /* 0x000fe400000010ff */
[----:B------:R-:W-:-:S02]  /*11040*/  MOV R21, R10 ;  /* 0x0000000a00157202 */ /* 0x000fc40000000f00 */
[----:B------:R-:W-:Y:S02]  /*11050*/  LOP3.LUT R14, R8, R99, RZ, 0x3c, !PT ;  /* 0x00000063080e7212 */ /* 0x000fe400078e3cff */
[----:B------:R-:W-:Y:S02]  /*11060*/  SEL R132, R131, R132, P0 ;  /* 0x0000008483847207 */ /* 0x000fe40000000000 */
[----:B------:R-:W-:Y:S02]  /*11070*/  LOP3.LUT R8, R74, R103, RZ, 0x3c, !PT ;  /* 0x000000674a087212 */ /* 0x000fe400078e3cff */
[----:B------:R-:W-:Y:S02]  /*11080*/  SEL R39, R128, R127, P0 ;  /* 0x0000007f80277207 */ /* 0x000fe40000000000 */
[----:B------:R-:W-:Y:S02]  /*11090*/  SEL R128, R127, R128, P0 ;  /* 0x000000807f807207 */ /* 0x000fe40000000000 */
[----:B------:R-:W-:-:S02]  /*110a0*/  SEL R51, R124, R123, P0 ;  /* 0x0000007b7c337207 */ /* 0x000fc40000000000 */
[----:B------:R-:W-:Y:S02]  /*110b0*/  SEL R124, R123, R124, P0 ;  /* 0x0000007c7b7c7207 */ /* 0x000fe40000000000 */
[----:B------:R-:W-:Y:S02]  /*110c0*/  MOV R74, R8 ;  /* 0x00000008004a7202 */ /* 0x000fe40000000f00 */
[----:B------:R-:W-:Y:S02]  /*110d0*/  SEL R83, R118, R119, P0 ;  /* 0x0000007776537207 */ /* 0x000fe40000000000 */
[----:B------:R-:W-:Y:S02]  /*110e0*/  SEL R118, R119, R118, P0 ;  /* 0x0000007677767207 */ /* 0x000fe40000000000 */
[----:B------:R-:W-:Y:S02]  /*110f0*/  MOV R90, R36 ;  /* 0x00000024005a7202 */ /* 0x000fe40000000f00 */
[----:B------:R-:W-:Y:S01]  /*11100*/  MOV R78, R14 ;  /* 0x0000000e004e7202 */ /* 0x000fe20000000f00 */
[----:B--2---:R0:W-:Y:S01]  /*11110*/  SHFL.IDX PT, R10, R7, R6, 0x1c1f ;  /* 0x001c1f06070a7589 */ /* 0x0041e200000e0000 */
[----:B------:R-:W-:-:S02]  /*11120*/  MOV R76, R12 ;  /* 0x0000000c004c7202 */ /* 0x000fc40000000f00 */
[----:B------:R-:W-:Y:S01]  /*11130*/  MOV R89, R34 ;  /* 0x0000002200597202 */ /* 0x000fe20000000f00 */
[----:B------:R-:W-:Y:S01]  /*11140*/  SHFL.IDX PT, R67, R67, R6, 0x1c1f ;  /* 0x001c1f0643437589 */ /* 0x000fe200000e0000 */
[----:B------:R-:W-:Y:S02]  /*11150*/  MOV R85, R24 ;  /* 0x0000001800557202 */ /* 0x000fe40000000f00 */
[----:B------:R-:W-:Y:S01]  /*11160*/  MOV R84, R26 ;  /* 0x0000001a00547202 */ /* 0x000fe20000000f00 */
[----:B------:R-:W-:Y:S01]  /*11170*/  SHFL.IDX PT, R39, R39, R6, 0x1c1f ;  /* 0x001c1f0627277589 */ /* 0x000fe200000e0000 */
[----:B------:R-:W-:Y:S02]  /*11180*/  MOV R88, R32 ;  /* 0x0000002000587202 */ /* 0x000fe40000000f00 */
[----:B0-----:R-:W-:Y:S01]  /*11190*/  LOP3.LUT R7, R6, 0x2, RZ, 0x3c, !PT ;  /* 0x0000000206077812 */ /* 0x001fe200078e3cff */
[----:B------:R-:W-:Y:S01]  /*111a0*/  SHFL.IDX PT, R69, R69, R6, 0x1c1f ;  /* 0x001c1f0645457589 */ /* 0x000fe200000e0000 */
[----:B------:R-:W-:-:S02]  /*111b0*/  MOV R87, R30 ;  /* 0x0000001e00577202 */ /* 0x000fc40000000f00 */
[----:B------:R-:W-:Y:S01]  /*111c0*/  MOV R86, R28 ;  /* 0x0000001c00567202 */ /* 0x000fe20000000f00 */
[----:B------:R-:W0:Y:S01]  /*111d0*/  SHFL.IDX PT, R9, R132, R7, 0x1c1f ;  /* 0x001c1f0784097589 */ /* 0x000e2200000e0000 */
[----:B------:R-:W-:-:S03]  /*111e0*/  PLOP3.LUT P2, PT, PT, PT, UP0, 0x80, 0x0 ;  /* 0x000000000000781c */ /* 0x000fc60003f4f008 */
[----:B------:R-:W1:Y:S04]  /*111f0*/  SHFL.IDX PT, R96, R96, R7, 0x1c1f ;  /* 0x001c1f0760607589 */ /* 0x000e6800000e0000 */
[----:B------:R-:W2:Y:S04]  /*11200*/  SHFL.IDX PT, R128, R128, R7, 0x1c1f ;  /* 0x001c1f0780807589 */ /* 0x000ea800000e0000 */
[----:B------:R-:W3:Y:S04]  /*11210*/  SHFL.IDX PT, R80, R80, R7, 0x1c1f ;  /* 0x001c1f0750507589 */ /* 0x000ee800000e0000 */
[----:B------:R-:W-:Y:S04]  /*11220*/  SHFL.IDX PT, R51, R51, R6, 0x1c1f ;  /* 0x001c1f0633337589 */ /* 0x000fe800000e0000 */
[----:B------:R-:W-:Y:S04]  /*11230*/  SHFL.IDX PT, R71, R71, R6, 0x1c1f ;  /* 0x001c1f0647477589 */ /* 0x000fe800000e0000 */
[----:B------:R-:W4:Y:S01]  /*11240*/  SHFL.IDX PT, R124, R124, R7, 0x1c1f ;  /* 0x001c1f077c7c7589 */ /* 0x000f2200000e0000 */
[----:B0-----:R-:W-:-:S02]  /*11250*/  SEL R8, R10, R9, P0 ;  /* 0x000000090a087207 */ /* 0x001fc40000000000 */
[----:B------:R-:W-:Y:S01]  /*11260*/  SEL R10, R9, R10, P0 ;  /* 0x0000000a090a7207 */ /* 0x000fe20000000000 */
[----:B------:R-:W0:Y:S01]  /*11270*/  SHFL.IDX PT, R64, R64, R7, 0x1c1f ;  /* 0x001c1f0740407589 */ /* 0x000e2200000e0000 */
[----:B-1----:R-:W-:Y:S02]  /*11280*/  SEL R9, R67, R96, P0 ;  /* 0x0000006043097207 */ /* 0x002fe40000000000 */
[----:B------:R-:W-:Y:S01]  /*11290*/  SEL R11, R96, R67, P0 ;  /* 0x00000043600b7207 */ /* 0x000fe20000000000 */
[----:B------:R-:W-:Y:S01]  /*112a0*/  SHFL.IDX PT, R55, R55, R6, 0x1c1f ;  /* 0x001c1f0637377589 */ /* 0x000fe200000e0000 */
[----:B--2---:R-:W-:Y:S02]  /*112b0*/  SEL R12, R39, R128, P0 ;  /* 0x00000080270c7207 */ /* 0x004fe40000000000 */
[----:B------:R-:W-:Y:S01]  /*112c0*/  SEL R14, R128, R39, P0 ;  /* 0x00000027800e7207 */ /* 0x000fe20000000000 */
[----:B------:R-:W-:Y:S01]  /*112d0*/  SHFL.IDX PT, R57, R57, R6, 0x1c1f ;  /* 0x001c1f0639397589 */ /* 0x000fe200000e0000 */
[----:B---3--:R-:W-:-:S02]  /*112e0*/  SEL R13, R69, R80, P0 ;  /* 0x00000050450d7207 */ /* 0x008fc40000000000 */
[----:B------:R-:W-:Y:S01]  /*112f0*/  SEL R15, R80, R69, P0 ;  /* 0x00000045500f7207 */ /* 0x000fe20000000000 */
[----:B------:R-:W1:Y:S04]  /*11300*/  SHFL.IDX PT, R52, R52, R7, 0x1c1f ;  /* 0x001c1f0734347589 */ /* 0x000e6800000e0000 */
[----:B------:R-:W2:Y:S04]  /*11310*/  SHFL.IDX PT, R46, R46, R7, 0x1c1f ;  /* 0x001c1f072e2e7589 */ /* 0x000ea800000e0000 */
[----:B------:R-:W-:Y:S01]  /*11320*/  SHFL.IDX PT, R53, R53, R6, 0x1c1f ;  /* 0x001c1f0635357589 */ /* 0x000fe200000e0000 */
[----:B----4-:R-:W-:-:S02]  /*11330*/  SEL R24, R51, R124, P0 ;  /* 0x0000007c33187207 */ /* 0x010fc40000000000 */
[----:B------:R-:W-:Y:S01]  /*11340*/  SEL R26, R124, R51, P0 ;  /* 0x000000337c1a7207 */ /* 0x000fe20000000000 */
[----:B------:R-:W-:Y:S01]  /*11350*/  SHFL.IDX PT, R47, R47, R6, 0x1c1f ;  /* 0x001c1f062f2f7589 */ /* 0x000fe200000e0000 */
[----:B0-----:R-:W-:Y:S02]  /*11360*/  SEL R25, R71, R64, P0 ;  /* 0x0000004047197207 */ /* 0x001fe40000000000 */
[----:B------:R-:W-:Y:S01]  /*11370*/  SEL R27, R64, R71, P0 ;  /* 0x00000047401b7207 */ /* 0x000fe20000000000 */
[----:B------:R-:W0:Y:S04]  /*11380*/  SHFL.IDX PT, R48, R48, R7, 0x1c1f ;  /* 0x001c1f0730307589 */ /* 0x000e2800000e0000 */
[----:B------:R-:W3:Y:S04]  /*11390*/  SHFL.IDX PT, R42, R42, R7, 0x1c1f ;  /* 0x001c1f072a2a7589 */ /* 0x000ee800000e0000 */
[----:B------:R-:W-:Y:S01]  /*113a0*/  SHFL.IDX PT, R49, R49, R6, 0x1c1f ;  /* 0x001c1f0631317589 */ /* 0x000fe200000e0000 */
[----:B-1----:R-:W-:-:S02]  /*113b0*/  SEL R28, R55, R52, P0 ;  /* 0x00000034371c7207 */ /* 0x002fc40000000000 */
[----:B------:R-:W-:Y:S01]  /*113c0*/  SEL R30, R52, R55, P0 ;  /* 0x00000037341e7207 */ /* 0x000fe20000000000 */
[----:B------:R-:W-:Y:S01]  /*113d0*/  SHFL.IDX PT, R43, R43, R6, 0x1c1f ;  /* 0x001c1f062b2b7589 */ /* 0x000fe200000e0000 */
[----:B--2---:R-:W-:Y:S02]  /*113e0*/  SEL R29, R57, R46, P0 ;  /* 0x0000002e391d7207 */ /* 0x004fe40000000000 */
[----:B------:R-:W-:Y:S01]  /*113f0*/  SEL R31, R46, R57, P0 ;  /* 0x000000392e1f7207 */ /* 0x000fe20000000000 */
[----:B------:R-:W1:Y:S04]  /*11400*/  SHFL.IDX PT, R44, R44, R7, 0x1c1f ;  /* 0x001c1f072c2c7589 */ /* 0x000e6800000e0000 */
[----:B------:R-:W2:Y:S01]  /*11410*/  SHFL.IDX PT, R60, R60, R7, 0x1c1f ;  /* 0x001c1f073c3c7589 */ /* 0x000ea200000e0000 */
[----:B------:R-:W-:Y:S01]  /*11420*/  BAR.SYNC.DEFER_BLOCKING 0x1, 0x100 ;  /* 0x0044000000007b1d */ /* 0x000fe20000010000 */
[----:B0-----:R-:W-:-:S02]  /*11430*/  SEL R32, R53, R48, P0 ;  /* 0x0000003035207207 */ /* 0x001fc40000000000 */
[----:B------:R-:W-:Y:S02]  /*11440*/  SEL R34, R48, R53, P0 ;  /* 0x0000003530227207 */ /* 0x000fe40000000000 */
[----:B---3--:R-:W-:Y:S02]  /*11450*/  SEL R33, R47, R42, P0 ;  /* 0x0000002a2f217207 */ /* 0x008fe40000000000 */
[----:B------:R-:W-:Y:S01]  /*11460*/  SEL R35, R42, R47, P0 ;  /* 0x0000002f2a237207 */ /* 0x000fe20000000000 */
[----:B------:R-:W-:Y:S04]  /*11470*/  SHFL.IDX PT, R45, R45, R6, 0x1c1f ;  /* 0x001c1f062d2d7589 */ /* 0x000fe800000e0000 */
[----:B------:R-:W-:Y:S04]  /*11480*/  SHFL.IDX PT, R73, R73, R6, 0x1c1f ;  /* 0x001c1f0649497589 */ /* 0x000fe800000e0000 */
[----:B------:R-:W-:Y:S01]  /*11490*/  SHFL.IDX PT, R40, R40, R7, 0x1c1f ;  /* 0x001c1f0728287589 */ /* 0x000fe200000e0000 */
[----:B-1----:R-:W-:-:S03]  /*114a0*/  SEL R36, R49, R44, P0 ;  /* 0x0000002c31247207 */ /* 0x002fc60000000000 */
[----:B------:R-:W-:Y:S01]  /*114b0*/  SHFL.IDX PT, R62, R62, R7, 0x1c1f ;  /* 0x001c1f073e3e7589 */ /* 0x000fe200000e0000 */
[----:B--2---:R-:W-:Y:S02]  /*114c0*/  SEL R37, R43, R60, P0 ;  /* 0x0000003c2b257207 */ /* 0x004fe40000000000 */
[----:B------:R-:W-:Y:S01]  /*114d0*/  SEL R39, R60, R43, P0 ;  /* 0x0000002b3c277207 */ /* 0x000fe20000000000 */
[----:B------:R-:W-:Y:S04]  /*114e0*/  SHFL.IDX PT, R41, R41, R6, 0x1c1f ;  /* 0x001c1f0629297589 */ /* 0x000fe800000e0000 */
[----:B------:R-:W-:Y:S04]  /*114f0*/  SHFL.IDX PT, R59, R59, R6, 0x1c1f ;  /* 0x001c1f063b3b7589 */ /* 0x000fe800000e0000 */
[----:B------:R-:W-:Y:S04]  /*11500*/  SHFL.IDX PT, R75, R75, R6, 0x1c1f ;  /* 0x001c1f064b4b7589 */ /* 0x000fe800000e0000 */
[----:B------:R0:W-:Y:S04]  /*11510*/  SHFL.IDX PT, R20, R38, R7, 0x1c1f ;  /* 0x001c1f0726147589 */ /* 0x0001e800000e0000 */
[----:B------:R-:W1:Y:S04]  /*11520*/  SHFL.IDX PT, R50, R50, R7, 0x1c1f ;  /* 0x001c1f0732327589 */ /* 0x000e6800000e0000 */
[----:B------:R-:W-:Y:S01]  /*11530*/  SHFL.IDX PT, R66, R66, R7, 0x1c1f ;  /* 0x001c1f0742427589 */ /* 0x000fe200000e0000 */
[----:B0-----:R-:W-:-:S03]  /*11540*/  SEL R38, R44, R49, P0 ;  /* 0x000000312c267207 */ /* 0x001fc60000000000 */
[----:B------:R-:W-:Y:S04]  /*11550*/  SHFL.IDX PT, R61, R61, R6, 0x1c1f ;  /* 0x001c1f063d3d7589 */ /* 0x000fe800000e0000 */
[----:B------:R-:W-:Y:S04]  /*11560*/  SHFL.IDX PT, R77, R77, R6, 0x1c1f ;  /* 0x001c1f064d4d7589 */ /* 0x000fe800000e0000 */
[----:B------:R-:W0:Y:S04]  /*11570*/  SHFL.IDX PT, R54, R54, R7, 0x1c1f ;  /* 0x001c1f0736367589 */ /* 0x000e2800000e0000 */
[----:B------:R-:W2:Y:S04]  /*11580*/  SHFL.IDX PT, R68, R68, R7, 0x1c1f ;  /* 0x001c1f0744447589 */ /* 0x000ea800000e0000 */
[----:B------:R-:W-:Y:S01]  /*11590*/  SHFL.IDX PT, R79, R79, R6, 0x1c1f ;  /* 0x001c1f064f4f7589 */ /* 0x000fe200000e0000 */
[----:B-1----:R-:W-:-:S02]  /*115a0*/  SEL R48, R59, R50, P0 ;  /* 0x000000323b307207 */ /* 0x002fc40000000000 */
[----:B------:R-:W-:Y:S01]  /*115b0*/  SEL R50, R50, R59, P0 ;  /* 0x0000003b32327207 */ /* 0x000fe20000000000 */
[----:B------:R-:W1:Y:S04]  /*115c0*/  SHFL.IDX PT, R70, R70, R7, 0x1c1f ;  /* 0x001c1f0746467589 */ /* 0x000e6800000e0000 */
[----:B------:R-:W-:Y:S04]  /*115d0*/  SHFL.IDX PT, R63, R63, R6, 0x1c1f ;  /* 0x001c1f063f3f7589 */ /* 0x000fe800000e0000 */
[----:B------:R-:W-:Y:S04]  /*115e0*/  SHFL.IDX PT, R81, R81, R6, 0x1c1f ;  /* 0x001c1f0651517589 */ /* 0x000fe800000e0000 */
[----:B------:R-:W-:Y:S01]  /*115f0*/  SHFL.IDX PT, R56, R56, R7, 0x1c1f ;  /* 0x001c1f0738387589 */ /* 0x000fe200000e0000 */
[----:B0-----:R-:W-:-:S02]  /*11600*/  SEL R52, R61, R54, P0 ;  /* 0x000000363d347207 */ /* 0x001fc40000000000 */
[----:B------:R-:W-:Y:S01]  /*11610*/  SEL R54, R54, R61, P0 ;  /* 0x0000003d36367207 */ /* 0x000fe20000000000 */
[----:B------:R-:W-:Y:S01]  /*11620*/  SHFL.IDX PT, R72, R72, R7, 0x1c1f ;  /* 0x001c1f0748487589 */ /* 0x000fe200000e0000 */
[----:B--2---:R-:W-:Y:S02]  /*11630*/  SEL R49, R77, R68, P0 ;  /* 0x000000444d317207 */ /* 0x004fe40000000000 */
[----:B------:R-:W-:Y:S01]  /*11640*/  SEL R51, R68, R77, P0 ;  /* 0x0000004d44337207 */ /* 0x000fe20000000000 */
[----:B------:R-:W-:Y:S04]  /*11650*/  SHFL.IDX PT, R65, R65, R6, 0x1c1f ;  /* 0x001c1f0641417589 */ /* 0x000fe800000e0000 */
[----:B------:R0:W-:Y:S01]  /*11660*/  SHFL.IDX PT, R83, R83, R6, 0x1c1f ;  /* 0x001c1f0653537589 */ /* 0x0001e200000e0000 */
[----:B-1----:R-:W-:-:S02]  /*11670*/  SEL R53, R79, R70, P0 ;  /* 0x000000464f357207 */ /* 0x002fc40000000000 */
[----:B------:R-:W-:Y:S01]  /*11680*/  SEL R55, R70, R79, P0 ;  /* 0x0000004f46377207 */ /* 0x000fe20000000000 */
[----:B------:R-:W-:Y:S04]  /*11690*/  SHFL.IDX PT, R58, R58, R7, 0x1c1f ;  /* 0x001c1f073a3a7589 */ /* 0x000fe800000e0000 */
[----:B------:R1:W2:Y:S01]  /*116a0*/  SHFL.IDX PT, R118, R118, R7, 0x1c1f ;  /* 0x001c1f0776767589 */ /* 0x0002a200000e0000 */
[----:B0-----:R-:W-:-:S03]  /*116b0*/  IMAD.U32 R6, RZ, RZ, UR6 ;  /* 0x00000006ff067e24 */ /* 0x001fc6000f8e00ff */
[----:B------:R0:W-:Y:S04]  /*116c0*/  STSM.16.M88.4 [R90], R8 ;  /* 0x000000085a007844 */ /* 0x0001e80000000200 */
[----:B------:R3:W-:Y:S01]  /*116d0*/  STSM.16.M88.4 [R89], R12 ;  /* 0x0000000c59007844 */ /* 0x0007e20000000200 */
[----:B-1----:R-:W-:Y:S01]  /*116e0*/  IMAD.U32 R7, RZ, RZ, UR7 ;  /* 0x00000007ff077e24 */ /* 0x002fe2000f8e00ff */
[----:B------:R-:W-:Y:S02]  /*116f0*/  ULDC.64 UR6, c[0x0][0xc08] ;  /* 0x0003020000067ab9 */ /* 0x000fe40000000a00 */
[----:B------:R2:W-:Y:S04]  /*11700*/  STSM.16.M88.4 [R88], R24 ;  /* 0x0000001858007844 */ /* 0x0005e80000000200 */
[----:B------:R-:W-:Y:S01]  /*11710*/  STSM.16.M88.4 [R87], R28 ;  /* 0x0000001c57007844 */ /* 0x000fe20000000200 */
[----:B0-----:R-:W-:-:S03]  /*11720*/  SEL R8, R45, R40, P0 ;  /* 0x000000282d087207 */ /* 0x001fc60000000000 */
[----:B------:R-:W-:Y:S01]  /*11730*/  STSM.16.M88.4 [R86], R32 ;  /* 0x0000002056007844 */ /* 0x000fe20000000200 */
[----:B------:R-:W-:Y:S02]  /*11740*/  SEL R10, R40, R45, P0 ;  /* 0x0000002d280a7207 */ /* 0x000fe40000000000 */
[----:B------:R-:W-:Y:S01]  /*11750*/  SEL R9, R73, R62, P0 ;  /* 0x0000003e49097207 */ /* 0x000fe20000000000 */
[----:B------:R-:W-:Y:S01]  /*11760*/  STSM.16.M88.4 [R85], R36 ;  /* 0x0000002455007844 */ /* 0x000fe20000000200 */
[----:B------:R-:W-:Y:S02]  /*11770*/  SEL R11, R62, R73, P0 ;  /* 0x000000493e0b7207 */ /* 0x000fe40000000000 */
[----:B---3--:R-:W-:Y:S02]  /*11780*/  SEL R12, R41, R20, P0 ;  /* 0x00000014290c7207 */ /* 0x008fe40000000000 */
[----:B------:R-:W-:Y:S01]  /*11790*/  SEL R14, R20, R41, P0 ;  /* 0x00000029140e7207 */ /* 0x000fe20000000000 */
[----:B------:R0:W-:Y:S01]  /*117a0*/  STSM.16.M88.4 [R84], R8 ;  /* 0x0000000854007844 */ /* 0x0001e20000000200 */
[----:B------:R-:W-:-:S02]  /*117b0*/  SEL R13, R75, R66, P0 ;  /* 0x000000424b0d7207 */ /* 0x000fc40000000000 */
[----:B------:R-:W-:Y:S02]  /*117c0*/  SEL R15, R66, R75, P0 ;  /* 0x0000004b420f7207 */ /* 0x000fe40000000000 */
[----:B--2---:R-:W-:Y:S02]  /*117d0*/  SEL R25, R83, R118, P0 ;  /* 0x0000007653197207 */ /* 0x004fe40000000000 */
[----:B------:R-:W-:Y:S01]  /*117e0*/  SEL R27, R118, R83, P0 ;  /* 0x00000053761b7207 */ /* 0x000fe20000000000 */
[----:B------:R-:W-:Y:S01]  /*117f0*/  STSM.16.M88.4 [R82], R12 ;  /* 0x0000000c52007844 */ /* 0x000fe20000000200 */
[----:B------:R-:W-:Y:S02]  /*11800*/  SEL R24, R65, R58, P0 ;  /* 0x0000003a41187207 */ /* 0x000fe40000000000 */
[----:B------:R-:W-:Y:S01]  /*11810*/  SEL R26, R58, R65, P0 ;  /* 0x000000413a1a7207 */ /* 0x000fe20000000000 */
[----:B------:R-:W-:Y:S01]  /*11820*/  STSM.16.M88.4 [R78], R48 ;  /* 0x000000304e007844 */ /* 0x000fe20000000200 */
[----:B0-----:R-:W-:-:S03]  /*11830*/  SEL R8, R63, R56, P0 ;  /* 0x000000383f087207 */ /* 0x001fc60000000000 */
[----:B------:R-:W-:Y:S01]  /*11840*/  STSM.16.M88.4 [R76], R52 ;  /* 0x000000344c007844 */ /* 0x000fe20000000200 */
[----:B------:R-:W-:Y:S02]  /*11850*/  SEL R10, R56, R63, P0 ;  /* 0x0000003f380a7207 */ /* 0x000fe40000000000 */
[----:B------:R-:W-:Y:S01]  /*11860*/  SEL R9, R81, R72, P0 ;  /* 0x0000004851097207 */ /* 0x000fe20000000000 */
[----:B------:R-:W-:Y:S01]  /*11870*/  UISETP.NE.U32.AND UP1, UPT, UR6, URZ, UPT ;  /* 0x0000003f0600728c */ /* 0x000fe2000bf25070 */
[----:B------:R-:W-:Y:S01]  /*11880*/  SEL R11, R72, R81, P0 ;  /* 0x00000051480b7207 */ /* 0x000fe20000000000 */
[----:B------:R-:W-:Y:S01]  /*11890*/  ULDC UR8, c[0x0][0xa88] ;  /* 0x0002a20000087ab9 */ /* 0x000fe20000000800 */
[----:B------:R-:W0:Y:S03]  /*118a0*/  LDC R63, c[0x0][0xbe8] ;  /* 0x0002fa00ff3f7b82 */ /* 0x000e260000000800 */
[----:B------:R1:W-:Y:S04]  /*118b0*/  STSM.16.M88.4 [R74], R8 ;  /* 0x000000084a007844 */ /* 0x0003e80000000200 */
[----:B------:R2:W-:Y:S01]  /*118c0*/  STSM.16.M88.4 [R21], R24 ;  /* 0x0000001815007844 */ /* 0x0005e20000000200 */
[----:B------:R-:W-:Y:S01]  /*118d0*/  BAR.SYNC.DEFER_BLOCKING 0x1, 0x100 ;  /* 0x0044000000007b1d */ /* 0x000fe20000010000 */
[----:B------:R-:W-:-:S06]  /*118e0*/  UISETP.NE.AND.EX UP1, UPT, UR7, URZ, UPT, UP1 ;  /* 0x0000003f0700728c */ /* 0x000fcc000bf25310 */
[----:B------:R-:W-:-:S05]  /*118f0*/  PLOP3.LUT P0, PT, PT, PT, UP1, 0x80, 0x0 ;  /* 0x000000000000781c */ /* 0x000fca0003f0f018 */
[----:B------:R-:W-:Y:S02]  /*11900*/  @UP1 ULDC.64 UR6, c[0x0][0xc08] ;  /* 0x0003020000061ab9 */ /* 0x000fe40000000a00 */
[----:B------:R-:W-:Y:S01]  /*11910*/  @UP1 UIMAD.WIDE UR6, UR42, 0x4, UR6 ;  /* 0x000000042a0618a5 */ /* 0x000fe2000f8e0206 */
[----:B-1----:R-:W-:-:S05]  /*11920*/  IMAD.U32 R10, RZ, RZ, UR8 ;  /* 0x00000008ff0a7e24 */ /* 0x002fca000f8e00ff */
[----:B------:R-:W-:Y:S02]  /*11930*/  IMAD.U32 R8, RZ, RZ, UR6 ;  /* 0x00000006ff087e24 */ /* 0x000fe4000f8e00ff */
[----:B------:R-:W-:Y:S01]  /*11940*/  IMAD.U32 R9, RZ, RZ, UR7 ;  /* 0x00000007ff097e24 */ /* 0x000fe2000f8e00ff */
[----:B------:R-:W3:Y:S01]  /*11950*/  @P2 LDG.E R12, desc[UR52][R6.64] ;  /* 0x00000034060c2981 */ /* 0x000ee2000c1e1900 */
[----:B0-----:R-:W-:Y:S01]  /*11960*/  ISETP.NE.AND P1, PT, R63, 0x1, PT ;  /* 0x000000013f00780c */ /* 0x001fe20003f25270 */
[----:B------:R-:W-:Y:S02]  /*11970*/  UMOV UR4, URZ ;  /* 0x0000003f00047c82 */ /* 0x000fe40008000000 */
[----:B------:R2:W5:Y:S10]  /*11980*/  @P0 LDG.E R10, desc[UR52][R8.64] ;  /* 0x00000034080a0981 */ /* 0x000574000c1e1900 */
[----:B------:R-:W0:Y:S08]  /*11990*/  @P1 LDC R13, c[0x0][0xbec] ;  /* 0x0002fb00ff0d1b82 */ /* 0x000e300000000800 */
[----:B------:R-:W1:Y:S01]  /*119a0*/  @P1 LDC R14, c[0x0][0xbf0] ;  /* 0x0002fc00ff0e1b82 */ /* 0x000e620000000800 */
[----:B---3--:R-:W-:Y:S01]  /*119b0*/  @P2 R2UR UR4, R12 ;  /* 0x000000000c0422ca */ /* 0x008fe200000e0000 */
[----:B012---:R-:W-:-:S14]  /*119c0*/  @P0 BRA `(.L_x_1292) ;  /* 0x0000000000100947 */ /* 0x007fdc0003800000 */
[----:B------:R-:W-:Y:S05]  /*119d0*/  @!P2 BRA `(.L_x_1292) ;  /* 0x00000000000ca947 */ /* 0x000fea0003800000 */
[----:B------:R-:W2:Y:S04]  /*119e0*/  LDG.E R9, desc[UR52][R6.64] ;  /* 0x0000003406097981 */ /* 0x000ea8000c1e1900 */
[----:B-----5:R-:W2:Y:S02]  /*119f0*/  LDG.E R10, desc[UR52][R6.64+0x4] ;  /* 0x00000434060a7981 */ /* 0x020ea4000c1e1900 */
[----:B--2---:R-:W-:-:S07]  /*11a00*/  IMAD.IADD R10, R10, 0x1, -R9 ;  /* 0x000000010a0a7824 */ /* 0x004fce00078e0a09 */
.L_x_1292:
[----:B------:R-:W-:Y:S01]  /*11a10*/  USHF.R.S32.HI UR16, URZ, 0x1f, UR43 ;  /* 0x0000001f3f107899 */ /* 0x000fe2000801142b */
[----:B------:R-:W-:Y:S01]  /*11a20*/  VIADD R12, R17, UR41 ;  /* 0x00000029110c7c36 */ /* 0x000fe20008000000 */
[----:B------:R-:W-:Y:S01]  /*11a30*/  ULDC.64 UR12, c[0x0][0xb90] ;  /* 0x0002e400000c7ab9 */ /* 0x000fe20000000a00 */
[----:B------:R-:W-:Y:S01]  /*11a40*/  USHF.R.S32.HI UR15, URZ, 0x1f, UR42 ;  /* 0x0000001f3f0f7899 */ /* 0x000fe2000801142a */
[----:B------:R-:W-:Y:S01]  /*11a50*/  VIADD R28, R203, UR41 ;  /* 0x00000029cb1c7c36 */ /* 0x000fe20008000000 */
[----:B------:R-:W-:Y:S01]  /*11a60*/  USHF.R.S32.HI UR7, URZ, 0x1f, UR4 ;  /* 0x0000001f3f077899 */ /* 0x000fe20008011404 */
[----:B------:R-:W-:Y:S01]  /*11a70*/  @P1 IMAD.HI.U32 R7, R12, R13, RZ ;  /* 0x0000000d0c071227 */ /* 0x000fe200078e00ff */
[----:B------:R-:W-:Y:S01]  /*11a80*/  UIMAD UR10, UR16, UR12, URZ ;  /* 0x0000000c100a72a4 */ /* 0x000fe2000f8e023f */
[----:B------:R-:W0:Y:S01]  /*11a90*/  @P1 LDC R65, c[0x0][0xbf0] ;  /* 0x0002fc00ff411b82 */ /* 0x000e220000000800 */
[----:B------:R-:W-:Y:S01]  /*11aa0*/  UMOV UR6, UR4 ;  /* 0x0000000400067c82 */ /* 0x000fe20008000000 */
[----:B------:R-:W-:Y:S01]  /*11ab0*/  USEL UR15, UR15, URZ, !UP0 ;  /* 0x0000003f0f0f7287 */ /* 0x000fe2000c000000 */
[----:B------:R-:W-:Y:S01]  /*11ac0*/  IMAD.MOV.U32 R6, RZ, RZ, R12 ;  /* 0x000000ffff067224 */ /* 0x000fe200078e000c */
[----:B------:R-:W-:Y:S01]  /*11ad0*/  UIMAD.WIDE.U32 UR8, UR43, UR12, UR6 ;  /* 0x0000000c2b0872a5 */ /* 0x000fe2000f8e0006 */
[----:B------:R-:W-:Y:S01]  /*11ae0*/  @P1 SHF.R.U32.HI R6, RZ, R14, R7 ;  /* 0x0000000eff061219 */ /* 0x000fe20000011607 */
[----:B------:R-:W-:Y:S01]  /*11af0*/  UIMAD UR10, UR43, UR13, UR10 ;  /* 0x0000000d2b0a72a4 */ /* 0x000fe2000f8e020a */
[----:B------:R-:W-:Y:S01]  /*11b00*/  IMAD R7, R200, 0x40, R18 ;  /* 0x00000040c8077824 */ /* 0x000fe200078e0212 */
[----:B------:R-:W-:Y:S01]  /*11b10*/  USEL UR14, UR42, URZ, !UP0 ;  /* 0x0000003f2a0e7287 */ /* 0x000fe2000c000000 */
[----:B-----5:R-:W-:Y:S01]  /*11b20*/  IMAD R67, R10, R63, RZ ;  /* 0x0000003f0a437224 */ /* 0x020fe200078e02ff */
        /* <DEDUP_REMOVED lines=10> */
[----:B------:R-:W-:Y:S01]  /*11bd0*/  ULDC.64 UR10, c[0x0][0xaa0] ;  /* 0x0002a800000a7ab9 */ /* 0x000fe20000000a00 */
[----:B------:R-:W-:-:S02]  /*11be0*/  IADD3 R6, P0, R6, UR8, RZ ;  /* 0x0000000806067c10 */ /* 0x000fc4000ff1e0ff */
[----:B------:R-:W-:Y:S01]  /*11bf0*/  IMAD.U32 R12, RZ, RZ, UR6 ;  /* 0x00000006ff0c7e24 */ /* 0x000fe2000f8e00ff */
[----:B------:R-:W-:Y:S02]  /*11c00*/  SHF.R.S32.HI R8, RZ, 0x1f, R9 ;  /* 0x0000001fff087819 */ /* 0x000fe40000011409 */
[----:B------:R-:W-:Y:S02]  /*11c10*/  IADD3 R11, P6, R4, 0x2000, RZ ;  /* 0x00002000040b7810 */ /* 0x000fe40007fde0ff */
[----:B------:R-:W-:Y:S01]  /*11c20*/  IADD3.X R7, R7, UR9, R12, P0, !PT ;  /* 0x0000000907077c10 */ /* 0x000fe200087fe40c */
[----:B------:R-:W-:Y:S01]  /*11c30*/  ULDC.64 UR8, c[0x0][0xb88] ;  /* 0x0002e20000087ab9 */ /* 0x000fe20000000a00 */
[----:B------:R-:W-:Y:S01]  /*11c40*/  LOP3.LUT R12, R13, 0x380, RZ, 0xc0, !PT ;  /* 0x000003800d0c7812 */ /* 0x000fe200078ec0ff */
[----:B------:R-:W-:Y:S01]  /*11c50*/  IMAD R14, R8, UR8, RZ ;  /* 0x00000008080e7c24 */ /* 0x000fe2000f8e02ff */
[----:B------:R-:W-:Y:S01]  /*11c60*/  LOP3.LUT R8, R11, 0x380, RZ, 0xc0, !PT ;  /* 0x000003800b087812 */ /* 0x000fe200078ec0ff */
[----:B------:R-:W-:Y:S01]  /*11c70*/  IMAD.WIDE.U32 R6, R9, UR8, R6 ;  /* 0x0000000809067c25 */ /* 0x000fe2000f8e0006 */
[----:B------:R-:W-:-:S02]  /*11c80*/  SHF.R.U64 R12, R12, 0x3, RZ ;  /* 0x000000030c0c7819 */ /* 0x000fc400000012ff */
[----:B------:R-:W-:Y:S01]  /*11c90*/  IADD3 R45, P4, R4, 0x4000, RZ ;  /* 0x00004000042d7810 */ /* 0x000fe20007f9e0ff */
[----:B------:R-:W-:Y:S01]  /*11ca0*/  IMAD R15, R9, UR9, R14 ;  /* 0x00000009090f7c24 */ /* 0x000fe2000f8e020e */
[----:B------:R-:W-:Y:S01]  /*11cb0*/  ULDC.64 UR8, c[0x0][0xb50] ;  /* 0x0002d40000087ab9 */ /* 0x000fe20000000a00 */
[----:B------:R-:W-:Y:S01]  /*11cc0*/  LOP3.LUT R12, R12, R13, RZ, 0x3c, !PT ;  /* 0x0000000d0c0c7212 */ /* 0x000fe200078e3cff */
[----:B------:R-:W-:Y:S01]  /*11cd0*/  IMAD.X R13, RZ, RZ, R5, P2 ;  /* 0x000000ffff0d7224 */ /* 0x000fe200010e0605 */
[----:B------:R-:W-:Y:S01]  /*11ce0*/  LEA R14, P0, R6, UR8, 0x2 ;  /* 0x00000008060e7c11 */ /* 0x000fe2000f8010ff */
[----:B------:R-:W-:Y:S01]  /*11cf0*/  IMAD.IADD R7, R7, 0x1, R15 ;  /* 0x0000000107077824 */ /* 0x000fe200078e020f */
[C---:B------:R-:W-:Y:S01]  /*11d00*/  IADD3 R25, P2, R4.reuse, 0x7000, RZ ;  /* 0x0000700004197810 */ /* 0x040fe20007f5e0ff */
[----:B------:R-:W-:Y:S01]  /*11d10*/  IMAD.X R9, RZ, RZ, R5, P6 ;  /* 0x000000ffff097224 */ /* 0x000fe200030e0605 */
[----:B------:R-:W-:Y:S01]  /*11d20*/  IADD3 R33, P3, R4, 0x6000, RZ ;  /* 0x0000600004217810 */ /* 0x000fe20007f7e0ff */
[----:B------:R-:W-:Y:S01]  /*11d30*/  SHFL.IDX PT, R20, R14, RZ, 0x1c1f ;  /* 0x001c1fff0e147589 */ /* 0x000fe200000e0000 */
[----:B------:R-:W-:-:S02]  /*11d40*/  LEA.HI.X R26, R6, UR9, R7, 0x2, P0 ;  /* 0x00000009061a7c11 */ /* 0x000fc400080f1407 */
[----:B------:R-:W-:Y:S01]  /*11d50*/  IADD3 R41, P0, R4, 0x5000, RZ ;  /* 0x0000500004297810 */ /* 0x000fe20007f1e0ff */
[----:B------:R-:W-:Y:S01]  /*11d60*/  SHFL.IDX PT, R38, R14, 0x1, 0x1c1f ;  /* 0x003c1f000e267f89 */ /* 0x000fe200000e0000 */
[----:B------:R-:W-:Y:S02]  /*11d70*/  LOP3.LUT R24, R25, 0x380, RZ, 0xc0, !PT ;  /* 0x0000038019187812 */ /* 0x000fe400078ec0ff */
[----:B------:R-:W-:Y:S01]  /*11d80*/  LOP3.LUT R40, R41, 0x380, RZ, 0xc0, !PT ;  /* 0x0000038029287812 */ /* 0x000fe200078ec0ff */
[----:B------:R-:W1:Y:S01]  /*11d90*/  SHFL.IDX PT, R21, R26, RZ, 0x1c1f ;  /* 0x001c1fff1a157589 */ /* 0x000e6200000e0000 */
[----:B------:R-:W-:Y:S02]  /*11da0*/  SHF.R.U64 R24, R24, 0x3, RZ ;  /* 0x0000000318187819 */ /* 0x000fe400000012ff */
[----:B------:R-:W-:Y:S01]  /*11db0*/  SHF.R.U64 R40, R40, 0x3, RZ ;  /* 0x0000000328287819 */ /* 0x000fe200000012ff */
[----:B------:R-:W2:Y:S01]  /*11dc0*/  SHFL.IDX PT, R39, R26, 0x1, 0x1c1f ;  /* 0x003c1f001a277f89 */ /* 0x000ea200000e0000 */
[----:B------:R-:W-:Y:S01]  /*11dd0*/  LOP3.LUT R24, R24, R25, RZ, 0x3c, !PT ;  /* 0x0000001918187212 */ /* 0x000fe200078e3cff */
[--C-:B------:R-:W-:Y:S01]  /*11de0*/  IMAD.X R25, RZ, RZ, R5.reuse, P2 ;  /* 0x000000ffff197224 */ /* 0x100fe200010e0605 */
[----:B------:R-:W-:Y:S01]  /*11df0*/  LOP3.LUT R40, R40, R41, RZ, 0x3c, !PT ;  /* 0x0000002928287212 */ /* 0x000fe200078e3cff */
[----:B------:R-:W-:Y:S01]  /*11e00*/  IMAD.X R41, RZ, RZ, R5, P0 ;  /* 0x000000ffff297224 */ /* 0x000fe200000e0605 */
[----:B------:R-:W-:Y:S01]  /*11e10*/  LOP3.LUT P0, RZ, R201, 0x3, RZ, 0xc0, !PT ;  /* 0x00000003c9ff7812 */ /* 0x000fe2000780c0ff */
[----:B------:R-:W-:Y:S01]  /*11e20*/  UIMAD UR8, UR7, UR10, URZ ;  /* 0x0000000a070872a4 */ /* 0x000fe2000f8e023f */
[----:B------:R-:W-:-:S02]  /*11e30*/  IADD3 R7, P5, R4, 0x3000, RZ ;  /* 0x0000300004077810 */ /* 0x000fc40007fbe0ff */
[----:B------:R-:W-:Y:S02]  /*11e40*/  ISETP.GE.OR P2, PT, R28, R67, P0 ;  /* 0x000000431c00720c */ /* 0x000fe40000746670 */
[----:B------:R-:W-:Y:S01]  /*11e50*/  SHF.R.U64 R8, R8, 0x3, RZ ;  /* 0x0000000308087819 */ /* 0x000fe200000012ff */
[----:B------:R-:W-:Y:S01]  /*11e60*/  UIMAD.WIDE.U32 UR6, UR4, UR10, URZ ;  /* 0x0000000a040672a5 */ /* 0x000fe2000f8e003f */
[----:B------:R-:W-:Y:S01]  /*11e70*/  LOP3.LUT R6, R7, 0x380, RZ, 0xc0, !PT ;  /* 0x0000038007067812 */ /* 0x000fe200078ec0ff */
[----:B------:R-:W-:Y:S01]  /*11e80*/  UIMAD UR8, UR4, UR11, UR8 ;  /* 0x0000000b040872a4 */ /* 0x000fe2000f8e0208 */
[----:B------:R-:W-:Y:S02]  /*11e90*/  LOP3.LUT R44, R45, 0x380, RZ, 0xc0, !PT ;  /* 0x000003802d2c7812 */ /* 0x000fe400078ec0ff */
[----:B------:R-:W-:Y:S01]  /*11ea0*/  LOP3.LUT R32, R33, 0x380, RZ, 0xc0, !PT ;  /* 0x0000038021207812 */ /* 0x000fe200078ec0ff */
[----:B------:R-:W-:Y:S01]  /*11eb0*/  ULDC.64 UR10, c[0x0][0xae8] ;  /* 0x0002ba00000a7ab9 */ /* 0x000fe20000000a00 */
[----:B------:R-:W-:Y:S01]  /*11ec0*/  LOP3.LUT R8, R8, R11, RZ, 0x3c, !PT ;  /* 0x0000000b08087212 */ /* 0x000fe200078e3cff */
[----:B------:R-:W-:Y:S01]  /*11ed0*/  VIADD R11, R28, 0x8 ;  /* 0x000000081c0b7836 */ /* 0x000fe20000000000 */
[----:B------:R-:W-:Y:S01]  /*11ee0*/  SHF.R.U64 R6, R6, 0x3, RZ ;  /* 0x0000000306067819 */ /* 0x000fe200000012ff */
[----:B-1----:R1:W-:Y:S01]  /*11ef0*/  @!P2 ST.E desc[UR52][R20.64], R0 ;  /* 0x000000001400a985 */ /* 0x0023e2000c101934 */
[----:B------:R-:W-:Y:S01]  /*11f00*/  SHF.R.U64 R44, R44, 0x3, RZ ;  /* 0x000000032c2c7819 */ /* 0x000fe200000012ff */
[----:B------:R-:W-:Y:S01]  /*11f10*/  UIADD3 UR7, UR7, UR8, URZ ;  /* 0x0000000807077290 */ /* 0x000fe2000fffe03f */
[----:B------:R-:W-:Y:S01]  /*11f20*/  SHF.R.U64 R32, R32, 0x3, RZ ;  /* 0x0000000320207819 */ /* 0x000fe200000012ff */
[----:B------:R-:W-:Y:S01]  /*11f30*/  UIMAD UR4, UR16, UR10, URZ ;  /* 0x0000000a100472a4 */ /* 0x000fe2000f8e023f */
[----:B------:R-:W-:Y:S01]  /*11f40*/  LOP3.LUT R6, R6, R7, RZ, 0x3c, !PT ;  /* 0x0000000706067212 */ /* 0x000fe200078e3cff */
[--C-:B------:R-:W-:Y:S01]  /*11f50*/  IMAD.X R7, RZ, RZ, R5.reuse, P5 ;  /* 0x000000ffff077224 */ /* 0x100fe200028e0605 */
[----:B------:R-:W-:Y:S01]  /*11f60*/  LOP3.LUT R44, R44, R45, RZ, 0x3c, !PT ;  /* 0x0000002d2c2c7212 */ /* 0x000fe200078e3cff */
[----:B------:R-:W-:Y:S01]  /*11f70*/  IMAD.X R45, RZ, RZ, R5, P4 ;  /* 0x000000ffff2d7224 */ /* 0x000fe200020e0605 */
[----:B------:R-:W-:-:S02]  /*11f80*/  ISETP.GE.OR P0, PT, R11, R67, P0 ;  /* 0x000000430b00720c */ /* 0x000fc40000706670 */
[----:B------:R-:W-:Y:S01]  /*11f90*/  IADD3 R57, P6, R4, 0x8000, RZ ;  /* 0x0000800004397810 */ /* 0x000fe20007fde0ff */
[----:B-1----:R-:W1:Y:S01]  /*11fa0*/  @P1 LDC R21, c[0x0][0xbec] ;  /* 0x0002fb00ff151b82 */ /* 0x002e620000000800 */
[----:B------:R-:W-:Y:S01]  /*11fb0*/  IMAD R0, R23, 0x20, R200 ;  /* 0x0000002017007824 */ /* 0x000fe200078e02c8 */
[----:B------:R-:W-:Y:S01]  /*11fc0*/  LOP3.LUT R32, R32, R33, RZ, 0x3c, !PT ;  /* 0x0000002120207212 */ /* 0x000fe200078e3cff */
[----:B------:R-:W-:Y:S01]  /*11fd0*/  UIMAD UR4, UR43, UR11, UR4 ;  /* 0x0000000b2b0472a4 */ /* 0x000fe2000f8e0204 */
[----:B------:R-:W-:Y:S01]  /*11fe0*/  IADD3 R53, P5, R4, 0x9000, RZ ;  /* 0x0000900004357810 */ /* 0x000fe20007fbe0ff */
[----:B------:R-:W-:Y:S01]  /*11ff0*/  VIADD R60, R0, UR41 ;  /* 0x00000029003c7c36 */ /* 0x000fe20008000000 */
[----:B------:R-:W-:Y:S01]  /*12000*/  UIMAD.WIDE.U32 UR6, UR43, UR10, UR6 ;  /* 0x0000000a2b0672a5 */ /* 0x000fe2000f8e0006 */
[C---:B------:R-:W-:Y:S01]  /*12010*/  IADD3 R49, P4, R4.reuse, 0xa000, RZ ;  /* 0x0000a00004317810 */ /* 0x040fe20007f9e0ff */
[--C-:B------:R-:W-:Y:S01]  /*12020*/  IMAD.X R33, RZ, RZ, R5.reuse, P3 ;  /* 0x000000ffff217224 */ /* 0x100fe200018e0605 */
[C---:B------:R-:W-:Y:S01]  /*12030*/  LOP3.LUT R29, R4.reuse, 0x380, RZ, 0xc0, !PT ;  /* 0x00000380041d7812 */ /* 0x040fe200078ec0ff */
[----:B------:R-:W-:Y:S01]  /*12040*/  ULDC.64 UR8, c[0x0][0xaf0] ;  /* 0x0002bc0000087ab9 */ /* 0x000fe20000000a00 */
[----:B------:R-:W-:Y:S01]  /*12050*/  IADD3 R15, P3, R4, 0xb000, RZ ;  /* 0x0000b000040f7810 */ /* 0x000fe20007f7e0ff */
[----:B------:R-:W-:Y:S01]  /*12060*/  UIADD3 UR7, UR7, UR4, URZ ;  /* 0x0000000407077290 */ /* 0x000fe2000fffe03f */
[----:B------:R-:W-:Y:S01]  /*12070*/  LOP3.LUT R56, R57, 0x380, RZ, 0xc0, !PT ;  /* 0x0000038039387812 */ /* 0x000fe200078ec0ff */
[----:B------:R-:W-:Y:S01]  /*12080*/  UIMAD UR4, UR15, UR8, URZ ;  /* 0x000000080f0472a4 */ /* 0x000fe2000f8e023f */
[----:B------:R-:W-:Y:S01]  /*12090*/  LOP3.LUT R52, R53, 0x380, RZ, 0xc0, !PT ;  /* 0x0000038035347812 */ /* 0x000fe200078ec0ff */
[----:B------:R-:W-:Y:S01]  /*120a0*/  IMAD.MOV.U32 R61, RZ, RZ, R60 ;  /* 0x000000ffff3d7224 */ /* 0x000fe200078e003c */
[----:B------:R-:W-:Y:S01]  /*120b0*/  LOP3.LUT R48, R49, 0x380, RZ, 0xc0, !PT ;  /* 0x0000038031307812 */ /* 0x000fe200078ec0ff */
[----:B--2---:R2:W-:Y:S01]  /*120c0*/  @!P0 ST.E desc[UR52][R38.64], R2 ;  /* 0x0000000226008985 */ /* 0x0045e2000c101934 */
[----:B------:R-:W-:Y:S01]  /*120d0*/  SHF.R.U64 R29, R29, 0x3, RZ ;  /* 0x000000031d1d7819 */ /* 0x000fe200000012ff */
[----:B------:R-:W-:Y:S01]  /*120e0*/  IMAD.X R37, RZ, RZ, R5, P3 ;  /* 0x000000ffff257224 */ /* 0x000fe200018e0605 */
[----:B------:R-:W-:Y:S01]  /*120f0*/  LOP3.LUT R10, R15, 0x380, RZ, 0xc0, !PT ;  /* 0x000003800f0a7812 */ /* 0x000fe200078ec0ff */
[----:B-1----:R-:W-:Y:S01]  /*12100*/  @P1 IMAD.HI.U32 R0, R60, R21, RZ ;  /* 0x000000153c001227 */ /* 0x002fe200078e00ff */
[----:B------:R-:W-:Y:S01]  /*12110*/  SHF.R.U64 R56, R56, 0x3, RZ ;  /* 0x0000000338387819 */ /* 0x000fe200000012ff */
[----:B------:R-:W-:Y:S01]  /*12120*/  UIMAD UR4, UR14, UR9, UR4 ;  /* 0x000000090e0472a4 */ /* 0x000fe2000f8e0204 */
[----:B------:R-:W-:Y:S01]  /*12130*/  SHF.R.U64 R52, R52, 0x3, RZ ;  /* 0x0000000334347819 */ /* 0x000fe200000012ff */
[----:B------:R-:W-:Y:S01]  /*12140*/  UIMAD.WIDE.U32 UR6, UR14, UR8, UR6 ;  /* 0x000000080e0672a5 */ /* 0x000fe2000f8e0006 */
[----:B0-----:R-:W-:Y:S01]  /*12150*/  @P1 SHF.R.U32.HI R61, RZ, R65, R0 ;  /* 0x00000041ff3d1219 */ /* 0x001fe20000011600 */
[----:B------:R-:W5:Y:S01]  /*12160*/  LD.E.128 R44, desc[UR52][R44.64] ;  /* 0x000000342c2c7980 */ /* 0x000f62000c101d00 */
[----:B------:R-:W-:-:S02]  /*12170*/  SHF.R.U64 R48, R48, 0x3, RZ ;  /* 0x0000000330307819 */ /* 0x000fc400000012ff */
[----:B------:R-:W-:Y:S01]  /*12180*/  LOP3.LUT R28, R29, R4, RZ, 0x3c, !PT ;  /* 0x000000041d1c7212 */ /* 0x000fe200078e3cff */
[----:B------:R-:W-:Y:S01]  /*12190*/  UIADD3 UR4, UR7, UR4, URZ ;  /* 0x0000000407047290 */ /* 0x000fe2000fffe03f */
[----:B------:R-:W-:Y:S01]  /*121a0*/  SHF.R.U64 R4, R10, 0x3, RZ ;  /* 0x000000030a047819 */ /* 0x000fe200000012ff */
[--C-:B--2---:R-:W-:Y:S01]  /*121b0*/  IMAD.MOV R2, RZ, RZ, -R61.reuse ;  /* 0x000000ffff027224 */ /* 0x104fe200078e0a3d */
[----:B------:R-:W-:Y:S01]  /*121c0*/  SHF.R.S32.HI R0, RZ, 0x1f, R61 ;  /* 0x0000001fff007819 */ /* 0x000fe2000001143d */
[--C-:B------:R-:W-:Y:S01]  /*121d0*/  IMAD.MOV.U32 R29, RZ, RZ, R5.reuse ;  /* 0x000000ffff1d7224 */ /* 0x100fe200078e0005 */
[----:B------:R-:W-:Y:S01]  /*121e0*/  LOP3.LUT R56, R56, R57, RZ, 0x3c, !PT ;  /* 0x0000003938387212 */ /* 0x000fe200078e3cff */
[--C-:B------:R-:W-:Y:S01]  /*121f0*/  IMAD.X R57, RZ, RZ, R5.reuse, P6 ;  /* 0x000000ffff397224 */ /* 0x100fe200030e0605 */
[----:B------:R-:W-:Y:S01]  /*12200*/  LOP3.LUT R52, R52, R53, RZ, 0x3c, !PT ;  /* 0x0000003534347212 */ /* 0x000fe200078e3cff */
[--C-:B------:R-:W-:Y:S01]  /*12210*/  IMAD.X R53, RZ, RZ, R5.reuse, P5 ;  /* 0x000000ffff357224 */ /* 0x100fe200028e0605 */
[----:B------:R-:W-:Y:S01]  /*12220*/  LOP3.LUT R48, R48, R49, RZ, 0x3c, !PT ;  /* 0x0000003130307212 */ /* 0x000fe200078e3cff */
[----:B------:R-:W-:Y:S01]  /*12230*/  IMAD.X R49, RZ, RZ, R5, P4 ;  /* 0x000000ffff317224 */ /* 0x000fe200020e0605 */
[----:B------:R-:W-:Y:S01]  /*12240*/  LOP3.LUT R36, R4, R15, RZ, 0x3c, !PT ;  /* 0x0000000f04247212 */ /* 0x000fe200078e3cff */
[----:B------:R-:W-:Y:S01]  /*12250*/  ULDC.64 UR8, c[0x0][0xae0] ;  /* 0x0002b80000087ab9 */ /* 0x000fe20000000a00 */
[----:B------:R-:W-:Y:S01]  /*12260*/  IMAD R63, R63, R2, R60 ;  /* 0x000000023f3f7224 */ /* 0x000fe200078e023c */
[----:B------:R-:W5:Y:S01]  /*12270*/  LD.E.128 R28, desc[UR52][R28.64] ;  /* 0x000000341c1c7980 */ /* 0x000f62000c101d00 */
[----:B------:R-:W-:-:S02]  /*12280*/  IMAD R0, R0, UR8, RZ ;  /* 0x0000000800007c24 */ /* 0x000fc4000f8e02ff */
[----:B------:R-:W-:Y:S01]  /*12290*/  IMAD.U32 R21, RZ, RZ, UR7 ;  /* 0x00000007ff157e24 */ /* 0x000fe2000f8e00ff */
[----:B------:R-:W5:Y:S01]  /*122a0*/  LD.E.128 R12, desc[UR52][R12.64] ;  /* 0x000000340c0c7980 */ /* 0x000f62000c101d00 */
[----:B------:R-:W-:Y:S01]  /*122b0*/  IMAD.U32 R20, RZ, RZ, UR6 ;  /* 0x00000006ff147e24 */ /* 0x000fe2000f8e00ff */
[----:B------:R-:W-:Y:S01]  /*122c0*/  ULDC.64 UR6, c[0x0][0xad8] ;  /* 0x0002b60000067ab9 */ /* 0x000fe20000000a00 */
[----:B------:R-:W-:Y:S01]  /*122d0*/  IMAD.U32 R21, RZ, RZ, UR4 ;  /* 0x00000004ff157e24 */ /* 0x000fe2000f8e00ff */
[----:B------:R-:W5:Y:S01]  /*122e0*/  LD.E.128 R8, desc[UR52][R8.64] ;  /* 0x0000003408087980 */ /* 0x000f62000c101d00 */
[C---:B------:R-:W-:Y:S01]  /*122f0*/  IMAD R65, R61.reuse, UR9, R0 ;  /* 0x000000093d417c24 */ /* 0x040fe2000f8e0200 */
[----:B------:R-:W-:Y:S02]  /*12300*/  SHF.R.S32.HI R0, RZ, 0x1f, R63 ;  /* 0x0000001fff007819 */ /* 0x000fe4000001143f */
[----:B------:R-:W5:Y:S01]  /*12310*/  LD.E.128 R4, desc[UR52][R6.64] ;  /* 0x0000003406047980 */ /* 0x000f62000c101d00 */
[----:B------:R-:W-:-:S03]  /*12320*/  IMAD.WIDE.U32 R20, R61, UR8, R20 ;  /* 0x000000083d147c25 */ /* 0x000fc6000f8e0014 */
[----:B------:R-:W5:Y:S04]  /*12330*/  LD.E.128 R40, desc[UR52][R40.64] ;  /* 0x0000003428287980 */ /* 0x000f68000c101d00 */
[----:B------:R-:W5:Y:S04]  /*12340*/  LD.E.128 R32, desc[UR52][R32.64] ;  /* 0x0000003420207980 */ /* 0x000f68000c101d00 */
[----:B------:R-:W5:Y:S04]  /*12350*/  LD.E.128 R24, desc[UR52][R24.64] ;  /* 0x0000003418187980 */ /* 0x000f68000c101d00 */
[----:B------:R-:W5:Y:S04]  /*12360*/  LD.E.128 R56, desc[UR52][R56.64] ;  /* 0x0000003438387980 */ /* 0x000f68000c101d00 */
[----:B------:R-:W5:Y:S04]  /*12370*/  LD.E.128 R52, desc[UR52][R52.64] ;  /* 0x0000003434347980 */ /* 0x000f68000c101d00 */
[----:B------:R-:W5:Y:S04]  /*12380*/  LD.E.128 R48, desc[UR52][R48.64] ;  /* 0x0000003430307980 */ /* 0x000f68000c101d00 */
[----:B------:R-:W5:Y:S01]  /*12390*/  LD.E.128 R36, desc[UR52][R36.64] ;  /* 0x0000003424247980 */ /* 0x000f62000c101d00 */
[----:B------:R-:W-:Y:S01]  /*123a0*/  @!PT LDS RZ, [RZ] ;  /* 0x00000000fffff984 */ /* 0x000fe20000000800 */
[----:B------:R-:W-:Y:S01]  /*123b0*/  @!PT LDS RZ, [RZ] ;  /* 0x00000000fffff984 */ /* 0x000fe20000000800 */
[----:B------:R-:W-:Y:S01]  /*123c0*/  @!PT LDS RZ, [RZ] ;  /* 0x00000000fffff984 */ /* 0x000fe20000000800 */
[----:B------:R-:W-:Y:S01]  /*123d0*/  @!PT LDS RZ, [RZ] ;  /* 0x00000000fffff984 */ /* 0x000fe20000000800 */
[----:B------:R0:W-:Y:S06]  /*123e0*/  MEMBAR.ALL.CTA ;  /* 0x0000000000007992 */ /* 0x0001ec0000008000 */
[----:B0-----:R-:W0:Y:S01]  /*123f0*/  FENCE.VIEW.ASYNC.S ;  /* 0x00000000000073c6 */ /* 0x001e220000000000 */
[----:B------:R-:W-:-:S02]  /*12400*/  IMAD.IADD R21, R21, 0x1, R65 ;  /* 0x0000000115157824 */ /* 0x000fc400078e0241 */
[----:B------:R-:W-:Y:S02]  /*12410*/  IMAD R2, R0, UR6, RZ ;  /* 0x0000000600027c24 */ /* 0x000fe4000f8e02ff */
[----:B------:R-:W-:Y:S02]  /*12420*/  VIADD R64, R200, UR41 ;  /* 0x00000029c8407c36 */ /* 0x000fe40008000000 */
[C---:B------:R-:W-:Y:S02]  /*12430*/  IMAD R61, R63.reuse, UR7, R2 ;  /* 0x000000073f3d7c24 */ /* 0x040fe4000f8e0202 */
[----:B------:R-:W-:Y:S01]  /*12440*/  IMAD.WIDE.U32 R20, R63, UR6, R20 ;  /* 0x000000063f147c25 */ /* 0x000fe2000f8e0014 */
[C---:B------:R-:W-:Y:S01]  /*12450*/  ISETP.GE.AND P2, PT, R64.reuse, R67, PT ;  /* 0x000000434000720c */ /* 0x040fe20003f46270 */
[----:B------:R-:W-:Y:S02]  /*12460*/  ULDC.64 UR6, c[0x0][0xa80] ;  /* 0x0002a00000067ab9 */ /* 0x000fe40000000a00 */
[----:B------:R-:W-:Y:S01]  /*12470*/  VIADD R0, R64, 0x20 ;  /* 0x0000002040007836 */ /* 0x000fe20000000000 */
[----:B------:R-:W-:Y:S01]  /*12480*/  LEA R62, P3, R20, UR6, 0x1 ;  /* 0x00000006143e7c11 */ /* 0x000fe2000f8608ff */
[----:B------:R-:W-:-:S02]  /*12490*/  IMAD.IADD R21, R21, 0x1, R61 ;  /* 0x0000000115157824 */ /* 0x000fc400078e023d */
        /* <DEDUP_REMOVED lines=24> */
.L_x_1294:
[----:B------:R-:W-:Y:S05]  /*12620*/  BSYNC B1 ;  /* 0x0000000000017941 */ /* 0x000fea0003800000 */
.L_x_1293:
        /* <DEDUP_REMOVED lines=11> */
[-C--:B0---4-:R-:W-:Y:S02]  /*126e0*/  @!P4 LEA.HI.X R3, R18, R0.reuse, R207, 0x1, P1 ;  /* 0x000000001203c211 */ /* 0x091fe400008f0ccf */
[-C--:B------:R-:W-:Y:S02]  /*126f0*/  @!P5 LEA.HI.X R21, R19, R0.reuse, R206, 0x1, P2 ;  /* 0x000000001315d211 */ /* 0x080fe400010f0cce */
[----:B------:R-:W-:Y:S01]  /*12700*/  @!P6 LEA.HI.X R29, R22, R0, R205, 0x1, P3 ;  /* 0x00000000161de211 */ /* 0x000fe200018f0ccd */
[----:B------:R0:W-:Y:S04]  /*12710*/  @!P4 ST.E.128 desc[UR52][R2.64], R12 ;  /* 0x0000000c0200c985 */ /* 0x0001e8000c101d34 */
[----:B------:R0:W-:Y:S04]  /*12720*/  @!P5 ST.E.128 desc[UR52][R20.64], R40 ;  /* 0x000000281400d985 */ /* 0x0001e8000c101d34 */
[----:B------:R0:W-:Y:S02]  /*12730*/  @!P6 ST.E.128 desc[UR52][R28.64], R52 ;  /* 0x000000341c00e985 */ /* 0x0001e4000c101d34 */
.L_x_1296:
[----:B------:R-:W-:Y:S05]  /*12740*/  BSYNC B1 ;  /* 0x0000000000017941 */ /* 0x000fea0003800000 */
.L_x_1295:
        /* <DEDUP_REMOVED lines=8> */
[-C--:B0-----:R-:W-:Y:S02]  /*127d0*/  @!P3 LEA R2, P0, R18, R15.reuse, 0x1 ;  /* 0x0000000f1202b211 */ /* 0x081fe400078008ff */
[CC--:B------:R-:W-:Y:S02]  /*127e0*/  @!P4 LEA R12, P1, R19.reuse, R15.reuse, 0x1 ;  /* 0x0000000f130cc211 */ /* 0x0c0fe400078208ff */
[----:B------:R-:W-:Y:S02]  /*127f0*/  @!P5 LEA R14, P2, R22, R15, 0x1 ;  /* 0x0000000f160ed211 */ /* 0x000fe400078408ff */
[-C--:B-1----:R-:W-:Y:S02]  /*12800*/  @!P3 LEA.HI.X R3, R18, R0.reuse, R207, 0x1, P0 ;  /* 0x000000001203b211 */ /* 0x082fe400000f0ccf */
[-C--:B------:R-:W-:Y:S02]  /*12810*/  @!P4 LEA.HI.X R13, R19, R0.reuse, R206, 0x1, P1 ;  /* 0x00000000130dc211 */ /* 0x080fe400008f0cce */
[----:B------:R-:W-:Y:S01]  /*12820*/  @!P5 LEA.HI.X R15, R22, R0, R205, 0x1, P2 ;  /* 0x00000000160fd211 */ /* 0x000fe200010f0ccd */
[----:B------:R0:W-:Y:S04]  /*12830*/  @!P3 ST.E.128 desc[UR52][R2.64], R8 ;  /* 0x000000080200b985 */ /* 0x0001e8000c101d34 */
[----:B------:R0:W-:Y:S04]  /*12840*/  @!P4 ST.E.128 desc[UR52][R12.64], R32 ;  /* 0x000000200c00c985 */ /* 0x0001e8000c101d34 */
[----:B------:R0:W-:Y:S02]  /*12850*/  @!P5 ST.E.128 desc[UR52][R14.64], R48 ;  /* 0x000000300e00d985 */ /* 0x0001e4000c101d34 */
.L_x_1298:
[----:B------:R-:W-:Y:S05]  /*12860*/  BSYNC B1 ;  /* 0x0000000000017941 */ /* 0x000fea0003800000 */
.L_x_1297:
[----:B-1----:R-:W-:Y:S01]  /*12870*/  VIADD R0, R64, 0x60 ;  /* 0x0000006040007836 */ /* 0x002fe20000000000 */
[----:B--2-4-:R-:W1:Y:S04]  /*12880*/  SHFL.IDX PT, R63, R63, 0x3, 0x181f ;  /* 0x00781f003f3f7f89 */ /* 0x014e6800000e0000 */
[----:B------:R-:W-:Y:S01]  /*12890*/  ISETP.GE.AND P0, PT, R0, R67, PT ;  /* 0x000000430000720c */ /* 0x000fe20003f06270 */
[----:B0-----:R0:W2:-:S12]  /*128a0*/  SHFL.IDX PT, R11, R62, 0x3, 0x181f ;  /* 0x00781f003e0b7f89 */ /* 0x00109800000e0000 */
[----:B0-----:R-:W-:Y:S05]  /*128b0*/  @P0 BRA `(.L_x_1299) ;  /* 0x0000000c005c0947 */ /* 0x001fea0003800000 */
[----:B------:R-:W-:Y:S02]  /*128c0*/  ULDC UR4, c[0x0][0xac8] ;  /* 0x0002b20000047ab9 */ /* 0x000fe40000000800 */
[----:B------:R-:W-:Y:S02]  /*128d0*/  ISETP.GE.AND P2, PT, R18, UR4, PT ;  /* 0x0000000412007c0c */ /* 0x000fe4000bf46270 */
[----:B------:R-:W-:-:S11]  /*128e0*/  ISETP.GE.AND P3, PT, R19, UR4, PT ;  /* 0x0000000413007c0c */ /* 0x000fd6000bf66270 */
[CC--:B--2---:R-:W-:Y:S02]  /*128f0*/  @!P2 LEA R2, P0, R18.reuse, R11.reuse, 0x1 ;  /* 0x0000000b1202a211 */ /* 0x0c4fe400078008ff */
[C---:B------:R-:W-:Y:S02]  /*12900*/  @!P3 LEA R8, P1, R19.reuse, R11, 0x1 ;  /* 0x0000000b1308b211 */ /* 0x040fe400078208ff */
[-C--:B-1----:R-:W-:Y:S02]  /*12910*/  @!P2 LEA.HI.X R3, R18, R63.reuse, R207, 0x1, P0 ;  /* 0x0000003f1203a211 */ /* 0x082fe400000f0ccf */
        /* <DEDUP_REMOVED lines=9> */
.L_x_1291:
        /* <DEDUP_REMOVED lines=11> */
[----:B------:R-:W-:Y:S01]  /*12a60*/  UISETP.NE.U32.AND UP1, UPT, UR6, URZ, UPT ;  /* 0x0000003f0600728c */ /* 0x000fe2000bf25070 */
[----:B------:R-:W-:Y:S02]  /*12a70*/  IMAD.U32 R0, RZ, RZ, UR4 ;  /* 0x00000004ff007e24 */ /* 0x000fe4000f8e00ff */
[----:B------:R-:W2:Y:S01]  /*12a80*/  @P2 LDG.E R6, desc[UR52][R2.64] ;  /* 0x0000003402062981 */ /* 0x000ea2000c1e1900 */
[----:B------:R-:W-:-:S06]  /*12a90*/  UISETP.NE.AND.EX UP1, UPT, UR7, URZ, UPT, UP1 ;  /* 0x0000003f0700728c */ /* 0x000fcc000bf25310 */
        /* <DEDUP_REMOVED lines=11> */
[----:B--2---:R-:W-:Y:S01]  /*12b50*/  @P2 R2UR UR4, R6 ;  /* 0x00000000060422ca */ /* 0x004fe200000e0000 */
[----:B01----:R-:W-:-:S14]  /*12b60*/  @P3 BRA `(.L_x_1300) ;  /* 0x0000000000103947 */ /* 0x003fdc0003800000 */
[----:B------:R-:W-:Y:S05]  /*12b70*/  @!P2 BRA `(.L_x_1300) ;  /* 0x00000000000ca947 */ /* 0x000fea0003800000 */
[----:B------:R-:W2:Y:S04]  /*12b80*/  LDG.E R5, desc[UR52][R2.64] ;  /* 0x0000003402057981 */ /* 0x000ea8000c1e1900 */
[----:B-----5:R-:W2:Y:S02]  /*12b90*/  LDG.E R0, desc[UR52][R2.64+0x4] ;  /* 0x0000043402007981 */ /* 0x020ea4000c1e1900 */
[----:B--2---:R-:W-:-:S07]  /*12ba0*/  IMAD.IADD R0, R0, 0x1, -R5 ;  /* 0x0000000100007824 */ /* 0x004fce00078e0a05 */
.L_x_1300:
[----:B------:R-:W-:Y:S01]  /*12bb0*/  USHF.R.S32.HI UR6, URZ, 0x1f, UR42 ;  /* 0x0000001f3f067899 */ /* 0x000fe2000801142a */
[----:B------:R-:W-:Y:S01]  /*12bc0*/  BSSY B1, `(.L_x_1301) ;  /* 0x000002e000017945 */ /* 0x000fe20003800000 */
[----:B------:R-:W-:Y:S02]  /*12bd0*/  USHF.R.S32.HI UR9, URZ, 0x1f, UR4 ;  /* 0x0000001f3f097899 */ /* 0x000fe40008011404 */
[----:B------:R-:W-:Y:S02]  /*12be0*/  USEL UR11, UR42, URZ, !UP0 ;  /* 0x0000003f2a0b7287 */ /* 0x000fe4000c000000 */
[----:B------:R-:W-:Y:S01]  /*12bf0*/  USEL UR12, UR6, URZ, !UP0 ;  /* 0x0000003f060c7287 */ /* 0x000fe2000c000000 */
[----:B------:R-:W-:Y:S11]  /*12c00*/  @P1 BRA `(.L_x_1302) ;  /* 0x0000000000a41947 */ /* 0x000ff60003800000 */
[----:B------:R-:W0:Y:S01]  /*12c10*/  S2R R3, SR_TID.X ;  /* 0x0000000000037919 */ /* 0x000e220000002100 */
[----:B------:R-:W1:Y:S01]  /*12c20*/  LDC R7, c[0x0][0xbe8] ;  /* 0x0002fa00ff077b82 */ /* 0x000e620000000800 */
[----:B------:R-:W-:Y:S02]  /*12c30*/  IMAD.U32 R4, RZ, RZ, UR41 ;  /* 0x00000029ff047e24 */ /* 0x000fe4000f8e00ff */
[----:B-1---5:R-:W-:-:S03]  /*12c40*/  IMAD R2, R0, R7, RZ ;  /* 0x0000000700027224 */ /* 0x022fc600078e02ff */
[----:B0-----:R-:W-:-:S04]  /*12c50*/  IADD3 R4, R4, -0x80, R3 ;  /* 0xffffff8004047810 */ /* 0x001fc80007ffe003 */
[----:B------:R-:W-:-:S13]  /*12c60*/  ISETP.GE.AND P1, PT, R4, R2, PT ;  /* 0x000000020400720c */ /* 0x000fda0003f26270 */
[----:B------:R-:W-:Y:S05]  /*12c70*/  @P1 BRA `(.L_x_1302) ;  /* 0x0000000000881947 */ /* 0x000fea0003800000 */
[----:B------:R-:W-:Y:S01]  /*12c80*/  ISETP.NE.AND P1, PT, R7, 0x1, PT ;  /* 0x000000010700780c */ /* 0x000fe20003f25270 */
[----:B------:R-:W-:Y:S01]  /*12c90*/  ULDC.64 UR14, c[0x0][0xb90] ;  /* 0x0002e400000e7ab9 */ /* 0x000fe20000000a00 */
[----:B------:R-:W-:Y:S01]  /*12ca0*/  UMOV UR6, UR4 ;  /* 0x0000000400067c82 */ /* 0x000fe20008000000 */
[----:B------:R-:W-:Y:S01]  /*12cb0*/  UIMAD UR8, UR10, UR14, URZ ;  /* 0x0000000e0a0872a4 */ /* 0x000fe2000f8e023f */
[----:B------:R-:W-:Y:S01]  /*12cc0*/  IMAD.MOV.U32 R2, RZ, RZ, R4 ;  /* 0x000000ffff027224 */ /* 0x000fe200078e0004 */
[----:B------:R-:W-:Y:S02]  /*12cd0*/  UMOV UR7, UR9 ;  /* 0x0000000900077c82 */ /* 0x000fe40008000000 */
[----:B------:R-:W-:Y:S02]  /*12ce0*/  UIMAD.WIDE.U32 UR6, UR43, UR14, UR6 ;  /* 0x0000000e2b0672a5 */ /* 0x000fe4000f8e0006 */
[----:B------:R-:W-:-:S03]  /*12cf0*/  UIMAD UR8, UR43, UR15, UR8 ;  /* 0x0000000f2b0872a4 */ /* 0x000fc6000f8e0208 */
[----:B------:R-:W-:Y:S01]  /*12d00*/  ULDC.64 UR14, c[0x0][0xb98] ;  /* 0x0002e600000e7ab9 */ /* 0x000fe20000000a00 */
[----:B------:R-:W0:Y:S01]  /*12d10*/  @P1 LDC R3, c[0x0][0xbec] ;  /* 0x0002fb00ff031b82 */ /* 0x000e220000000800 */
[----:B------:R-:W-:Y:S02]  /*12d20*/  UIADD3 UR7, UR7, UR8, URZ ;  /* 0x0000000807077290 */ /* 0x000fe4000fffe03f */
[----:B------:R-:W-:Y:S02]  /*12d30*/  UIMAD UR8, UR12, UR14, URZ ;  /* 0x0000000e0c0872a4 */ /* 0x000fe4000f8e023f */
[----:B------:R-:W-:Y:S02]  /*12d40*/  UIMAD.WIDE.U32 UR6, UR11, UR14, UR6 ;  /* 0x0000000e0b0672a5 */ /* 0x000fe4000f8e0006 */
[----:B------:R-:W-:Y:S01]  /*12d50*/  UIMAD UR8, UR11, UR15, UR8 ;  /* 0x0000000f0b0872a4 */ /* 0x000fe2000f8e0208 */
[----:B------:R-:W1:Y:S02]  /*12d60*/  @P1 LDC R6, c[0x0][0xbf0] ;  /* 0x0002fc00ff061b82 */ /* 0x000e640000000800 */
[----:B------:R-:W-:Y:S01]  /*12d70*/  ULDC.64 UR14, c[0x0][0xb88] ;  /* 0x0002e200000e7ab9 */ /* 0x000fe20000000a00 */
[----:B0-----:R-:W-:-:S05]  /*12d80*/  @P1 IMAD.HI.U32 R3, R4, R3, RZ ;  /* 0x0000000304031227 */ /* 0x001fca00078e00ff */
[----:B-1----:R-:W-:Y:S01]  /*12d90*/  @P1 SHF.R.U32.HI R2, RZ, R6, R3 ;  /* 0x00000006ff021219 */ /* 0x002fe20000011603 */
[----:B------:R-:W-:-:S03]  /*12da0*/  IMAD.U32 R6, RZ, RZ, UR8 ;  /* 0x00000008ff067e24 */ /* 0x000fc6000f8e00ff */
[--C-:B------:R-:W-:Y:S01]  /*12db0*/  SHF.R.S32.HI R3, RZ, 0x1f, R2.reuse ;  /* 0x0000001fff037819 */ /* 0x100fe20000011402 */
[----:B------:R-:W-:Y:S01]  /*12dc0*/  IMAD.MOV R5, RZ, RZ, -R2 ;  /* 0x000000ffff057224 */ /* 0x000fe200078e0a02 */
[----:B------:R-:W-:-:S03]  /*12dd0*/  IADD3 R2, P1, R2, UR6, RZ ;  /* 0x0000000602027c10 */ /* 0x000fc6000ff3e0ff */
[----:B------:R-:W-:Y:S01]  /*12de0*/  IMAD R5, R7, R5, R4 ;  /* 0x0000000507057224 */ /* 0x000fe200078e0204 */
[----:B------:R-:W-:Y:S01]  /*12df0*/  IADD3.X R3, R3, UR7, R6, P1, !PT ;  /* 0x0000000703037c10 */ /* 0x000fe20008ffe406 */
[----:B------:R-:W-:-:S03]  /*12e00*/  ULDC.64 UR6, c[0x0][0xb50] ;  /* 0x0002d40000067ab9 */ /* 0x000fc60000000a00 */
[----:B------:R-:W-:Y:S01]  /*12e10*/  SHF.R.S32.HI R4, RZ, 0x1f, R5 ;  /* 0x0000001fff047819 */ /* 0x000fe20000011405 */
[----:B------:R-:W-:-:S04]  /*12e20*/  IMAD.WIDE.U32 R2, R5, UR14, R2 ;  /* 0x0000000e05027c25 */ /* 0x000fc8000f8e0002 */
[----:B------:R-:W-:-:S04]  /*12e30*/  IMAD R4, R4, UR14, RZ ;  /* 0x0000000e04047c24 */ /* 0x000fc8000f8e02ff */
[----:B------:R-:W-:Y:S01]  /*12e40*/  IMAD R7, R5, UR15, R4 ;  /* 0x0000000f05077c24 */ /* 0x000fe2000f8e0204 */
[----:B------:R-:W-:-:S03]  /*12e50*/  LEA R4, P1, R2, UR6, 0x2 ;  /* 0x0000000602047c11 */ /* 0x000fc6000f8210ff */
[----:B------:R-:W-:-:S05]  /*12e60*/  IMAD.IADD R3, R3, 0x1, R7 ;  /* 0x0000000103037824 */ /* 0x000fca00078e0207 */
[----:B------:R-:W-:Y:S01]  /*12e70*/  LEA.HI.X R5, R2, UR7, R3, 0x2, P1 ;  /* 0x0000000702057c11 */ /* 0x000fe200088f1403 */
[----:B------:R-:W-:-:S05]  /*12e80*/  IMAD.MOV.U32 R3, RZ, RZ, -0x800000 ;  /* 0xff800000ff037424 */ /* 0x000fca00078e00ff */
[----:B------:R0:W-:Y:S02]  /*12e90*/  STG.E desc[UR52][R4.64], R3 ;  /* 0x0000000304007986 */ /* 0x0001e4000c101934 */
.L_x_1302:
[----:B------:R-:W-:Y:S05]  /*12ea0*/  BSYNC B1 ;  /* 0x0000000000017941 */ /* 0x000fea0003800000 */
.L_x_1301:
[----:B0-----:R-:W0:Y:S01]  /*12eb0*/  @P0 LDC R3, c[0x0][0xbf0] ;  /* 0x0002fc00ff030b82 */ /* 0x001e220000000800 */
[----:B------:R-:W-:Y:S01]  /*12ec0*/  ULDC.64 UR14, c[0x0][0xaa0] ;  /* 0x0002a800000e7ab9 */ /* 0x000fe20000000a00 */
[----:B------:R-:W-:Y:S01]  /*12ed0*/  IMAD R2, R23, 0x20, R200 ;  /* 0x0000002017027824 */ /* 0x000fe200078e02c8 */
[----:B------:R-:W-:Y:S01]  /*12ee0*/  UIMAD UR8, UR9, UR14, URZ ;  /* 0x0000000e090872a4 */ /* 0x000fe2000f8e023f */
[----:B------:R-:W-:Y:S01]  /*12ef0*/  BSSY B1, `(.L_x_1303) ;  /* 0x000003d000017945 */ /* 0x000fe20003800000 */
[----:B------:R-:W-:Y:S01]  /*12f00*/  UIMAD.WIDE.U32 UR6, UR4, UR14, URZ ;  /* 0x0000000e040672a5 */ /* 0x000fe2000f8e003f */
[----:B------:R-:W-:Y:S01]  /*12f10*/  VIADD R6, R2, UR41 ;  /* 0x0000002902067c36 */ /* 0x000fe20008000000 */
[----:B------:R-:W-:-:S03]  /*12f20*/  UIMAD UR8, UR4, UR15, UR8 ;  /* 0x0000000f040872a4 */ /* 0x000fc6000f8e0208 */
[----:B------:R-:W-:Y:S01]  /*12f30*/  ULDC.64 UR14, c[0x0][0xae8] ;  /* 0x0002ba00000e7ab9 */ /* 0x000fe20000000a00 */
[----:B------:R-:W-:Y:S01]  /*12f40*/  UIADD3 UR7, UR7, UR8, URZ ;  /* 0x0000000807077290 */ /* 0x000fe2000fffe03f */
[----:B------:R-:W-:Y:S01]  /*12f50*/  @P0 IMAD.HI.U32 R2, R6, R9, RZ ;  /* 0x0000000906020227 */ /* 0x000fe200078e00ff */
[----:B------:R-:W-:Y:S02]  /*12f60*/  UIMAD UR4, UR10, UR14, URZ ;  /* 0x0000000e0a0472a4 */ /* 0x000fe4000f8e023f */
[----:B------:R-:W-:Y:S01]  /*12f70*/  UIMAD.WIDE.U32 UR6, UR43, UR14, UR6 ;  /* 0x0000000e2b0672a5 */ /* 0x000fe2000f8e0006 */
[----:B------:R-:W-:Y:S01]  /*12f80*/  IMAD.MOV.U32 R5, RZ, RZ, R6 ;  /* 0x000000ffff057224 */ /* 0x000fe200078e0006 */
[----:B------:R-:W-:Y:S01]  /*12f90*/  UIMAD UR4, UR43, UR15, UR4 ;  /* 0x0000000f2b0472a4 */ /* 0x000fe2000f8e0204 */
[----:B------:R-:W-:-:S03]  /*12fa0*/  ULDC.64 UR8, c[0x0][0xaf0] ;  /* 0x0002bc0000087ab9 */ /* 0x000fc60000000a00 */
[----:B------:R-:W-:Y:S02]  /*12fb0*/  UIADD3 UR7, UR7, UR4, URZ ;  /* 0x0000000407077290 */ /* 0x000fe4000fffe03f */
[----:B------:R-:W-:Y:S01]  /*12fc0*/  UIMAD UR4, UR12, UR8, URZ ;  /* 0x000000080c0472a4 */ /* 0x000fe2000f8e023f */
[----:B0-----:R-:W-:Y:S01]  /*12fd0*/  @P0 SHF.R.U32.HI R5, RZ, R3, R2 ;  /* 0x00000003ff050219 */ /* 0x001fe20000011602 */
        /* <DEDUP_REMOVED lines=11> */
[----:B------:R-:W-:Y:S02]  /*13090*/  IMAD.U32 R3, RZ, RZ, UR4 ;  /* 0x00000004ff037e24 */ /* 0x000fe4000f8e00ff */
[C---:B------:R-:W-:Y:S01]  /*130a0*/  IMAD R9, R5.reuse, UR9, R4 ;  /* 0x0000000905097c24 */ /* 0x040fe2000f8e0204 */
[----:B------:R-:W-:Y:S01]  /*130b0*/  SHF.R.S32.HI R4, RZ, 0x1f, R7 ;  /* 0x0000001fff047819 */ /* 0x000fe20000011407 */
[----:B------:R-:W-:-:S04]  /*130c0*/  IMAD.WIDE.U32 R2, R5, UR8, R2 ;  /* 0x0000000805027c25 */ /* 0x000fc8000f8e0002 */
[----:B------:R-:W-:Y:S02]  /*130d0*/  IMAD.IADD R3, R3, 0x1, R9 ;  /* 0x0000000103037824 */ /* 0x000fe400078e0209 */
[----:B------:R-:W-:Y:S02]  /*130e0*/  IMAD R4, R4, UR6, RZ ;  /* 0x0000000604047c24 */ /* 0x000fe4000f8e02ff */
[----:B------:R-:W-:Y:S02]  /*130f0*/  VIADD R6, R200, UR41 ;  /* 0x00000029c8067c36 */ /* 0x000fe40008000000 */
[----:B-----5:R-:W-:Y:S02]  /*13100*/  IMAD R11, R0, R11, RZ ;  /* 0x0000000b000b7224 */ /* 0x020fe400078e02ff */
        /* <DEDUP_REMOVED lines=27> */
.L_x_1304:
[----:B------:R-:W-:Y:S05]  /*132c0*/  BSYNC B1 ;  /* 0x0000000000017941 */ /* 0x000fea0003800000 */
.L_x_1303:
        /* <DEDUP_REMOVED lines=17> */
.L_x_1306:
[----:B------:R-:W-:Y:S05]  /*133e0*/  BSYNC B1 ;  /* 0x0000000000017941 */ /* 0x000fea0003800000 */
.L_x_1305:
        /* <DEDUP_REMOVED lines=17> */
.L_x_1308:
[----:B------:R-:W-:Y:S05]  /*13500*/  BSYNC B1 ;  /* 0x0000000000017941 */ /* 0x000fea0003800000 */
.L_x_1307:
        /* <DEDUP_REMOVED lines=18> */
.L_x_1299:
[----:B------:R-:W-:Y:S05]  /*13630*/  BSYNC B0 ;  /* 0x0000000000007941 */ /* 0x000fea0003800000 */
.L_x_1290:
[----:B------:R-:W-:Y:S02]  /*13640*/  ULDC UR4, c[0x0][0xc3c] ;  /* 0x00030f0000047ab9 */ /* 0x000fe40000000800 */
[----:B------:R-:W-:-:S06]  /*13650*/  UISETP.GE.AND UP0, UPT, UR48, UR4, UPT ;  /* 0x000000043000728c */ /* 0x000fcc000bf06270 */
[----:B------:R-:W-:-:S13]  /*13660*/  PLOP3.LUT P0, PT, PT, PT, UP0, 0x80, 0x0 ;  /* 0x000000000000781c */ /* 0x000fda0003f0f008 */
[----:B------:R-:W-:Y:S05]  /*13670*/  @!P0 BRA `(.L_x_1309) ;  /* 0xfffffed400ec8947 */ /* 0x000fea000383ffff */
[----:B------:R-:W-:Y:S05]  /*13680*/  EXIT ;  /* 0x000000000000794d */ /* 0x000fea0003800000 */
.L_x_1204:
[----:B------:R-:W-:-:S08]  /*13690*/  NOP ;  /* 0x0000000000007918 */ /* 0x000fd00000000000 */
[----:B------:R-:W0:-:S00]  /*136a0*/  USETMAXREG.DEALLOC.CTAPOOL 0x18 ;  /* 0x00000018000079c8 */ /* 0x000e0000080e0500 */
[----:B0-----:R-:W2:Y:S01]  /*136b0*/  LDL.LU R2, [R1+0x8] ;  /* 0x0000080001027983 */ /* 0x001ea20000300800 */
[----:B------:R-:W-:Y:S01]  /*136c0*/  LOP3.LUT R0, R0, 0x3, RZ, 0xc0, !PT ;  /* 0x0000000300007812 */ /* 0x000fe200078ec0ff */
[----:B------:R-:W-:-:S05]  /*136d0*/  IMAD.MOV.U32 R6, RZ, RZ, RZ ;  /* 0x000000ffff067224 */ /* 0x000fca00078e00ff */
[----:B------:R-:W0:Y:S02]  /*136e0*/  SHFL.IDX PT, R0, R0, RZ, 0x1f ;  /* 0x00001fff00007589 */ /* 0x000e2400000e0000 */
[----:B0-----:R-:W-:Y:S02]  /*136f0*/  ISETP.NE.AND P0, PT, R0, RZ, PT ;  /* 0x000000ff0000720c */ /* 0x001fe40003f05270 */
        /* <DEDUP_REMOVED lines=15> */
.L_x_1310:
[----:B------:R-:W1:Y:S01]  /*137f0*/  S2R R0, SR_TID.X ;  /* 0x0000000000007919 */ /* 0x000e620000002100 */
[----:B------:R-:W-:Y:S01]  /*13800*/  ULDC UR4, c[0x0][0xc3c] ;  /* 0x00030f0000047ab9 */ /* 0x000fe20000000800 */
[----:B-1----:R-:W-:-:S04]  /*13810*/  LOP3.LUT R5, R0, 0x1f, RZ, 0xc0, !PT ;  /* 0x0000001f00057812 */ /* 0x002fc800078ec0ff */
[----:B------:R-:W-:-:S04]  /*13820*/  ISETP.NE.AND P0, PT, R5, 0x1f, PT ;  /* 0x0000001f0500780c */ /* 0x000fc80003f05270 */
[----:B------:R-:W-:-:S13]  /*13830*/  ISETP.GE.OR P1, PT, R5, UR4, !P0 ;  /* 0x0000000405007c0c */ /* 0x000fda000c726670 */
[----:B0-----:R-:W0:Y:S02]  /*13840*/  @!P1 LDC.64 R2, c[0x0][0xc80] ;  /* 0x00032000ff029b82 */ /* 0x001e240000000a00 */
        /* <DEDUP_REMOVED lines=18> */
[----:B------:R-:W1:Y:S02]  /*13970*/  SHFL.UP PT, R2, R3, 0x8, RZ ;  /* 0x0500000003027989 */ /* 0x000e6400000e00ff */
[----:B-1----:R-:W-:-:S05]  /*13980*/  SEL R2, R2, RZ, P4 ;  /* 0x000000ff02027207 */ /* 0x002fca0002000000 */
[----:B------:R-:W-:-:S05]  /*13990*/  IMAD.IADD R2, R3, 0x1, R2 ;  /* 0x0000000103027824 */ /* 0x000fca00078e0202 */
[----:B------:R-:W1:Y:S02]  /*139a0*/  SHFL.UP PT, R4, R2, 0x10, RZ ;  /* 0x0600000002047989 */ /* 0x000e6400000e00ff */
[----:B-1----:R-:W-:-:S05]  /*139b0*/  SEL R7, R4, RZ, P5 ;  /* 0x000000ff04077207 */ /* 0x002fca0002800000 */
[----:B------:R-:W-:Y:S02]  /*139c0*/  IMAD.IADD R10, R2, 0x1, R7 ;  /* 0x00000001020a7824 */ /* 0x000fe400078e0207 */
[----:B------:R-:W1:Y:S03]  /*139d0*/  LDC R7, c[0x0][0xc38] ;  /* 0x00030e00ff077b82 */ /* 0x000e660000000800 */
        /* <DEDUP_REMOVED lines=10> */
.L_x_1316:
        /* <DEDUP_REMOVED lines=14> */
.L_x_1315:
[----:B------:R-:W-:Y:S05]  /*13b60*/  BSYNC B0 ;  /* 0x0000000000007941 */ /* 0x000fea0003800000 */
.L_x_1314:
        /* <DEDUP_REMOVED lines=22> */
.L_x_1312:
[----:B------:R-:W-:Y:S01]  /*13cd0*/  IMAD.IADD R11, R9, 0x1, -R8 ;  /* 0x00000001090b7824 */ /* 0x000fe200078e0a08 */
[----:B------:R-:W-:-:S03]  /*13ce0*/  ULDC.64 UR4, c[0x0][0xc90] ;  /* 0x0003240000047ab9 */ /* 0x000fc60000000a00 */
[----:B------:R-:W-:-:S05]  /*13cf0*/  IMAD R3, R10, R7, R11 ;  /* 0x000000070a037224 */ /* 0x000fca00078e020b */
[----:B------:R-:W-:-:S13]  /*13d00*/  ISETP.GT.AND P0, PT, R3, R0, PT ;  /* 0x000000000300720c */ /* 0x000fda0003f04270 */
[----:B------:R-:W-:Y:S02]  /*13d10*/  VOTEU.ANY UR7, UPT, !P0 ;  /* 0x0000000000077886 */ /* 0x000fe400040e0100 */
[----:B------:R-:W-:-:S04]  /*13d20*/  UPOPC UR6, UR7 ;  /* 0x00000007000672bf */ /* 0x000fc80008000000 */
[----:B------:R-:W-:-:S04]  /*13d30*/  UIADD3 UR44, UR6, UR44, URZ ;  /* 0x0000002c062c7290 */ /* 0x000fc8000fffe03f */
[----:B------:R-:W-:-:S06]  /*13d40*/  UIMAD.WIDE UR4, UR44, 0x4, UR4 ;  /* 0x000000042c0478a5 */ /* 0x000fcc000f8e0204 */
[----:B------:R-:W-:Y:S02]  /*13d50*/  IMAD.U32 R2, RZ, RZ, UR4 ;  /* 0x00000004ff027e24 */ /* 0x000fe4000f8e00ff */
[----:B------:R-:W-:-:S05]  /*13d60*/  IMAD.U32 R3, RZ, RZ, UR5 ;  /* 0x00000005ff037e24 */ /* 0x000fca000f8e00ff */
[----:B------:R-:W2:Y:S01]  /*13d70*/  LDG.E R9, desc[UR52][R2.64] ;  /* 0x0000003402097981 */ /* 0x000ea2000c1e1900 */
[----:B------:R-:W-:Y:S01]  /*13d80*/  IMAD.U32 R15, RZ, RZ, UR6 ;  /* 0x00000006ff0f7e24 */ /* 0x000fe2000f8e00ff */
[----:B------:R-:W-:-:S04]  /*13d90*/  ISETP.NE.AND P0, PT, RZ, UR7, PT ;  /* 0x00000007ff007c0c */ /* 0x000fc8000bf05270 */
[----:B------:R-:W2:Y:S02]  /*13da0*/  SHFL.IDX PT, R6, R6, R15, 0x1f ;  /* 0x00001f0f06067589 */ /* 0x000ea400000e0000 */
[----:B--2---:R-:W-:-:S05]  /*13db0*/  IMAD R8, R6, R9, RZ ;  /* 0x0000000906087224 */ /* 0x004fca00078e02ff */
[----:B------:R-:W-:-:S04]  /*13dc0*/  IABS R12, R8 ;  /* 0x00000008000c7213 */ /* 0x000fc80000000000 */
[----:B------:R-:W0:Y:S08]  /*13dd0*/  I2F.RP R13, R12 ;  /* 0x0000000c000d7306 */ /* 0x000e300000209400 */
[----:B0-----:R-:W0:Y:S02]  /*13de0*/  MUFU.RCP R13, R13 ;  /* 0x0000000d000d7308 */ /* 0x001e240000001000 */
[----:B0-----:R-:W-:-:S06]  /*13df0*/  VIADD R14, R13, 0xffffffe ;  /* 0x0ffffffe0d0e7836 */ /* 0x001fcc0000000000 */
[----:B------:R-:W0:Y:S02]  /*13e00*/  F2I.FTZ.U32.TRUNC.NTZ R3, R14 ;  /* 0x0000000e00037305 */ /* 0x000e24000021f000 */
[----:B0-----:R-:W-:Y:S01]  /*13e10*/  IMAD.MOV R17, RZ, RZ, -R3 ;  /* 0x000000ffff117224 */ /* 0x001fe200078e0a03 */
[----:B------:R-:W-:Y:S06]  /*13e20*/  @!P0 BRA `(.L_x_1317) ;  /* 0x00000000000c8947 */ /* 0x000fec0003800000 */
[----:B------:R-:W-:-:S06]  /*13e30*/  UIADD3 UR4, UR6, -0x1, URZ ;  /* 0xffffffff06047890 */ /* 0x000fcc000fffe03f */
[----:B------:R-:W-:-:S05]  /*13e40*/  IMAD.U32 R13, RZ, RZ, UR4 ;  /* 0x00000004ff0d7e24 */ /* 0x000fca000f8e00ff */
[----:B------:R0:W1:Y:S02]  /*13e50*/  SHFL.IDX PT, R4, R10, R13, 0x1f ;  /* 0x00001f0d0a047589 */ /* 0x00006400000e0000 */
.L_x_1317:
[----:B-1----:R-:W-:Y:S02]  /*13e60*/  IMAD R4, R4, R7, R11 ;  /* 0x0000000704047224 */ /* 0x002fe400078e020b */
        /* <DEDUP_REMOVED lines=19> */
[----:B------:R-:W-:-:S05]  /*13fa0*/  @!P1 LOP3.LUT R2, RZ, R8, RZ, 0x33, !PT ;  /* 0x00000008ff029212 */ /* 0x000fca00078e33ff */
[----:B------:R-:W-:Y:S02]  /*13fb0*/  IMAD R0, R9, R2, RZ ;  /* 0x0000000209007224 */ /* 0x000fe400078e02ff */
[----:B------:R-:W-:Y:S02]  /*13fc0*/  IMAD.MOV R2, RZ, RZ, -R2 ;  /* 0x000000ffff027224 */ /* 0x000fe400078e0a02 */
[----:B-1----:R-:W-:Y:S02]  /*13fd0*/  IMAD.MOV R4, RZ, RZ, -R0 ;  /* 0x000000ffff047224 */ /* 0x002fe400078e0a00 */
[----:B------:R-:W-:Y:S02]  /*13fe0*/  IMAD R8, R8, R2, R11 ;  /* 0x0000000208087224 */ /* 0x000fe400078e020b */
[----:B------:R-:W-:Y:S01]  /*13ff0*/  IMAD.MOV.U32 R2, RZ, RZ, RZ ;  /* 0x000000ffff027224 */ /* 0x000fe200078e00ff */
[----:B------:R-:W-:-:S04]  /*14000*/  VIADDMNMX R7, R4, R7, R9, PT ;  /* 0x0000000704077246 */ /* 0x000fc80003800109 */
[-C--:B------:R-:W-:Y:S02]  /*14010*/  IABS R4, R7.reuse ;  /* 0x0000000700047213 */ /* 0x080fe40000000000 */
[----:B0-----:R-:W-:Y:S02]  /*14020*/  IABS R10, R7 ;  /* 0x00000007000a7213 */ /* 0x001fe40000000000 */
[----:B------:R-:W0:Y:S08]  /*14030*/  I2F.RP R9, R4 ;  /* 0x0000000400097306 */ /* 0x000e300000209400 */
[----:B0-----:R-:W0:Y:S02]  /*14040*/  MUFU.RCP R9, R9 ;  /* 0x0000000900097308 */ /* 0x001e240000001000 */
[----:B0-----:R-:W-:Y:S01]  /*14050*/  VIADD R3, R9, 0xffffffe ;  /* 0x0ffffffe09037836 */ /* 0x001fe20000000000 */
[----:B------:R-:W-:-:S05]  /*14060*/  IABS R9, R8 ;  /* 0x0000000800097213 */ /* 0x000fca0000000000 */
[----:B------:R-:W0:Y:S02]  /*14070*/  F2I.FTZ.U32.TRUNC.NTZ R3, R3 ;  /* 0x0000000300037305 */ /* 0x000e24000021f000 */
[----:B0-----:R-:W-:-:S04]  /*14080*/  IMAD.MOV R11, RZ, RZ, -R3 ;  /* 0x000000ffff0b7224 */ /* 0x001fc800078e0a03 */
[----:B------:R-:W-:-:S04]  /*14090*/  IMAD R11, R11, R4, RZ ;  /* 0x000000040b0b7224 */ /* 0x000fc800078e02ff */
[----:B------:R-:W-:-:S04]  /*140a0*/  IMAD.HI.U32 R2, R3, R11, R2 ;  /* 0x0000000b03027227 */ /* 0x000fc800078e0002 */
        /* <DEDUP_REMOVED lines=9> */
[----:B------:R-:W-:Y:S01]  /*14140*/  ISETP.GE.AND P2, PT, R3, RZ, PT ;  /* 0x000000ff0300720c */ /* 0x000fe20003f46270 */
[----:B------:R-:W-:-:S06]  /*14150*/  IMAD.IADD R3, R8, 0x1, R0 ;  /* 0x0000000108037824 */ /* 0x000fcc00078e0200 */
[----:B------:R-:W-:-:S06]  /*14160*/  @P0 VIADD R2, R2, 0x1 ;  /* 0x0000000102020836 */ /* 0x000fcc0000000000 */
[----:B------:R-:W-:Y:S01]  /*14170*/  @!P2 IMAD.MOV R2, RZ, RZ, -R2 ;  /* 0x000000ffff02a224 */ /* 0x000fe200078e0a02 */
[----:B------:R-:W-:Y:S01]  /*14180*/  @!P1 LOP3.LUT R2, RZ, R7, RZ, 0x33, !PT ;  /* 0x00000007ff029212 */ /* 0x000fe200078e33ff */
[----:B------:R-:W-:-:S04]  /*14190*/  IMAD.MOV R7, RZ, RZ, -R7 ;  /* 0x000000ffff077224 */ /* 0x000fc800078e0a07 */
[----:B------:R-:W-:-:S05]  /*141a0*/  IMAD R3, R2, R7, R3 ;  /* 0x0000000702037224 */ /* 0x000fca00078e0203 */
[----:B------:R-:W-:Y:S02]  /*141b0*/  R2UR UR36, R3 ;  /* 0x00000000032472ca */ /* 0x000fe400000e0000 */
[----:B------:R-:W-:-:S05]  /*141c0*/  LOP3.LUT R3, RZ, R2, RZ, 0x33, !PT ;  /* 0x00000002ff037212 */ /* 0x000fca00078e33ff */
[----:B------:R-:W-:-:S05]  /*141d0*/  IMAD.IADD R0, R6, 0x1, R3 ;  /* 0x0000000106007824 */ /* 0x000fca00078e0203 */
[----:B------:R1:W-:Y:S01]  /*141e0*/  STL [R1+0x14], R0 ;  /* 0x0000140001007387 */ /* 0x0003e20000100800 */
[----:B------:R-:W-:Y:S05]  /*141f0*/  BRA `(.L_x_1318) ;  /* 0x00000000000c7947 */ /* 0x000fea0003800000 */
.L_x_1313:
[----:B------:R0:W-:Y:S01]  /*14200*/  STL [R1+0x10], R0 ;  /* 0x0000100001007387 */ /* 0x0001e20000100800 */
[----:B------:R-:W-:-:S03]  /*14210*/  UMOV UR36, URZ ;  /* 0x0000003f00247c82 */ /* 0x000fc60008000000 */
[----:B------:R0:W-:Y:S02]  /*14220*/  STL [R1+0x14], RZ ;  /* 0x000014ff01007387 */ /* 0x0001e40000100800 */
.L_x_1318:
[----:B------:R-:W2:Y:S04]  /*14230*/  LDL R2, [R1+0x14] ;  /* 0x0000140001027983 */ /* 0x000ea80000100800 */
[----:B------:R-:W3:Y:S01]  /*14240*/  LDL R4, [R1+0x10] ;  /* 0x0000100001047983 */ /* 0x000ee20000100800 */
[----:B------:R-:W-:-:S13]  /*14250*/  ISETP.NE.AND P0, PT, R5, RZ, PT ;  /* 0x000000ff0500720c */ /* 0x000fda0003f05270 */
[----:B------:R-:W4:Y:S01]  /*14260*/  @!P0 S2R R3, SR_CgaCtaId ;  /* 0x0000000000038919 */ /* 0x000f220000008800 */
[----:B01----:R-:W-:Y:S01]  /*14270*/  @!P0 MOV R0, 0x400 ;  /* 0x0000040000008802 */ /* 0x003fe20000000f00 */
[----:B------:R-:W-:Y:S02]  /*14280*/  IMAD.U32 R6, RZ, RZ, UR36 ;  /* 0x00000024ff067e24 */ /* 0x000fe4000f8e00ff */
[----:B------:R-:W-:Y:S01]  /*14290*/  IMAD.U32 R7, RZ, RZ, UR44 ;  /* 0x0000002cff077e24 */ /* 0x000fe2000f8e00ff */
[----:B----4-:R-:W-:Y:S01]  /*142a0*/  @!P0 LEA R0, R3, R0, 0x18 ;  /* 0x0000000003008211 */ /* 0x010fe200078ec0ff */
[----:B--2---:R-:W-:-:S05]  /*142b0*/  IMAD.MOV.U32 R5, RZ, RZ, R2 ;  /* 0x000000ffff057224 */ /* 0x004fca00078e0002 */
[----:B---3--:R0:W-:Y:S01]  /*142c0*/  @!P0 STS.128 [R0+0x2a8d0], R4 ;  /* 0x02a8d00400008388 */ /* 0x0081e20000000c00 */
[----:B------:R-:W-:Y:S06]  /*142d0*/  BAR.ARV 0x5, 0x180 ;  /* 0x0146000000007b1d */ /* 0x000fec0000002000 */
.L_x_1311:
[----:B------:R-:W-:Y:S01]  /*142e0*/  ULDC UR4, c[0x0][0xc3c] ;  /* 0x00030f0000047ab9 */ /* 0x000fe20000000800 */
[----:B------:R2:W-:Y:S01]  /*142f0*/  STL [R1+0x30], RZ ;  /* 0x000030ff01007387 */ /* 0x0005e20000100800 */
[----:B------:R-:W-:Y:S01]  /*14300*/  UISETP.GE.AND UP0, UPT, UR44, UR4, UPT ;  /* 0x000000042c00728c */ /* 0x000fe2000bf06270 */
[----:B------:R-:W-:Y:S02]  /*14310*/  IMAD.MOV.U32 R19, RZ, RZ, 0x1 ;  /* 0x00000001ff137424 */ /* 0x000fe400078e00ff */
[----:B------:R-:W-:-:S03]  /*14320*/  IMAD.MOV.U32 R18, RZ, RZ, RZ ;  /* 0x000000ffff127224 */ /* 0x000fc600078e00ff */
[----:B------:R-:W-:-:S13]  /*14330*/  PLOP3.LUT P0, PT, PT, PT, UP0, 0x80, 0x0 ;  /* 0x000000000000781c */ /* 0x000fda0003f0f008 */
[----:B--2---:R-:W-:Y:S05]  /*14340*/  @P0 BRA `(.L_x_1319) ;  /* 0x0000004c00fc0947 */ /* 0x004fea0003800000 */
[----:B------:R-:W2:Y:S01]  /*14350*/  S2R R9, SR_TID.X ;  /* 0x0000000000097919 */ /* 0x000ea20000002100 */
[----:B------:R-:W3:Y:S01]  /*14360*/  S2UR UR5, SR_CgaCtaId ;  /* 0x00000000000579c3 */ /* 0x000ee20000008800 */
[----:B------:R-:W-:Y:S01]  /*14370*/  UMOV UR4, 0x400 ;  /* 0x0000040000047882 */ /* 0x000fe20000000000 */
[----:B------:R-:W-:Y:S01]  /*14380*/  IMAD.MOV.U32 R19, RZ, RZ, 0x1 ;  /* 0x00000001ff137424 */ /* 0x000fe200078e00ff */
[----:B------:R-:W-:Y:S01]  /*14390*/  ULDC UR41, c[0x0][0xc] ;  /* 0x0000030000297ab9 */ /* 0x000fe20000000800 */
[----:B------:R-:W-:Y:S01]  /*143a0*/  IMAD.MOV.U32 R18, RZ, RZ, RZ ;  /* 0x000000ffff127224 */ /* 0x000fe200078e00ff */
[----:B------:R-:W-:Y:S02]  /*143b0*/  ULOP3.LUT UR39, UR38, 0x1, URZ, 0xfc, !UPT ;  /* 0x0000000126277892 */ /* 0x000fe4000f8efc3f */
[----:B------:R-:W-:Y:S01]  /*143c0*/  ULOP3.LUT UR43, UR38, 0x2, URZ, 0xfc, !UPT ;  /* 0x00000002262b7892 */ /* 0x000fe2000f8efc3f */
[----:B------:R-:W-:Y:S01]  /*143d0*/  ULDC.64 UR46, c[0x0][0x198] ;  /* 0x00006600002e7ab9 */ /* 0x000fe20000000a00 */
[----:B---3--:R-:W-:-:S06]  /*143e0*/  ULEA UR4, UR5, UR4, 0x18 ;  /* 0x0000000405047291 */ /* 0x008fcc000f8ec03f */
[----:B------:R-:W-:Y:S01]  /*143f0*/  IMAD.U32 R17, RZ, RZ, UR4 ;  /* 0x00000004ff117e24 */ /* 0x000fe2000f8e00ff */
[----:B--2---:R-:W-:Y:S01]  /*14400*/  SHF.R.U32.HI R3, RZ, 0x1, R9 ;  /* 0x00000001ff037819 */ /* 0x004fe20000011609 */
        /* <DEDUP_REMOVED lines=9> */
[C---:B-1----:R-:W-:Y:S02]  /*144a0*/  LOP3.LUT R4, R0.reuse, 0x380, RZ, 0xc0, !PT ;  /* 0x0000038000047812 */ /* 0x042fe400078ec0ff */
        /* <DEDUP_REMOVED lines=23> */
[----:B------:R1:W-:Y:S01]  /*14620*/  STL [R1+0x24], R3 ;  /* 0x0000240301007387 */ /* 0x0003e20000100800 */
[----:B0-----:R-:W-:-:S03]  /*14630*/  IMAD.SHL.U32 R2, R9, 0x20, RZ ;  /* 0x0000002009027824 */ /* 0x001fc600078e00ff */
[----:B------:R1:W-:Y:S02]  /*14640*/  STL [R1+0x30], RZ ;  /* 0x000030ff01007387 */ /* 0x0003e40000100800 */
[----:B------:R-:W-:Y:S02]  /*14650*/  LOP3.LUT R0, R5, 0x60, R2, 0xf8, !PT ;  /* 0x0000006005007812 */ /* 0x000fe400078ef802 */
[C---:B------:R-:W-:Y:S02]  /*14660*/  LOP3.LUT R2, R4.reuse, 0x40, RZ, 0xfc, !PT ;  /* 0x0000004004027812 */ /* 0x040fe400078efcff */
[----:B------:R-:W-:-:S07]  /*14670*/  LOP3.LUT R0, R4, 0x80, RZ, 0xfc, !PT ;  /* 0x0000008004007812 */ /* 0x000fce00078efcff */
.L_x_1398:
[----:B------:R-:W-:Y:S01]  /*14680*/  ULDC.64 UR4, c[0x0][0xa28] ;  /* 0x00028a0000047ab9 */ /* 0x000fe20000000a00 */
[----:B------:R-:W-:Y:S01]  /*14690*/  IMAD.MOV.U32 R0, RZ, RZ, RZ ;  /* 0x000000ffff007224 */ /* 0x000fe200078e00ff */
[----:B------:R-:W-:Y:S01]  /*146a0*/  UISETP.NE.U32.AND UP0, UPT, UR4, URZ, UPT ;  /* 0x0000003f0400728c */ /* 0x000fe2000bf05070 */
[----:B------:R-:W-:Y:S01]  /*146b0*/  ULDC.64 UR8, c[0x0][0xa18] ;  /* 0x0002860000087ab9 */ /* 0x000fe20000000a00 */
[----:B------:R-:W-:Y:S02]  /*146c0*/  ULDC.64 UR6, c[0x0][0xa00] ;  /* 0x0002800000067ab9 */ /* 0x000fe40000000a00 */
[----:B------:R-:W-:Y:S01]  /*146d0*/  UISETP.NE.AND.EX UP0, UPT, UR5, URZ, UPT, UP0 ;  /* 0x0000003f0500728c */ /* 0x000fe2000bf05300 */
[----:B01----:R-:W-:Y:S01]  /*146e0*/  IMAD.MOV.U32 R4, RZ, RZ, RZ ;  /* 0x000000ffff047224 */ /* 0x003fe200078e00ff */
[----:B------:R-:W-:-:S04]  /*146f0*/  ULDC.64 UR10, c[0x0][0xa20] ;  /* 0x00028800000a7ab9 */ /* 0x000fc80000000a00 */
[----:B------:R-:W-:-:S05]  /*14700*/  PLOP3.LUT P0, PT, PT, PT, UP0, 0x80, 0x0 ;  /* 0x000000000000781c */ /* 0x000fca0003f0f008 */
[----:B------:R-:W-:Y:S02]  /*14710*/  @UP0 ULDC.64 UR4, c[0x0][0xa28] ;  /* 0x00028a0000040ab9 */ /* 0x000fe40000000a00 */
[----:B------:R-:W-:-:S06]  /*14720*/  @UP0 UIMAD.WIDE UR4, UR44, 0x4, UR4 ;  /* 0x000000042c0408a5 */ /* 0x000fcc000f8e0204 */
[----:B------:R-:W-:Y:S02]  /*14730*/  IMAD.U32 R2, RZ, RZ, UR4 ;  /* 0x00000004ff027e24 */ /* 0x000fe4000f8e00ff */
[----:B-1----:R-:W-:Y:S01]  /*14740*/  IMAD.U32 R3, RZ, RZ, UR5 ;  /* 0x00000005ff037e24 */ /* 0x002fe2000f8e00ff */
[----:B------:R-:W-:Y:S01]  /*14750*/  ULDC.64 UR4, c[0x0][0xa00] ;  /* 0x0002800000047ab9 */ /* 0x000fe20000000a00 */
[----:B------:R-:W-:-:S03]  /*14760*/  UISETP.NE.U32.AND UP0, UPT, UR8, URZ, UPT ;  /* 0x0000003f0800728c */ /* 0x000fc6000bf05070 */
[----:B------:R0:W5:Y:S01]  /*14770*/  @P0 LDG.E R0, desc[UR52][R2.64] ;  /* 0x0000003402000981 */ /* 0x000162000c1e1900 */
[----:B------:R-:W-:Y:S01]  /*14780*/  ISETP.NE.U32.AND P0, PT, RZ, UR4, PT ;  /* 0x00000004ff007c0c */ /* 0x000fe2000bf05070 */
[----:B------:R-:W-:Y:S02]  /*14790*/  UISETP.NE.AND.EX UP0, UPT, UR9, URZ, UPT, UP0 ;  /* 0x0000003f0900728c */ /* 0x000fe4000bf05300 */
[----:B------:R-:W-:Y:S01]  /*147a0*/  UIMAD.WIDE UR6, UR44, 0x4, UR6 ;  /* 0x000000042c0678a5 */ /* 0x000fe2000f8e0206 */
[----:B------:R-:W-:Y:S01]  /*147b0*/  ISETP.NE.AND.EX P0, PT, RZ, UR5, PT, P0 ;  /* 0x00000005ff007c0c */ /* 0x000fe2000bf05300 */
[----:B------:R-:W-:Y:S01]  /*147c0*/  ULDC.64 UR4, c[0x0][0xa08] ;  /* 0x0002820000047ab9 */ /* 0x000fe20000000a00 */
[----:B------:R-:W-:Y:S01]  /*147d0*/  ULDC.64 UR8, c[0x0][0xa08] ;  /* 0x0002820000087ab9 */ /* 0x000fe20000000a00 */
[----:B------:R-:W-:Y:S01]  /*147e0*/  ISETP.NE.U32.AND P1, PT, RZ, UR4, PT ;  /* 0x00000004ff007c0c */ /* 0x000fe2000bf25070 */
[----:B------:R-:W-:Y:S01]  /*147f0*/  UIMAD.WIDE UR8, UR44, 0x4, UR8 ;  /* 0x000000042c0878a5 */ /* 0x000fe2000f8e0208 */
[----:B0-----:R-:W-:-:S02]  /*14800*/  IMAD.U32 R2, RZ, RZ, UR6 ;  /* 0x00000006ff027e24 */ /* 0x001fc4000f8e00ff */
[----:B------:R-:W-:Y:S01]  /*14810*/  ISETP.NE.AND.EX P1, PT, RZ, UR5, PT, P1 ;  /* 0x00000005ff007c0c */ /* 0x000fe2000bf25310 */
[----:B------:R-:W-:Y:S01]  /*14820*/  IMAD.U32 R3, RZ, RZ, UR7 ;  /* 0x00000007ff037e24 */ /* 0x000fe2000f8e00ff */
[----:B------:R-:W-:Y:S01]  /*14830*/  @UP0 ULDC.64 UR4, c[0x0][0xa18] ;  /* 0x0002860000040ab9 */ /* 0x000fe20000000a00 */
[----:B------:R-:W-:Y:S01]  /*14840*/  PLOP3.LUT P3, PT, PT, PT, UP0, 0x80, 0x0 ;  /* 0x000000000000781c */ /* 0x000fe20003f6f008 */
[----:B------:R-:W-:Y:S02]  /*14850*/  @UP0 UIMAD.WIDE UR4, UR44, 0x4, UR4 ;  /* 0x000000042c0408a5 */ /* 0x000fe4000f8e0204 */
[----:B------:R0:W2:Y:S02]  /*14860*/  @P0 LDG.E R5, desc[UR52][R2.64] ;  /* 0x0000003402050981 */ /* 0x0000a4000c1e1900 */
[----:B0-----:R-:W-:Y:S02]  /*14870*/  IMAD.U32 R2, RZ, RZ, UR8 ;  /* 0x00000008ff027e24 */ /* 0x001fe4000f8e00ff */
[----:B------:R-:W-:-:S05]  /*14880*/  IMAD.U32 R3, RZ, RZ, UR9 ;  /* 0x00000009ff037e24 */ /* 0x000fca000f8e00ff */
[----:B------:R0:W5:Y:S02]  /*14890*/  @P1 LDG.E R4, desc[UR52][R2.64] ;  /* 0x0000003402041981 */ /* 0x000164000c1e1900 */
[----:B0-----:R-:W-:Y:S02]  /*148a0*/  IMAD.U32 R2, RZ, RZ, UR4 ;  /* 0x00000004ff027e24 */ /* 0x001fe4000f8e00ff */
[----:B------:R-:W-:Y:S01]  /*148b0*/  IMAD.U32 R3, RZ, RZ, UR5 ;  /* 0x00000005ff037e24 */ /* 0x000fe2000f8e00ff */
[----:B------:R-:W-:-:S04]  /*148c0*/  ULDC.64 UR4, c[0x0][0x418] ;  /* 0x0001060000047ab9 */ /* 0x000fc80000000a00 */
[----:B------:R-:W3:Y:S01]  /*148d0*/  @P3 LDG.E R2, desc[UR52][R2.64] ;  /* 0x0000003402023981 */ /* 0x000ee2000c1e1900 */
[----:B------:R-:W-:Y:S01]  /*148e0*/  UISETP.NE.U32.AND UP0, UPT, UR4, URZ, UPT ;  /* 0x0000003f0400728c */ /* 0x000fe2000bf05070 */
[----:B------:R-:W-:Y:S01]  /*148f0*/  ISETP.NE.U32.AND P2, PT, RZ, UR10, PT ;  /* 0x0000000aff007c0c */ /* 0x000fe2000bf45070 */
[----:B------:R-:W-:Y:S01]  /*14900*/  UMOV UR45, URZ ;  /* 0x0000003f002d7c82 */ /* 0x000fe20008000000 */
[----:B------:R-:W-:Y:S01]  /*14910*/  ULDC UR4, c[0x0][0x424] ;  /* 0x0001090000047ab9 */ /* 0x000fe20000000800 */
[----:B------:R-:W-:Y:S01]  /*14920*/  UISETP.NE.AND.EX UP0, UPT, UR5, URZ, UPT, UP0 ;  /* 0x0000003f0500728c */ /* 0x000fe2000bf05300 */
[----:B------:R-:W-:Y:S01]  /*14930*/  ISETP.NE.AND.EX P2, PT, RZ, UR11, PT, P2 ;  /* 0x0000000bff007c0c */ /* 0x000fe2000bf45320 */
[----:B------:R-:W-:Y:S01]  /*14940*/  ULDC UR42, c[0x0][0x288] ;  /* 0x0000a200002a7ab9 */ /* 0x000fe20000000800 */
[----:B------:R-:W-:Y:S01]  /*14950*/  ULDC UR5, c[0x0][0x2f0] ;  /* 0x0000bc0000057ab9 */ /* 0x000fe20000000800 */
[----:B------:R-:W-:-:S04]  /*14960*/  USEL UR4, UR4, 0x1, UP0 ;  /* 0x0000000104047887 */ /* 0x000fc80008000000 */
[----:B------:R-:W-:Y:S01]  /*14970*/  UIMAD UR4, UR4, UR5, URZ ;  /* 0x00000005040472a4 */ /* 0x000fe2000f8e023f */
[----:B--2---:R-:W-:Y:S02]  /*14980*/  @P0 R2UR UR45, R5 ;  /* 0x00000000052d02ca */ /* 0x004fe400000e0000 */
[----:B---3--:R-:W-:Y:S01]  /*14990*/  @P3 R2UR UR42, R2 ;  /* 0x00000000022a32ca */ /* 0x008fe200000e0000 */
[----:B------:R-:W-:-:S14]  /*149a0*/  @P3 BRA `(.L_x_1320) ;  /* 0x0000000000243947 */ /* 0x000fdc0003800000 */
[----:B------:R-:W-:Y:S05]  /*149b0*/  @!P0 BRA `(.L_x_1320) ;  /* 0x0000000000208947 */ /* 0x000fea0003800000 */
[----:B------:R-:W-:Y:S02]  /*149c0*/  IMAD.U32 R2, RZ, RZ, UR6 ;  /* 0x00000006ff027e24 */ /* 0x000fe4000f8e00ff */
[----:B------:R-:W-:-:S05]  /*149d0*/  IMAD.U32 R3, RZ, RZ, UR7 ;  /* 0x00000007ff037e24 */ /* 0x000fca000f8e00ff */
[----:B------:R-:W2:Y:S02]  /*149e0*/  LDG.E R2, desc[UR52][R2.64] ;  /* 0x0000003402027981 */ /* 0x000ea4000c1e1900 */
[----:B--2---:R-:W-:Y:S01]  /*149f0*/  R2UR UR5, R2 ;  /* 0x00000000020572ca */ /* 0x004fe200000e0000 */
[----:B------:R-:W-:-:S06]  /*14a00*/  IMAD.U32 R2, RZ, RZ, UR6 ;  /* 0x00000006ff027e24 */ /* 0x000fcc000f8e00ff */
[----:B------:R-:W2:Y:S02]  /*14a10*/  LDG.E R2, desc[UR52][R2.64+0x4] ;  /* 0x0000043402027981 */ /* 0x000ea4000c1e1900 */
[----:B--2---:R-:W-:-:S13]  /*14a20*/  R2UR UR42, R2 ;  /* 0x00000000022a72ca */ /* 0x004fda00000e0000 */
[----:B------:R-:W-:-:S12]  /*14a30*/  UIADD3 UR42, -UR5, UR42, URZ ;  /* 0x0000002a052a7290 */ /* 0x000fd8000fffe13f */
.L_x_1320:
[----:B-----5:R-:W-:-:S05]  /*14a40*/  IMAD.IADD R2, R4, 0x1, R0 ;  /* 0x0000000104027824 */ /* 0x020fca00078e0200 */
[----:B------:R0:W-:Y:S01]  /*14a50*/  STL [R1+0x18], R2 ;  /* 0x0000180201007387 */ /* 0x0001e20000100800 */
[----:B------:R-:W-:Y:S05]  /*14a60*/  @!P2 BRA `(.L_x_1321) ;  /* 0x00000000001ca947 */ /* 0x000fea0003800000 */
[----:B------:R-:W-:Y:S02]  /*14a70*/  ULDC.64 UR4, c[0x0][0xa20] ;  /* 0x0002880000047ab9 */ /* 0x000fe40000000a00 */
[----:B------:R-:W-:-:S06]  /*14a80*/  UIMAD.WIDE UR4, UR44, 0x4, UR4 ;  /* 0x000000042c0478a5 */ /* 0x000fcc000f8e0204 */
[----:B0-----:R-:W-:Y:S02]  /*14a90*/  IMAD.U32 R2, RZ, RZ, UR4 ;  /* 0x00000004ff027e24 */ /* 0x001fe4000f8e00ff */
[----:B------:R-:W-:-:S05]  /*14aa0*/  IMAD.U32 R3, RZ, RZ, UR5 ;  /* 0x00000005ff037e24 */ /* 0x000fca000f8e00ff */
[----:B------:R-:W2:Y:S02]  /*14ab0*/  LDG.E R2, desc[UR52][R2.64] ;  /* 0x0000003402027981 */ /* 0x000ea4000c1e1900 */
[----:B--2---:R-:W-:Y:S01]  /*14ac0*/  R2UR UR4, R2 ;  /* 0x00000000020472ca */ /* 0x004fe200000e0000 */
[----:B------:R-:W-:-:S14]  /*14ad0*/  BRA `(.L_x_1322) ;  /* 0x0000000000247947 */ /* 0x000fdc0003800000 */
.L_x_1321:
[----:B------:R-:W-:Y:S05]  /*14ae0*/  @!P1 BRA `(.L_x_1322) ;  /* 0x0000000000209947 */ /* 0x000fea0003800000 */
[----:B0-----:R-:W-:Y:S02]  /*14af0*/  IMAD.U32 R2, RZ, RZ, UR8 ;  /* 0x00000008ff027e24 */ /* 0x001fe4000f8e00ff */
[----:B------:R-:W-:-:S05]  /*14b00*/  IMAD.U32 R3, RZ, RZ, UR9 ;  /* 0x00000009ff037e24 */ /* 0x000fca000f8e00ff */
[----:B------:R-:W2:Y:S02]  /*14b10*/  LDG.E R2, desc[UR52][R2.64] ;  /* 0x0000003402027981 */ /* 0x000ea4000c1e1900 */
[----:B--2---:R-:W-:Y:S01]  /*14b20*/  R2UR UR5, R2 ;  /* 0x00000000020572ca */ /* 0x004fe200000e0000 */
[----:B------:R-:W-:-:S06]  /*14b30*/  IMAD.U32 R2, RZ, RZ, UR8 ;  /* 0x00000008ff027e24 */ /* 0x000fcc000f8e00ff */
[----:B------:R-:W2:Y:S02]  /*14b40*/  LDG.E R2, desc[UR52][R2.64+0x4] ;  /* 0x0000043402027981 */ /* 0x000ea4000c1e1900 */
[----:B--2---:R-:W-:-:S13]  /*14b50*/  R2UR UR4, R2 ;  /* 0x00000000020472ca */ /* 0x004fda00000e0000 */
[----:B------:R-:W-:-:S12]  /*14b60*/  UIADD3 UR4, -UR5, UR4, URZ ;  /* 0x0000000405047290 */ /* 0x000fd8000fffe13f */
.L_x_1322:
[----:B0-----:R-:W2:Y:S01]  /*14b70*/  LDL.LU R2, [R1+0x14] ;  /* 0x0000140001027983 */ /* 0x001ea20000300800 */
[----:B------:R-:W-:Y:S01]  /*14b80*/  ULDC UR5, c[0x0][0x448] ;  /* 0x0001120000057ab9 */ /* 0x000fe20000000800 */
[----:B------:R-:W-:Y:S01]  /*14b90*/  R2UR UR11, R0 ;  /* 0x00000000000b72ca */ /* 0x000fe200000e0000 */
[----:B------:R-:W-:-:S06]  /*14ba0*/  UISETP.NE.AND UP0, UPT, UR5, 0x1, UPT ;  /* 0x000000010500788c */ /* 0x000fcc000bf05270 */
[----:B------:R-:W-:Y:S02]  /*14bb0*/  PLOP3.LUT P0, PT, PT, PT, UP0, 0x80, 0x0 ;  /* 0x000000000000781c */ /* 0x000fe40003f0f008 */
[----:B------:R-:W-:-:S03]  /*14bc0*/  PLOP3.LUT P1, PT, PT, PT, UP0, 0x80, 0x0 ;  /* 0x000000000000781c */ /* 0x000fc60003f2f008 */
[----:B------:R-:W-:Y:S01]  /*14bd0*/  @UP0 ULDC UR5, c[0x0][0x44c] ;  /* 0x0001130000050ab9 */ /* 0x000fe20000000800 */
[----:B------:R-:W-:-:S04]  /*14be0*/  UIADD3 UR11, -UR11, UR4, URZ ;  /* 0x000000040b0b7290 */ /* 0x000fc8000fffe13f */
[----:B------:R-:W-:Y:S01]  /*14bf0*/  UIADD3 UR7, UR11, 0x1, -UR42 ;  /* 0x000000010b077890 */ /* 0x000fe2000fffe82a */
[----:B--2---:R-:W-:-:S04]  /*14c00*/  IMAD.SHL.U32 R2, R2, 0x80, RZ ;  /* 0x0000008002027824 */ /* 0x004fc800078e00ff */
[----:B------:R-:W-:Y:S01]  /*14c10*/  VIADD R0, R2, 0x7f ;  /* 0x0000007f02007836 */ /* 0x000fe20000000000 */
[----:B------:R0:W-:Y:S04]  /*14c20*/  STL [R1+0x1c], R2 ;  /* 0x00001c0201007387 */ /* 0x0001e80000100800 */
[C---:B------:R-:W-:Y:S01]  /*14c30*/  R2UR UR6, R0.reuse ;  /* 0x00000000000672ca */ /* 0x040fe200000e0000 */
[----:B------:R-:W-:Y:S01]  /*14c40*/  @P0 IMAD.HI.U32 R0, R0, UR5, RZ ;  /* 0x0000000500000c27 */ /* 0x000fe2000f8e00ff */
[----:B------:R-:W-:-:S04]  /*14c50*/  @UP0 ULDC UR5, c[0x0][0x450] ;  /* 0x0001140000050ab9 */ /* 0x000fc80000000800 */
[----:B------:R-:W-:Y:S01]  /*14c60*/  @P0 SHF.R.U32.HI R0, RZ, UR5, R0 ;  /* 0x00000005ff000c19 */ /* 0x000fe20008011600 */
[----:B------:R-:W-:Y:S02]  /*14c70*/  ULDC.64 UR4, c[0x0][0x9e0] ;  /* 0x0002780000047ab9 */ /* 0x000fe40000000a00 */
[----:B------:R-:W-:Y:S01]  /*14c80*/  UISETP.GE.AND UP1, UPT, UR5, 0x1, UPT ;  /* 0x000000010500788c */ /* 0x000fe2000bf26270 */
[----:B------:R-:W-:-:S05]  /*14c90*/  @P1 R2UR UR6, R0 ;  /* 0x00000000000612ca */ /* 0x000fca00000e0000 */
[----:B------:R-:W-:-:S08]  /*14ca0*/  PLOP3.LUT P1, PT, PT, PT, UP1, 0x80, 0x0 ;  /* 0x000000000000781c */ /* 0x000fd00003f2f018 */
[----:B------:R-:W-:-:S04]  /*14cb0*/  UIADD3 UR6, UR7, UR6, URZ ;  /* 0x0000000607067290 */ /* 0x000fc8000fffe03f */
[----:B------:R-:W-:Y:S01]  /*14cc0*/  UIADD3 UR4, UR6, UR4, URZ ;  /* 0x0000000406047290 */ /* 0x000fe2000fffe03f */
[----:B0-----:R-:W-:Y:S11]  /*14cd0*/  @!P1 BRA `(.L_x_1323) ;  /* 0x0000000000449947 */ /* 0x001ff60003800000 */
        /* <DEDUP_REMOVED lines=10> */
.L_x_1324:
[----:B------:R-:W-:-:S11]  /*14d80*/  UISETP.NE.AND UP1, UPT, UR5, 0x1, UPT ;  /* 0x000000010500788c */ /* 0x000fd6000bf25270 */
[----:B------:R-:W-:Y:S02]  /*14d90*/  @UP1 ULDC.64 UR12, c[0x0][0x9e8] ;  /* 0x00027a00000c1ab9 */ /* 0x000fe40000000a00 */
[----:B------:R-:W-:-:S04]  /*14da0*/  UIMAD.WIDE.U32 UR6, UR8, UR12, URZ ;  /* 0x0000000c080672a5 */ /* 0x000fc8000f8e003f */
[----:B------:R-:W-:-:S12]  /*14db0*/  @UP1 USHF.R.U32.HI UR8, URZ, UR13, UR7 ;  /* 0x0000000d3f081299 */ /* 0x000fd80008011607 */
.L_x_1325:
[----:B------:R-:W-:-:S04]  /*14dc0*/  UIMAD UR8, UR8, UR5, UR5 ;  /* 0x00000005080872a4 */ /* 0x000fc8000f8e0205 */
[----:B------:R-:W-:-:S04]  /*14dd0*/  UISETP.LT.AND UP1, UPT, UR4, UR8, UPT ;  /* 0x000000080400728c */ /* 0x000fc8000bf21270 */
[----:B------:R-:W-:-:S12]  /*14de0*/  USEL UR4, UR4, UR8, UP1 ;  /* 0x0000000804047287 */ /* 0x000fd80008800000 */
.L_x_1323:
[----:B------:R-:W-:Y:S01]  /*14df0*/  R2UR UR12, R2 ;  /* 0x00000000020c72ca */ /* 0x000fe200000e0000 */
[----:B------:R-:W-:Y:S02]  /*14e00*/  UIADD3 UR8, UR11, 0x7f, URZ ;  /* 0x0000007f0b087890 */ /* 0x000fe4000fffe03f */
[----:B------:R-:W-:Y:S01]  /*14e10*/  UIADD3 UR9, UR4, 0x7f, URZ ;  /* 0x0000007f04097890 */ /* 0x000fe2000fffe03f */
[----:B------:R-:W-:Y:S01]  /*14e20*/  @UP0 ULDC UR6, c[0x0][0x44c] ;  /* 0x0001130000060ab9 */ /* 0x000fe20000000800 */
[----:B------:R-:W-:Y:S02]  /*14e30*/  USHF.R.S32.HI UR4, URZ, 0x1f, UR8 ;  /* 0x0000001f3f047899 */ /* 0x000fe40008011408 */
[----:B------:R-:W-:Y:S02]  /*14e40*/  USHF.R.S32.HI UR10, URZ, 0x1f, UR9 ;  /* 0x0000001f3f0a7899 */ /* 0x000fe40008011409 */
[----:B------:R-:W-:Y:S01]  /*14e50*/  ULEA.HI UR4, UR4, UR8, URZ, 0x7 ;  /* 0x0000000804047291 */ /* 0x000fe2000f8f383f */
[----:B------:R-:W-:-:S03]  /*14e60*/  @UP0 ULDC UR13, c[0x0][0x450] ;  /* 0x00011400000d0ab9 */ /* 0x000fc60000000800 */
[----:B------:R-:W-:Y:S02]  /*14e70*/  UIMAD.WIDE.U32 UR6, UR12, UR6, URZ ;  /* 0x000000060c0672a5 */ /* 0x000fe4000f8e003f */
[----:B------:R-:W-:Y:S01]  /*14e80*/  UMOV UR8, UR12 ;  /* 0x0000000c00087c82 */ /* 0x000fe20008000000 */
[----:B------:R-:W-:Y:S02]  /*14e90*/  ULEA.HI UR10, UR10, UR9, URZ, 0x7 ;  /* 0x000000090a0a7291 */ /* 0x000fe4000f8f383f */
[----:B------:R-:W-:Y:S02]  /*14ea0*/  @UP0 USHF.R.U32.HI UR8, URZ, UR13, UR7 ;  /* 0x0000000d3f080299 */ /* 0x000fe40008011607 */
[----:B------:R-:W-:Y:S02]  /*14eb0*/  USHF.R.S32.HI UR4, URZ, 0x7, UR4 ;  /* 0x000000073f047899 */ /* 0x000fe40008011404 */
[----:B------:R-:W-:Y:S02]  /*14ec0*/  UIADD3 UR8, UR8, UR11, -UR42 ;  /* 0x0000000b08087290 */ /* 0x000fe4000fffe82a */
[----:B------:R-:W-:Y:S01]  /*14ed0*/  USHF.R.S32.HI UR10, URZ, 0x7, UR10 ;  /* 0x000000073f0a7899 */ /* 0x000fe2000801140a */
[----:B------:R-:W-:-:S02]  /*14ee0*/  ULDC UR6, c[0x0][0x9dc] ;  /* 0x0002770000067ab9 */ /* 0x000fc40000000800 */
[----:B------:R-:W-:Y:S02]  /*14ef0*/  UIADD3 UR6, UR8, -UR6, URZ ;  /* 0x8000000608067290 */ /* 0x000fe4000fffe03f */
[----:B------:R-:W-:-:S04]  /*14f00*/  UISETP.LT.AND UP0, UPT, UR4, UR10, UPT ;  /* 0x0000000a0400728c */ /* 0x000fc8000bf01270 */
[----:B------:R-:W-:Y:S01]  /*14f10*/  USEL UR40, UR4, UR10, UP0 ;  /* 0x0000000a04287287 */ /* 0x000fe20008000000 */
[----:B------:R-:W-:Y:S01]  /*14f20*/  IMAD.U32 R0, RZ, RZ, UR6 ;  /* 0x00000006ff007e24 */ /* 0x000fe2000f8e00ff */
[----:B------:R-:W-:Y:S10]  /*14f30*/  @!P1 BRA `(.L_x_1326) ;  /* 0x0000000000409947 */ /* 0x000ff40003800000 */
        /* <DEDUP_REMOVED lines=10> */
.L_x_1327:
[----:B------:R-:W-:-:S11]  /*14fe0*/  UISETP.NE.AND UP0, UPT, UR5, 0x1, UPT ;  /* 0x000000010500788c */ /* 0x000fd6000bf05270 */
[----:B------:R-:W-:Y:S02]  /*14ff0*/  @UP0 ULDC.64 UR10, c[0x0][0x9e8] ;  /* 0x00027a00000a0ab9 */ /* 0x000fe40000000a00 */
[----:B------:R-:W-:-:S04]  /*15000*/  UIMAD.WIDE.U32 UR6, UR8, UR10, URZ ;  /* 0x0000000a080672a5 */ /* 0x000fc8000f8e003f */
[----:B------:R-:W-:-:S12]  /*15010*/  @UP0 USHF.R.U32.HI UR8, URZ, UR11, UR7 ;  /* 0x0000000b3f080299 */ /* 0x000fd80008011607 */
.L_x_1328:
[----:B------:R-:W-:-:S06]  /*15020*/  UIMAD UR5, UR8, UR5, URZ ;  /* 0x00000005080572a4 */ /* 0x000fcc000f8e023f */
[----:B------:R-:W-:-:S07]  /*15030*/  VIMNMX R0, R0, UR5, !PT ;  /* 0x0000000500007c48 */ /* 0x000fce000ffe0100 */
.L_x_1326:
[----:B------:R-:W-:Y:S01]  /*15040*/  SHF.R.S32.HI R2, RZ, 0x1f, R0 ;  /* 0x0000001fff027819 */ /* 0x000fe20000011400 */
[----:B------:R-:W-:Y:S03]  /*15050*/  BSSY B7, `(.L_x_1329) ;  /* 0x0000365000077945 */ /* 0x000fe60003800000 */
[----:B------:R-:W-:-:S04]  /*15060*/  LEA.HI R2, R2, R0, RZ, 0x7 ;  /* 0x0000000002027211 */ /* 0x000fc800078f38ff */
[----:B------:R-:W-:-:S04]  /*15070*/  SHF.R.S32.HI R2, RZ, 0x7, R2 ;  /* 0x00000007ff027819 */ /* 0x000fc80000011402 */
[----:B------:R-:W-:-:S04]  /*15080*/  VIMNMX R3, RZ, R2, !PT ;  /* 0x00000002ff037248 */ /* 0x000fc80007fe0100 */
[----:B------:R-:W-:Y:S01]  /*15090*/  ISETP.LT.AND P0, PT, R3, UR40, PT ;  /* 0x0000002803007c0c */ /* 0x000fe2000bf01270 */
[----:B------:R0:W-:-:S12]  /*150a0*/  STL [R1+0x14], R3 ;  /* 0x0000140301007387 */ /* 0x0001d80000100800 */
[----:B0-----:R-:W-:Y:S05]  /*150b0*/  @P0 BRA `(.L_x_1330) ;  /* 0x0000000000480947 */ /* 0x001fea0003800000 */
[----:B------:R-:W0:Y:S02]  /*150c0*/  S2R R3, SR_TID.X ;  /* 0x0000000000037919 */ /* 0x000e240000002100 */
[----:B0-----:R-:W-:-:S04]  /*150d0*/  LOP3.LUT R3, R3, 0x7f, RZ, 0xc0, !PT ;  /* 0x0000007f03037812 */ /* 0x001fc800078ec0ff */
[----:B------:R-:W-:-:S13]  /*150e0*/  ISETP.NE.AND P0, PT, R3, RZ, PT ;  /* 0x000000ff0300720c */ /* 0x000fda0003f05270 */
[----:B------:R-:W-:Y:S05]  /*150f0*/  @P0 BRA `(.L_x_1331) ;  /* 0x0000003400680947 */ /* 0x000fea0003800000 */
[----:B------:R-:W0:Y:S01]  /*15100*/  S2R R3, SR_LANEID ;  /* 0x0000000000037919 */ /* 0x000e220000000000 */
[----:B------:R-:W-:Y:S02]  /*15110*/  VOTEU.ANY UR4, UPT, PT ;  /* 0x0000000000047886 */ /* 0x000fe400038e0100 */
[----:B------:R-:W0:Y:S08]  /*15120*/  FLO.U32 R0, UR4 ;  /* 0x0000000400007d00 */ /* 0x000e3000080e0000 */
[----:B------:R-:W1:Y:S01]  /*15130*/  POPC R4, UR4 ;  /* 0x0000000400047d09 */ /* 0x000e620008000000 */
[----:B0-----:R-:W-:-:S02]  /*15140*/  ISETP.EQ.U32.AND P0, PT, R0, R3, PT ;  /* 0x000000030000720c */ /* 0x001fc40003f02070 */
[----:B------:R-:W1:Y:S11]  /*15150*/  LDC.64 R2, c[0x0][0xc60] ;  /* 0x00031800ff027b82 */ /* 0x000e760000000a00 */
[----:B-1----:R-:W2:Y:S01]  /*15160*/  @P0 ATOMG.E.ADD.STRONG.GPU PT, R3, desc[UR52][R2.64], R4 ;  /* 0x00000004020309a8 */ /* 0x002ea200081ee1f4 */
[----:B------:R-:W0:Y:S02]  /*15170*/  S2R R5, SR_LTMASK ;  /* 0x0000000000057919 */ /* 0x000e240000003900 */
[----:B0-----:R-:W-:-:S06]  /*15180*/  LOP3.LUT R5, R5, UR4, RZ, 0xc0, !PT ;  /* 0x0000000405057c12 */ /* 0x001fcc000f8ec0ff */
[----:B------:R-:W0:Y:S01]  /*15190*/  POPC R5, R5 ;  /* 0x0000000500057309 */ /* 0x000e220000000000 */
[----:B--2---:R-:W0:Y:S02]  /*151a0*/  SHFL.IDX PT, R0, R3, R0, 0x1f ;  /* 0x00001f0003007589 */ /* 0x004e2400000e0000 */
[----:B0-----:R-:W-:-:S05]  /*151b0*/  IADD3 R0, R0, UR41, R5 ;  /* 0x0000002900007c10 */ /* 0x001fca000fffe005 */
[----:B------:R1:W-:Y:S01]  /*151c0*/  STL [R1+0x10], R0 ;  /* 0x0000100001007387 */ /* 0x0003e20000100800 */
[----:B------:R-:W-:Y:S05]  /*151d0*/  BRA `(.L_x_1331) ;  /* 0x0000003400307947 */ /* 0x000fea0003800000 */
.L_x_1330:
        /* <DEDUP_REMOVED lines=20> */
.L_x_1333:
[----:B------:R-:W-:Y:S05]  /*15320*/  BSYNC B6 ;  /* 0x0000000000067941 */ /* 0x000fea0003800000 */
.L_x_1332:
        /* <DEDUP_REMOVED lines=8> */
[----:B------:R-:W-:Y:S01]  /*153b0*/  MOV R2, 0x0 ;  /* 0x0000000000027802 */ /* 0x000fe20000000f00 */
[----:B------:R-:W-:Y:S01]  /*153c0*/  ULDC.64 UR6, c[0x4][0xc0] ;  /* 0x0100300000067ab9 */ /* 0x000fe20000000a00 */
[----:B------:R-:W-:Y:S01]  /*153d0*/  ULDC.64 UR8, c[0x4][0xc8] ;  /* 0x0100320000087ab9 */ /* 0x000fe20000000a00 */
[----:B------:R-:W-:Y:S01]  /*153e0*/  ULDC.64 UR4, c[0x4][0x48] ;  /* 0x0100120000047ab9 */ /* 0x000fe20000000a00 */
[----:B------:R-:W-:Y:S02]  /*153f0*/  IMAD.U32 R4, RZ, RZ, UR6 ;  /* 0x00000006ff047e24 */ /* 0x000fe4000f8e00ff */
        /* <DEDUP_REMOVED lines=11> */
.L_x_1335:
[----:B------:R-:W-:Y:S05]  /*154b0*/  BSYNC B6 ;  /* 0x0000000000067941 */ /* 0x000fea0003800000 */
.L_x_1334:
        /* <DEDUP_REMOVED lines=20> */
.L_x_1337:
[----:B------:R-:W-:Y:S05]  /*15600*/  BSYNC B6 ;  /* 0x0000000000067941 */ /* 0x000fea0003800000 */
.L_x_1336:
        /* <DEDUP_REMOVED lines=19> */
.L_x_1339:
[----:B------:R-:W-:Y:S05]  /*15740*/  BSYNC B6 ;  /* 0x0000000000067941 */ /* 0x000fea0003800000 */
.L_x_1338:
        /* <DEDUP_REMOVED lines=8> */
[----:B------:R-:W-:Y:S01]  /*157d0*/  IMAD.U32 R3, RZ, RZ, UR5 ;  /* 0x00000005ff037e24 */ /* 0x000fe2000f8e00ff */
[----:B------:R-:W1:Y:S01]  /*157e0*/  S2R R0, SR_TID.X ;  /* 0x0000000000007919 */ /* 0x000e620000002100 */
[----:B------:R-:W-:-:S03]  /*157f0*/  ULDC.64 UR4, c[0x0][0xa08] ;  /* 0x0002820000047ab9 */ /* 0x000fc60000000a00 */
[----:B------:R2:W3:Y:S02]  /*15800*/  @P0 LDG.E R8, desc[UR52][R2.64] ;  /* 0x0000003402080981 */ /* 0x0004e4000c1e1900 */
[----:B--2---:R-:W2:Y:S01]  /*15810*/  LDC.64 R2, c[0x0][0x418] ;  /* 0x00010600ff027b82 */ /* 0x004ea20000000a00 */
[----:B-1----:R-:W-:-:S04]  /*15820*/  SHF.R.U32.HI R0, RZ, 0x5, R0 ;  /* 0x00000005ff007819 */ /* 0x002fc80000011600 */
[----:B------:R-:W-:Y:S02]  /*15830*/  LOP3.LUT R0, R0, 0x3, RZ, 0xc0, !PT ;  /* 0x0000000300007812 */ /* 0x000fe400078ec0ff */
[----:B--2---:R-:W-:Y:S01]  /*15840*/  LOP3.LUT P0, RZ, R2, UR4, RZ, 0xfc, !PT ;  /* 0x0000000402ff7c12 */ /* 0x004fe2000f80fcff */
[----:B------:R-:W-:-:S03]  /*15850*/  UMOV UR4, 0xffffffff ;  /* 0xffffffff00047882 */ /* 0x000fc60000000000 */
[----:B------:R-:W-:Y:S02]  /*15860*/  LOP3.LUT P0, RZ, R3, UR5, RZ, 0xfc, P0 ;  /* 0x0000000503ff7c12 */ /* 0x000fe4000800fcff */
[----:B---3--:R-:W-:Y:S01]  /*15870*/  SHF.R.S32.HI R9, RZ, 0x1f, R8 ;  /* 0x0000001fff097819 */ /* 0x008fe20000011408 */
[----:B------:R1:W-:Y:S01]  /*15880*/  STL [R1], R8 ;  /* 0x0000000801007387 */ /* 0x0003e20000100800 */
[----:B0-----:R-:W-:-:S03]  /*15890*/  SEL R16, R8, RZ, !P0 ;  /* 0x000000ff08107207 */ /* 0x001fc60004000000 */
[----:B------:R1:W-:Y:S01]  /*158a0*/  STL [R1+0xc], R9 ;  /* 0x00000c0901007387 */ /* 0x0003e20000100800 */
[----:B------:R-:W-:Y:S05]  /*158b0*/  BRA.DIV UR4, `(.L_x_1340) ;  /* 0x0000004204787947 */ /* 0x000fea000b800000 */
[----:B------:R0:W2:Y:S02]  /*158c0*/  SHFL.IDX PT, R14, R0, RZ, 0x1f ;  /* 0x00001fff000e7589 */ /* 0x0000a400000e0000 */
.L_x_1417:
        /* <DEDUP_REMOVED lines=12> */
.L_x_1420:
        /* <DEDUP_REMOVED lines=21> */
.L_x_1343:
[----:B------:R-:W-:Y:S01]  /*15ae0*/  IMAD R4, R18, 0x8, R17 ;  /* 0x0000000812047824 */ /* 0x000fe200078e0211 */
[----:B0-----:R-:W-:Y:S01]  /*15af0*/  SHF.L.U32 R3, R19, 0x1f, RZ ;  /* 0x0000001f13037819 */ /* 0x001fe200000006ff */
[----:B-1----:R-:W0:Y:S03]  /*15b00*/  S2R R8, SR_TID.X ;  /* 0x0000000000087919 */ /* 0x002e260000002100 */
[----:B------:R-:W1:Y:S01]  /*15b10*/  SYNCS.PHASECHK.TRANS64.TRYWAIT P0, [R4+URZ+0x2a880], R3 ;  /* 0x02a88003040075a7 */ /* 0x000e62000800017f */
[----:B0-----:R-:W-:-:S04]  /*15b20*/  LOP3.LUT R8, R8, 0x7f, RZ, 0xc0, !PT ;  /* 0x0000007f08087812 */ /* 0x001fc800078ec0ff */
[----:B------:R-:W-:Y:S01]  /*15b30*/  ISETP.NE.AND P1, PT, R8, RZ, PT ;  /* 0x000000ff0800720c */ /* 0x000fe20003f25270 */
[----:B-1----:R-:W-:-:S12]  /*15b40*/  @!P0 BRA `(.L_x_1344) ;  /* 0x0000004000148947 */ /* 0x002fd80003800000 */
.L_x_1421:
        /* <DEDUP_REMOVED lines=8> */
.L_x_1345:
[----:B------:R-:W2:Y:S01]  /*15bd0*/  LDL R5, [R1+0x18] ;  /* 0x0000180001057983 */ /* 0x000ea20000100800 */
[----:B------:R-:W-:Y:S01]  /*15be0*/  IMAD R2, R18, 0x6000, R17 ;  /* 0x0000600012027824 */ /* 0x000fe200078e0211 */
[----:B------:R-:W-:Y:S01]  /*15bf0*/  R2UR UR33, R4 ;  /* 0x00000000042172ca */ /* 0x000fe200000e0000 */
[----:B------:R-:W-:Y:S01]  /*15c00*/  UIADD3 UR4, UP0, UR46, 0x470, URZ ;  /* 0x000004702e047890 */ /* 0x000fe2000ff1e03f */
[----:B-----5:R-:W-:Y:S01]  /*15c10*/  R2UR UR37, R16 ;  /* 0x00000000102572ca */ /* 0x020fe200000e0000 */
[----:B------:R-:W-:Y:S01]  /*15c20*/  UMOV UR6, 0x0 ;  /* 0x0000000000067882 */ /* 0x000fe20000000000 */
[----:B------:R-:W-:Y:S01]  /*15c30*/  R2UR UR8, R2 ;  /* 0x00000000020872ca */ /* 0x000fe200000e0000 */
[----:B------:R-:W-:Y:S01]  /*15c40*/  UIADD3.X UR5, URZ, UR47, URZ, UP0, !UPT ;  /* 0x0000002f3f057290 */ /* 0x000fe200087fe43f */
[----:B------:R-:W-:Y:S01]  /*15c50*/  UMOV UR7, 0x14f00000 ;  /* 0x14f0000000077882 */ /* 0x000fe20000000000 */
[----:B------:R-:W-:Y:S01]  /*15c60*/  UMOV UR34, URZ ;  /* 0x0000003f00227c82 */ /* 0x000fe20008000000 */
[----:B------:R-:W-:Y:S01]  /*15c70*/  UMOV UR18, 0x40 ;  /* 0x0000004000127882 */ /* 0x000fe20000000000 */
[----:B------:R-:W-:Y:S01]  /*15c80*/  UMOV UR20, UR36 ;  /* 0x0000002400147c82 */ /* 0x000fe20008000000 */
[----:B------:R-:W-:Y:S01]  /*15c90*/  UMOV UR10, 0x80 ;  /* 0x00000080000a7882 */ /* 0x000fe20000000000 */
[----:B------:R-:W-:-:S02]  /*15ca0*/  UMOV UR12, UR36 ;  /* 0x00000024000c7c82 */ /* 0x000fc40008000000 */
[----:B------:R-:W-:Y:S02]  /*15cb0*/  UIADD3 UR33, UR33, 0x2a870, URZ ;  /* 0x0002a87021217890 */ /* 0x000fe4000fffe03f */
[----:B------:R-:W-:Y:S01]  /*15cc0*/  UMOV UR21, UR37 ;  /* 0x0000002500157c82 */ /* 0x000fe20008000000 */
[----:B------:R-:W-:Y:S01]  /*15cd0*/  UMOV UR13, UR37 ;  /* 0x00000025000d7c82 */ /* 0x000fe20008000000 */
[----:B------:R-:W-:Y:S02]  /*15ce0*/  UIADD3 UR32, UR8, 0xc400, URZ ;  /* 0x0000c40008207890 */ /* 0x000fe4000fffe03f */
[----:B------:R-:W-:Y:S02]  /*15cf0*/  UIADD3 UR16, UR8, 0xe400, URZ ;  /* 0x0000e40008107890 */ /* 0x000fe4000fffe03f */
[----:B------:R-:W-:Y:S01]  /*15d00*/  UIADD3 UR8, UR8, 0x10400, URZ ;  /* 0x0001040008087890 */ /* 0x000fe2000fffe03f */
[----:B------:R-:W-:Y:S01]  /*15d10*/  UMOV UR17, UR33 ;  /* 0x0000002100117c82 */ /* 0x000fe20008000000 */
[----:B------:R-:W-:Y:S01]  /*15d20*/  UMOV UR9, UR33 ;  /* 0x0000002100097c82 */ /* 0x000fe20008000000 */
[----:B--2---:R-:W-:-:S05]  /*15d30*/  IMAD R0, R0, 0x80, R5 ;  /* 0x0000008000007824 */ /* 0x004fca00078e0205 */
[----:B------:R-:W-:-:S13]  /*15d40*/  R2UR UR35, R0 ;  /* 0x00000000002372ca */ /* 0x000fda00000e0000 */
[----:B------:R-:W-:Y:S01]  /*15d50*/  UMOV UR19, UR35 ;  /* 0x0000002300137c82 */ /* 0x000fe20008000000 */
[----:B------:R-:W-:Y:S01]  /*15d60*/  UMOV UR11, UR35 ;  /* 0x00000023000b7c82 */ /* 0x000fe20008000000 */
[----:B------:R1:W-:Y:S01]  /*15d70*/  UTMALDG.4D [UR32], [UR4], desc[UR6] ;  /* 0x00000620040075b4 */ /* 0x0003e20008019000 */
[----:B------:R1:W-:Y:S01]  /*15d80*/  UTMALDG.4D [UR16], [UR4], desc[UR6] ;  /* 0x00000610040075b4 */ /* 0x0003e20008019000 */
[----:B------:R1:W-:Y:S01]  /*15d90*/  UTMALDG.4D [UR8], [UR4], desc[UR6] ;  /* 0x00000608040075b4 */ /* 0x0003e20008019000 */
[----:B------:R-:W2:Y:S02]  /*15da0*/  SYNCS.PHASECHK.TRANS64.TRYWAIT P0, [R4+URZ+0x2a840], R3 ;  /* 0x02a84003040075a7 */ /* 0x000ea4000800017f */
[----:B-12---:R-:W-:Y:S05]  /*15db0*/  @!P0 BRA `(.L_x_1346) ;  /* 0x0000003c008c8947 */ /* 0x006fea0003800000 */
.L_x_1422:
        /* <DEDUP_REMOVED lines=8> */
.L_x_1347:
        /* <DEDUP_REMOVED lines=33> */
.L_x_1341:
[----:B------:R-:W-:Y:S05]  /*16050*/  WARPSYNC.ALL ;  /* 0x0000000000007948 */ /* 0x000fea0003800000 */
[----:B0-----:R-:W-:Y:S01]  /*16060*/  VIADD R0, R17, 0x18400 ;  /* 0x0001840011007836 */ /* 0x001fe20000000000 */
[----:B---3--:R-:W-:Y:S01]  /*16070*/  USHF.R.S32.HI UR4, URZ, 0x1f, UR45 ;  /* 0x0000001f3f047899 */ /* 0x008fe2000801142d */
[----:B------:R-:W-:Y:S03]  /*16080*/  BAR.SYNC.DEFER_BLOCKING 0x8, 0x180 ;  /* 0x0206000000007b1d */ /* 0x000fe60000010000 */
[----:B------:R-:W-:-:S03]  /*16090*/  LOP3.LUT P0, RZ, R0, 0x1bf, RZ, 0xc0, !PT ;  /* 0x000001bf00ff7812 */ /* 0x000fc6000780c0ff */
[----:B------:R-:W-:Y:S01]  /*160a0*/  ULDC.64 UR6, c[0x0][0x298] ;  /* 0x0000a60000067ab9 */ /* 0x000fe20000000a00 */
[----:B------:R-:W-:Y:S01]  /*160b0*/  BSSY B6, `(.L_x_1348) ;  /* 0x0000016000067945 */ /* 0x000fe20003800000 */
[----:B------:R-:W-:Y:S02]  /*160c0*/  UIMAD UR4, UR4, UR6, URZ ;  /* 0x00000006040472a4 */ /* 0x000fe4000f8e023f */
[----:B------:R-:W-:Y:S02]  /*160d0*/  UIMAD.WIDE.U32 UR48, UR45, UR6, URZ ;  /* 0x000000062d3072a5 */ /* 0x000fe4000f8e003f */
[----:B------:R-:W-:-:S04]  /*160e0*/  UIMAD UR4, UR45, UR7, UR4 ;  /* 0x000000072d0472a4 */ /* 0x000fc8000f8e0204 */
[----:B------:R-:W-:Y:S01]  /*160f0*/  UIADD3 UR37, UR49, UR4, URZ ;  /* 0x0000000431257290 */ /* 0x000fe2000fffe03f */
        /* <DEDUP_REMOVED lines=17> */
.L_x_1349:
[----:B------:R-:W-:Y:S05]  /*16210*/  BSYNC B6 ;  /* 0x0000000000067941 */ /* 0x000fea0003800000 */
.L_x_1348:
[----:B------:R-:W2:Y:S01]  /*16220*/  LDL R11, [R1+0x1c] ;  /* 0x00001c00010b7983 */ /* 0x000ea20000100800 */
[----:B-1----:R-:W0:Y:S01]  /*16230*/  LDC R8, c[0x0][0x448] ;  /* 0x00011200ff087b82 */ /* 0x002e220000000800 */
[----:B------:R-:W1:Y:S01]  /*16240*/  S2R R2, SR_TID.X ;  /* 0x0000000000027919 */ /* 0x000e620000002100 */
[----:B------:R-:W3:Y:S01]  /*16250*/  S2R R0, SR_TID.X ;  /* 0x0000000000007919 */ /* 0x000ee20000002100 */
[----:B------:R-:W-:Y:S01]  /*16260*/  USHF.R.S32.HI UR4, URZ, 0x1f, UR36 ;  /* 0x0000001f3f047899 */ /* 0x000fe20008011424 */
[----:B------:R-:W-:Y:S01]  /*16270*/  ULDC.64 UR10, c[0x0][0xa00] ;  /* 0x00028000000a7ab9 */ /* 0x000fe20000000a00 */
[----:B------:R-:W-:Y:S01]  /*16280*/  ULDC.64 UR8, c[0x0][0x2d8] ;  /* 0x0000b60000087ab9 */ /* 0x000fe20000000a00 */
[----:B0-----:R-:W-:Y:S02]  /*16290*/  ISETP.NE.AND P0, PT, R8, 0x1, PT ;  /* 0x000000010800780c */ /* 0x001fe40003f05270 */
[----:B-1----:R-:W-:-:S11]  /*162a0*/  LOP3.LUT R2, R2, 0x7f, RZ, 0xc0, !PT ;  /* 0x0000007f02027812 */ /* 0x002fd600078ec0ff */
[----:B------:R-:W0:Y:S01]  /*162b0*/  @P0 LDC R3, c[0x0][0x450] ;  /* 0x00011400ff030b82 */ /* 0x000e220000000800 */
[----:B------:R-:W-:Y:S01]  /*162c0*/  SHF.R.U32.HI R2, RZ, 0x2, R2 ;  /* 0x00000002ff027819 */ /* 0x000fe20000011602 */
[----:B---3--:R-:W-:-:S05]  /*162d0*/  IMAD.SHL.U32 R0, R0, 0x20, RZ ;  /* 0x0000002000007824 */ /* 0x008fca00078e00ff */
[----:B------:R-:W-:Y:S02]  /*162e0*/  LOP3.LUT R0, R2, 0x60, R0, 0xf8, !PT ;  /* 0x0000006002007812 */ /* 0x000fe400078ef800 */
[----:B------:R-:W1:Y:S01]  /*162f0*/  @P0 LDC R2, c[0x0][0x44c] ;  /* 0x00011300ff020b82 */ /* 0x000e620000000800 */
[----:B------:R-:W3:Y:S01]  /*16300*/  S2R R9, SR_TID.X ;  /* 0x0000000000097919 */ /* 0x000ee20000002100 */
[----:B------:R-:W-:Y:S02]  /*16310*/  UISETP.NE.U32.AND UP0, UPT, UR10, URZ, UPT ;  /* 0x0000003f0a00728c */ /* 0x000fe4000bf05070 */
[----:B------:R-:W-:Y:S02]  /*16320*/  UIMAD UR7, UR4, UR8, URZ ;  /* 0x00000008040772a4 */ /* 0x000fe4000f8e023f */
[----:B------:R-:W-:Y:S02]  /*16330*/  UISETP.NE.AND.EX UP0, UPT, UR11, URZ, UPT, UP0 ;  /* 0x0000003f0b00728c */ /* 0x000fe4000bf05300 */
[----:B------:R-:W-:Y:S01]  /*16340*/  USHF.R.S32.HI UR6, URZ, 0x1f, UR44 ;  /* 0x0000001f3f067899 */ /* 0x000fe2000801142c */
[----:B------:R-:W-:Y:S01]  /*16350*/  UMOV UR4, UR48 ;  /* 0x0000003000047c82 */ /* 0x000fe20008000000 */
[----:B------:R-:W-:Y:S01]  /*16360*/  UMOV UR5, UR37 ;  /* 0x0000002500057c82 */ /* 0x000fe20008000000 */
[----:B------:R-:W-:-:S02]  /*16370*/  UIMAD UR7, UR36, UR9, UR7 ;  /* 0x00000009240772a4 */ /* 0x000fc4000f8e0207 */
[----:B------:R-:W-:Y:S02]  /*16380*/  UIMAD.WIDE.U32 UR4, UR36, UR8, UR4 ;  /* 0x00000008240472a5 */ /* 0x000fe4000f8e0004 */
[----:B------:R-:W-:Y:S01]  /*16390*/  USEL UR6, UR6, URZ, !UP0 ;  /* 0x0000003f06067287 */ /* 0x000fe2000c000000 */
[----:B------:R-:W-:Y:S01]  /*163a0*/  ULDC.64 UR8, c[0x0][0x2e0] ;  /* 0x0000b80000087ab9 */ /* 0x000fe20000000a00 */
[----:B------:R-:W-:Y:S02]  /*163b0*/  UIADD3 UR5, UR5, UR7, URZ ;  /* 0x0000000705057290 */ /* 0x000fe4000fffe03f */
[----:B------:R-:W-:Y:S02]  /*163c0*/  USEL UR7, UR44, URZ, !UP0 ;  /* 0x0000003f2c077287 */ /* 0x000fe4000c000000 */
[----:B------:R-:W-:Y:S02]  /*163d0*/  UIMAD UR6, UR6, UR8, URZ ;  /* 0x00000008060672a4 */ /* 0x000fe4000f8e023f */
[----:B------:R-:W-:-:S02]  /*163e0*/  UIMAD.WIDE.U32 UR4, UR7, UR8, UR4 ;  /* 0x00000008070472a5 */ /* 0x000fc4000f8e0004 */
[----:B------:R-:W-:-:S04]  /*163f0*/  UIMAD UR6, UR7, UR9, UR6 ;  /* 0x00000009070672a4 */ /* 0x000fc8000f8e0206 */
[----:B------:R-:W-:Y:S01]  /*16400*/  UIADD3 UR6, UR5, UR6, URZ ;  /* 0x0000000605067290 */ /* 0x000fe2000fffe03f */
[----:B------:R-:W-:Y:S02]  /*16410*/  IMAD.U32 R6, RZ, RZ, UR4 ;  /* 0x00000004ff067e24 */ /* 0x000fe4000f8e00ff */
[----:B------:R-:W-:Y:S01]  /*16420*/  IMAD.U32 R7, RZ, RZ, UR5 ;  /* 0x00000005ff077e24 */ /* 0x000fe2000f8e00ff */
[----:B------:R-:W-:Y:S01]  /*16430*/  ULDC.64 UR4, c[0x0][0x2d0] ;  /* 0x0000b40000047ab9 */ /* 0x000fe20000000a00 */
[----:B---3--:R-:W-:-:S05]  /*16440*/  IMAD.SHL.U32 R9, R9, 0x10, RZ ;  /* 0x0000001009097824 */ /* 0x008fca00078e00ff */
[----:B------:R-:W-:-:S04]  /*16450*/  LOP3.LUT R9, R9, 0x30, RZ, 0xc0, !PT ;  /* 0x0000003009097812 */ /* 0x000fc800078ec0ff */
[C---:B------:R-:W-:Y:S02]  /*16460*/  LOP3.LUT R12, R9.reuse, 0x40, RZ, 0xfc, !PT ;  /* 0x00000040090c7812 */ /* 0x040fe400078efcff */
[----:B------:R-:W-:Y:S01]  /*16470*/  LOP3.LUT R9, R9, 0x80, RZ, 0xfc, !PT ;  /* 0x0000008009097812 */ /* 0x000fe200078efcff */
[----:B--2---:R-:W-:-:S04]  /*16480*/  IMAD.IADD R0, R0, 0x1, R11 ;  /* 0x0000000100007824 */ /* 0x004fc800078e020b */
[----:B-1----:R-:W-:-:S04]  /*16490*/  @P0 IMAD.HI.U32 R2, R0, R2, RZ ;  /* 0x0000000200020227 */ /* 0x002fc800078e00ff */
[----:B------:R-:W-:Y:S01]  /*164a0*/  IMAD.MOV.U32 R4, RZ, RZ, R0 ;  /* 0x000000ffff047224 */ /* 0x000fe200078e0000 */
[----:B0-----:R-:W-:-:S04]  /*164b0*/  @P0 SHF.R.U32.HI R4, RZ, R3, R2 ;  /* 0x00000003ff040219 */ /* 0x001fc80000011602 */
[--C-:B------:R-:W-:Y:S01]  /*164c0*/  SHF.R.S32.HI R5, RZ, 0x1f, R4.reuse ;  /* 0x0000001fff057819 */ /* 0x100fe20000011404 */
[----:B------:R-:W-:Y:S02]  /*164d0*/  IMAD.MOV R2, RZ, RZ, -R4 ;  /* 0x000000ffff027224 */ /* 0x000fe400078e0a04 */
[----:B------:R-:W-:Y:S02]  /*164e0*/  IMAD.U32 R3, RZ, RZ, UR6 ;  /* 0x00000006ff037e24 */ /* 0x000fe4000f8e00ff */
[----:B------:R-:W-:Y:S02]  /*164f0*/  IMAD R0, R8, R2, R0 ;  /* 0x0000000208007224 */ /* 0x000fe400078e0200 */
[----:B------:R-:W-:Y:S02]  /*16500*/  IMAD.MOV.U32 R2, RZ, RZ, R6 ;  /* 0x000000ffff027224 */ /* 0x000fe400078e0006 */
[----:B------:R-:W-:Y:S02]  /*16510*/  IMAD R5, R5, UR4, RZ ;  /* 0x0000000405057c24 */ /* 0x000fe4000f8e02ff */
[----:B------:R-:W-:-:S04]  /*16520*/  IMAD.WIDE.U32 R2, R4, UR4, R2 ;  /* 0x0000000404027c25 */ /* 0x000fc8000f8e0002 */
[----:B------:R-:W-:Y:S01]  /*16530*/  IMAD R5, R4, UR5, R5 ;  /* 0x0000000504057c24 */ /* 0x000fe2000f8e0205 */
[----:B------:R-:W-:Y:S01]  /*16540*/  SHF.R.S32.HI R4, RZ, 0x1f, R0 ;  /* 0x0000001fff047819 */ /* 0x000fe20000011400 */
[----:B------:R-:W-:Y:S02]  /*16550*/  ULDC.64 UR4, c[0x0][0x2c8] ;  /* 0x0000b20000047ab9 */ /* 0x000fe40000000a00 */
        /* <DEDUP_REMOVED lines=17> */
[----:B------:R-:W2:Y:S01]  /*16670*/  LDL.LU R11, [R1+0x1c] ;  /* 0x00001c00010b7983 */ /* 0x000ea20000300800 */
[----:B------:R-:W0:Y:S01]  /*16680*/  S2R R5, SR_TID.X ;  /* 0x0000000000057919 */ /* 0x000e220000002100 */
[----:B------:R-:W-:Y:S02]  /*16690*/  IMAD R2, R8, UR42, RZ ;  /* 0x0000002a08027c24 */ /* 0x000fe4000f8e02ff */
[----:B------:R-:W-:Y:S01]  /*166a0*/  SHFL.IDX PT, R6, R3, RZ, 0x1c1f ;  /* 0x001c1fff03067589 */ /* 0x000fe200000e0000 */
[----:B0-----:R-:W-:-:S04]  /*166b0*/  LOP3.LUT R5, R5, 0x7f, RZ, 0xc0, !PT ;  /* 0x0000007f05057812 */ /* 0x001fc800078ec0ff */
[----:B------:R-:W-:Y:S02]  /*166c0*/  SHF.R.U32.HI R7, RZ, 0x2, R5 ;  /* 0x00000002ff077819 */ /* 0x000fe40000011605 */
[----:B------:R-:W0:Y:S03]  /*166d0*/  SHFL.IDX PT, R5, R4, RZ, 0x1c1f ;  /* 0x001c1fff04057589 */ /* 0x000e2600000e0000 */
[----:B--2---:R-:W-:-:S05]  /*166e0*/  IMAD.IADD R0, R7, 0x1, R11 ;  /* 0x0000000107007824 */ /* 0x004fca00078e020b */
[----:B------:R-:W-:-:S13]  /*166f0*/  ISETP.GE.AND P4, PT, R0, R2, PT ;  /* 0x000000020000720c */ /* 0x000fda0003f86270 */
[----:B0-----:R-:W-:-:S05]  /*16700*/  @!P4 IADD3 R5, P3, R10, R5, RZ ;  /* 0x000000050a05c210 */ /* 0x001fca0007f7e0ff */
[----:B------:R-:W-:-:S04]  /*16710*/  @!P4 IMAD.X R6, RZ, RZ, R6, P3 ;  /* 0x000000ffff06c224 */ /* 0x000fc800018e0606 */
[----:B------:R-:W-:Y:S02]  /*16720*/  @!P4 IMAD.MOV.U32 R7, RZ, RZ, R6 ;  /* 0x000000ffff07c224 */ /* 0x000fe400078e0006 */
        /* <DEDUP_REMOVED lines=19> */
[----:B------:R-:W1:Y:S04]  /*16860*/  SHFL.IDX PT, R4, R4, 0x3, 0x1c1f ;  /* 0x007c1f0004047f89 */ /* 0x000e6800000e0000 */
[----:B------:R-:W2:Y:S01]  /*16870*/  SHFL.IDX PT, R3, R3, 0x3, 0x1c1f ;  /* 0x007c1f0003037f89 */ /* 0x000ea200000e0000 */
[----:B0-----:R-:W-:-:S05]  /*16880*/  @!P3 IADD3 R6, P4, R10, R6, RZ ;  /* 0x000000060a06b210 */ /* 0x001fca0007f9e0ff */
[----:B------:R-:W-:-:S04]  /*16890*/  @!P3 IMAD.X R5, RZ, RZ, R5, P4 ;  /* 0x000000ffff05b224 */ /* 0x000fc800020e0605 */
[----:B------:R-:W-:-:S05]  /*168a0*/  @!P3 IMAD.MOV.U32 R7, RZ, RZ, R5 ;  /* 0x000000ffff07b224 */ /* 0x000fca00078e0005 */
[----:B------:R0:W-:Y:S04]  /*168b0*/  @!P3 LDGSTS.E.BYPASS.LTC128B.128 [R9+0x19400], desc[UR52][R6.64], !P0 ;  /* 0x194000000609bfae */ /* 0x0001e8000c101d74 */
[----:B------:R0:W-:Y:S04]  /*168c0*/  @!P3 LDGSTS.E.BYPASS.LTC128B.128 [R9+0x1b400], desc[UR52][R6.64+0x40], !P1 ;  /* 0x1b4000400609bfae */ /* 0x0001e8000c901d74 */
[----:B-12---:R0:W-:Y:S02]  /*168d0*/  @!P3 LDGSTS.E.BYPASS.LTC128B.128 [R9+0x1d400], desc[UR52][R6.64+0x80], !P2 ;  /* 0x1d4000800609bfae */ /* 0x0061e4000d101d74 */
.L_x_1431:
        /* <DEDUP_REMOVED lines=12> */
.L_x_1352:
[----:B------:R-:W-:Y:S05]  /*169a0*/  BSYNC B0 ;  /* 0x0000000000007941 */ /* 0x000fea0003800000 */
.L_x_1351:
[----:B------:R-:W-:Y:S01]  /*169b0*/  NOP ;  /* 0x0000000000007918 */ /* 0x000fe20000000000 */
[----:B------:R-:W-:-:S13]  /*169c0*/  PLOP3.LUT P0, PT, PT, PT, PT, 0x80, 0x0 ;  /* 0x000000000000781c */ /* 0x000fda0003f0f070 */
.L_x_1353:
[----:B------:R-:W-:Y:S02]  /*169d0*/  PLOP3.LUT P1, PT, P1, P0, PT, 0xa2, 0x0 ;  /* 0x000000000000781c */ /* 0x000fe40000f21472 */
[----:B------:R-:W-:-:S08]  /*169e0*/  @P0 R2UR P1, UR4, R17 ;  /* 0x00000000110402ca */ /* 0x000fd00000020000 */
[----:B------:R-:W-:-:S05]  /*169f0*/  @P0 PLOP3.LUT P0, PT, P1, PT, PT, 0x80, 0x0 ;  /* 0x000000000000081c */ /* 0x000fca0000f0f070 */
[----:B------:R-:W-:Y:S01]  /*16a00*/  @!P1 SYNCS.ARRIVE.TRANS64.RED.A0T1 RZ, [UR4+0x2a800], RZ ;  /* 0x02a800ffffff99a7 */ /* 0x000fe20008200404 */
[----:B------:R-:W-:Y:S07]  /*16a10*/  @!P1 ARRIVES.LDGSTSBAR.64.TRANSCNT [UR4+0x2a800] ;  /* 0x02a80000ff0099b0 */ /* 0x000fee0008000a84 */
[----:B------:R-:W-:Y:S05]  /*16a20*/  @P0 BRA.U.ANY `(.L_x_1353) ;  /* 0xfffffffd00e80947 */ /* 0x000fea000393ffff */
[----:B-1----:R-:W2:Y:S02]  /*16a30*/  LDL.LU R2, [R1+0x30] ;  /* 0x0000300001027983 */ /* 0x002ea40000300800 */
[----:B--2---:R-:W-:-:S05]  /*16a40*/  VIADD R2, R2, 0x1 ;  /* 0x0000000102027836 */ /* 0x004fca0000000000 */
        /* <DEDUP_REMOVED lines=8> */
[----:B------:R-:W2:Y:S03]  /*16ad0*/  SYNCS.PHASECHK.TRANS64.TRYWAIT P0, [R17+URZ+0x2a820], R0 ;  /* 0x02a82000110075a7 */ /* 0x000ea6000800017f */
[----:B-12---:R-:W-:Y:S05]  /*16ae0*/  @!P0 BRA `(.L_x_1355) ;  /* 0x0000003400b48947 */ /* 0x006fea0003800000 */
.L_x_1432:
[----:B------:R-:W-:Y:S05]  /*16af0*/  BSYNC B0 ;  /* 0x0000000000007941 */ /* 0x000fea0003800000 */
.L_x_1354:
[----:B------:R-:W2:Y:S01]  /*16b00*/  LDL R2, [R1+0x14] ;  /* 0x0000140001027983 */ /* 0x000ea20000100800 */
[----:B------:R-:W-:-:S06]  /*16b10*/  UIADD3 UR4, UR40, -0x2, URZ ;  /* 0xfffffffe28047890 */ /* 0x000fcc000fffe03f */
[----:B--2---:R-:W-:-:S13]  /*16b20*/  ISETP.LE.AND P0, PT, R2, UR4, PT ;  /* 0x0000000402007c0c */ /* 0x004fda000bf03270 */
[----:B------:R-:W-:Y:S05]  /*16b30*/  @!P0 BRA `(.L_x_1356) ;  /* 0x0000001000ac8947 */ /* 0x000fea0003800000 */
[----:B-1----:R-:W-:Y:S02]  /*16b40*/  IMAD.MOV.U32 R0, RZ, RZ, R18 ;  /* 0x000000ffff007224 */ /* 0x002fe400078e0012 */
[----:B------:R-:W-:Y:S02]  /*16b50*/  IMAD.MOV.U32 R3, RZ, RZ, R19 ;  /* 0x000000ffff037224 */ /* 0x000fe400078e0013 */
[----:B------:R-:W-:-:S07]  /*16b60*/  IMAD.U32 R2, RZ, RZ, UR4 ;  /* 0x00000004ff027e24 */ /* 0x000fce000f8e00ff */
.L_x_1380:
[----:B------:R-:W2:Y:S01]  /*16b70*/  LDL R4, [R1+0x8] ;  /* 0x0000080001047983 */ /* 0x000ea20000100800 */
[----:B------:R-:W-:Y:S01]  /*16b80*/  VIADD R18, R0, 0x1 ;  /* 0x0000000100127836 */ /* 0x000fe20000000000 */
[----:B------:R-:W-:Y:S05]  /*16b90*/  YIELD ;  /* 0x0000000000007946 */ /* 0x000fea0003800000 */
[----:B------:R-:W-:Y:S01]  /*16ba0*/  ISETP.NE.AND P0, PT, R18, 0x2, PT ;  /* 0x000000021200780c */ /* 0x000fe20003f05270 */
[----:B------:R-:W-:Y:S03]  /*16bb0*/  BSSY B0, `(.L_x_1357) ;  /* 0x00000a7000007945 */ /* 0x000fe60003800000 */
[----:B------:R-:W-:-:S02]  /*16bc0*/  SEL R19, RZ, 0x1, P0 ;  /* 0x00000001ff137807 */ /* 0x000fc40000000000 */
[----:B------:R-:W-:Y:S02]  /*16bd0*/  SEL R18, R18, RZ, P0 ;  /* 0x000000ff12127207 */ /* 0x000fe40000000000 */
[----:B------:R-:W-:Y:S02]  /*16be0*/  LOP3.LUT R19, R3, R19, RZ, 0x3c, !PT ;  /* 0x0000001303137212 */ /* 0x000fe400078e3cff */
[----:B--2---:R-:W-:-:S13]  /*16bf0*/  LOP3.LUT P1, RZ, R4, 0x1, RZ, 0xc0, !PT ;  /* 0x0000000104ff7812 */ /* 0x004fda000782c0ff */
[----:B------:R-:W-:Y:S05]  /*16c00*/  @!P1 BRA `(.L_x_1358) ;  /* 0x0000000800849947 */ /* 0x000fea0003800000 */
[----:B------:R-:W-:Y:S01]  /*16c10*/  ULDC.64 UR4, c[0x0][0x418] ;  /* 0x0001060000047ab9 */ /* 0x000fe20000000a00 */
[----:B------:R-:W-:Y:S01]  /*16c20*/  IMAD.MOV.U32 R8, RZ, RZ, R2 ;  /* 0x000000ffff087224 */ /* 0x000fe200078e0002 */
[----:B------:R-:W-:-:S04]  /*16c30*/  ISETP.NE.U32.AND P0, PT, RZ, UR4, PT ;  /* 0x00000004ff007c0c */ /* 0x000fc8000bf05070 */
[----:B------:R-:W-:-:S13]  /*16c40*/  ISETP.NE.AND.EX P0, PT, RZ, UR5, PT, P0 ;  /* 0x00000005ff007c0c */ /* 0x000fda000bf05300 */
[----:B------:R-:W-:Y:S05]  /*16c50*/  @!P0 BRA `(.L_x_1359) ;  /* 0x00000000004c8947 */ /* 0x000fea0003800000 */
[----:B------:R-:W2:Y:S01]  /*16c60*/  LDL R10, [R1+0xc] ;  /* 0x00000c00010a7983 */ /* 0x000ea20000100800 */
[----:B0-----:R-:W0:Y:S01]  /*16c70*/  LDC R7, c[0x0][0x43c] ;  /* 0x00010f00ff077b82 */ /* 0x001e220000000800 */
[----:B------:R-:W-:Y:S02]  /*16c80*/  ULDC.64 UR6, c[0x0][0x428] ;  /* 0x00010a0000067ab9 */ /* 0x000fe40000000a00 */
[----:B------:R-:W3:Y:S01]  /*16c90*/  LDL R9, [R1] ;  /* 0x0000000001097983 */ /* 0x000ee20000100800 */
[----:B0-----:R-:W-:-:S13]  /*16ca0*/  ISETP.NE.AND P0, PT, R7, 0x1, PT ;  /* 0x000000010700780c */ /* 0x001fda0003f05270 */
[----:B------:R-:W0:Y:S02]  /*16cb0*/  @P0 LDC.64 R4, c[0x0][0x440] ;  /* 0x00011000ff040b82 */ /* 0x000e240000000a00 */
[----:B0-----:R-:W-:-:S04]  /*16cc0*/  @P0 IMAD.HI.U32 R6, R2, R4, RZ ;  /* 0x0000000402060227 */ /* 0x001fc800078e00ff */
[----:B------:R-:W-:Y:S01]  /*16cd0*/  IMAD.MOV.U32 R4, RZ, RZ, R2 ;  /* 0x000000ffff047224 */ /* 0x000fe200078e0002 */
[----:B------:R-:W-:-:S04]  /*16ce0*/  @P0 SHF.R.U32.HI R4, RZ, R5, R6 ;  /* 0x00000005ff040219 */ /* 0x000fc80000011606 */
[--C-:B------:R-:W-:Y:S01]  /*16cf0*/  SHF.R.S32.HI R5, RZ, 0x1f, R4.reuse ;  /* 0x0000001fff057819 */ /* 0x100fe20000011404 */
[----:B------:R-:W-:-:S04]  /*16d00*/  IMAD.MOV R8, RZ, RZ, -R4 ;  /* 0x000000ffff087224 */ /* 0x000fc800078e0a04 */
[----:B------:R-:W-:Y:S02]  /*16d10*/  IMAD R8, R7, R8, R2 ;  /* 0x0000000807087224 */ /* 0x000fe400078e0202 */
[----:B--2---:R-:W-:-:S04]  /*16d20*/  IMAD R6, R10, UR6, RZ ;  /* 0x000000060a067c24 */ /* 0x004fc8000f8e02ff */
[C---:B---3--:R-:W-:Y:S02]  /*16d30*/  IMAD R6, R9.reuse, UR7, R6 ;  /* 0x0000000709067c24 */ /* 0x048fe4000f8e0206 */
[----:B------:R-:W-:-:S04]  /*16d40*/  IMAD.WIDE.U32 R4, R9, UR6, R4 ;  /* 0x0000000609047c25 */ /* 0x000fc8000f8e0004 */
[----:B------:R-:W-:Y:S01]  /*16d50*/  IMAD.IADD R5, R6, 0x1, R5 ;  /* 0x0000000106057824 */ /* 0x000fe200078e0205 */
[----:B------:R-:W-:-:S04]  /*16d60*/  LEA R6, P0, R4, UR4, 0x2 ;  /* 0x0000000404067c11 */ /* 0x000fc8000f8010ff */
[----:B------:R-:W-:-:S05]  /*16d70*/  LEA.HI.X R7, R4, UR5, R5, 0x2, P0 ;  /* 0x0000000504077c11 */ /* 0x000fca00080f1405 */
[----:B------:R1:W5:Y:S04]  /*16d80*/  LDG.E R16, desc[UR52][R6.64] ;  /* 0x0000003406107981 */ /* 0x000368000c1e1900 */
.L_x_1359:
[----:B01----:R-:W-:Y:S01]  /*16d90*/  IMAD R6, R18, 0x8, R17 ;  /* 0x0000000812067824 */ /* 0x003fe200078e0211 */
[----:B------:R-:W-:Y:S01]  /*16da0*/  SHF.L.U32 R5, R19, 0x1f, RZ ;  /* 0x0000001f13057819 */ /* 0x000fe200000006ff */
[----:B------:R-:W0:Y:S01]  /*16db0*/  S2R R4, SR_TID.X ;  /* 0x0000000000047919 */ /* 0x000e220000002100 */
[----:B------:R-:W-:Y:S02]  /*16dc0*/  BSSY B1, `(.L_x_1360) ;  /* 0x0000005000017945 */ /* 0x000fe40003800000 */
[----:B------:R-:W1:Y:S01]  /*16dd0*/  SYNCS.PHASECHK.TRANS64.TRYWAIT P0, [R6+URZ+0x2a880], R5 ;  /* 0x02a88005060075a7 */ /* 0x000e62000800017f */
[----:B0-----:R-:W-:-:S04]  /*16de0*/  LOP3.LUT R4, R4, 0x7f, RZ, 0xc0, !PT ;  /* 0x0000007f04047812 */ /* 0x001fc800078ec0ff */
[----:B------:R-:W-:Y:S01]  /*16df0*/  ISETP.NE.AND P1, PT, R4, RZ, PT ;  /* 0x000000ff0400720c */ /* 0x000fe20003f25270 */
[----:B-1----:R-:W-:-:S12]  /*16e00*/  @!P0 BRA `(.L_x_1361) ;  /* 0x0000003400008947 */ /* 0x002fd80003800000 */
.L_x_1433:
[----:B------:R-:W-:Y:S05]  /*16e10*/  BSYNC B1 ;  /* 0x0000000000017941 */ /* 0x000fea0003800000 */
.L_x_1360:
        /* <DEDUP_REMOVED lines=9> */
.L_x_1363:
[----:B------:R-:W-:Y:S05]  /*16eb0*/  BSYNC B1 ;  /* 0x0000000000017941 */ /* 0x000fea0003800000 */
.L_x_1362:
        /* <DEDUP_REMOVED lines=11> */
[----:B------:R-:W-:-:S09]  /*16f70*/  VIADD R7, R6, 0x2a870 ;  /* 0x0002a87006077836 */ /* 0x000fd20000000000 */
.L_x_1364:
        /* <DEDUP_REMOVED lines=16> */
.L_x_1365:
        /* <DEDUP_REMOVED lines=16> */
.L_x_1366:
        /* <DEDUP_REMOVED lines=13> */
.L_x_1434:
[----:B------:R-:W-:Y:S05]  /*17250*/  BSYNC B1 ;  /* 0x0000000000017941 */ /* 0x000fea0003800000 */
.L_x_1367:
        /* <DEDUP_REMOVED lines=11> */
.L_x_1370:
[----:B------:R-:W-:Y:S05]  /*17310*/  BSYNC B1 ;  /* 0x0000000000017941 */ /* 0x000fea0003800000 */
.L_x_1369:
        /* <DEDUP_REMOVED lines=8> */
.L_x_1371:
        /* <DEDUP_REMOVED lines=15> */
.L_x_1372:
        /* <DEDUP_REMOVED lines=15> */
.L_x_1373:
        /* <DEDUP_REMOVED lines=10> */
.L_x_1358:
[----:B------:R-:W-:Y:S05]  /*17620*/  BSYNC B0 ;  /* 0x0000000000007941 */ /* 0x000fea0003800000 */
.L_x_1357:
[----:B------:R-:W-:-:S06]  /*17630*/  UISETP.NE.AND UP0, UPT, UR39, 0x3, UPT ;  /* 0x000000032700788c */ /* 0x000fcc000bf05270 */
[----:B------:R-:W-:-:S13]  /*17640*/  PLOP3.LUT P0, PT, PT, PT, UP0, 0x80, 0x0 ;  /* 0x000000000000781c */ /* 0x000fda0003f0f008 */
[----:B------:R-:W-:Y:S05]  /*17650*/  @!P0 BRA `(.L_x_1374) ;  /* 0x0000000000048947 */ /* 0x000fea0003800000 */
[----:B------:R-:W-:Y:S01]  /*17660*/  BPT.TRAP 0x1 ;  /* 0x000000040000795c */ /* 0x000fe20000300000 */
.L_x_1374:
[----:B------:R-:W-:Y:S01]  /*17670*/  IMAD.U32 R4, RZ, RZ, UR43 ;  /* 0x0000002bff047e24 */ /* 0x000fe2000f8e00ff */
[----:B------:R-:W-:Y:S01]  /*17680*/  BSSY B0, `(.L_x_1375) ;  /* 0x0000007000007945 */ /* 0x000fe20003800000 */
[----:B------:R-:W-:-:S03]  /*17690*/  IMAD R13, R0, 0x8, R17 ;  /* 0x00000008000d7824 */ /* 0x000fc600078e0211 */
[----:B------:R-:W-:Y:S02]  /*176a0*/  ISETP.NE.AND P1, PT, R4, 0x3, PT ;  /* 0x000000030400780c */ /* 0x000fe40003f25270 */
[----:B------:R-:W-:-:S04]  /*176b0*/  LOP3.LUT R4, R3, 0x1, RZ, 0x3c, !PT ;  /* 0x0000000103047812 */ /* 0x000fc800078e3cff */
[----:B------:R-:W-:-:S04]  /*176c0*/  SHF.L.U32 R4, R4, 0x1f, RZ ;  /* 0x0000001f04047819 */ /* 0x000fc800000006ff */
[----:B------:R-:W1:Y:S02]  /*176d0*/  SYNCS.PHASECHK.TRANS64.TRYWAIT P0, [R13+URZ+0x2a870], R4 ;  /* 0x02a870040d0075a7 */ /* 0x000e64000800017f */
[----:B-1----:R-:W-:Y:S05]  /*176e0*/  @!P0 BRA `(.L_x_1376) ;  /* 0x0000002800f08947 */ /* 0x002fea0003800000 */
.L_x_1435:
[----:B------:R-:W-:Y:S05]  /*176f0*/  BSYNC B0 ;  /* 0x0000000000007941 */ /* 0x000fea0003800000 */
.L_x_1375:
[----:B------:R-:W-:Y:S05]  /*17700*/  @!P1 BRA `(.L_x_1377) ;  /* 0x0000000000049947 */ /* 0x000fea0003800000 */
[----:B------:R-:W-:Y:S01]  /*17710*/  BPT.TRAP 0x1 ;  /* 0x000000040000795c */ /* 0x000fe20000300000 */
.L_x_1377:
[----:B-1----:R-:W-:Y:S01]  /*17720*/  SHF.L.U32 R4, R3, 0x1f, RZ ;  /* 0x0000001f03047819 */ /* 0x002fe200000006ff */
[----:B------:R-:W-:-:S03]  /*17730*/  IMAD R3, R0, 0x6000, RZ ;  /* 0x0000600000037824 */ /* 0x000fc600078e02ff */
[----:B------:R-:W1:Y:S02]  /*17740*/  SYNCS.PHASECHK.TRANS64.TRYWAIT P0, [R13+URZ+0x2a860], R4 ;  /* 0x02a860040d0075a7 */ /* 0x000e64000800017f */
[----:B-1----:R-:W-:Y:S05]  /*17750*/  @!P0 BRA `(.L_x_1378) ;  /* 0x0000002800e88947 */ /* 0x002fea0003800000 */
.L_x_1436:
[----:B------:R-:W2:Y:S04]  /*17760*/  LDL R0, [R1+0x28] ;  /* 0x0000280001007983 */ /* 0x000ea80000100800 */
[----:B------:R-:W3:Y:S01]  /*17770*/  LDL R12, [R1+0x20] ;  /* 0x00002000010c7983 */ /* 0x000ee20000100800 */
[----:B------:R-:W-:Y:S05]  /*17780*/  WARPSYNC.ALL ;  /* 0x0000000000007948 */ /* 0x000fea0003800000 */
[----:B------:R-:W4:Y:S04]  /*17790*/  LDL R14, [R1+0x4] ;  /* 0x00000400010e7983 */ /* 0x000f280000100800 */
[----:B------:R-:W5:Y:S01]  /*177a0*/  LDL R15, [R1+0x24] ;  /* 0x00002400010f7983 */ /* 0x000f620000100800 */
[----:B--2---:R-:W-:-:S02]  /*177b0*/  LOP3.LUT R0, R3, R0, RZ, 0xfc, !PT ;  /* 0x0000000003007212 */ /* 0x004fc400078efcff */
[----:B---3--:R-:W-:-:S03]  /*177c0*/  IADD3 R3, R17, R3, R12 ;  /* 0x0000000311037210 */ /* 0x008fc60007ffe00c */
[----:B------:R-:W-:-:S05]  /*177d0*/  IMAD.IADD R0, R17, 0x1, R0 ;  /* 0x0000000111007824 */ /* 0x000fca00078e0200 */
[----:B01----:R-:W0:Y:S02]  /*177e0*/  LDSM.16.MT88.4 R4, [R0+0xc400] ;  /* 0x00c400000004783b */ /* 0x003e240000004200 */
        /* <DEDUP_REMOVED lines=18> */
[----:B----4-:R-:W-:Y:S02]  /*17910*/  IADD3 R12, R14, 0x400, R3 ;  /* 0x000004000e0c7810 */ /* 0x010fe40007ffe003 */
        /* <DEDUP_REMOVED lines=63> */
.L_x_1379:
[----:B------:R-:W0:Y:S01]  /*17d10*/  S2R R0, SR_TID.X ;  /* 0x0000000000007919 */ /* 0x000e220000002100 */
[----:B-1----:R1:W-:Y:S01]  /*17d20*/  SYNCS.ARRIVE.TRANS64.A1T0 RZ, [R13+URZ+0x2a850], RZ ;  /* 0x02a850ff0dff79a7 */ /* 0x0023e2000810003f */
[----:B0-----:R-:W-:Y:S02]  /*17d30*/  LOP3.LUT R3, R0, 0x7f, RZ, 0xc0, !PT ;  /* 0x0000007f00037812 */ /* 0x001fe400078ec0ff */
[----:B------:R-:W2:Y:S01]  /*17d40*/  LDL R0, [R1+0x14] ;  /* 0x0000140001007983 */ /* 0x000ea20000100800 */
[----:B------:R-:W-:Y:S01]  /*17d50*/  BAR.SYNC.DEFER_BLOCKING 0x2, 0x80 ;  /* 0x0082000000007b1d */ /* 0x000fe20000010000 */
[----:B------:R-:W-:Y:S01]  /*17d60*/  ISETP.NE.AND P0, PT, R3, RZ, PT ;  /* 0x000000ff0300720c */ /* 0x000fe20003f05270 */
[----:B------:R-:W-:-:S12]  /*17d70*/  IMAD.MOV.U32 R3, RZ, RZ, R19 ;  /* 0x000000ffff037224 */ /* 0x000fd800078e0013 */
[----:B-1----:R-:W-:-:S05]  /*17d80*/  @!P0 VIADD R13, R13, 0x2a880 ;  /* 0x0002a8800d0d8836 */ /* 0x002fca0000000000 */
[----:B------:R-:W-:-:S04]  /*17d90*/  @!P0 PRMT R13, RZ, 0x654, R13 ;  /* 0x00000654ff0d8816 */ /* 0x000fc8000000000d */
[----:B------:R3:W-:Y:S01]  /*17da0*/  @!P0 SYNCS.ARRIVE.TRANS64.RED.A1T0 RZ, [R13+URZ], RZ ;  /* 0x000000ff0dff89a7 */ /* 0x0007e2000810043f */
[C---:B--2---:R-:W-:Y:S01]  /*17db0*/  ISETP.GT.AND P0, PT, R2.reuse, R0, PT ;  /* 0x000000000200720c */ /* 0x044fe20003f04270 */
[----:B------:R-:W-:Y:S02]  /*17dc0*/  VIADD R2, R2, 0xffffffff ;  /* 0xffffffff02027836 */ /* 0x000fe40000000000 */
[----:B------:R-:W-:-:S10]  /*17dd0*/  IMAD.MOV.U32 R0, RZ, RZ, R18 ;  /* 0x000000ffff007224 */ /* 0x000fd400078e0012 */
[----:B---3--:R-:W-:Y:S05]  /*17de0*/  @P0 BRA `(.L_x_1380) ;  /* 0xffffffec00600947 */ /* 0x008fea000383ffff */
.L_x_1356:
[----:B------:R-:W2:Y:S01]  /*17df0*/  S2R R4, SR_TID.X ;  /* 0x0000000000047919 */ /* 0x000ea20000002100 */
[----:B------:R-:W-:Y:S01]  /*17e00*/  BSSY B0, `(.L_x_1381) ;  /* 0x0000011000007945 */ /* 0x000fe20003800000 */
[----:B--2---:R-:W-:-:S04]  /*17e10*/  LOP3.LUT R4, R4, 0x7f, RZ, 0xc0, !PT ;  /* 0x0000007f04047812 */ /* 0x004fc800078ec0ff */
[----:B------:R-:W-:-:S13]  /*17e20*/  ISETP.NE.AND P0, PT, R4, RZ, PT ;  /* 0x000000ff0400720c */ /* 0x000fda0003f05270 */
[----:B------:R-:W-:Y:S05]  /*17e30*/  @P0 BRA `(.L_x_1382) ;  /* 0x0000000000340947 */ /* 0x000fea0003800000 */
[----:B------:R-:W2:Y:S01]  /*17e40*/  S2R R3, SR_LANEID ;  /* 0x0000000000037919 */ /* 0x000ea20000000000 */
[----:B------:R-:W-:Y:S02]  /*17e50*/  VOTEU.ANY UR4, UPT, PT ;  /* 0x0000000000047886 */ /* 0x000fe400038e0100 */
[----:B-1----:R-:W2:Y:S08]  /*17e60*/  FLO.U32 R0, UR4 ;  /* 0x0000000400007d00 */ /* 0x002eb000080e0000 */
[----:B------:R-:W1:Y:S01]  /*17e70*/  POPC R4, UR4 ;  /* 0x0000000400047d09 */ /* 0x000e620008000000 */
[----:B--2---:R-:W-:-:S02]  /*17e80*/  ISETP.EQ.U32.AND P1, PT, R0, R3, PT ;  /* 0x000000030000720c */ /* 0x004fc40003f22070 */
[----:B------:R-:W1:Y:S11]  /*17e90*/  LDC.64 R2, c[0x0][0xc60] ;  /* 0x00031800ff027b82 */ /* 0x000e760000000a00 */
[----:B-1----:R-:W2:Y:S01]  /*17ea0*/  @P1 ATOMG.E.ADD.STRONG.GPU PT, R3, desc[UR52][R2.64], R4 ;  /* 0x00000004020319a8 */ /* 0x002ea200081ee1f4 */
[----:B------:R-:W1:Y:S02]  /*17eb0*/  S2R R5, SR_LTMASK ;  /* 0x0000000000057919 */ /* 0x000e640000003900 */
[----:B-1----:R-:W-:-:S06]  /*17ec0*/  LOP3.LUT R5, R5, UR4, RZ, 0xc0, !PT ;  /* 0x0000000405057c12 */ /* 0x002fcc000f8ec0ff */
[----:B------:R-:W1:Y:S01]  /*17ed0*/  POPC R5, R5 ;  /* 0x0000000500057309 */ /* 0x000e620000000000 */
[----:B--2---:R-:W1:Y:S02]  /*17ee0*/  SHFL.IDX PT, R0, R3, R0, 0x1f ;  /* 0x00001f0003007589 */ /* 0x004e6400000e0000 */
[----:B-1----:R-:W-:-:S05]  /*17ef0*/  IADD3 R0, R0, UR41, R5 ;  /* 0x0000002900007c10 */ /* 0x002fca000fffe005 */
[----:B------:R2:W-:Y:S02]  /*17f00*/  STL [R1+0x10], R0 ;  /* 0x0000100001007387 */ /* 0x0005e40000100800 */
.L_x_1382:
[----:B------:R-:W-:Y:S05]  /*17f10*/  BSYNC B0 ;  /* 0x0000000000007941 */ /* 0x000fea0003800000 */
.L_x_1381:
[----:B------:R-:W-:-:S06]  /*17f20*/  UISETP.NE.AND UP0, UPT, UR39, 0x3, UPT ;  /* 0x000000032700788c */ /* 0x000fcc000bf05270 */
[----:B------:R-:W-:-:S13]  /*17f30*/  PLOP3.LUT P1, PT, PT, PT, UP0, 0x80, 0x0 ;  /* 0x000000000000781c */ /* 0x000fda0003f2f008 */
[----:B------:R-:W-:Y:S05]  /*17f40*/  @!P1 BRA `(.L_x_1383) ;  /* 0x0000000000049947 */ /* 0x000fea0003800000 */
[----:B------:R-:W-:Y:S01]  /*17f50*/  BPT.TRAP 0x1 ;  /* 0x000000040000795c */ /* 0x000fe20000300000 */
.L_x_1383:
[----:B------:R-:W-:Y:S01]  /*17f60*/  LOP3.LUT R3, R19, 0x1, RZ, 0x3c, !PT ;  /* 0x0000000113037812 */ /* 0x000fe200078e3cff */
[----:B------:R-:W-:Y:S01]  /*17f70*/  IMAD R12, R18, 0x8, R17 ;  /* 0x00000008120c7824 */ /* 0x000fe200078e0211 */
[----:B------:R-:W-:Y:S01]  /*17f80*/  BSSY B0, `(.L_x_1384) ;  /* 0x0000006000007945 */ /* 0x000fe20003800000 */
[----:B-12---:R-:W-:Y:S01]  /*17f90*/  IMAD.U32 R0, RZ, RZ, UR43 ;  /* 0x0000002bff007e24 */ /* 0x006fe2000f8e00ff */
[----:B------:R-:W-:-:S04]  /*17fa0*/  SHF.L.U32 R3, R3, 0x1f, RZ ;  /* 0x0000001f03037819 */ /* 0x000fc800000006ff */
[----:B------:R-:W1:Y:S01]  /*17fb0*/  SYNCS.PHASECHK.TRANS64.TRYWAIT P1, [R12+URZ+0x2a870], R3 ;  /* 0x02a870030c0075a7 */ /* 0x000e62000802017f */
[----:B------:R-:W-:Y:S01]  /*17fc0*/  ISETP.NE.AND P2, PT, R0, 0x3, PT ;  /* 0x000000030000780c */ /* 0x000fe20003f45270 */
[----:B-1----:R-:W-:-:S12]  /*17fd0*/  @!P1 BRA `(.L_x_1385) ;  /* 0x0000002000dc9947 */ /* 0x002fd80003800000 */
.L_x_1437:
[----:B------:R-:W-:Y:S05]  /*17fe0*/  BSYNC B0 ;  /* 0x0000000000007941 */ /* 0x000fea0003800000 */
.L_x_1384:
[----:B------:R-:W-:Y:S05]  /*17ff0*/  @!P2 BRA `(.L_x_1386) ;  /* 0x000000000004a947 */ /* 0x000fea0003800000 */
[----:B------:R-:W-:Y:S01]  /*18000*/  BPT.TRAP 0x1 ;  /* 0x000000040000795c */ /* 0x000fe20000300000 */
.L_x_1386:
[----:B-1----:R-:W-:-:S04]  /*18010*/  SHF.L.U32 R3, R19, 0x1f, RZ ;  /* 0x0000001f13037819 */ /* 0x002fc800000006ff */
[----:B------:R-:W1:Y:S02]  /*18020*/  SYNCS.PHASECHK.TRANS64.TRYWAIT P1, [R12+URZ+0x2a860], R3 ;  /* 0x02a860030c0075a7 */ /* 0x000e64000802017f */
[----:B-1----:R-:W-:Y:S05]  /*18030*/  @!P1 BRA `(.L_x_1387) ;  /* 0x0000002000d89947 */ /* 0x002fea0003800000 */
.L_x_1438:
[----:B------:R-:W2:Y:S04]  /*18040*/  LDL R0, [R1+0x28] ;  /* 0x0000280001007983 */ /* 0x000ea80000100800 */
[----:B------:R-:W3:Y:S04]  /*18050*/  LDL R14, [R1+0x20] ;  /* 0x00002000010e7983 */ /* 0x000ee80000100800 */
[----:B------:R-:W1:Y:S01]  /*18060*/  LDL R13, [R1+0x4] ;  /* 0x00000400010d7983 */ /* 0x000e620000100800 */
[----:B------:R-:W-:Y:S01]  /*18070*/  IMAD R2, R18, 0x6000, RZ ;  /* 0x0000600012027824 */ /* 0x000fe200078e02ff */
[----:B------:R-:W-:Y:S05]  /*18080*/  WARPSYNC.ALL ;  /* 0x0000000000007948 */ /* 0x000fea0003800000 */
[----:B--2---:R-:W-:-:S02]  /*18090*/  LOP3.LUT R0, R2, R0, RZ, 0xfc, !PT ;  /* 0x0000000002007212 */ /* 0x004fc400078efcff */
[----:B---3--:R-:W-:-:S03]  /*180a0*/  IADD3 R2, R17, R2, R14 ;  /* 0x0000000211027210 */ /* 0x008fc60007ffe00e */
[----:B------:R-:W-:Y:S01]  /*180b0*/  IMAD.IADD R0, R17, 0x1, R0 ;  /* 0x0000000111007824 */ /* 0x000fe200078e0200 */
[----:B------:R-:W2:Y:S04]  /*180c0*/  LDL R14, [R1+0x24] ;  /* 0x00002400010e7983 */ /* 0x000ea80000100800 */
[----:B0-----:R-:W0:Y:S02]  /*180d0*/  LDSM.16.MT88.4 R4, [R0+0xc400] ;  /* 0x00c400000004783b */ /* 0x001e240000004200 */
        /* <DEDUP_REMOVED lines=18> */
[----:B-1----:R-:W-:Y:S02]  /*18200*/  IADD3 R3, R13, 0x400, R2 ;  /* 0x000004000d037810 */ /* 0x002fe40007ffe002 */
        /* <DEDUP_REMOVED lines=18> */
[----:B--2---:R-:W-:Y:S02]  /*18330*/  IADD3 R2, R14, 0x400, R2 ;  /* 0x000004000e027810 */ /* 0x004fe40007ffe002 */
        /* <DEDUP_REMOVED lines=44> */
.L_x_1388:
[----:B-1----:R1:W-:Y:S01]  /*18600*/  SYNCS.ARRIVE.TRANS64.A1T0 RZ, [R12+URZ+0x2a850], RZ ;  /* 0x02a850ff0cff79a7 */ /* 0x0023e2000810003f */
[----:B------:R-:W-:Y:S02]  /*18610*/  VIADD R18, R18, 0x1 ;  /* 0x0000000112127836 */ /* 0x000fe40000000000 */
[----:B-1----:R-:W-:-:S05]  /*18620*/  @!P0 VIADD R12, R12, 0x2a880 ;  /* 0x0002a8800c0c8836 */ /* 0x002fca0000000000 */
[----:B------:R-:W-:Y:S01]  /*18630*/  @!P0 PRMT R12, RZ, 0x654, R12 ;  /* 0x00000654ff0c8816 */ /* 0x000fe2000000000c */
[----:B------:R-:W-:Y:S06]  /*18640*/  BAR.SYNC.DEFER_BLOCKING 0x2, 0x80 ;  /* 0x0082000000007b1d */ /* 0x000fec0000010000 */
[----:B------:R1:W-:Y:S01]  /*18650*/  @!P0 SYNCS.ARRIVE.TRANS64.RED.A1T0 RZ, [R12+URZ], RZ ;  /* 0x000000ff0cff89a7 */ /* 0x0003e2000810043f */
[----:B------:R-:W-:-:S04]  /*18660*/  ISETP.NE.AND P0, PT, R18, 0x2, PT ;  /* 0x000000021200780c */ /* 0x000fc80003f05270 */
[----:B------:R-:W-:Y:S02]  /*18670*/  SEL R0, RZ, 0x1, P0 ;  /* 0x00000001ff007807 */ /* 0x000fe40000000000 */
[----:B------:R-:W-:Y:S02]  /*18680*/  SEL R18, R18, RZ, P0 ;  /* 0x000000ff12127207 */ /* 0x000fe40000000000 */
[----:B-1----:R-:W-:-:S07]  /*18690*/  LOP3.LUT R19, R19, R0, RZ, 0x3c, !PT ;  /* 0x0000000013137212 */ /* 0x002fce00078e3cff */
.L_x_1331:
[----:B------:R-:W-:Y:S05]  /*186a0*/  BSYNC B7 ;  /* 0x0000000000077941 */ /* 0x000fea0003800000 */
.L_x_1329:
[----:B-1----:R-:W2:Y:S02]  /*186b0*/  LDL R0, [R1+0x8] ;  /* 0x0000080001007983 */ /* 0x002ea40000100800 */
[----:B--2---:R-:W-:-:S13]  /*186c0*/  LOP3.LUT P0, RZ, R0, 0x2, RZ, 0xc0, !PT ;  /* 0x0000000200ff7812 */ /* 0x004fda000780c0ff */
[----:B------:R-:W-:Y:S05]  /*186d0*/  @!P0 BRA `(.L_x_1389) ;  /* 0x0000000000348947 */ /* 0x000fea0003800000 */
[----:B------:R-:W1:Y:S08]  /*186e0*/  S2UR UR5, SR_CgaCtaId ;  /* 0x00000000000579c3 */ /* 0x000e700000008800 */
[----:B------:R-:W-:Y:S06]  /*186f0*/  BAR.SYNC.DEFER_BLOCKING 0x5, 0x180 ;  /* 0x0146000000007b1d */ /* 0x000fec0000010000 */
[----:B------:R-:W-:-:S02]  /*18700*/  UMOV UR4, 0x400 ;  /* 0x0000040000047882 */ /* 0x000fc40000000000 */
[----:B-1----:R-:W-:-:S06]  /*18710*/  ULEA UR4, UR5, UR4, 0x18 ;  /* 0x0000000405047291 */ /* 0x002fcc000f8ec03f */
[----:B------:R-:W-:-:S05]  /*18720*/  IMAD.U32 R17, RZ, RZ, UR4 ;  /* 0x00000004ff117e24 */ /* 0x000fca000f8e00ff */
[----:B------:R-:W1:Y:S04]  /*18730*/  LDS.128 R4, [R17+0x2a8d0] ;  /* 0x02a8d00011047984 */ /* 0x000e680000000c00 */
[----:B-1----:R1:W-:Y:S01]  /*18740*/  STL.64 [R1+0x10], R4 ;  /* 0x0000100401007387 */ /* 0x0023e20000100a00 */
[----:B0-----:R-:W-:Y:S02]  /*18750*/  IMAD.MOV.U32 R2, RZ, RZ, R6 ;  /* 0x000000ffff027224 */ /* 0x001fe400078e0006 */
[----:B------:R-:W-:-:S03]  /*18760*/  IMAD.MOV.U32 R0, RZ, RZ, R7 ;  /* 0x000000ffff007224 */ /* 0x000fc600078e0007 */
[----:B------:R-:W-:Y:S02]  /*18770*/  R2UR UR36, R2 ;  /* 0x00000000022472ca */ /* 0x000fe400000e0000 */
[----:B------:R-:W-:Y:S01]  /*18780*/  R2UR UR44, R0 ;  /* 0x00000000002c72ca */ /* 0x000fe200000e0000 */
[----:B------:R-:W-:Y:S06]  /*18790*/  BAR.ARV 0x4, 0x180 ;  /* 0x0106000000007b1d */ /* 0x000fec0000002000 */
[----:B------:R-:W-:Y:S08]  /*187a0*/  BRA `(.L_x_1390) ;  /* 0x0000000800d47947 */ /* 0x000ff00003800000 */
.L_x_1389:
[----:B------:R-:W2:Y:S01]  /*187b0*/  LDL.LU R0, [R1+0x10] ;  /* 0x0000100001007983 */ /* 0x000ea20000300800 */
[----:B------:R-:W-:Y:S01]  /*187c0*/  ULDC UR4, c[0x0][0xc3c] ;  /* 0x00030f0000047ab9 */ /* 0x000fe20000000800 */
[----:B------:R-:W-:Y:S01]  /*187d0*/  IMAD.MOV.U32 R5, RZ, RZ, RZ ;  /* 0x000000ffff057224 */ /* 0x000fe200078e00ff */
[----:B0-----:R-:W0:Y:S01]  /*187e0*/  LDC R10, c[0x0][0xc38] ;  /* 0x00030e00ff0a7b82 */ /* 0x001e220000000800 */
[----:B------:R-:W1:Y:S02]  /*187f0*/  S2R R2, SR_TID.X ;  /* 0x0000000000027919 */ /* 0x000e640000002100 */
[----:B-1----:R-:W-:-:S04]  /*18800*/  LOP3.LUT R6, R2, 0x1f, RZ, 0xc0, !PT ;  /* 0x0000001f02067812 */ /* 0x002fc800078ec0ff */
[C---:B------:R-:W-:Y:S01]  /*18810*/  ISETP.NE.AND P0, PT, R6.reuse, 0x1f, PT ;  /* 0x0000001f0600780c */ /* 0x040fe20003f05270 */
[----:B--2---:R-:W-:Y:S02]  /*18820*/  IMAD.MOV.U32 R4, RZ, RZ, R0 ;  /* 0x000000ffff047224 */ /* 0x004fe400078e0000 */
[----:B------:R-:W-:-:S05]  /*18830*/  VIADD R0, R6, UR44 ;  /* 0x0000002c06007c36 */ /* 0x000fca0008000000 */
[----:B------:R-:W-:Y:S01]  /*18840*/  ISETP.GE.OR P1, PT, R0, UR4, !P0 ;  /* 0x0000000400007c0c */ /* 0x000fe2000c726670 */
[----:B------:R-:W-:-:S12]  /*18850*/  ULDC UR4, c[0x0][0xc3c] ;  /* 0x00030f0000047ab9 */ /* 0x000fd80000000800 */
[----:B------:R-:W1:Y:S02]  /*18860*/  @!P1 LDC.64 R2, c[0x0][0xc80] ;  /* 0x00032000ff029b82 */ /* 0x000e640000000a00 */
[----:B-1----:R-:W-:-:S05]  /*18870*/  @!P1 IMAD.WIDE R2, R0, 0x4, R2 ;  /* 0x0000000400029825 */ /* 0x002fca00078e0202 */
[----:B------:R-:W2:Y:S01]  /*18880*/  @!P1 LDG.E R5, desc[UR52][R2.64] ;  /* 0x0000003402059981 */ /* 0x000ea2000c1e1900 */
[C---:B------:R-:W-:Y:S02]  /*18890*/  ISETP.NE.AND P1, PT, R6.reuse, RZ, PT ;  /* 0x000000ff0600720c */ /* 0x040fe40003f25270 */
[C---:B------:R-:W-:Y:S02]  /*188a0*/  ISETP.GE.U32.AND P2, PT, R6.reuse, 0x2, PT ;  /* 0x000000020600780c */ /* 0x040fe40003f46070 */
[C---:B------:R-:W-:Y:S02]  /*188b0*/  ISETP.GE.U32.AND P3, PT, R6.reuse, 0x4, PT ;  /* 0x000000040600780c */ /* 0x040fe40003f66070 */
[C---:B------:R-:W-:Y:S02]  /*188c0*/  ISETP.GE.U32.AND P4, PT, R6.reuse, 0x8, PT ;  /* 0x000000080600780c */ /* 0x040fe40003f86070 */
[----:B------:R-:W-:Y:S02]  /*188d0*/  ISETP.GE.U32.AND P5, PT, R6, 0x10, PT ;  /* 0x000000100600780c */ /* 0x000fe40003fa6070 */
[----:B------:R-:W-:Y:S04]  /*188e0*/  SHFL.IDX PT, R6, R4, 0x1, 0x1f ;  /* 0x00201f0004067f89 */ /* 0x000fe800000e0000 */
[----:B--2---:R-:W1:Y:S02]  /*188f0*/  SHFL.UP PT, R0, R5, 0x1, RZ ;  /* 0x0420000005007989 */ /* 0x004e6400000e00ff */
        /* <DEDUP_REMOVED lines=13> */
[----:B------:R-:W-:Y:S02]  /*189d0*/  IMAD.IADD R9, R2, 0x1, R0 ;  /* 0x0000000102097824 */ /* 0x000fe400078e0200 */
[----:B------:R-:W-:Y:S04]  /*189e0*/  SHFL.IDX PT, R0, R4, RZ, 0x1f ;  /* 0x00001fff04007589 */ /* 0x000fe800000e0000 */
[----:B------:R-:W0:Y:S02]  /*189f0*/  SHFL.IDX PT, R2, R9, 0x1f, 0x1f ;  /* 0x03e01f0009027f89 */ /* 0x000e2400000e0000 */
[----:B0-----:R-:W-:-:S04]  /*18a00*/  IMAD R2, R2, R10, RZ ;  /* 0x0000000a02027224 */ /* 0x001fc800078e02ff */
[----:B------:R-:W-:-:S05]  /*18a10*/  IMAD.IADD R6, R6, 0x1, R2 ;  /* 0x0000000106067824 */ /* 0x000fca00078e0202 */
[----:B------:R-:W-:-:S13]  /*18a20*/  ISETP.GT.AND P6, PT, R6, R0, PT ;  /* 0x000000000600720c */ /* 0x000fda0003fc4270 */
[----:B------:R-:W-:Y:S05]  /*18a30*/  @P6 BRA `(.L_x_1391) ;  /* 0x0000000000906947 */ /* 0x000fea0003800000 */
.L_x_1395:
        /* <DEDUP_REMOVED lines=14> */
.L_x_1394:
[----:B------:R-:W-:Y:S05]  /*18b20*/  BSYNC B0 ;  /* 0x0000000000007941 */ /* 0x000fea0003800000 */
.L_x_1393:
[----:B0----5:R-:W0:Y:S01]  /*18b30*/  SHFL.UP PT, R2, R5, 0x1, RZ ;  /* 0x0420000005027989 */ /* 0x021e2200000e00ff */
[----:B------:R-:W1:Y:S01]  /*18b40*/  LDC R10, c[0x0][0xc38] ;  /* 0x00030e00ff0a7b82 */ /* 0x000e620000000800 */
        /* <DEDUP_REMOVED lines=14> */
[----:B------:R-:W1:Y:S02]  /*18c30*/  SHFL.IDX PT, R2, R9, 0x1f, 0x1f ;  /* 0x03e01f0009027f89 */ /* 0x000e6400000e0000 */
[----:B-1----:R-:W-:-:S04]  /*18c40*/  IMAD R2, R2, R10, RZ ;  /* 0x0000000a02027224 */ /* 0x002fc800078e02ff */
[----:B------:R-:W-:-:S05]  /*18c50*/  IMAD.IADD R6, R2, 0x1, R6 ;  /* 0x0000000102067824 */ /* 0x000fca00078e0206 */
[----:B------:R-:W-:-:S13]  /*18c60*/  ISETP.GT.AND P6, PT, R6, R0, PT ;  /* 0x000000000600720c */ /* 0x000fda0003fc4270 */
[----:B------:R-:W-:Y:S05]  /*18c70*/  @!P6 BRA `(.L_x_1395) ;  /* 0xfffffffc0070e947 */ /* 0x000fea000383ffff */
.L_x_1391:
        /* <DEDUP_REMOVED lines=10> */
[----:B------:R0:W2:Y:S01]  /*18d20*/  LDG.E R7, desc[UR52][R2.64] ;  /* 0x0000003402077981 */ /* 0x0000a2000c1e1900 */
[----:B------:R-:W-:Y:S01]  /*18d30*/  ISETP.NE.AND P0, PT, RZ, UR7, PT ;  /* 0x00000007ff007c0c */ /* 0x000fe2000bf05270 */
[----:B0-----:R-:W-:-:S05]  /*18d40*/  IMAD.U32 R2, RZ, RZ, UR6 ;  /* 0x00000006ff027e24 */ /* 0x001fca000f8e00ff */
[----:B------:R0:W2:Y:S02]  /*18d50*/  SHFL.IDX PT, R5, R5, R2, 0x1f ;  /* 0x00001f0205057589 */ /* 0x0000a400000e0000 */
[----:B0-----:R-:W-:Y:S02]  /*18d60*/  IMAD.MOV.U32 R2, RZ, RZ, RZ ;  /* 0x000000ffff027224 */ /* 0x001fe400078e00ff */
[----:B--2---:R-:W-:-:S05]  /*18d70*/  IMAD R4, R5, R7, RZ ;  /* 0x0000000705047224 */ /* 0x004fca00078e02ff */
[----:B------:R-:W-:Y:S01]  /*18d80*/  IABS R8, R4 ;  /* 0x0000000400087213 */ /* 0x000fe20000000000 */
[----:B------:R-:W-:Y:S06]  /*18d90*/  @!P0 BRA `(.L_x_1396) ;  /* 0x00000000000c8947 */ /* 0x000fec0003800000 */
[----:B------:R-:W-:-:S06]  /*18da0*/  UIADD3 UR4, UR6, -0x1, URZ ;  /* 0xffffffff06047890 */ /* 0x000fcc000fffe03f */
[----:B------:R-:W-:-:S06]  /*18db0*/  IMAD.U32 R2, RZ, RZ, UR4 ;  /* 0x00000004ff027e24 */ /* 0x000fcc000f8e00ff */
[----:B------:R0:W1:Y:S02]  /*18dc0*/  SHFL.IDX PT, R2, R9, R2, 0x1f ;  /* 0x00001f0209027589 */ /* 0x00006400000e0000 */
.L_x_1396:
[----:B------:R-:W2:Y:S01]  /*18dd0*/  I2F.RP R3, R8 ;  /* 0x0000000800037306 */ /* 0x000ea20000209400 */
[----:B01----:R-:W-:-:S04]  /*18de0*/  IMAD R9, R2, R10, R6 ;  /* 0x0000000a02097224 */ /* 0x003fc800078e0206 */
[----:B------:R-:W-:Y:S01]  /*18df0*/  IMAD.IADD R0, R0, 0x1, -R9 ;  /* 0x0000000100007824 */ /* 0x000fe200078e0a09 */
[----:B------:R1:W-:Y:S02]  /*18e00*/  STL [R1+0x10], R9 ;  /* 0x0000100901007387 */ /* 0x0003e40000100800 */
[----:B--2---:R-:W0:Y:S02]  /*18e10*/  MUFU.RCP R3, R3 ;  /* 0x0000000300037308 */ /* 0x004e240000001000 */
[----:B0-----:R-:W-:-:S06]  /*18e20*/  VIADD R3, R3, 0xffffffe ;  /* 0x0ffffffe03037836 */ /* 0x001fcc0000000000 */
        /* <DEDUP_REMOVED lines=19> */
[----:B------:R-:W-:-:S05]  /*18f60*/  @!P1 LOP3.LUT R2, RZ, R4, RZ, 0x33, !PT ;  /* 0x00000004ff029212 */ /* 0x000fca00078e33ff */
[----:B------:R-:W-:Y:S02]  /*18f70*/  IMAD R6, R7, R2, RZ ;  /* 0x0000000207067224 */ /* 0x000fe400078e02ff */
[----:B------:R-:W-:Y:S02]  /*18f80*/  IMAD.MOV R2, RZ, RZ, -R2 ;  /* 0x000000ffff027224 */ /* 0x000fe400078e0a02 */
[----:B------:R-:W-:Y:S02]  /*18f90*/  IMAD.MOV R3, RZ, RZ, -R6 ;  /* 0x000000ffff037224 */ /* 0x000fe400078e0a06 */
[----:B------:R-:W-:-:S03]  /*18fa0*/  IMAD R0, R4, R2, R0 ;  /* 0x0000000204007224 */ /* 0x000fc600078e0200 */
[----:B------:R-:W-:-:S04]  /*18fb0*/  VIADDMNMX R7, R3, R10, R7, PT ;  /* 0x0000000a03077246 */ /* 0x000fc80003800107 */
[----:B------:R-:W-:-:S04]  /*18fc0*/  IABS R8, R7 ;  /* 0x0000000700087213 */ /* 0x000fc80000000000 */
[----:B------:R-:W0:Y:S08]  /*18fd0*/  I2F.RP R3, R8 ;  /* 0x0000000800037306 */ /* 0x000e300000209400 */
[----:B0-----:R-:W0:Y:S02]  /*18fe0*/  MUFU.RCP R3, R3 ;  /* 0x0000000300037308 */ /* 0x001e240000001000 */
        /* <DEDUP_REMOVED lines=8> */
[----:B------:R-:W-:-:S04]  /*19070*/  IMAD.HI.U32 R2, R2, R3, RZ ;  /* 0x0000000302027227 */ /* 0x000fc800078e00ff */
[----:B------:R-:W-:-:S04]  /*19080*/  IMAD.MOV R4, RZ, RZ, -R4 ;  /* 0x000000ffff047224 */ /* 0x000fc800078e0a04 */
[----:B------:R-:W-:-:S05]  /*19090*/  IMAD R3, R2, R4, R3 ;  /* 0x0000000402037224 */ /* 0x000fca00078e0203 */
[----:B------:R-:W-:-:S13]  /*190a0*/  ISETP.GT.U32.AND P1, PT, R8, R3, PT ;  /* 0x000000030800720c */ /* 0x000fda0003f24070 */
[----:B------:R-:W-:Y:S02]  /*190b0*/  @!P1 IMAD.IADD R3, R3, 0x1, -R8 ;  /* 0x0000000103039824 */ /* 0x000fe400078e0a08 */
[----:B------:R-:W-:Y:S01]  /*190c0*/  @!P1 VIADD R2, R2, 0x1 ;  /* 0x0000000102029836 */ /* 0x000fe20000000000 */
[----:B------:R-:W-:Y:S02]  /*190d0*/  ISETP.NE.AND P1, PT, R7, RZ, PT ;  /* 0x000000ff0700720c */ /* 0x000fe40003f25270 */
[----:B------:R-:W-:Y:S02]  /*190e0*/  ISETP.GE.U32.AND P0, PT, R3, R8, PT ;  /* 0x000000080300720c */ /* 0x000fe40003f06070 */
[C---:B------:R-:W-:Y:S01]  /*190f0*/  LOP3.LUT R3, R0.reuse, R7, RZ, 0x3c, !PT ;  /* 0x0000000700037212 */ /* 0x040fe200078e3cff */
[----:B------:R-:W-:-:S03]  /*19100*/  IMAD.IADD R0, R0, 0x1, R6 ;  /* 0x0000000100007824 */ /* 0x000fc600078e0206 */
[----:B------:R-:W-:-:S07]  /*19110*/  ISETP.GE.AND P2, PT, R3, RZ, PT ;  /* 0x000000ff0300720c */ /* 0x000fce0003f46270 */
[----:B------:R-:W-:-:S06]  /*19120*/  @P0 VIADD R2, R2, 0x1 ;  /* 0x0000000102020836 */ /* 0x000fcc0000000000 */
[----:B------:R-:W-:Y:S01]  /*19130*/  @!P2 IMAD.MOV R2, RZ, RZ, -R2 ;  /* 0x000000ffff02a224 */ /* 0x000fe200078e0a02 */
[----:B------:R-:W-:Y:S01]  /*19140*/  @!P1 LOP3.LUT R2, RZ, R7, RZ, 0x33, !PT ;  /* 0x00000007ff029212 */ /* 0x000fe200078e33ff */
[----:B------:R-:W-:-:S04]  /*19150*/  IMAD.MOV R7, RZ, RZ, -R7 ;  /* 0x000000ffff077224 */ /* 0x000fc800078e0a07 */
[----:B------:R-:W-:Y:S01]  /*19160*/  IMAD R0, R2, R7, R0 ;  /* 0x0000000702007224 */ /* 0x000fe200078e0200 */
[----:B------:R-:W-:-:S04]  /*19170*/  LOP3.LUT R2, RZ, R2, RZ, 0x33, !PT ;  /* 0x00000002ff027212 */ /* 0x000fc800078e33ff */
[----:B------:R-:W-:Y:S01]  /*19180*/  R2UR UR36, R0 ;  /* 0x00000000002472ca */ /* 0x000fe200000e0000 */
[----:B------:R-:W-:-:S05]  /*19190*/  IMAD.IADD R0, R5, 0x1, R2 ;  /* 0x0000000105007824 */ /* 0x000fca00078e0202 */
[----:B------:R1:W-:Y:S01]  /*191a0*/  STL [R1+0x14], R0 ;  /* 0x0000140001007387 */ /* 0x0003e20000100800 */
[----:B------:R-:W-:Y:S08]  /*191b0*/  BRA `(.L_x_1397) ;  /* 0x0000000000107947 */ /* 0x000ff00003800000 */
.L_x_1392:
[----:B------:R0:W-:Y:S01]  /*191c0*/  STL [R1+0x10], R0 ;  /* 0x0000100001007387 */ /* 0x0001e20000100800 */
[----:B------:R-:W-:Y:S01]  /*191d0*/  ULDC UR44, c[0x0][0xc3c] ;  /* 0x00030f00002c7ab9 */ /* 0x000fe20000000800 */
[----:B------:R-:W-:Y:S02]  /*191e0*/  UMOV UR36, URZ ;  /* 0x0000003f00247c82 */ /* 0x000fe40008000000 */
[----:B------:R0:W-:Y:S03]  /*191f0*/  STL [R1+0x14], RZ ;  /* 0x000014ff01007387 */ /* 0x0001e60000100800 */
.L_x_1397:
[----:B------:R-:W2:Y:S04]  /*19200*/  LDL R3, [R1+0x10] ;  /* 0x0000100001037983 */ /* 0x000ea80000100800 */
[----:B------:R-:W3:Y:S01]  /*19210*/  LDL R2, [R1+0x14] ;  /* 0x0000140001027983 */ /* 0x000ee20000100800 */
[----:B------:R-:W-:Y:S02]  /*19220*/  IMAD.U32 R6, RZ, RZ, UR36 ;  /* 0x00000024ff067e24 */ /* 0x000fe4000f8e00ff */
[----:B------:R-:W-:Y:S01]  /*19230*/  IMAD.U32 R7, RZ, RZ, UR44 ;  /* 0x0000002cff077e24 */ /* 0x000fe2000f8e00ff */
[----:B01----:R-:W0:Y:S02]  /*19240*/  S2R R0, SR_TID.X ;  /* 0x0000000000007919 */ /* 0x003e240000002100 */
[----:B0-----:R-:W-:Y:S01]  /*19250*/  LOP3.LUT R0, R0, 0x1f, RZ, 0xc0, !PT ;  /* 0x0000001f00007812 */ /* 0x001fe200078ec0ff */
[----:B------:R-:W-:Y:S03]  /*19260*/  BAR.SYNC.DEFER_BLOCKING 0x4, 0x180 ;  /* 0x0106000000007b1d */ /* 0x000fe60000010000 */
[----:B------:R-:W-:-:S13]  /*19270*/  ISETP.NE.AND P0, PT, R0, RZ, PT ;  /* 0x000000ff0000720c */ /* 0x000fda0003f05270 */
[----:B------:R-:W0:Y:S01]  /*19280*/  @!P0 S2R R0, SR_CgaCtaId ;  /* 0x0000000000008919 */ /* 0x000e220000008800 */
[----:B--2---:R-:W-:Y:S02]  /*19290*/  IMAD.MOV.U32 R4, RZ, RZ, R3 ;  /* 0x000000ffff047224 */ /* 0x004fe400078e0003 */
[----:B---3--:R-:W-:Y:S01]  /*192a0*/  IMAD.MOV.U32 R3, RZ, RZ, R2 ;  /* 0x000000ffff037224 */ /* 0x008fe200078e0002 */
[----:B------:R-:W-:-:S03]  /*192b0*/  @!P0 MOV R2, 0x400 ;  /* 0x0000040000028802 */ /* 0x000fc60000000f00 */
[----:B------:R-:W-:Y:S01]  /*192c0*/  IMAD.MOV.U32 R5, RZ, RZ, R3 ;  /* 0x000000ffff057224 */ /* 0x000fe200078e0003 */
[----:B0-----:R-:W-:-:S05]  /*192d0*/  @!P0 LEA R17, R0, R2, 0x18 ;  /* 0x0000000200118211 */ /* 0x001fca00078ec0ff */
[----:B------:R0:W-:Y:S01]  /*192e0*/  @!P0 STS.128 [R17+0x2a8d0], R4 ;  /* 0x02a8d00411008388 */ /* 0x0001e20000000c00 */
[----:B------:R-:W-:Y:S06]  /*192f0*/  BAR.ARV 0x5, 0x180 ;  /* 0x0146000000007b1d */ /* 0x000fec0000002000 */
.L_x_1390:
[----:B------:R-:W-:Y:S02]  /*19300*/  ULDC UR4, c[0x0][0xc3c] ;  /* 0x00030f0000047ab9 */ /* 0x000fe40000000800 */
[----:B------:R-:W-:-:S06]  /*19310*/  UISETP.GE.AND UP0, UPT, UR44, UR4, UPT ;  /* 0x000000042c00728c */ /* 0x000fcc000bf06270 */
[----:B------:R-:W-:-:S13]  /*19320*/  PLOP3.LUT P0, PT, PT, PT, UP0, 0x80, 0x0 ;  /* 0x000000000000781c */ /* 0x000fda0003f0f008 */
[----:B------:R-:W-:Y:S05]  /*19330*/  @!P0 BRA `(.L_x_1398) ;  /* 0xffffffb000d08947 */ /* 0x000fea000383ffff */
.L_x_1319:
[----:B0-----:R-:W2:Y:S01]  /*19340*/  LDL.LU R0, [R1+0x30] ;  /* 0x0000300001007983 */ /* 0x001ea20000300800 */
[----:B------:R-:W-:Y:S01]  /*19350*/  BSSY B0, `(.L_x_1399) ;  /* 0x000000b000007945 */ /* 0x000fe20003800000 */
[----:B-1----:R-:W0:Y:S01]  /*19360*/  S2R R4, SR_CgaCtaId ;  /* 0x0000000000047919 */ /* 0x002e220000008800 */
        /* <DEDUP_REMOVED lines=9> */
.L_x_1439:
[----:B------:R-:W-:Y:S05]  /*19400*/  BSYNC B0 ;  /* 0x0000000000007941 */ /* 0x000fea0003800000 */
.L_x_1399:
[----:B------:R-:W-:-:S03]  /*19410*/  UMOV UR4, 0xffffffff ;  /* 0xffffffff00047882 */ /* 0x000fc60000000000 */
[----:B------:R-:W-:Y:S05]  /*19420*/  BRA.DIV UR4, `(.L_x_1401) ;  /* 0x0000001204047947 */ /* 0x000fea000b800000 */
[----:B0-----:R-:W0:Y:S02]  /*19430*/  S2R R0, SR_TID.X ;  /* 0x0000000000007919 */ /* 0x001e240000002100 */
[----:B0-----:R-:W-:-:S04]  /*19440*/  SHF.R.U32.HI R0, RZ, 0x5, R0 ;  /* 0x00000005ff007819 */ /* 0x001fc80000011600 */
[----:B------:R-:W-:-:S05]  /*19450*/  LOP3.LUT R0, R0, 0x3, RZ, 0xc0, !PT ;  /* 0x0000000300007812 */ /* 0x000fca00078ec0ff */
[----:B------:R0:W1:Y:S02]  /*19460*/  SHFL.IDX PT, R14, R0, RZ, 0x1f ;  /* 0x00001fff000e7589 */ /* 0x00006400000e0000 */
.L_x_1442:
[----:B-1----:R-:W-:Y:S01]  /*19470*/  ISETP.NE.AND P0, PT, R14, RZ, PT ;  /* 0x000000ff0e00720c */ /* 0x002fe20003f05270 */
[----:B------:R-:W-:-:S12]  /*19480*/  BSSY B0, `(.L_x_1402) ;  /* 0x000002b000007945 */ /* 0x000fd80003800000 */
[----:B------:R-:W-:Y:S05]  /*19490*/  @P0 BRA `(.L_x_1403) ;  /* 0x0000000000a40947 */ /* 0x000fea0003800000 */
[----:B------:R-:W-:-:S03]  /*194a0*/  UMOV UR4, 0xffffffff ;  /* 0xffffffff00047882 */ /* 0x000fc60000000000 */
[----:B------:R-:W-:Y:S05]  /*194b0*/  BRA.DIV UR4, `(.L_x_1404) ;  /* 0x0000001204147947 */ /* 0x000fea000b800000 */
[----:B------:R-:W-:-:S13]  /*194c0*/  ELECT P6, URZ, PT ;  /* 0x00000000003f782f */ /* 0x000fda00038c0000 */
.L_x_1445:
[----:B------:R-:W-:Y:S05]  /*194d0*/  @!P6 BRA `(.L_x_1403) ;  /* 0x000000000094e947 */ /* 0x000fea0003800000 */
[----:B------:R-:W-:-:S06]  /*194e0*/  ULOP3.LUT UR4, UR38, 0x2, URZ, 0xfc, !UPT ;  /* 0x0000000226047892 */ /* 0x000fcc000f8efc3f */
[----:B0-----:R-:W-:-:S05]  /*194f0*/  IMAD.U32 R0, RZ, RZ, UR4 ;  /* 0x00000004ff007e24 */ /* 0x001fca000f8e00ff */
[----:B------:R-:W-:-:S13]  /*19500*/  ISETP.NE.AND P0, PT, R0, 0x3, PT ;  /* 0x000000030000780c */ /* 0x000fda0003f05270 */
[----:B------:R-:W-:Y:S05]  /*19510*/  @!P0 BRA `(.L_x_1405) ;  /* 0x0000000000048947 */ /* 0x000fea0003800000 */
[----:B------:R-:W-:Y:S01]  /*19520*/  BPT.TRAP 0x1 ;  /* 0x000000040000795c */ /* 0x000fe20000300000 */
.L_x_1405:
        /* <DEDUP_REMOVED lines=12> */
.L_x_1446:
[----:B------:R-:W1:Y:S02]  /*195f0*/  SYNCS.PHASECHK.TRANS64.TRYWAIT P1, [R5+URZ], R0 ;  /* 0x00000000050075a7 */ /* 0x000e64000802017f */
[----:B-1----:R-:W-:Y:S05]  /*19600*/  @!P1 BRA `(.L_x_1407) ;  /* 0x0000000c00f49947 */ /* 0x002fea0003800000 */
.L_x_1447:
[----:B------:R-:W-:Y:S05]  /*19610*/  @!P0 BRA `(.L_x_1408) ;  /* 0x0000000000048947 */ /* 0x000fea0003800000 */
[----:B------:R-:W-:Y:S01]  /*19620*/  BPT.TRAP 0x1 ;  /* 0x000000040000795c */ /* 0x000fe20000300000 */
.L_x_1408:
[----:B-1----:R-:W-:-:S04]  /*19630*/  IMAD R5, R18, 0x8, R3 ;  /* 0x0000000812057824 */ /* 0x002fc800078e0203 */
[----:B------:R-:W1:Y:S02]  /*19640*/  SYNCS.PHASECHK.TRANS64.TRYWAIT P1, [R5+URZ+0x2a860], R4 ;  /* 0x02a86004050075a7 */ /* 0x000e64000802017f */
[----:B-1----:R-:W-:Y:S05]  /*19650*/  @!P1 BRA `(.L_x_1409) ;  /* 0x0000000c00f49947 */ /* 0x002fea0003800000 */
.L_x_1448:
[----:B------:R-:W-:Y:S05]  /*19660*/  @!P0 BRA `(.L_x_1410) ;  /* 0x0000000000048947 */ /* 0x000fea0003800000 */
[----:B------:R-:W-:Y:S01]  /*19670*/  BPT.TRAP 0x1 ;  /* 0x000000040000795c */ /* 0x000fe20000300000 */
.L_x_1410:
[----:B------:R-:W-:-:S04]  /*19680*/  IMAD R3, R2, 0x8, R3 ;  /* 0x0000000802037824 */ /* 0x000fc800078e0203 */
[----:B------:R-:W2:Y:S02]  /*19690*/  SYNCS.PHASECHK.TRANS64.TRYWAIT P1, [R3+URZ+0x2a860], R0 ;  /* 0x02a86000030075a7 */ /* 0x000ea4000802017f */
[----:B--2---:R-:W-:Y:S05]  /*196a0*/  @!P1 BRA `(.L_x_1411) ;  /* 0x0000000c00f49947 */ /* 0x004fea0003800000 */
.L_x_1449:
[----:B------:R-:W-:Y:S05]  /*196b0*/  @!P0 BRA `(.L_x_1412) ;  /* 0x0000000000048947 */ /* 0x000fea0003800000 */
[----:B------:R-:W-:Y:S01]  /*196c0*/  BPT.TRAP 0x1 ;  /* 0x000000040000795c */ /* 0x000fe20000300000 */
.L_x_1412:
[----:B------:R-:W3:Y:S02]  /*196d0*/  SYNCS.PHASECHK.TRANS64.TRYWAIT P0, [R5+URZ+0x2a880], R4 ;  /* 0x02a88004050075a7 */ /* 0x000ee4000800017f */
[----:B---3--:R-:W-:Y:S05]  /*196e0*/  @!P0 BRA `(.L_x_1413) ;  /* 0x0000000c00f88947 */ /* 0x008fea0003800000 */
.L_x_1414:
[----:B----4-:R4:W0:Y:S02]  /*196f0*/  SYNCS.PHASECHK.TRANS64.TRYWAIT P0, [R3+URZ+0x2a880], R0 ;  /* 0x02a88000030075a7 */ /* 0x010824000800017f */
[----:B0-----:R-:W-:Y:S05]  /*19700*/  @!P0 NANOSLEEP.SYNCS 0x989680 ;  /* 0x009896800000895d */ /* 0x001fea0003900000 */
[----:B------:R-:W0:Y:S02]  /*19710*/  @!P0 SYNCS.PHASECHK.TRANS64 P0, [R3+URZ+0x2a880], R0 ;  /* 0x02a88000030085a7 */ /* 0x000e24000800007f */
[----:B0-----:R-:W-:Y:S05]  /*19720*/  @!P0 BRA `(.L_x_1414) ;  /* 0xfffffffc00f08947 */ /* 0x001fea000383ffff */
.L_x_1403:
[----:B------:R-:W-:Y:S05]  /*19730*/  BSYNC B0 ;  /* 0x0000000000007941 */ /* 0x000fea0003800000 */
.L_x_1402:
[----:B------:R-:W-:Y:S05]  /*19740*/  EXIT ;  /* 0x000000000000794d */ /* 0x000fea0003800000 */
.L_x_1217:
[----:B0-----:R-:W-:-:S04]  /*19750*/  IMAD.U32 R3, RZ, RZ, UR36 ;  /* 0x00000024ff037e24 */ /* 0x001fc8000f8e00ff */
[----:B------:R0:W1:Y:S03]  /*19760*/  SYNCS.PHASECHK.TRANS64.TRYWAIT P1, [R3+URZ+0x2a800], R6 ;  /* 0x02a80006030075a7 */ /* 0x000066000802017f */
[----:B-1----:R-:W-:Y:S05]  /*19770*/  @!P1 NANOSLEEP.SYNCS 0x989680 ;  /* 0x009896800000995d */ /* 0x002fea0003900000 */
[----:B------:R-:W1:Y:S02]  /*19780*/  @!P1 SYNCS.PHASECHK.TRANS64 P1, [R3+URZ+0x2a800], R6 ;  /* 0x02a80006030095a7 */ /* 0x000e64000802007f */
[----:B-1----:R-:W-:Y:S05]  /*19790*/  @!P1 BRA `(.L_x_1217) ;  /* 0xfffffffc00ec9947 */ /* 0x002fea000383ffff */
[----:B------:R-:W-:Y:S05]  /*197a0*/  BRA `(.L_x_1415) ;  /* 0xfffffe8800107947 */ /* 0x000fea000383ffff */
.L_x_1221:
[----:B0-----:R0:W2:Y:S02]  /*197b0*/  SYNCS.PHASECHK.TRANS64.TRYWAIT P2, [R7+URZ+0x2a830], R2 ;  /* 0x02a83002070075a7 */ /* 0x0010a4000804017f */
[----:B--2---:R-:W-:Y:S05]  /*197c0*/  @!P2 NANOSLEEP.SYNCS 0x989680 ;  /* 0x009896800000a95d */ /* 0x004fea0003900000 */
[----:B------:R-:W2:Y:S02]  /*197d0*/  @!P2 SYNCS.PHASECHK.TRANS64 P2, [R7+URZ+0x2a830], R2 ;  /* 0x02a830020700a5a7 */ /* 0x000ea4000804007f */
[----:B--2---:R-:W-:Y:S05]  /*197e0*/  @!P2 BRA `(.L_x_1221) ;  /* 0xfffffffc00f0a947 */ /* 0x004fea000383ffff */
[----:B------:R-:W-:Y:S05]  /*197f0*/  BRA `(.L_x_1220) ;  /* 0xfffffe8800347947 */ /* 0x000fea000383ffff */
.L_x_1237:
[----:B-1----:R-:W-:-:S04]  /*19800*/  IMAD.U32 R8, RZ, RZ, UR6 ;  /* 0x00000006ff087e24 */ /* 0x002fc8000f8e00ff */
[----:B------:R1:W2:Y:S03]  /*19810*/  SYNCS.PHASECHK.TRANS64.TRYWAIT P2, [R8+URZ+0x2a830], R7 ;  /* 0x02a83007080075a7 */ /* 0x0002a6000804017f */
[----:B--2---:R-:W-:Y:S05]  /*19820*/  @!P2 NANOSLEEP.SYNCS 0x989680 ;  /* 0x009896800000a95d */ /* 0x004fea0003900000 */
[----:B------:R-:W2:Y:S02]  /*19830*/  @!P2 SYNCS.PHASECHK.TRANS64 P2, [R8+URZ+0x2a830], R7 ;  /* 0x02a830070800a5a7 */ /* 0x000ea4000804007f */
[----:B--2---:R-:W-:Y:S05]  /*19840*/  @!P2 BRA `(.L_x_1237) ;  /* 0xfffffffc00eca947 */ /* 0x004fea000383ffff */
[----:B------:R-:W-:Y:S05]  /*19850*/  BRA `(.L_x_1234) ;  /* 0xfffffec000e47947 */ /* 0x000fea000383ffff */
.L_x_1241:
[----:B-1----:R-:W-:-:S04]  /*19860*/  IMAD.U32 R8, RZ, RZ, UR6 ;  /* 0x00000006ff087e24 */ /* 0x002fc8000f8e00ff */
[----:B------:R1:W2:Y:S03]  /*19870*/  SYNCS.PHASECHK.TRANS64.TRYWAIT P2, [R8+URZ+0x2a850], R7 ;  /* 0x02a85007080075a7 */ /* 0x0002a6000804017f */
[----:B--2---:R-:W-:Y:S05]  /*19880*/  @!P2 NANOSLEEP.SYNCS 0x989680 ;  /* 0x009896800000a95d */ /* 0x004fea0003900000 */
[----:B------:R-:W2:Y:S02]  /*19890*/  @!P2 SYNCS.PHASECHK.TRANS64 P2, [R8+URZ+0x2a850], R7 ;  /* 0x02a850070800a5a7 */ /* 0x000ea4000804007f */
[----:B--2---:R-:W-:Y:S05]  /*198a0*/  @!P2 BRA `(.L_x_1241) ;  /* 0xfffffffc00eca947 */ /* 0x004fea000383ffff */
[----:B------:R-:W-:Y:S05]  /*198b0*/  BRA `(.L_x_1238) ;  /* 0xfffffec400847947 */ /* 0x000fea000383ffff */
.L_x_1259:
[----:B-1----:R-:W-:-:S04]  /*198c0*/  IMAD.U32 R6, RZ, RZ, UR6 ;  /* 0x00000006ff067e24 */ /* 0x002fc8000f8e00ff */
[----:B------:R1:W2:Y:S03]  /*198d0*/  SYNCS.PHASECHK.TRANS64.TRYWAIT P2, [R6+URZ+0x2a830], R5 ;  /* 0x02a83005060075a7 */ /* 0x0002a6000804017f */
[----:B--2---:R-:W-:Y:S05]  /*198e0*/  @!P2 NANOSLEEP.SYNCS 0x989680 ;  /* 0x009896800000a95d */ /* 0x004fea0003900000 */
[----:B------:R-:W2:Y:S02]  /*198f0*/  @!P2 SYNCS.PHASECHK.TRANS64 P2, [R6+URZ+0x2a830], R5 ;  /* 0x02a830050600a5a7 */ /* 0x000ea4000804007f */
[----:B--2---:R-:W-:Y:S05]  /*19900*/  @!P2 BRA `(.L_x_1259) ;  /* 0xfffffffc00eca947 */ /* 0x004fea000383ffff */
[----:B------:R-:W-:Y:S05]  /*19910*/  BRA `(.L_x_1256) ;  /* 0xfffffefc00b87947 */ /* 0x000fea000383ffff */
.L_x_1263:
[----:B-1----:R-:W-:-:S04]  /*19920*/  IMAD.U32 R6, RZ, RZ, UR6 ;  /* 0x00000006ff067e24 */ /* 0x002fc8000f8e00ff */
[----:B------:R1:W2:Y:S03]  /*19930*/  SYNCS.PHASECHK.TRANS64.TRYWAIT P2, [R6+URZ+0x2a850], R5 ;  /* 0x02a85005060075a7 */ /* 0x0002a6000804017f */
[----:B--2---:R-:W-:Y:S05]  /*19940*/  @!P2 NANOSLEEP.SYNCS 0x989680 ;  /* 0x009896800000a95d */ /* 0x004fea0003900000 */
[----:B------:R-:W2:Y:S02]  /*19950*/  @!P2 SYNCS.PHASECHK.TRANS64 P2, [R6+URZ+0x2a850], R5 ;  /* 0x02a850050600a5a7 */ /* 0x000ea4000804007f */
[----:B--2---:R-:W-:Y:S05]  /*19960*/  @!P2 BRA `(.L_x_1263) ;  /* 0xfffffffc00eca947 */ /* 0x004fea000383ffff */
[----:B------:R-:W-:Y:S05]  /*19970*/  BRA `(.L_x_1260) ;  /* 0xffffff0000647947 */ /* 0x000fea000383ffff */
.L_x_1270:
[----:B-1----:R-:W-:-:S04]  /*19980*/  IMAD.U32 R6, RZ, RZ, UR6 ;  /* 0x00000006ff067e24 */ /* 0x002fc8000f8e00ff */
[----:B------:R1:W2:Y:S03]  /*19990*/  SYNCS.PHASECHK.TRANS64.TRYWAIT P2, [R6+URZ+0x2a830], R5 ;  /* 0x02a83005060075a7 */ /* 0x0002a6000804017f */
[----:B--2---:R-:W-:Y:S05]  /*199a0*/  @!P2 NANOSLEEP.SYNCS 0x989680 ;  /* 0x009896800000a95d */ /* 0x004fea0003900000 */
[----:B------:R-:W2:Y:S02]  /*199b0*/  @!P2 SYNCS.PHASECHK.TRANS64 P2, [R6+URZ+0x2a830], R5 ;  /* 0x02a830050600a5a7 */ /* 0x000ea4000804007f */
[----:B--2---:R-:W-:Y:S05]  /*199c0*/  @!P2 BRA `(.L_x_1270) ;  /* 0xfffffffc00eca947 */ /* 0x004fea000383ffff */
[----:B------:R-:W-:Y:S05]  /*199d0*/  BRA `(.L_x_1267) ;  /* 0xffffff2400c47947 */ /* 0x000fea000383ffff */
.L_x_1274:
[----:B-1----:R-:W-:-:S04]  /*199e0*/  IMAD.U32 R6, RZ, RZ, UR6 ;  /* 0x00000006ff067e24 */ /* 0x002fc8000f8e00ff */
[----:B------:R1:W2:Y:S03]  /*199f0*/  SYNCS.PHASECHK.TRANS64.TRYWAIT P2, [R6+URZ+0x2a850], R5 ;  /* 0x02a85005060075a7 */ /* 0x0002a6000804017f */
[----:B--2---:R-:W-:Y:S05]  /*19a00*/  @!P2 NANOSLEEP.SYNCS 0x989680 ;  /* 0x009896800000a95d */ /* 0x004fea0003900000 */
[----:B------:R-:W2:Y:S02]  /*19a10*/  @!P2 SYNCS.PHASECHK.TRANS64 P2, [R6+URZ+0x2a850], R5 ;  /* 0x02a850050600a5a7 */ /* 0x000ea4000804007f */
[----:B--2---:R-:W-:Y:S05]  /*19a20*/  @!P2 BRA `(.L_x_1274) ;  /* 0xfffffffc00eca947 */ /* 0x004fea000383ffff */
[----:B------:R-:W-:Y:S05]  /*19a30*/  BRA `(.L_x_1271) ;  /* 0xffffff2800707947 */ /* 0x000fea000383ffff */
.L_x_1288:
[----:B-1----:R-:W-:-:S04]  /*19a40*/  IMAD.U32 R7, RZ, RZ, UR9 ;  /* 0x00000009ff077e24 */ /* 0x002fc8000f8e00ff */
[----:B------:R1:W2:Y:S03]  /*19a50*/  SYNCS.PHASECHK.TRANS64.TRYWAIT P1, [R7+URZ+0x2a850], R0 ;  /* 0x02a85000070075a7 */ /* 0x0002a6000802017f */
[----:B--2---:R-:W-:Y:S05]  /*19a60*/  @!P1 NANOSLEEP.SYNCS 0x989680 ;  /* 0x009896800000995d */ /* 0x004fea0003900000 */
[----:B------:R-:W2:Y:S02]  /*19a70*/  @!P1 SYNCS.PHASECHK.TRANS64 P1, [R7+URZ+0x2a850], R0 ;  /* 0x02a85000070095a7 */ /* 0x000ea4000802007f */
[----:B--2---:R-:W-:Y:S05]  /*19a80*/  @!P1 BRA `(.L_x_1288) ;  /* 0xfffffffc00ec9947 */ /* 0x004fea000383ffff */
[----:B------:R-:W-:Y:S05]  /*19a90*/  BRA `(.L_x_1287) ;  /* 0xffffff5c00b87947 */ /* 0x000fea000383ffff */
.L_x_1340:
[----:B------:R-:W-:Y:S02]  /*19aa0*/  IMAD.MOV.U32 R13, RZ, RZ, R0 ;  /* 0x000000ffff0d7224 */ /* 0x000fe400078e0000 */
[----:B------:R-:W-:Y:S02]  /*19ab0*/  IMAD.MOV.U32 R12, RZ, RZ, RZ ;  /* 0x000000ffff0c7224 */ /* 0x000fe400078e00ff */
[----:B------:R-:W-:Y:S02]  /*19ac0*/  IMAD.MOV.U32 R11, RZ, RZ, 0x1f ;  /* 0x0000001fff0b7424 */ /* 0x000fe400078e00ff */
[----:B------:R-:W-:-:S07]  /*19ad0*/  IMAD.MOV.U32 R15, RZ, RZ, -0x1 ;  /* 0xffffffffff0f7424 */ /* 0x000fce00078e00ff */
[----:B-1----:R-:W-:Y:S05]  /*19ae0*/  WARPSYNC.COLLECTIVE R15, `(.L_x_1416) ;  /* 0x000000000f087348 */ /* 0x002fea0003c00000 */
[----:B------:R0:W2:Y:S02]  /*19af0*/  SHFL.IDX P6, R14, R13, R12, R11 ;  /* 0x0000000c0d0e7389 */ /* 0x0000a400000c000b */
[----:B012---:R-:W-:Y:S01]  /*19b00*/  ENDCOLLECTIVE ;  /* 0x000000000000791b */ /* 0x007fe20003800000 */
.L_x_1416:
[----:B------:R-:W-:Y:S05]  /*19b10*/  BRA `(.L_x_1417) ;  /* 0xffffffbc006c7947 */ /* 0x000fea000383ffff */
.L_x_1342:
[----:B------:R-:W-:Y:S01]  /*19b20*/  BSSY B0, `(.L_x_1418) ;  /* 0x0000006000007945 */ /* 0x000fe20003800000 */
[----:B------:R-:W-:-:S07]  /*19b30*/  IMAD.MOV.U32 R15, RZ, RZ, -0x1 ;  /* 0xffffffffff0f7424 */ /* 0x000fce00078e00ff */
[----:B-1----:R-:W-:Y:S05]  /*19b40*/  WARPSYNC.COLLECTIVE R15, `(.L_x_1419) ;  /* 0x000000000f0c7348 */ /* 0x002fea0003c00000 */
[----:B------:R-:W-:Y:S02]  /*19b50*/  ELECT P6, UR62, PT ;  /* 0x00000000003e782f */ /* 0x000fe400038c0000 */
[----:B------:R-:W-:Y:S01]  /*19b60*/  MOV R14, UR62 ;  /* 0x0000003e000e7c02 */ /* 0x000fe20008000f00 */
[----:B-1----:R-:W-:Y:S10]  /*19b70*/  ENDCOLLECTIVE ;  /* 0x000000000000791b */ /* 0x002ff40003800000 */
.L_x_1419:
[----:B------:R-:W-:Y:S05]  /*19b80*/  BSYNC B0 ;  /* 0x0000000000007941 */ /* 0x000fea0003800000 */
.L_x_1418:
[----:B------:R-:W-:Y:S05]  /*19b90*/  BRA `(.L_x_1420) ;  /* 0xffffffbc007c7947 */ /* 0x000fea000383ffff */
.L_x_1344:
[----:B0-----:R0:W1:Y:S02]  /*19ba0*/  SYNCS.PHASECHK.TRANS64.TRYWAIT P0, [R4+URZ+0x2a880], R3 ;  /* 0x02a88003040075a7 */ /* 0x001064000800017f */
[----:B-1----:R-:W-:Y:S05]  /*19bb0*/  @!P0 NANOSLEEP.SYNCS 0x989680 ;  /* 0x009896800000895d */ /* 0x002fea0003900000 */
[----:B------:R-:W1:Y:S02]  /*19bc0*/  @!P0 SYNCS.PHASECHK.TRANS64 P0, [R4+URZ+0x2a880], R3 ;  /* 0x02a88003040085a7 */ /* 0x000e64000800007f */
[----:B-1----:R-:W-:Y:S05]  /*19bd0*/  @!P0 BRA `(.L_x_1344) ;  /* 0xfffffffc00f08947 */ /* 0x002fea000383ffff */
[----:B------:R-:W-:Y:S05]  /*19be0*/  BRA `(.L_x_1421) ;  /* 0xffffffbc00d87947 */ /* 0x000fea000383ffff */
.L_x_1346:
[----:B-1----:R1:W2:Y:S02]  /*19bf0*/  SYNCS.PHASECHK.TRANS64.TRYWAIT P0, [R4+URZ+0x2a840], R3 ;  /* 0x02a84003040075a7 */ /* 0x0022a4000800017f */
[----:B--2---:R-:W-:Y:S05]  /*19c00*/  @!P0 NANOSLEEP.SYNCS 0x989680 ;  /* 0x009896800000895d */ /* 0x004fea0003900000 */
[----:B------:R-:W2:Y:S02]  /*19c10*/  @!P0 SYNCS.PHASECHK.TRANS64 P0, [R4+URZ+0x2a840], R3 ;  /* 0x02a84003040085a7 */ /* 0x000ea4000800007f */
[----:B--2---:R-:W-:Y:S05]  /*19c20*/  @!P0 BRA `(.L_x_1346) ;  /* 0xfffffffc00f08947 */ /* 0x004fea000383ffff */
[----:B------:R-:W-:Y:S05]  /*19c30*/  BRA `(.L_x_1422) ;  /* 0xffffffc000607947 */ /* 0x000fea000383ffff */
.L_x_1350:
[----:B------:R-:W-:Y:S01]  /*19c40*/  IMAD.MOV.U32 R7, RZ, RZ, R11 ;  /* 0x000000ffff077224 */ /* 0x000fe200078e000b */
[----:B------:R-:W-:Y:S01]  /*19c50*/  LOP3.LUT R5, R5, 0x7f, RZ, 0xc0, !PT ;  /* 0x0000007f05057812 */ /* 0x000fe200078ec0ff */
[----:B------:R-:W-:Y:S02]  /*19c60*/  IMAD.MOV.U32 R13, RZ, RZ, R3 ;  /* 0x000000ffff0d7224 */ /* 0x000fe400078e0003 */
[----:B------:R-:W-:Y:S01]  /*19c70*/  IMAD.MOV.U32 R12, RZ, RZ, RZ ;  /* 0x000000ffff0c7224 */ /* 0x000fe200078e00ff */
[----:B------:R-:W-:Y:S01]  /*19c80*/  SHF.R.U32.HI R0, RZ, 0x2, R5 ;  /* 0x00000002ff007819 */ /* 0x000fe20000011605 */
[----:B------:R-:W-:Y:S02]  /*19c90*/  IMAD.MOV.U32 R11, RZ, RZ, 0x1c1f ;  /* 0x00001c1fff0b7424 */ /* 0x000fe400078e00ff */
[----:B------:R-:W-:Y:S02]  /*19ca0*/  IMAD.MOV.U32 R15, RZ, RZ, -0x1 ;  /* 0xffffffffff0f7424 */ /* 0x000fe400078e00ff */
[----:B------:R-:W-:-:S02]  /*19cb0*/  IMAD R2, R8, UR42, RZ ;  /* 0x0000002a08027c24 */ /* 0x000fc4000f8e02ff */
[----:B------:R-:W-:-:S07]  /*19cc0*/  IMAD.IADD R0, R0, 0x1, R7 ;  /* 0x0000000100007824 */ /* 0x000fce00078e0207 */
[----:B-----5:R-:W-:Y:S05]  /*19cd0*/  WARPSYNC.COLLECTIVE R15, `(.L_x_1423) ;  /* 0x000000000f087348 */ /* 0x020fea0003c00000 */
[----:B------:R0:W1:Y:S02]  /*19ce0*/  SHFL.IDX P6, R14, R13, R12, R11 ;  /* 0x0000000c0d0e7389 */ /* 0x00006400000c000b */
[----:B01---5:R-:W-:Y:S01]  /*19cf0*/  ENDCOLLECTIVE ;  /* 0x000000000000791b */ /* 0x023fe20003800000 */
.L_x_1423:
[----:B------:R-:W-:Y:S01]  /*19d00*/  ISETP.GE.AND P4, PT, R0, R2, PT ;  /* 0x000000020000720c */ /* 0x000fe20003f86270 */
[----:B------:R-:W-:Y:S02]  /*19d10*/  IMAD.MOV.U32 R13, RZ, RZ, R4 ;  /* 0x000000ffff0d7224 */ /* 0x000fe400078e0004 */
[----:B------:R-:W-:-:S10]  /*19d20*/  IMAD.MOV.U32 R6, RZ, RZ, R14 ;  /* 0x000000ffff067224 */ /* 0x000fd400078e000e */
[----:B------:R-:W-:Y:S05]  /*19d30*/  WARPSYNC.COLLECTIVE R15, `(.L_x_1424) ;  /* 0x000000000f087348 */ /* 0x000fea0003c00000 */
[----:B------:R0:W1:Y:S02]  /*19d40*/  SHFL.IDX P6, R14, R13, R12, R11 ;  /* 0x0000000c0d0e7389 */ /* 0x00006400000c000b */
[----:B01----:R-:W-:Y:S01]  /*19d50*/  ENDCOLLECTIVE ;  /* 0x000000000000791b */ /* 0x003fe20003800000 */
.L_x_1424:
[----:B------:R-:W-:Y:S02]  /*19d60*/  IMAD.MOV.U32 R13, RZ, RZ, R3 ;  /* 0x000000ffff0d7224 */ /* 0x000fe400078e0003 */
[----:B------:R-:W-:Y:S02]  /*19d70*/  IMAD.MOV.U32 R12, RZ, RZ, 0x1 ;  /* 0x00000001ff0c7424 */ /* 0x000fe400078e00ff */
[----:B------:R-:W-:-:S07]  /*19d80*/  IMAD.MOV.U32 R5, RZ, RZ, R14 ;  /* 0x000000ffff057224 */ /* 0x000fce00078e000e */
[----:B------:R-:W-:Y:S05]  /*19d90*/  WARPSYNC.COLLECTIVE R15, `(.L_x_1425) ;  /* 0x000000000f087348 */ /* 0x000fea0003c00000 */
[----:B------:R0:W1:Y:S02]  /*19da0*/  SHFL.IDX P6, R14, R13, R12, R11 ;  /* 0x0000000c0d0e7389 */ /* 0x00006400000c000b */
[----:B01----:R-:W-:Y:S01]  /*19db0*/  ENDCOLLECTIVE ;  /* 0x000000000000791b */ /* 0x003fe20003800000 */
.L_x_1425:
[----:B------:R-:W-:-:S05]  /*19dc0*/  @!P4 IADD3 R5, P3, R10, R5, RZ ;  /* 0x000000050a05c210 */ /* 0x000fca0007f7e0ff */
[----:B------:R-:W-:-:S04]  /*19dd0*/  @!P4 IMAD.X R6, RZ, RZ, R6, P3 ;  /* 0x000000ffff06c224 */ /* 0x000fc800018e0606 */
[----:B------:R-:W-:Y:S02]  /*19de0*/  @!P4 IMAD.MOV.U32 R7, RZ, RZ, R6 ;  /* 0x000000ffff07c224 */ /* 0x000fe400078e0006 */
        /* <DEDUP_REMOVED lines=9> */
[----:B------:R-:W-:-:S10]  /*19e80*/  IMAD.MOV.U32 R5, RZ, RZ, R14 ;  /* 0x000000ffff057224 */ /* 0x000fd400078e000e */
[----:B0-----:R-:W-:Y:S05]  /*19e90*/  WARPSYNC.COLLECTIVE R15, `(.L_x_1426) ;  /* 0x000000000f087348 */ /* 0x001fea0003c00000 */
[----:B------:R1:W2:Y:S02]  /*19ea0*/  SHFL.IDX P6, R14, R13, R12, R11 ;  /* 0x0000000c0d0e7389 */ /* 0x0002a400000c000b */
[----:B012---:R-:W-:Y:S01]  /*19eb0*/  ENDCOLLECTIVE ;  /* 0x000000000000791b */ /* 0x007fe20003800000 */
.L_x_1426:
[----:B------:R-:W-:Y:S01]  /*19ec0*/  @!PT LDS RZ, [RZ] ;  /* 0x00000000fffff984 */ /* 0x000fe20000000800 */
[----:B------:R-:W-:Y:S01]  /*19ed0*/  @!PT LDS RZ, [RZ] ;  /* 0x00000000fffff984 */ /* 0x000fe20000000800 */
[----:B------:R-:W-:Y:S01]  /*19ee0*/  @!PT LDS RZ, [RZ] ;  /* 0x00000000fffff984 */ /* 0x000fe20000000800 */
[----:B------:R0:W-:Y:S01]  /*19ef0*/  @!P4 LDGSTS.E.BYPASS.LTC128B.128 [R9+0x1c400], desc[UR52][R6.64+0x80], !P2 ;  /* 0x1c4000800609cfae */ /* 0x0001e2000d101d74 */
[----:B------:R-:W-:Y:S02]  /*19f00*/  IMAD.MOV.U32 R13, RZ, RZ, R3 ;  /* 0x000000ffff0d7224 */ /* 0x000fe400078e0003 */
[----:B------:R-:W-:Y:S02]  /*19f10*/  IMAD.MOV.U32 R12, RZ, RZ, 0x2 ;  /* 0x00000002ff0c7424 */ /* 0x000fe400078e00ff */
[----:B0-----:R-:W-:-:S07]  /*19f20*/  IMAD.MOV.U32 R6, RZ, RZ, R14 ;  /* 0x000000ffff067224 */ /* 0x001fce00078e000e */
[----:B------:R-:W-:Y:S05]  /*19f30*/  WARPSYNC.COLLECTIVE R15, `(.L_x_1427) ;  /* 0x000000000f087348 */ /* 0x000fea0003c00000 */
[----:B------:R0:W1:Y:S02]  /*19f40*/  SHFL.IDX P6, R14, R13, R12, R11 ;  /* 0x0000000c0d0e7389 */ /* 0x00006400000c000b */
[----:B01----:R-:W-:Y:S01]  /*19f50*/  ENDCOLLECTIVE ;  /* 0x000000000000791b */ /* 0x003fe20003800000 */
.L_x_1427:
        /* <DEDUP_REMOVED lines=16> */
.L_x_1428:
[----:B------:R-:W-:Y:S02]  /*1a060*/  IMAD.MOV.U32 R13, RZ, RZ, R3 ;  /* 0x000000ffff0d7224 */ /* 0x000fe400078e0003 */
[----:B------:R-:W-:Y:S02]  /*1a070*/  IMAD.MOV.U32 R12, RZ, RZ, 0x3 ;  /* 0x00000003ff0c7424 */ /* 0x000fe400078e00ff */
[----:B------:R-:W-:-:S07]  /*1a080*/  IMAD.MOV.U32 R6, RZ, RZ, R14 ;  /* 0x000000ffff067224 */ /* 0x000fce00078e000e */
[----:B------:R-:W-:Y:S05]  /*1a090*/  WARPSYNC.COLLECTIVE R15, `(.L_x_1429) ;  /* 0x000000000f087348 */ /* 0x000fea0003c00000 */
[----:B------:R0:W1:Y:S02]  /*1a0a0*/  SHFL.IDX P6, R14, R13, R12, R11 ;  /* 0x0000000c0d0e7389 */ /* 0x00006400000c000b */
[----:B01----:R-:W-:Y:S01]  /*1a0b0*/  ENDCOLLECTIVE ;  /* 0x000000000000791b */ /* 0x003fe20003800000 */
.L_x_1429:
        /* <DEDUP_REMOVED lines=14> */
.L_x_1430:
[----:B------:R-:W-:Y:S01]  /*1a1a0*/  IMAD.MOV.U32 R4, RZ, RZ, R14 ;  /* 0x000000ffff047224 */ /* 0x000fe200078e000e */
[----:B------:R-:W-:Y:S06]  /*1a1b0*/  BRA `(.L_x_1431) ;  /* 0xffffffc400c87947 */ /* 0x000fec000383ffff */
.L_x_1355:
[----:B-1----:R1:W2:Y:S02]  /*1a1c0*/  SYNCS.PHASECHK.TRANS64.TRYWAIT P0, [R17+URZ+0x2a820], R0 ;  /* 0x02a82000110075a7 */ /* 0x0022a4000800017f */
[----:B--2---:R-:W-:Y:S05]  /*1a1d0*/  @!P0 NANOSLEEP.SYNCS 0x989680 ;  /* 0x009896800000895d */ /* 0x004fea0003900000 */
[----:B------:R-:W2:Y:S02]  /*1a1e0*/  @!P0 SYNCS.PHASECHK.TRANS64 P0, [R17+URZ+0x2a820], R0 ;  /* 0x02a82000110085a7 */ /* 0x000ea4000800007f */
[----:B--2---:R-:W-:Y:S05]  /*1a1f0*/  @!P0 BRA `(.L_x_1355) ;  /* 0xfffffffc00f08947 */ /* 0x004fea000383ffff */
[----:B------:R-:W-:Y:S05]  /*1a200*/  BRA `(.L_x_1432) ;  /* 0xffffffc800387947 */ /* 0x000fea000383ffff */
.L_x_1361:
[----:B0-----:R0:W1:Y:S02]  /*1a210*/  SYNCS.PHASECHK.TRANS64.TRYWAIT P0, [R6+URZ+0x2a880], R5 ;  /* 0x02a88005060075a7 */ /* 0x001064000800017f */
[----:B-1----:R-:W-:Y:S05]  /*1a220*/  @!P0 NANOSLEEP.SYNCS 0x989680 ;  /* 0x009896800000895d */ /* 0x002fea0003900000 */
[----:B------:R-:W1:Y:S02]  /*1a230*/  @!P0 SYNCS.PHASECHK.TRANS64 P0, [R6+URZ+0x2a880], R5 ;  /* 0x02a88005060085a7 */ /* 0x000e64000800007f */
[----:B-1----:R-:W-:Y:S05]  /*1a240*/  @!P0 BRA `(.L_x_1361) ;  /* 0xfffffffc00f08947 */ /* 0x002fea000383ffff */
[----:B------:R-:W-:Y:S05]  /*1a250*/  BRA `(.L_x_1433) ;  /* 0xffffffc800ec7947 */ /* 0x000fea000383ffff */
.L_x_1368:
[----:B-1----:R1:W2:Y:S02]  /*1a260*/  SYNCS.PHASECHK.TRANS64.TRYWAIT P0, [R6+URZ+0x2a840], R5 ;  /* 0x02a84005060075a7 */ /* 0x0022a4000800017f */
[----:B--2---:R-:W-:Y:S05]  /*1a270*/  @!P0 NANOSLEEP.SYNCS 0x989680 ;  /* 0x009896800000895d */ /* 0x004fea0003900000 */
[----:B------:R-:W2:Y:S02]  /*1a280*/  @!P0 SYNCS.PHASECHK.TRANS64 P0, [R6+URZ+0x2a840], R5 ;  /* 0x02a84005060085a7 */ /* 0x000ea4000800007f */
[----:B--2---:R-:W-:Y:S05]  /*1a290*/  @!P0 BRA `(.L_x_1368) ;  /* 0xfffffffc00f08947 */ /* 0x004fea000383ffff */
[----:B------:R-:W-:Y:S05]  /*1a2a0*/  BRA `(.L_x_1434) ;  /* 0xffffffcc00e87947 */ /* 0x000fea000383ffff */
.L_x_1376:
[----:B-1----:R1:W2:Y:S02]  /*1a2b0*/  SYNCS.PHASECHK.TRANS64.TRYWAIT P0, [R13+URZ+0x2a870], R4 ;  /* 0x02a870040d0075a7 */ /* 0x0022a4000800017f */
[----:B--2---:R-:W-:Y:S05]  /*1a2c0*/  @!P0 NANOSLEEP.SYNCS 0x989680 ;  /* 0x009896800000895d */ /* 0x004fea0003900000 */
[----:B------:R-:W2:Y:S02]  /*1a2d0*/  @!P0 SYNCS.PHASECHK.TRANS64 P0, [R13+URZ+0x2a870], R4 ;  /* 0x02a870040d0085a7 */ /* 0x000ea4000800007f */
[----:B--2---:R-:W-:Y:S05]  /*1a2e0*/  @!P0 BRA `(.L_x_1376) ;  /* 0xfffffffc00f08947 */ /* 0x004fea000383ffff */
[----:B------:R-:W-:Y:S05]  /*1a2f0*/  BRA `(.L_x_1435) ;  /* 0xffffffd000fc7947 */ /* 0x000fea000383ffff */
.L_x_1378:
[----:B-1----:R1:W2:Y:S02]  /*1a300*/  SYNCS.PHASECHK.TRANS64.TRYWAIT P0, [R13+URZ+0x2a860], R4 ;  /* 0x02a860040d0075a7 */ /* 0x0022a4000800017f */
[----:B--2---:R-:W-:Y:S05]  /*1a310*/  @!P0 NANOSLEEP.SYNCS 0x989680 ;  /* 0x009896800000895d */ /* 0x004fea0003900000 */
[----:B------:R-:W2:Y:S02]  /*1a320*/  @!P0 SYNCS.PHASECHK.TRANS64 P0, [R13+URZ+0x2a860], R4 ;  /* 0x02a860040d0085a7 */ /* 0x000ea4000800007f */
[----:B--2---:R-:W-:Y:S05]  /*1a330*/  @!P0 BRA `(.L_x_1378) ;  /* 0xfffffffc00f08947 */ /* 0x004fea000383ffff */
[----:B------:R-:W-:Y:S05]  /*1a340*/  BRA `(.L_x_1436) ;  /* 0xffffffd400047947 */ /* 0x000fea000383ffff */
.L_x_1385:
[----:B-1----:R1:W2:Y:S02]  /*1a350*/  SYNCS.PHASECHK.TRANS64.TRYWAIT P1, [R12+URZ+0x2a870], R3 ;  /* 0x02a870030c0075a7 */ /* 0x0022a4000802017f */
[----:B--2---:R-:W-:Y:S05]  /*1a360*/  @!P1 NANOSLEEP.SYNCS 0x989680 ;  /* 0x009896800000995d */ /* 0x004fea0003900000 */
[----:B------:R-:W2:Y:S02]  /*1a370*/  @!P1 SYNCS.PHASECHK.TRANS64 P1, [R12+URZ+0x2a870], R3 ;  /* 0x02a870030c0095a7 */ /* 0x000ea4000802007f */
[----:B--2---:R-:W-:Y:S05]  /*1a380*/  @!P1 BRA `(.L_x_1385) ;  /* 0xfffffffc00f09947 */ /* 0x004fea000383ffff */
[----:B------:R-:W-:Y:S05]  /*1a390*/  BRA `(.L_x_1437) ;  /* 0xffffffdc00107947 */ /* 0x000fea000383ffff */
.L_x_1387:
[----:B-1----:R1:W2:Y:S02]  /*1a3a0*/  SYNCS.PHASECHK.TRANS64.TRYWAIT P1, [R12+URZ+0x2a860], R3 ;  /* 0x02a860030c0075a7 */ /* 0x0022a4000802017f */
[----:B--2---:R-:W-:Y:S05]  /*1a3b0*/  @!P1 NANOSLEEP.SYNCS 0x989680 ;  /* 0x009896800000995d */ /* 0x004fea0003900000 */
[----:B------:R-:W2:Y:S02]  /*1a3c0*/  @!P1 SYNCS.PHASECHK.TRANS64 P1, [R12+URZ+0x2a860], R3 ;  /* 0x02a860030c0095a7 */ /* 0x000ea4000802007f */
[----:B--2---:R-:W-:Y:S05]  /*1a3d0*/  @!P1 BRA `(.L_x_1387) ;  /* 0xfffffffc00f09947 */ /* 0x004fea000383ffff */
[----:B------:R-:W-:Y:S05]  /*1a3e0*/  BRA `(.L_x_1438) ;  /* 0xffffffdc00147947 */ /* 0x000fea000383ffff */
.L_x_1400:
[----:B0-----:R0:W1:Y:S02]  /*1a3f0*/  SYNCS.PHASECHK.TRANS64.TRYWAIT P0, [R3+URZ+0x2a820], R0 ;  /* 0x02a82000030075a7 */ /* 0x001064000800017f */
[----:B-1----:R-:W-:Y:S05]  /*1a400*/  @!P0 NANOSLEEP.SYNCS 0x989680 ;  /* 0x009896800000895d */ /* 0x002fea0003900000 */
[----:B------:R-:W1:Y:S02]  /*1a410*/  @!P0 SYNCS.PHASECHK.TRANS64 P0, [R3+URZ+0x2a820], R0 ;  /* 0x02a82000030085a7 */ /* 0x000e64000800007f */
[----:B-1----:R-:W-:Y:S05]  /*1a420*/  @!P0 BRA `(.L_x_1400) ;  /* 0xfffffffc00f08947 */ /* 0x002fea000383ffff */
[----:B------:R-:W-:Y:S05]  /*1a430*/  BRA `(.L_x_1439) ;  /* 0xffffffec00f07947 */ /* 0x000fea000383ffff */
.L_x_1401:
        /* <DEDUP_REMOVED lines=11> */
.L_x_1441:
[----:B------:R-:W-:Y:S05]  /*1a4f0*/  BSYNC B0 ;  /* 0x0000000000007941 */ /* 0x000fea0003800000 */
.L_x_1440:
[----:B------:R-:W-:Y:S05]  /*1a500*/  BRA `(.L_x_1442) ;  /* 0xffffffec00d87947 */ /* 0x000fea000383ffff */
.L_x_1404:
[----:B------:R-:W-:Y:S01]  /*1a510*/  BSSY B1, `(.L_x_1443) ;  /* 0x0000006000017945 */ /* 0x000fe20003800000 */
[----:B------:R-:W-:-:S07]  /*1a520*/  IMAD.MOV.U32 R15, RZ, RZ, -0x1 ;  /* 0xffffffffff0f7424 */ /* 0x000fce00078e00ff */
[----:B0-----:R-:W-:Y:S05]  /*1a530*/  WARPSYNC.COLLECTIVE R15, `(.L_x_1444) ;  /* 0x000000000f0c7348 */ /* 0x001fea0003c00000 */
[----:B------:R-:W-:Y:S02]  /*1a540*/  ELECT P6, UR62, PT ;  /* 0x00000000003e782f */ /* 0x000fe400038c0000 */
[----:B------:R-:W-:Y:S01]  /*1a550*/  MOV R14, UR62 ;  /* 0x0000003e000e7c02 */ /* 0x000fe20008000f00 */
[----:B0-----:R-:W-:Y:S10]  /*1a560*/  ENDCOLLECTIVE ;  /* 0x000000000000791b */ /* 0x001ff40003800000 */
.L_x_1444:
[----:B------:R-:W-:Y:S05]  /*1a570*/  BSYNC B1 ;  /* 0x0000000000017941 */ /* 0x000fea0003800000 */
.L_x_1443:
[----:B------:R-:W-:Y:S05]  /*1a580*/  BRA `(.L_x_1445) ;  /* 0xffffffec00d07947 */ /* 0x000fea000383ffff */
.L_x_1406:
[----:B0-----:R0:W1:Y:S02]  /*1a590*/  SYNCS.PHASECHK.TRANS64.TRYWAIT P1, [R7+URZ], R4 ;  /* 0x00000004070075a7 */ /* 0x001064000802017f */
[----:B-1----:R-:W-:Y:S05]  /*1a5a0*/  @!P1 NANOSLEEP.SYNCS 0x989680 ;  /* 0x009896800000995d */ /* 0x002fea0003900000 */
[----:B------:R-:W1:Y:S02]  /*1a5b0*/  @!P1 SYNCS.PHASECHK.TRANS64 P1, [R7+URZ], R4 ;  /* 0x00000004070095a7 */ /* 0x000e64000802007f */
[----:B-1----:R-:W-:Y:S05]  /*1a5c0*/  @!P1 BRA `(.L_x_1406) ;  /* 0xfffffffc00f09947 */ /* 0x002fea000383ffff */
[----:B------:R-:W-:Y:S05]  /*1a5d0*/  BRA `(.L_x_1446) ;  /* 0xfffffff000047947 */ /* 0x000fea000383ffff */
.L_x_1407:
[----:B-1----:R1:W2:Y:S02]  /*1a5e0*/  SYNCS.PHASECHK.TRANS64.TRYWAIT P1, [R5+URZ], R0 ;  /* 0x00000000050075a7 */ /* 0x0022a4000802017f */
[----:B--2---:R-:W-:Y:S05]  /*1a5f0*/  @!P1 NANOSLEEP.SYNCS 0x989680 ;  /* 0x009896800000995d */ /* 0x004fea0003900000 */
[----:B------:R-:W2:Y:S02]  /*1a600*/  @!P1 SYNCS.PHASECHK.TRANS64 P1, [R5+URZ], R0 ;  /* 0x00000000050095a7 */ /* 0x000ea4000802007f */
[----:B--2---:R-:W-:Y:S05]  /*1a610*/  @!P1 BRA `(.L_x_1407) ;  /* 0xfffffffc00f09947 */ /* 0x004fea000383ffff */
[----:B------:R-:W-:Y:S05]  /*1a620*/  BRA `(.L_x_1447) ;  /* 0xffffffec00f87947 */ /* 0x000fea000383ffff */
.L_x_1409:
[----:B-1----:R1:W2:Y:S02]  /*1a630*/  SYNCS.PHASECHK.TRANS64.TRYWAIT P1, [R5+URZ+0x2a860], R4 ;  /* 0x02a86004050075a7 */ /* 0x0022a4000802017f */
[----:B--2---:R-:W-:Y:S05]  /*1a640*/  @!P1 NANOSLEEP.SYNCS 0x989680 ;  /* 0x009896800000995d */ /* 0x004fea0003900000 */
[----:B------:R-:W2:Y:S02]  /*1a650*/  @!P1 SYNCS.PHASECHK.TRANS64 P1, [R5+URZ+0x2a860], R4 ;  /* 0x02a86004050095a7 */ /* 0x000ea4000802007f */
[----:B--2---:R-:W-:Y:S05]  /*1a660*/  @!P1 BRA `(.L_x_1409) ;  /* 0xfffffffc00f09947 */ /* 0x004fea000383ffff */
[----:B------:R-:W-:Y:S05]  /*1a670*/  BRA `(.L_x_1448) ;  /* 0xffffffec00f87947 */ /* 0x000fea000383ffff */
.L_x_1411:
[----:B--2---:R2:W3:Y:S02]  /*1a680*/  SYNCS.PHASECHK.TRANS64.TRYWAIT P1, [R3+URZ+0x2a860], R0 ;  /* 0x02a86000030075a7 */ /* 0x0044e4000802017f */
[----:B---3--:R-:W-:Y:S05]  /*1a690*/  @!P1 NANOSLEEP.SYNCS 0x989680 ;  /* 0x009896800000995d */ /* 0x008fea0003900000 */
[----:B------:R-:W3:Y:S02]  /*1a6a0*/  @!P1 SYNCS.PHASECHK.TRANS64 P1, [R3+URZ+0x2a860], R0 ;  /* 0x02a86000030095a7 */ /* 0x000ee4000802007f */
[----:B---3--:R-:W-:Y:S05]  /*1a6b0*/  @!P1 BRA `(.L_x_1411) ;  /* 0xfffffffc00f09947 */ /* 0x008fea000383ffff */
[----:B------:R-:W-:Y:S05]  /*1a6c0*/  BRA `(.L_x_1449) ;  /* 0xffffffec00f87947 */ /* 0x000fea000383ffff */
.L_x_1413:
[----:B---3--:R3:W4:Y:S02]  /*1a6d0*/  SYNCS.PHASECHK.TRANS64.TRYWAIT P0, [R5+URZ+0x2a880], R4 ;  /* 0x02a88004050075a7 */ /* 0x008724000800017f */
[----:B----4-:R-:W-:Y:S05]  /*1a6e0*/  @!P0 NANOSLEEP.SYNCS 0x989680 ;  /* 0x009896800000895d */ /* 0x010fea0003900000 */
[----:B------:R-:W4:Y:S02]  /*1a6f0*/  @!P0 SYNCS.PHASECHK.TRANS64 P0, [R5+URZ+0x2a880], R4 ;  /* 0x02a88004050085a7 */ /* 0x000f24000800007f */
[----:B----4-:R-:W-:Y:S05]  /*1a700*/  @!P0 BRA `(.L_x_1413) ;  /* 0xfffffffc00f08947 */ /* 0x010fea000383ffff */
[----:B------:R-:W-:Y:S05]  /*1a710*/  BRA `(.L_x_1414) ;  /* 0xffffffec00f47947 */ /* 0x000fea000383ffff */
.L_x_1450:
        /* <DEDUP_REMOVED lines=14> */
.L_x_2889:


//--------------------- .text._ZN7cutlass13device_kernelIN5flash11enable_sm90INS1_16FlashAttnFwdSm90INS1_25CollectiveMainloopFwdSm90ILi2EN4cute5tupleIJNS5_1CILi1EEES8_S8_EEENS6_IJNS7_ILi128EEESA_NS7_ILi192EEEEEELi192ENS_12float_e4m3_tEfNS_4arch4Sm90ELb0ELb1ELb1ELb1ELb0ELb1ELb0ELb1ELb1ELb1ELb0ELb0EEENS1_21CollectiveEpilogueFwdINS6_IJSA_SB_SA_EEES9_NS_10bfloat16_tESF_Li256ELb1ELb1ELb0ELb1EEENS1_36VarlenDynamicPersistentTileSchedulerILi128ELi128ELi256ELi128ELb0ELb1ELb1ELb1ELb0ELb1EEEEEEEEEvNT_6ParamsE --------------------------
	.section	.text._ZN7cutlass13device_kernelIN5flash11enable_sm90INS1_16FlashAttnFwdSm90INS1_25CollectiveMainloopFwdSm90ILi2EN4cute5tupleIJNS5_1CILi1EEES8_S8_EEENS6_IJNS7_ILi128EEESA_NS7_ILi192EEEEEELi192ENS_12float_e4m3_tEfNS_4arch4Sm90ELb0ELb1ELb1ELb1ELb0ELb1ELb0ELb1ELb1ELb1ELb0ELb0EEENS1_21CollectiveEpilogueFwdINS6_IJSA_SB_SA_EEES9_NS_10bfloat16_tESF_Li256ELb1ELb1ELb0ELb1EEENS1_36VarlenDynamicPersistentTileSchedulerILi128ELi128ELi256ELi128ELb0ELb1ELb1ELb1ELb0ELb1EEEEEEEEEvNT_6ParamsE,"ax",@progbits
	.align	128
.text._ZN7cutlass13device_kernelIN5flash11enable_sm90INS1_16FlashAttnFwdSm90INS1_25CollectiveMainloopFwdSm90ILi2EN4cute5tupleIJNS5_1CILi1EEES8_S8_EEENS6_IJNS7_ILi128EEESA_NS7_ILi192EEEEEELi192ENS_12float_e4m3_tEfNS_4arch4Sm90ELb0ELb1ELb1ELb1ELb0ELb1ELb0ELb1ELb1ELb1ELb0ELb0EEENS1_21CollectiveEpilogueFwdINS6_IJSA_SB_SA_EEES9_NS_10bfloat16_tESF_Li256ELb1ELb1ELb0ELb1EEENS1_36VarlenDynamicPersistentTileSchedulerILi128ELi128ELi256ELi128ELb0ELb1ELb1ELb1ELb0ELb1EEEEEEEEEvNT_6ParamsE:
        .type           _ZN7cutlass13device_kernelIN5flash11enable_sm90INS1_16FlashAttnFwdSm90INS1_25CollectiveMainloopFwdSm90ILi2EN4cute5tupleIJNS5_1CILi1EEES8_S8_EEENS6_IJNS7_ILi128EEESA_NS7_ILi192EEEEEELi192ENS_12float_e4m3_tEfNS_4arch4Sm90ELb0ELb1ELb1ELb1ELb0ELb1ELb0ELb1ELb1ELb1ELb0ELb0EEENS1_21CollectiveEpilogueFwdINS6_IJSA_SB_SA_EEES9_NS_10bfloat16_tESF_Li256ELb1ELb1ELb0ELb1EEENS1_36VarlenDynamicPersistentTileSchedulerILi128ELi128ELi256ELi128ELb0ELb1ELb1ELb1ELb0ELb1EEEEEEEEEvNT_6ParamsE,@function
        .size           _ZN7cutlass13device_kernelIN5flash11enable_sm90INS1_16FlashAttnFwdSm90INS1_25CollectiveMainloopFwdSm90ILi2EN4cute5tupleIJNS5_1CILi1EEES8_S8_EEENS6_IJNS7_ILi128EEESA_NS7_ILi192EEEEEELi192ENS_12float_e4m3_tEfNS_4arch4Sm90ELb0ELb1ELb1ELb1ELb0ELb1ELb0ELb1ELb1ELb1ELb0ELb0EEENS1_21CollectiveEpilogueFwdINS6_IJSA_SB_SA_EEES9_NS_10bfloat16_tESF_Li256ELb1ELb1ELb0ELb1EEENS1_36VarlenDynamicPersistentTileSchedulerILi128ELi128ELi256ELi128ELb0ELb1ELb1ELb1ELb0ELb1EEEEEEEEEvNT_6ParamsE,(.L_x_2890 - _ZN7cutlass13device_kernelIN5flash11enable_sm90INS1_16FlashAttnFwdSm90INS1_25CollectiveMainloopFwdSm90ILi2EN4cute5tupleIJNS5_1CILi1EEES8_S8_EEENS6_IJNS7_ILi128EEESA_NS7_ILi192EEEEEELi192ENS_12float_e4m3_tEfNS_4arch4Sm90ELb0ELb1ELb1ELb1ELb0ELb1ELb0ELb1ELb1ELb1ELb0ELb0EEENS1_21CollectiveEpilogueFwdINS6_IJSA_SB_SA_EEES9_NS_10bfloat16_tESF_Li256ELb1ELb1ELb0ELb1EEENS1_36VarlenDynamicPersistentTileSchedulerILi128ELi128ELi256ELi128ELb0ELb1ELb1ELb1ELb0ELb1EEEEEEEEEvNT_6ParamsE)
        .other          _ZN7cutlass13device_kernelIN5flash11enable_sm90INS1_16FlashAttnFwdSm90INS1_25CollectiveMainloopFwdSm90ILi2EN4cute5tupleIJNS5_1CILi1EEES8_S8_EEENS6_IJNS7_ILi128EEESA_NS7_ILi192EEEEEELi192ENS_12float_e4m3_tEfNS_4arch4Sm90ELb0ELb1ELb1ELb1ELb0ELb1ELb0ELb1ELb1ELb1ELb0ELb0EEENS1_21CollectiveEpilogueFwdINS6_IJSA_SB_SA_EEES9_NS_10bfloat16_tESF_Li256ELb1ELb1ELb0ELb1EEENS1_36VarlenDynamicPersistentTileSchedulerILi128ELi128ELi256ELi128ELb0ELb1ELb1ELb1ELb0ELb1EEEEEEEEEvNT_6ParamsE,@"STO_CUDA_ENTRY STV_DEFAULT"
_ZN7cutlass13device_kernelIN5flash11enable_sm90INS1_16FlashAttnFwdSm90INS1_25CollectiveMainloopFwdSm90ILi2EN4cute5tupleIJNS5_1CILi1EEES8_S8_EEENS6_IJNS7_ILi128EEESA_NS7_ILi192EEEEEELi192ENS_12float_e4m3_tEfNS_4arch4Sm90ELb0ELb1ELb1ELb1ELb0ELb1ELb0ELb1ELb1ELb1ELb0ELb0EEENS1_21CollectiveEpilogueFwdINS6_IJSA_SB_SA_EEES9_NS_10bfloat16_tESF_Li256ELb1ELb1ELb0ELb1EEENS1_36VarlenDynamicPersistentTileSchedulerILi128ELi128ELi256ELi128ELb0ELb1ELb1ELb1ELb0ELb1EEEEEEEEEvNT_6ParamsE:
        /* <DEDUP_REMOVED lines=24> */
.L_x_1452:
[----:B------:R-:W-:Y:S05]  /*0180*/  BSYNC B0 ;  /* 0x0000000000007941 */ /* 0x000fea0003800000 */
.L_x_1451:
        /* <DEDUP_REMOVED lines=41> */
.L_x_1453:
        /* <DEDUP_REMOVED lines=22> */
.L_x_1454:
        /* <DEDUP_REMOVED lines=18> */
.L_x_1455:
        /* <DEDUP_REMOVED lines=22> */
.L_x_1456:
        /* <DEDUP_REMOVED lines=22> */
.L_x_1457:
        /* <DEDUP_REMOVED lines=8> */
.L_x_1460:
        /* <DEDUP_REMOVED lines=8> */
[----:B-1----:R-:W-:-:S06]  /*0a60*/  ULEA UR4, UR36, UR4, 0x18 ;  /* 0x0000000424047291 */ /* 0x002fcc000f8ec03f */
[----:B------:R-:W-:Y:S01]  /*0a70*/  IMAD.U32 R16, RZ, RZ, UR4 ;  /* 0x00000004ff107e24 */ /* 0x000fe2000f8e00ff */
[----:B0-----:R-:W-:Y:S01]  /*0a80*/  SHF.R.U32.HI R0, RZ, 0x7, R0 ;  /* 0x00000007ff007819 */ /* 0x001fe20000011600 */
[----:B------:R-:W-:-:S03]  /*0a90*/  ULDC UR4, c[0x0][0xc3c] ;  /* 0x00030f0000047ab9 */ /* 0x000fc60000000800 */
[----:B------:R-:W-:-:S13]  /*0aa0*/  ISETP.NE.AND P0, PT, R0, 0x1, PT ;  /* 0x000000010000780c */ /* 0x000fda0003f05270 */
[----:B------:R-:W-:Y:S08]  /*0ab0*/  @!P0 BAR.ARV 0x9, 0x100 ;  /* 0x0244000000008b1d */ /* 0x000ff00000002000 */
[----:B------:R-:W-:Y:S06]  /*0ac0*/  BAR.SYNC.DEFER_BLOCKING 0x5, 0x180 ;  /* 0x0146000000007b1d */ /* 0x000fec0000010000 */
[----:B------:R-:W0:Y:S02]  /*0ad0*/  LDS.128 R208, [R16+0x2a8d0] ;  /* 0x02a8d00010d07984 */ /* 0x000e240000000c00 */
[----:B------:R-:W-:Y:S06]  /*0ae0*/  BAR.ARV 0x4, 0x180 ;  /* 0x0106000000007b1d */ /* 0x000fec0000002000 */
[----:B0-----:R-:W-:-:S13]  /*0af0*/  ISETP.GE.AND P0, PT, R211, UR4, PT ;  /* 0x00000004d3007c0c */ /* 0x001fda000bf06270 */
[----:B------:R-:W-:Y:S05]  /*0b00*/  @P0 BRA `(.L_x_1461) ;  /* 0x0000029800dc0947 */ /* 0x000fea0003800000 */
[----:B------:R-:W0:Y:S01]  /*0b10*/  S2R R0, SR_TID.X ;  /* 0x0000000000007919 */ /* 0x000e220000002100 */
[----:B------:R-:W-:Y:S01]  /*0b20*/  R2UR UR39, R16 ;  /* 0x00000000102772ca */ /* 0x000fe200000e0000 */
[----:B------:R-:W-:Y:S01]  /*0b30*/  IMAD.MOV.U32 R17, RZ, RZ, RZ ;  /* 0x000000ffff117224 */ /* 0x000fe200078e00ff */
[----:B------:R-:W-:Y:S01]  /*0b40*/  CS2R R18, SRZ ;  /* 0x0000000000127805 */ /* 0x000fe2000001ff00 */
[----:B------:R-:W-:Y:S01]  /*0b50*/  IMAD.MOV.U32 R206, RZ, RZ, RZ ;  /* 0x000000ffffce7224 */ /* 0x000fe200078e00ff */
[----:B------:R-:W-:Y:S01]  /*0b60*/  ULOP3.LUT UR42, UR37, 0x1, URZ, 0xfc, !UPT ;  /* 0x00000001252a7892 */ /* 0x000fe2000f8efc3f */
[----:B------:R-:W-:-:S08]  /*0b70*/  UMOV UR38, URZ ;  /* 0x0000003f00267c82 */ /* 0x000fd00008000000 */
        /* <DEDUP_REMOVED lines=10> */
[----:B------:R-:W-:Y:S02]  /*0c20*/  SHF.R.S32.HI R6, RZ, 0x4, R4 ;  /* 0x00000004ff067819 */ /* 0x000fe40000011404 */
[----:B------:R-:W-:Y:S01]  /*0c30*/  LOP3.LUT R8, R7, 0xfffffc00, RZ, 0xc0, !PT ;  /* 0xfffffc0007087812 */ /* 0x000fe200078ec0ff */
[----:B------:R-:W-:Y:S01]  /*0c40*/  IMAD.IADD R7, R14, 0x1, -R5 ;  /* 0x000000010e077824 */ /* 0x000fe200078e0a05 */
[----:B------:R-:W-:Y:S02]  /*0c50*/  LOP3.LUT R5, R2, 0x3fffffe, RZ, 0xc0, !PT ;  /* 0x03fffffe02057812 */ /* 0x000fe400078ec0ff */
[----:B------:R-:W-:Y:S01]  /*0c60*/  LEA.HI R4, R4, R6, RZ, 0x1 ;  /* 0x0000000604047211 */ /* 0x000fe200078f08ff */
[----:B------:R-:W-:Y:S01]  /*0c70*/  IMAD R8, R7, 0x40, R8 ;  /* 0x0000004007087824 */ /* 0x000fe200078e0208 */
[----:B------:R-:W-:Y:S01]  /*0c80*/  LEA.HI R2, R0, R14, RZ, 0x7 ;  /* 0x0000000e00027211 */ /* 0x000fe200078f38ff */
[----:B------:R-:W-:Y:S01]  /*0c90*/  IMAD.IADD R5, R200, 0x1, -R5 ;  /* 0x00000001c8057824 */ /* 0x000fe200078e0a05 */
[----:B------:R-:W-:-:S02]  /*0ca0*/  LOP3.LUT R7, R4, 0x1ffffffe, RZ, 0xc0, !PT ;  /* 0x1ffffffe04077812 */ /* 0x000fc400078ec0ff */
[-C--:B------:R-:W-:Y:S01]  /*0cb0*/  LEA.HI R4, R0, R14.reuse, RZ, 0x2 ;  /* 0x0000000e00047211 */ /* 0x080fe200078f10ff */
[----:B------:R-:W-:Y:S01]  /*0cc0*/  IMAD R214, R6, 0x8, R5 ;  /* 0x0000000806d67824 */ /* 0x000fe200078e0205 */
[----:B------:R-:W-:Y:S01]  /*0cd0*/  LOP3.LUT R233, R2, 0xffffff80, RZ, 0xc0, !PT ;  /* 0xffffff8002e97812 */ /* 0x000fe200078ec0ff */
[----:B------:R-:W-:Y:S01]  /*0ce0*/  IMAD.IADD R7, R6, 0x1, -R7 ;  /* 0x0000000106077824 */ /* 0x000fe200078e0a07 */
[----:B------:R-:W-:Y:S01]  /*0cf0*/  LOP3.LUT R231, R3, 0xfffffffe, RZ, 0xc0, !PT ;  /* 0xfffffffe03e77812 */ /* 0x000fe200078ec0ff */
[----:B------:R-:W-:Y:S01]  /*0d00*/  IMAD.SHL.U32 R214, R214, 0x40, RZ ;  /* 0x00000040d6d67824 */ /* 0x000fe200078e00ff */
[--C-:B------:R-:W-:Y:S01]  /*0d10*/  SHF.R.S32.HI R223, RZ, 0x2, R4.reuse ;  /* 0x00000002ffdf7819 */ /* 0x100fe20000011404 */
[C---:B------:R-:W-:Y:S01]  /*0d20*/  IMAD.IADD R233, R14.reuse, 0x1, -R233 ;  /* 0x000000010ee97824 */ /* 0x040fe200078e0ae9 */
[----:B------:R-:W-:Y:S01]  /*0d30*/  SHF.R.S32.HI R6, RZ, 0x1f, R4 ;  /* 0x0000001fff067819 */ /* 0x000fe20000011404 */
[----:B------:R-:W-:Y:S01]  /*0d40*/  IMAD.IADD R231, R14, 0x1, -R231 ;  /* 0x000000010ee77824 */ /* 0x000fe200078e0ae7 */
[----:B------:R-:W-:Y:S01]  /*0d50*/  LOP3.LUT R4, R4, 0xfffffffc, RZ, 0xc0, !PT ;  /* 0xfffffffc04047812 */ /* 0x000fe200078ec0ff */
[----:B------:R-:W-:Y:S01]  /*0d60*/  IMAD R7, R7, 0x8, R8 ;  /* 0x0000000807077824 */ /* 0x000fe200078e0208 */
[----:B------:R-:W-:Y:S01]  /*0d70*/  LEA.HI R6, R6, R223, RZ, 0x2 ;  /* 0x000000df06067211 */ /* 0x000fe200078f10ff */
[----:B------:R-:W-:Y:S01]  /*0d80*/  IMAD.SHL.U32 R204, R231, 0x8, RZ ;  /* 0x00000008e7cc7824 */ /* 0x000fe200078e00ff */
[----:B------:R-:W-:Y:S01]  /*0d90*/  LEA.HI R0, R0, R14, RZ, 0x3 ;  /* 0x0000000e00007211 */ /* 0x000fe200078f18ff */
[----:B------:R-:W-:Y:S01]  /*0da0*/  IMAD.IADD R9, R14, 0x1, -R4 ;  /* 0x000000010e097824 */ /* 0x000fe200078e0a04 */
[----:B------:R-:W-:Y:S01]  /*0db0*/  SHF.R.S32.HI R4, RZ, 0x1f, R233 ;  /* 0x0000001fff047819 */ /* 0x000fe200000114e9 */
[----:B------:R-:W-:Y:S01]  /*0dc0*/  VIADD R215, R204, 0x20 ;  /* 0x00000020ccd77836 */ /* 0x000fe20000000000 */
[----:B------:R-:W-:Y:S01]  /*0dd0*/  LOP3.LUT R6, R6, 0xfffffffc, RZ, 0xc0, !PT ;  /* 0xfffffffc06067812 */ /* 0x000fe200078ec0ff */
[C---:B------:R-:W-:Y:S01]  /*0de0*/  VIADD R217, R204.reuse, 0x40 ;  /* 0x00000040ccd97836 */ /* 0x040fe20000000000 */
[----:B------:R-:W-:Y:S01]  /*0df0*/  LEA.HI R5, R9, R9, RZ, 0x1 ;  /* 0x0000000909057211 */ /* 0x000fe200078f08ff */
[----:B------:R-:W-:Y:S01]  /*0e00*/  IMAD.IADD R11, R204, 0x1, R215 ;  /* 0x00000001cc0b7824 */ /* 0x000fe200078e02d7 */
[----:B------:R-:W-:Y:S01]  /*0e10*/  LEA.HI R3, R4, R233, RZ, 0x2 ;  /* 0x000000e904037211 */ /* 0x000fe200078f10ff */
[----:B------:R-:W-:Y:S01]  /*0e20*/  IMAD.IADD R223, R223, 0x1, -R6 ;  /* 0x00000001dfdf7824 */ /* 0x000fe200078e0a06 */
[----:B------:R-:W-:Y:S01]  /*0e30*/  LOP3.LUT R10, R5, 0x1ffffffe, RZ, 0xc0, !PT ;  /* 0x1ffffffe050a7812 */ /* 0x000fe200078ec0ff */
[----:B------:R0:W-:Y:S01]  /*0e40*/  STL [R1+0x20], R7 ;  /* 0x0000200701007387 */ /* 0x0001e20000100800 */
[--C-:B------:R-:W-:Y:S01]  /*0e50*/  SHF.R.S32.HI R5, RZ, 0x2, R3.reuse ;  /* 0x00000002ff057819 */ /* 0x100fe20000011403 */
[----:B------:R-:W-:Y:S01]  /*0e60*/  IMAD.SHL.U32 R212, R223, 0x80, RZ ;  /* 0x00000080dfd47824 */ /* 0x000fe200078e00ff */
[----:B------:R-:W-:Y:S01]  /*0e70*/  SHF.R.S32.HI R6, RZ, 0x1f, R3 ;  /* 0x0000001fff067819 */ /* 0x000fe20000011403 */
[----:B------:R-:W-:Y:S01]  /*0e80*/  IMAD.IADD R10, R9, 0x1, -R10 ;  /* 0x00000001090a7824 */ /* 0x000fe200078e0a0a */
[----:B------:R-:W-:Y:S01]  /*0e90*/  SHF.R.S32.HI R15, RZ, 0x7, R2 ;  /* 0x00000007ff0f7819 */ /* 0x000fe20000011402 */
[----:B------:R-:W-:Y:S01]  /*0ea0*/  VIADD R216, R204, 0x10 ;  /* 0x00000010ccd87836 */ /* 0x000fe20000000000 */
[----:B------:R-:W-:Y:S01]  /*0eb0*/  LEA.HI R6, R6, R5, RZ, 0x3 ;  /* 0x0000000506067211 */ /* 0x000fe200078f18ff */
[----:B------:R-:W-:Y:S01]  /*0ec0*/  IMAD.SHL.U32 R22, R231, 0x10, RZ ;  /* 0x00000010e7167824 */ /* 0x000fe200078e00ff */
[----:B------:R-:W-:Y:S01]  /*0ed0*/  SHF.R.S32.HI R8, RZ, 0x1f, R11 ;  /* 0x0000001fff087819 */ /* 0x000fe2000001140b */
[----:B0-----:R-:W-:Y:S01]  /*0ee0*/  IMAD.IADD R7, R204, 0x1, R217 ;  /* 0x00000001cc077824 */ /* 0x001fe200078e02d9 */
[----:B------:R-:W-:Y:S01]  /*0ef0*/  LOP3.LUT R226, R0, 0xfffffff8, RZ, 0xc0, !PT ;  /* 0xfffffff800e27812 */ /* 0x000fe200078ec0ff */
[----:B------:R-:W-:Y:S01]  /*0f00*/  VIADD R218, R204, 0x30 ;  /* 0x00000030ccda7836 */ /* 0x000fe20000000000 */
[----:B------:R-:W-:Y:S01]  /*0f10*/  LOP3.LUT R6, R6, 0xfffffff8, RZ, 0xc0, !PT ;  /* 0xfffffff806067812 */ /* 0x000fe200078ec0ff */
[----:B------:R-:W-:Y:S01]  /*0f20*/  VIADD R219, R204, 0x50 ;  /* 0x00000050ccdb7836 */ /* 0x000fe20000000000 */
[----:B------:R-:W-:Y:S01]  /*0f30*/  LEA.HI R4, R4, R233, RZ, 0x5 ;  /* 0x000000e904047211 */ /* 0x000fe200078f28ff */
[----:B------:R-:W-:Y:S01]  /*0f40*/  IMAD.IADD R226, R14, 0x1, -R226 ;  /* 0x000000010ee27824 */ /* 0x000fe200078e0ae2 */
[----:B------:R-:W-:Y:S01]  /*0f50*/  LEA.HI R2, R2, R15, RZ, 0x1 ;  /* 0x0000000f02027211 */ /* 0x000fe200078f08ff */
[----:B------:R-:W-:Y:S01]  /*0f60*/  IMAD.IADD R5, R5, 0x1, -R6 ;  /* 0x0000000105057824 */ /* 0x000fe200078e0a06 */
[-C--:B------:R-:W-:Y:S01]  /*0f70*/  LEA.HI R9, R8, R11.reuse, RZ, 0x4 ;  /* 0x0000000b08097211 */ /* 0x080fe200078f20ff */
[----:B------:R-:W-:Y:S01]  /*0f80*/  IMAD.SHL.U32 R221, R226, 0x8, RZ ;  /* 0x00000008e2dd7824 */ /* 0x000fe200078e00ff */
[----:B------:R-:W-:-:S02]  /*0f90*/  LEA.HI R8, R8, R11, RZ, 0x6 ;  /* 0x0000000b08087211 */ /* 0x000fc400078f30ff */
[----:B------:R-:W-:Y:S01]  /*0fa0*/  SHF.R.S32.HI R4, RZ, 0x5, R4 ;  /* 0x00000005ff047819 */ /* 0x000fe20000011404 */
[----:B------:R-:W-:Y:S01]  /*0fb0*/  VIADD R224, R221, 0x40 ;  /* 0x00000040dde07836 */ /* 0x000fe20000000000 */
[----:B------:R-:W-:Y:S01]  /*0fc0*/  LOP3.LUT R2, R2, 0x3fffffe, RZ, 0xc0, !PT ;  /* 0x03fffffe02027812 */ /* 0x000fe200078ec0ff */
[----:B------:R-:W-:Y:S01]  /*0fd0*/  IMAD.SHL.U32 R8, R8, 0x80, RZ ;  /* 0x0000008008087824 */ /* 0x000fe200078e00ff */
[----:B------:R-:W-:Y:S01]  /*0fe0*/  SHF.R.S32.HI R6, RZ, 0x1f, R7 ;  /* 0x0000001fff067819 */ /* 0x000fe20000011407 */
[----:B------:R-:W-:Y:S01]  /*0ff0*/  IMAD R5, R4, 0x10, R5 ;  /* 0x0000001004057824 */ /* 0x000fe200078e0205 */
[----:B------:R-:W-:Y:S01]  /*1000*/  LOP3.LUT R212, R212, 0x180, RZ, 0xc0, !PT ;  /* 0x00000180d4d47812 */ /* 0x000fe200078ec0ff */
[----:B------:R-:W-:Y:S01]  /*1010*/  IMAD.IADD R2, R15, 0x1, -R2 ;  /* 0x000000010f027824 */ /* 0x000fe200078e0a02 */
[CC--:B------:R-:W-:Y:S01]  /*1020*/  LEA.HI R11, R6.reuse, R7.reuse, RZ, 0x4 ;  /* 0x00000007060b7211 */ /* 0x0c0fe200078f20ff */
[----:B------:R-:W-:Y:S01]  /*1030*/  VIADD R225, R221, 0x80 ;  /* 0x00000080dde17836 */ /* 0x000fe20000000000 */
[----:B------:R-:W-:-:S02]  /*1040*/  LEA.HI R6, R6, R7, RZ, 0x6 ;  /* 0x0000000706067211 */ /* 0x000fc400078f30ff */
[----:B------:R-:W-:Y:S02]  /*1050*/  SHF.R.S32.HI R229, RZ, 0x3, R0 ;  /* 0x00000003ffe57819 */ /* 0x000fe40000011400 */
[----:B------:R-:W-:Y:S01]  /*1060*/  LOP3.LUT R7, R8, 0xffffe000, RZ, 0xc0, !PT ;  /* 0xffffe00008077812 */ /* 0x000fe200078ec0ff */
[----:B------:R-:W-:Y:S01]  /*1070*/  IMAD R8, R2, 0x40, R5 ;  /* 0x0000004002087824 */ /* 0x000fe200078e0205 */
[----:B------:R-:W-:Y:S01]  /*1080*/  SHF.R.S32.HI R0, RZ, 0x1f, R200 ;  /* 0x0000001fff007819 */ /* 0x000fe200000114c8 */
[----:B------:R-:W-:Y:S01]  /*1090*/  IMAD.SHL.U32 R12, R6, 0x80, RZ ;  /* 0x00000080060c7824 */ /* 0x000fe200078e00ff */
[----:B------:R-:W-:Y:S01]  /*10a0*/  LOP3.LUT R4, R212, 0x30, R9, 0xf8, !PT ;  /* 0x00000030d4047812 */ /* 0x000fe200078ef809 */
[----:B------:R-:W-:Y:S01]  /*10b0*/  IMAD R220, R10, 0x8, R8 ;  /* 0x000000080adc7824 */ /* 0x000fe200078e0208 */
[----:B------:R-:W-:Y:S01]  /*10c0*/  SHF.R.U32.HI R213, RZ, 0x3, R212 ;  /* 0x00000003ffd57819 */ /* 0x000fe200000116d4 */
[----:B------:R-:W-:Y:S01]  /*10d0*/  STL [R1+0x1c], R8 ;  /* 0x00001c0801007387 */ /* 0x000fe20000100800 */
[----:B------:R-:W-:-:S02]  /*10e0*/  SHF.R.S32.HI R0, RZ, 0x1f, R221 ;  /* 0x0000001fff007819 */ /* 0x000fc400000114dd */
[----:B------:R-:W-:Y:S02]  /*10f0*/  SHF.R.S32.HI R0, RZ, 0x1f, R216 ;  /* 0x0000001fff007819 */ /* 0x000fe400000114d8 */
[----:B------:R-:W-:Y:S02]  /*1100*/  LOP3.LUT R4, R4, R213, RZ, 0x3c, !PT ;  /* 0x000000d504047212 */ /* 0x000fe400078e3cff */
[----:B------:R-:W-:Y:S01]  /*1110*/  LOP3.LUT R6, R212, 0x30, R11, 0xf8, !PT ;  /* 0x00000030d4067812 */ /* 0x000fe200078ef80b */
[----:B------:R0:W-:Y:S01]  /*1120*/  STL [R1+0x4], R0 ;  /* 0x0000040001007387 */ /* 0x0001e20000100800 */
[----:B------:R-:W-:Y:S02]  /*1130*/  IADD3 R7, R4, R214, R7 ;  /* 0x000000d604077210 */ /* 0x000fe40007ffe007 */
[----:B------:R-:W-:Y:S02]  /*1140*/  LOP3.LUT R2, R3, 0x7ffffffc, RZ, 0xc0, !PT ;  /* 0x7ffffffc03027812 */ /* 0x000fe400078ec0ff */
[----:B------:R-:W-:-:S02]  /*1150*/  LOP3.LUT R4, R212, 0x30, R22, 0xf8, !PT ;  /* 0x00000030d4047812 */ /* 0x000fc400078ef816 */
[----:B------:R-:W-:Y:S01]  /*1160*/  LOP3.LUT R13, R12, 0xffffe000, RZ, 0xc0, !PT ;  /* 0xffffe0000c0d7812 */ /* 0x000fe200078ec0ff */
[----:B------:R-:W-:Y:S01]  /*1170*/  IMAD.IADD R203, R233, 0x1, -R2 ;  /* 0x00000001e9cb7824 */ /* 0x000fe200078e0a02 */
[-C--:B------:R-:W-:Y:S01]  /*1180*/  LOP3.LUT R6, R6, R213.reuse, RZ, 0x3c, !PT ;  /* 0x000000d506067212 */ /* 0x080fe200078e3cff */
[----:B------:R-:W-:Y:S01]  /*1190*/  IMAD.IADD R2, R16, 0x1, R7 ;  /* 0x0000000110027824 */ /* 0x000fe200078e0207 */
[----:B0-----:R-:W-:Y:S02]  /*11a0*/  LOP3.LUT R0, R212, 0x10, R22, 0xf8, !PT ;  /* 0x00000010d4007812 */ /* 0x001fe400078ef816 */
[----:B------:R-:W-:Y:S02]  /*11b0*/  SHF.R.S32.HI R3, RZ, 0x1f, R224 ;  /* 0x0000001fff037819 */ /* 0x000fe400000114e0 */
[----:B------:R-:W-:Y:S02]  /*11c0*/  LOP3.LUT R3, R0, R213, RZ, 0x3c, !PT ;  /* 0x000000d500037212 */ /* 0x000fe400078e3cff */
[----:B------:R-:W-:-:S02]  /*11d0*/  SHF.R.S32.HI R5, RZ, 0x1f, R225 ;  /* 0x0000001fff057819 */ /* 0x000fc400000114e1 */
[----:B------:R-:W-:Y:S01]  /*11e0*/  LOP3.LUT R5, R4, R213, RZ, 0x3c, !PT ;  /* 0x000000d504057212 */ /* 0x000fe200078e3cff */
[----:B------:R-:W-:Y:S01]  /*11f0*/  IMAD.IADD R222, R214, 0x1, R3 ;  /* 0x00000001d6de7824 */ /* 0x000fe200078e0203 */
[-C--:B------:R-:W-:Y:S02]  /*1200*/  IADD3 R13, R6, R214.reuse, R13 ;  /* 0x000000d6060d7210 */ /* 0x080fe40007ffe00d */
[C---:B------:R-:W-:Y:S02]  /*1210*/  IADD3 R3, R16.reuse, R214, R5 ;  /* 0x000000d610037210 */ /* 0x040fe40007ffe005 */
[----:B------:R-:W-:Y:S01]  /*1220*/  SHF.R.S32.HI R237, RZ, 0x1f, R215 ;  /* 0x0000001fffed7819 */ /* 0x000fe200000114d7 */
[----:B------:R-:W-:Y:S01]  /*1230*/  IMAD.IADD R0, R16, 0x1, R13 ;  /* 0x0000000110007824 */ /* 0x000fe200078e020d */
[----:B------:R-:W-:Y:S01]  /*1240*/  SHF.R.S32.HI R236, RZ, 0x1f, R218 ;  /* 0x0000001fffec7819 */ /* 0x000fe200000114da */
[----:B------:R0:W-:Y:S01]  /*1250*/  STL [R1+0x10], R3 ;  /* 0x0000100301007387 */ /* 0x0001e20000100800 */
[----:B------:R-:W-:-:S02]  /*1260*/  SHF.R.S32.HI R235, RZ, 0x1f, R217 ;  /* 0x0000001fffeb7819 */ /* 0x000fc400000114d9 */
[----:B------:R-:W-:Y:S01]  /*1270*/  SHF.R.S32.HI R234, RZ, 0x1f, R219 ;  /* 0x0000001fffea7819 */ /* 0x000fe200000114db */
[----:B------:R0:W-:Y:S01]  /*1280*/  STL [R1+0xc], R2 ;  /* 0x00000c0201007387 */ /* 0x0001e20000100800 */
[----:B------:R-:W-:Y:S02]  /*1290*/  SHF.R.S32.HI R230, RZ, 0x4, R9 ;  /* 0x00000004ffe67819 */ /* 0x000fe40000011409 */
[----:B------:R-:W-:Y:S01]  /*12a0*/  SHF.R.S32.HI R232, RZ, 0x4, R11 ;  /* 0x00000004ffe87819 */ /* 0x000fe2000001140b */
[----:B------:R0:W-:Y:S06]  /*12b0*/  STL [R1+0x8], R0 ;  /* 0x0000080001007387 */ /* 0x0001ec0000100800 */
.L_x_1680:
[----:B------:R-:W-:Y:S05]  /*12c0*/  YIELD ;  /* 0x0000000000007946 */ /* 0x000fea0003800000 */
[----:B------:R-:W-:Y:S01]  /*12d0*/  ULDC.64 UR4, c[0x0][0xa28] ;  /* 0x00028a0000047ab9 */ /* 0x000fe20000000a00 */
[----:B--23--:R-:W1:Y:S01]  /*12e0*/  LDC.64 R4, c[0x0][0xa08] ;  /* 0x00028200ff047b82 */ /* 0x00ce620000000a00 */
[----:B------:R-:W-:Y:S01]  /*12f0*/  ISETP.NE.U32.AND P1, PT, RZ, UR4, PT ;  /* 0x00000004ff007c0c */ /* 0x000fe2000bf25070 */
[----:B------:R-:W-:Y:S02]  /*1300*/  IMAD.MOV.U32 R30, RZ, RZ, RZ ;  /* 0x000000ffff1e7224 */ /* 0x000fe400078e00ff */
[----:B0-----:R-:W-:Y:S01]  /*1310*/  IMAD.MOV.U32 R0, RZ, RZ, RZ ;  /* 0x000000ffff007224 */ /* 0x001fe200078e00ff */
[----:B------:R-:W-:Y:S01]  /*1320*/  ISETP.NE.AND.EX P1, PT, RZ, UR5, PT, P1 ;  /* 0x00000005ff007c0c */ /* 0x000fe2000bf25310 */
[----:B------:R-:W-:-:S02]  /*1330*/  ULDC.64 UR4, c[0x0][0xa18] ;  /* 0x0002860000047ab9 */ /* 0x000fc40000000a00 */
[----:B------:R-:W-:-:S04]  /*1340*/  ISETP.NE.U32.AND P2, PT, RZ, UR4, PT ;  /* 0x00000004ff007c0c */ /* 0x000fc8000bf45070 */
[----:B------:R-:W-:Y:S01]  /*1350*/  ISETP.NE.AND.EX P2, PT, RZ, UR5, PT, P2 ;  /* 0x00000005ff007c0c */ /* 0x000fe2000bf45320 */
[----:B------:R-:W-:Y:S02]  /*1360*/  ULDC.64 UR4, c[0x0][0xa08] ;  /* 0x0002820000047ab9 */ /* 0x000fe40000000a00 */
[----:B------:R-:W-:-:S03]  /*1370*/  ISETP.NE.U32.AND P0, PT, RZ, UR4, PT ;  /* 0x00000004ff007c0c */ /* 0x000fc6000bf05070 */
[----:B------:R-:W0:Y:S01]  /*1380*/  @P1 LDC.64 R2, c[0x0][0xa28] ;  /* 0x00028a00ff021b82 */ /* 0x000e220000000a00 */
[----:B------:R-:W-:Y:S01]  /*1390*/  ISETP.NE.AND.EX P0, PT, RZ, UR5, PT, P0 ;  /* 0x00000005ff007c0c */ /* 0x000fe2000bf05300 */
[----:B-1----:R-:W-:-:S06]  /*13a0*/  IMAD.WIDE R8, R211, 0x4, R4 ;  /* 0x00000004d3087825 */ /* 0x002fcc00078e0204 */
[----:B------:R-:W1:Y:S01]  /*13b0*/  @P2 LDC.64 R6, c[0x0][0xa18] ;  /* 0x00028600ff062b82 */ /* 0x000e620000000a00 */
[----:B------:R-:W-:Y:S02]  /*13c0*/  ULDC UR4, c[0x0][0x288] ;  /* 0x0000a20000047ab9 */ /* 0x000fe40000000800 */
[----:B------:R-:W-:Y:S01]  /*13d0*/  IMAD.U32 R201, RZ, RZ, UR4 ;  /* 0x00000004ffc97e24 */ /* 0x000fe2000f8e00ff */
[----:B------:R-:W-:Y:S02]  /*13e0*/  ULDC.64 UR4, c[0x0][0x418] ;  /* 0x0001060000047ab9 */ /* 0x000fe40000000a00 */
[----:B------:R-:W5:Y:S01]  /*13f0*/  @P0 LDG.E R30, desc[UR40][R8.64] ;  /* 0x00000028081e0981 */ /* 0x000f62000c1e1900 */
[----:B0-----:R-:W-:-:S04]  /*1400*/  @P1 IMAD.WIDE R2, R211, 0x4, R2 ;  /* 0x00000004d3021825 */ /* 0x001fc800078e0202 */
[----:B-1----:R-:W-:Y:S01]  /*1410*/  @P2 IMAD.WIDE R4, R211, 0x4, R6 ;  /* 0x00000004d3042825 */ /* 0x002fe200078e0206 */
[----:B------:R-:W-:Y:S01]  /*1420*/  UISETP.NE.U32.AND UP0, UPT, UR4, URZ, UPT ;  /* 0x0000003f0400728c */ /* 0x000fe2000bf05070 */
[----:B------:R0:W5:Y:S02]  /*1430*/  @P1 LDG.E R0, desc[UR40][R2.64] ;  /* 0x0000002802001981 */ /* 0x000164000c1e1900 */
[----:B------:R-:W-:Y:S02]  /*1440*/  ULDC UR4, c[0x0][0x424] ;  /* 0x0001090000047ab9 */ /* 0x000fe40000000800 */
[----:B------:R1:W5:Y:S01]  /*1450*/  @P2 LDG.E R201, desc[UR40][R4.64] ;  /* 0x0000002804c92981 */ /* 0x000362000c1e1900 */
[----:B------:R-:W-:-:S03]  /*1460*/  UISETP.NE.AND.EX UP0, UPT, UR5, URZ, UPT, UP0 ;  /* 0x0000003f0500728c */ /* 0x000fc6000bf05300 */
[----:B------:R-:W-:Y:S01]  /*1470*/  ULDC UR5, c[0x0][0x2f0] ;  /* 0x0000bc0000057ab9 */ /* 0x000fe20000000800 */
[----:B------:R-:W-:-:S04]  /*1480*/  USEL UR4, UR4, 0x1, UP0 ;  /* 0x0000000104047887 */ /* 0x000fc80008000000 */
[----:B------:R-:W-:-:S03]  /*1490*/  UIMAD UR4, UR4, UR5, URZ ;  /* 0x00000005040472a4 */ /* 0x000fc6000f8e023f */
[----:B------:R-:W-:Y:S02]  /*14a0*/  ULDC UR5, c[0x0][0x348] ;  /* 0x0000d20000057ab9 */ /* 0x000fe40000000800 */
[----:B0-----:R-:W-:Y:S02]  /*14b0*/  IMAD.U32 R2, RZ, RZ, UR5 ;  /* 0x00000005ff027e24 */ /* 0x001fe4000f8e00ff */
[----:B------:R-:W-:Y:S01]  /*14c0*/  IMAD.U32 R29, RZ, RZ, UR4 ;  /* 0x00000004ff1d7e24 */ /* 0x000fe2000f8e00ff */
[----:B-1--4-:R-:W-:Y:S06]  /*14d0*/  @P2 BRA `(.L_x_1462) ;  /* 0x0000000000242947 */ /* 0x012fec0003800000 */
        /* <DEDUP_REMOVED lines=9> */
.L_x_1462:
[----:B------:R-:W-:Y:S01]  /*1570*/  ULDC.64 UR4, c[0x0][0xa20] ;  /* 0x0002880000047ab9 */ /* 0x000fe20000000a00 */
[----:B------:R-:W-:Y:S01]  /*1580*/  IMAD.MOV.U32 R227, RZ, RZ, R210 ;  /* 0x000000ffffe37224 */ /* 0x000fe200078e00d2 */
[----:B------:R-:W-:Y:S01]  /*1590*/  ISETP.NE.U32.AND P1, PT, RZ, UR4, PT ;  /* 0x00000004ff007c0c */ /* 0x000fe2000bf25070 */
[----:B------:R-:W-:-:S03]  /*15a0*/  IMAD.MOV.U32 R228, RZ, RZ, R211 ;  /* 0x000000ffffe47224 */ /* 0x000fc600078e00d3 */
[----:B------:R-:W-:-:S13]  /*15b0*/  ISETP.NE.AND.EX P1, PT, RZ, UR5, PT, P1 ;  /* 0x00000005ff007c0c */ /* 0x000fda000bf25310 */
[----:B------:R-:W-:Y:S05]  /*15c0*/  @!P1 BRA `(.L_x_1463) ;  /* 0x0000000000109947 */ /* 0x000fea0003800000 */
[----:B------:R-:W0:Y:S02]  /*15d0*/  LDC.64 R4, c[0x0][0xa20] ;  /* 0x00028800ff047b82 */ /* 0x000e240000000a00 */
[----:B0-----:R-:W-:-:S05]  /*15e0*/  IMAD.WIDE R4, R211, 0x4, R4 ;  /* 0x00000004d3047825 */ /* 0x001fca00078e0204 */
[----:B------:R0:W5:Y:S01]  /*15f0*/  LDG.E R29, desc[UR40][R4.64] ;  /* 0x00000028041d7981 */ /* 0x000162000c1e1900 */
[----:B------:R-:W-:Y:S05]  /*1600*/  BRA `(.L_x_1464) ;  /* 0x0000000000107947 */ /* 0x000fea0003800000 */
.L_x_1463:
[----:B------:R-:W-:Y:S05]  /*1610*/  @!P0 BRA `(.L_x_1464) ;  /* 0x00000000000c8947 */ /* 0x000fea0003800000 */
[----:B------:R-:W2:Y:S04]  /*1620*/  LDG.E R4, desc[UR40][R8.64] ;  /* 0x0000002808047981 */ /* 0x000ea8000c1e1900 */
[----:B------:R-:W2:Y:S02]  /*1630*/  LDG.E R29, desc[UR40][R8.64+0x4] ;  /* 0x00000428081d7981 */ /* 0x000ea4000c1e1900 */
[----:B--2---:R-:W-:-:S07]  /*1640*/  IMAD.IADD R29, R29, 0x1, -R4 ;  /* 0x000000011d1d7824 */ /* 0x004fce00078e0a04 */
.L_x_1464:
[----:B------:R-:W-:Y:S01]  /*1650*/  ULDC.64 UR4, c[0x0][0xa10] ;  /* 0x0002840000047ab9 */ /* 0x000fe20000000a00 */
[----:B------:R-:W1:Y:S01]  /*1660*/  LDC R9, c[0x0][0x448] ;  /* 0x00011200ff097b82 */ /* 0x000e620000000800 */
[----:B------:R-:W-:-:S04]  /*1670*/  ISETP.NE.U32.AND P0, PT, RZ, UR4, PT ;  /* 0x00000004ff007c0c */ /* 0x000fc8000bf05070 */
[----:B------:R-:W-:Y:S01]  /*1680*/  ISETP.NE.AND.EX P0, PT, RZ, UR5, PT, P0 ;  /* 0x00000005ff007c0c */ /* 0x000fe2000bf05300 */
[----:B------:R-:W-:Y:S02]  /*1690*/  ULDC.64 UR4, c[0x0][0xa30] ;  /* 0x00028c0000047ab9 */ /* 0x000fe40000000a00 */
[----:B------:R-:W-:Y:S01]  /*16a0*/  ISETP.NE.U32.AND P1, PT, RZ, UR4, PT ;  /* 0x00000004ff007c0c */ /* 0x000fe2000bf25070 */
[----:B-----5:R-:W-:Y:S01]  /*16b0*/  IMAD.MOV.U32 R24, RZ, RZ, R29 ;  /* 0x000000ffff187224 */ /* 0x020fe200078e001d */
[----:B------:R-:W2:Y:S02]  /*16c0*/  LDC.64 R12, c[0x0][0x9e0] ;  /* 0x00027800ff0c7b82 */ /* 0x000ea40000000a00 */
[----:B------:R-:W-:-:S06]  /*16d0*/  ISETP.NE.AND.EX P1, PT, RZ, UR5, PT, P1 ;  /* 0x00000005ff007c0c */ /* 0x000fcc000bf25310 */
[----:B0-----:R-:W0:Y:S08]  /*16e0*/  @P0 LDC.64 R4, c[0x0][0xa10] ;  /* 0x00028400ff040b82 */ /* 0x001e300000000a00 */
[----:B------:R-:W3:Y:S01]  /*16f0*/  @P1 LDC.64 R6, c[0x0][0xa30] ;  /* 0x00028c00ff061b82 */ /* 0x000ee20000000a00 */
[----:B0-----:R-:W-:-:S05]  /*1700*/  @P0 IMAD.WIDE R4, R211, 0x4, R4 ;  /* 0x00000004d3040825 */ /* 0x001fca00078e0204 */
[----:B------:R-:W4:Y:S04]  /*1710*/  @P0 LDG.E R3, desc[UR40][R4.64] ;  /* 0x0000002804030981 */ /* 0x000f28000c1e1900 */
[----:B------:R0:W4:Y:S01]  /*1720*/  @P0 LDG.E R8, desc[UR40][R4.64+0x4] ;  /* 0x0000042804080981 */ /* 0x000122000c1e1900 */
[----:B---3--:R-:W-:-:S05]  /*1730*/  @P1 IMAD.WIDE R6, R211, 0x4, R6 ;  /* 0x00000004d3061825 */ /* 0x008fca00078e0206 */
[----:B------:R3:W5:Y:S01]  /*1740*/  @P1 LDG.E R24, desc[UR40][R6.64] ;  /* 0x0000002806181981 */ /* 0x000762000c1e1900 */
[----:B-1----:R-:W-:Y:S01]  /*1750*/  ISETP.NE.AND P1, PT, R9, 0x1, PT ;  /* 0x000000010900780c */ /* 0x002fe20003f25270 */
[----:B------:R-:W-:Y:S01]  /*1760*/  IMAD.SHL.U32 R207, R209, 0x80, RZ ;  /* 0x00000080d1cf7824 */ /* 0x000fe200078e00ff */
[----:B--2---:R-:W-:Y:S01]  /*1770*/  ISETP.GE.AND P2, PT, R13, 0x1, PT ;  /* 0x000000010d00780c */ /* 0x004fe20003f46270 */
[----:B------:R-:W-:Y:S02]  /*1780*/  IMAD.IADD R11, R29, 0x1, -R0 ;  /* 0x000000011d0b7824 */ /* 0x000fe400078e0a00 */
[----:B------:R-:W-:-:S04]  /*1790*/  VIADD R0, R207, 0x7f ;  /* 0x0000007fcf007836 */ /* 0x000fc80000000000 */
[----:B0-----:R-:W-:-:S04]  /*17a0*/  IMAD.MOV.U32 R5, RZ, RZ, R0 ;  /* 0x000000ffff057224 */ /* 0x001fc800078e0000 */
[----:B------:R-:W0:Y:S08]  /*17b0*/  @P1 LDC R9, c[0x0][0x44c] ;  /* 0x00011300ff091b82 */ /* 0x000e300000000800 */
[----:B------:R-:W1:Y:S01]  /*17c0*/  @P1 LDC R10, c[0x0][0x450] ;  /* 0x00011400ff0a1b82 */ /* 0x000e620000000800 */
[----:B----4-:R-:W-:Y:S02]  /*17d0*/  @P0 IMAD.IADD R2, R8, 0x1, -R3 ;  /* 0x0000000108020824 */ /* 0x010fe400078e0a03 */
[----:B0-----:R-:W-:-:S04]  /*17e0*/  @P1 IMAD.HI.U32 R3, R0, R9, RZ ;  /* 0x0000000900031227 */ /* 0x001fc800078e00ff */
[----:B------:R-:W-:Y:S01]  /*17f0*/  IMAD.IADD R202, R11, 0x1, R2 ;  /* 0x000000010bca7824 */ /* 0x000fe200078e0202 */
[----:B-1----:R-:W-:-:S03]  /*1800*/  @P1 SHF.R.U32.HI R5, RZ, R10, R3 ;  /* 0x0000000aff051219 */ /* 0x002fc60000011603 */
[C---:B------:R-:W-:Y:S01]  /*1810*/  VIADD R0, R202.reuse, 0x7f ;  /* 0x0000007fca007836 */ /* 0x040fe20000000000 */
[----:B------:R-:W-:-:S04]  /*1820*/  IADD3 R28, R202, 0x1, -R201 ;  /* 0x00000001ca1c7810 */ /* 0x000fc80007ffe8c9 */
[----:B------:R-:W-:Y:S01]  /*1830*/  SHF.R.S32.HI R3, RZ, 0x1f, R0 ;  /* 0x0000001fff037819 */ /* 0x000fe20000011400 */
[----:B---3--:R-:W-:-:S03]  /*1840*/  IMAD.IADD R7, R28, 0x1, R5 ;  /* 0x000000011c077824 */ /* 0x008fc600078e0205 */
[----:B------:R-:W-:Y:S01]  /*1850*/  LEA.HI R3, R3, R0, RZ, 0x7 ;  /* 0x0000000003037211 */ /* 0x000fe200078f38ff */
[----:B------:R-:W-:-:S03]  /*1860*/  IMAD.IADD R0, R7, 0x1, R12 ;  /* 0x0000000107007824 */ /* 0x000fc600078e020c */
[----:B------:R-:W-:Y:S01]  /*1870*/  SHF.R.S32.HI R27, RZ, 0x7, R3 ;  /* 0x00000007ff1b7819 */ /* 0x000fe20000011403 */
[----:B------:R-:W-:Y:S06]  /*1880*/  @!P2 BRA `(.L_x_1465) ;  /* 0x000000000048a947 */ /* 0x000fec0003800000 */
[C---:B------:R-:W-:Y:S01]  /*1890*/  ISETP.GT.AND P0, PT, R7.reuse, RZ, PT ;  /* 0x000000ff0700720c */ /* 0x040fe20003f04270 */
[----:B------:R-:W-:Y:S01]  /*18a0*/  BSSY B0, `(.L_x_1466) ;  /* 0x000000e000007945 */ /* 0x000fe20003800000 */
[----:B------:R-:W-:-:S11]  /*18b0*/  VIADD R3, R7, 0xffffffff ;  /* 0xffffffff07037836 */ /* 0x000fd60000000000 */
[----:B------:R-:W-:Y:S05]  /*18c0*/  @P0 BRA `(.L_x_1467) ;  /* 0x00000000001c0947 */ /* 0x000fea0003800000 */
[----:B------:R-:W-:Y:S01]  /*18d0*/  ISETP.NE.AND P0, PT, R13, 0x1, PT ;  /* 0x000000010d00780c */ /* 0x000fe20003f05270 */
[----:B------:R-:W-:-:S12]  /*18e0*/  IMAD.MOV R3, RZ, RZ, -R7 ;  /* 0x000000ffff037224 */ /* 0x000fd800078e0a07 */
[----:B------:R-:W0:Y:S02]  /*18f0*/  @P0 LDC.64 R4, c[0x0][0x9e8] ;  /* 0x00027a00ff040b82 */ /* 0x000e240000000a00 */
[----:B0-----:R-:W-:-:S05]  /*1900*/  @P0 IMAD.HI.U32 R4, R3, R4, RZ ;  /* 0x0000000403040227 */ /* 0x001fca00078e00ff */
[----:B------:R-:W-:-:S04]  /*1910*/  @P0 SHF.R.U32.HI R3, RZ, R5, R4 ;  /* 0x00000005ff030219 */ /* 0x000fc80000011604 */
[----:B------:R-:W-:Y:S01]  /*1920*/  LOP3.LUT R3, RZ, R3, RZ, 0x33, !PT ;  /* 0x00000003ff037212 */ /* 0x000fe200078e33ff */
[----:B------:R-:W-:Y:S06]  /*1930*/  BRA `(.L_x_1468) ;  /* 0x0000000000107947 */ /* 0x000fec0003800000 */
.L_x_1467:
[----:B------:R-:W-:-:S13]  /*1940*/  ISETP.NE.AND P0, PT, R13, 0x1, PT ;  /* 0x000000010d00780c */ /* 0x000fda0003f05270 */
[----:B------:R-:W0:Y:S02]  /*1950*/  @P0 LDC.64 R4, c[0x0][0x9e8] ;  /* 0x00027a00ff040b82 */ /* 0x000e240000000a00 */
[----:B0-----:R-:W-:-:S05]  /*1960*/  @P0 IMAD.HI.U32 R4, R3, R4, RZ ;  /* 0x0000000403040227 */ /* 0x001fca00078e00ff */
[----:B------:R-:W-:-:S07]  /*1970*/  @P0 SHF.R.U32.HI R3, RZ, R5, R4 ;  /* 0x00000005ff030219 */ /* 0x000fce0000011604 */
.L_x_1468:
[----:B------:R-:W-:Y:S05]  /*1980*/  BSYNC B0 ;  /* 0x0000000000007941 */ /* 0x000fea0003800000 */
.L_x_1466:
[----:B------:R-:W-:-:S05]  /*1990*/  IMAD R3, R3, R13, R13 ;  /* 0x0000000d03037224 */ /* 0x000fca00078e020d */
[----:B------:R-:W-:-:S07]  /*19a0*/  VIMNMX R0, R0, R3, PT ;  /* 0x0000000300007248 */ /* 0x000fce0003fe0100 */
.L_x_1465:
[----:B------:R-:W0:Y:S01]  /*19b0*/  @P1 LDC R4, c[0x0][0x44c] ;  /* 0x00011300ff041b82 */ /* 0x000e220000000800 */
[----:B------:R-:W-:Y:S01]  /*19c0*/  IMAD.MOV.U32 R3, RZ, RZ, R207 ;  /* 0x000000ffff037224 */ /* 0x000fe200078e00cf */
[----:B------:R-:W-:Y:S01]  /*19d0*/  ULDC UR4, c[0x0][0x9dc] ;  /* 0x0002770000047ab9 */ /* 0x000fe20000000800 */
[----:B------:R-:W-:-:S05]  /*19e0*/  IMAD.IADD R88, R202, 0x1, -R201 ;  /* 0x00000001ca587824 */ /* 0x000fca00078e0ac9 */
[----:B------:R-:W1:Y:S01]  /*19f0*/  @P1 LDC R5, c[0x0][0x450] ;  /* 0x00011400ff051b82 */ /* 0x000e620000000800 */
[----:B0-----:R-:W-:-:S05]  /*1a00*/  @P1 IMAD.HI.U32 R4, R207, R4, RZ ;  /* 0x00000004cf041227 */ /* 0x001fca00078e00ff */
[----:B-1----:R-:W-:-:S05]  /*1a10*/  @P1 SHF.R.U32.HI R3, RZ, R5, R4 ;  /* 0x00000005ff031219 */ /* 0x002fca0000011604 */
[----:B------:R-:W-:-:S04]  /*1a20*/  IMAD.IADD R3, R88, 0x1, R3 ;  /* 0x0000000158037824 */ /* 0x000fc800078e0203 */
[----:B------:R-:W-:Y:S01]  /*1a30*/  VIADD R4, R3, -UR4 ;  /* 0x8000000403047c36 */ /* 0x000fe20008000000 */
[----:B------:R-:W-:Y:S06]  /*1a40*/  @!P2 BRA `(.L_x_1469) ;  /* 0x000000000044a947 */ /* 0x000fec0003800000 */
[----:B------:R-:W-:Y:S01]  /*1a50*/  ISETP.GT.AND P0, PT, R3, -0x1, PT ;  /* 0xffffffff0300780c */ /* 0x000fe20003f04270 */
[----:B------:R-:W-:-:S12]  /*1a60*/  BSSY B0, `(.L_x_1470) ;  /* 0x000000d000007945 */ /* 0x000fd80003800000 */
        /* <DEDUP_REMOVED lines=8> */
.L_x_1471:
[----:B------:R-:W-:-:S13]  /*1af0*/  ISETP.NE.AND P0, PT, R13, 0x1, PT ;  /* 0x000000010d00780c */ /* 0x000fda0003f05270 */
[----:B------:R-:W0:Y:S02]  /*1b00*/  @P0 LDC.64 R6, c[0x0][0x9e8] ;  /* 0x00027a00ff060b82 */ /* 0x000e240000000a00 */
[----:B0-----:R-:W-:-:S05]  /*1b10*/  @P0 IMAD.HI.U32 R6, R3, R6, RZ ;  /* 0x0000000603060227 */ /* 0x001fca00078e00ff */
[----:B------:R-:W-:-:S07]  /*1b20*/  @P0 SHF.R.U32.HI R3, RZ, R7, R6 ;  /* 0x00000007ff030219 */ /* 0x000fce0000011606 */
.L_x_1472:
[----:B------:R-:W-:Y:S05]  /*1b30*/  BSYNC B0 ;  /* 0x0000000000007941 */ /* 0x000fea0003800000 */
.L_x_1470:
[----:B------:R-:W-:-:S05]  /*1b40*/  IMAD R3, R3, R13, RZ ;  /* 0x0000000d03037224 */ /* 0x000fca00078e02ff */
[----:B------:R-:W-:-:S07]  /*1b50*/  VIMNMX R4, R4, R3, !PT ;  /* 0x0000000304047248 */ /* 0x000fce0007fe0100 */
.L_x_1469:
[----:B------:R-:W-:Y:S01]  /*1b60*/  VIADD R0, R0, 0x7f ;  /* 0x0000007f00007836 */ /* 0x000fe20000000000 */
[----:B------:R-:W-:-:S04]  /*1b70*/  SHF.R.S32.HI R5, RZ, 0x1f, R4 ;  /* 0x0000001fff057819 */ /* 0x000fc80000011404 */
[----:B------:R-:W-:Y:S02]  /*1b80*/  SHF.R.S32.HI R3, RZ, 0x1f, R0 ;  /* 0x0000001fff037819 */ /* 0x000fe40000011400 */
[----:B------:R-:W-:Y:S02]  /*1b90*/  LEA.HI R5, R5, R4, RZ, 0x7 ;  /* 0x0000000405057211 */ /* 0x000fe400078f38ff */
[----:B------:R-:W-:Y:S02]  /*1ba0*/  LEA.HI R3, R3, R0, RZ, 0x7 ;  /* 0x0000000003037211 */ /* 0x000fe400078f38ff */
[----:B------:R-:W-:Y:S02]  /*1bb0*/  SHF.R.S32.HI R5, RZ, 0x7, R5 ;  /* 0x00000007ff057819 */ /* 0x000fe40000011405 */
[----:B------:R-:W-:Y:S02]  /*1bc0*/  SHF.R.S32.HI R0, RZ, 0x7, R3 ;  /* 0x00000007ff007819 */ /* 0x000fe40000011403 */
[----:B------:R-:W-:-:S02]  /*1bd0*/  VIMNMX R5, RZ, R5, !PT ;  /* 0x00000005ff057248 */ /* 0x000fc40007fe0100 */
[----:B------:R-:W-:-:S03]  /*1be0*/  VIMNMX R0, R27, R0, PT ;  /* 0x000000001b007248 */ /* 0x000fc60003fe0100 */
[--C-:B------:R-:W-:Y:S02]  /*1bf0*/  IMAD R5, R5, 0x80, -R11.reuse ;  /* 0x0000008005057824 */ /* 0x100fe400078e0a0b */
[----:B------:R-:W-:-:S03]  /*1c00*/  IMAD R3, R0, 0x80, -R11 ;  /* 0x0000008000037824 */ /* 0x000fc600078e0a0b */
[----:B------:R-:W-:Y:S02]  /*1c10*/  VIMNMX R5, RZ, R5, !PT ;  /* 0x00000005ff057248 */ /* 0x000fe40007fe0100 */
[----:B------:R-:W-:Y:S02]  /*1c20*/  VIMNMX R0, R3, R2, PT ;  /* 0x0000000203007248 */ /* 0x000fe40003fe0100 */
[----:B------:R-:W-:Y:S02]  /*1c30*/  SHF.R.U32.HI R26, RZ, 0x7, R5 ;  /* 0x00000007ff1a7819 */ /* 0x000fe40000011605 */
[----:B------:R-:W-:-:S03]  /*1c40*/  ISETP.GT.AND P0, PT, R0, R5, PT ;  /* 0x000000050000720c */ /* 0x000fc60003f04270 */
[----:B------:R-:W-:-:S10]  /*1c50*/  IMAD.MOV.U32 R25, RZ, RZ, R26 ;  /* 0x000000ffff197224 */ /* 0x000fd400078e001a */
[----:B------:R-:W-:-:S05]  /*1c60*/  @P0 VIADD R0, R0, 0x7f ;  /* 0x0000007f00000836 */ /* 0x000fca0000000000 */
[----:B------:R-:W-:-:S04]  /*1c70*/  @P0 SHF.R.S32.HI R3, RZ, 0x1f, R0 ;  /* 0x0000001fff030819 */ /* 0x000fc80000011400 */
[----:B------:R-:W-:-:S04]  /*1c80*/  @P0 LEA.HI R3, R3, R0, RZ, 0x7 ;  /* 0x0000000003030211 */ /* 0x000fc800078f38ff */
[----:B------:R-:W-:Y:S02]  /*1c90*/  @P0 SHF.R.S32.HI R25, RZ, 0x7, R3 ;  /* 0x00000007ff190819 */ /* 0x000fe40000011403 */
[----:B------:R-:W-:Y:S02]  /*1ca0*/  PLOP3.LUT P0, PT, PT, PT, PT, 0x80, 0x0 ;  /* 0x000000000000781c */ /* 0x000fe40003f0f070 */
[----:B------:R-:W-:-:S13]  /*1cb0*/  ISETP.GT.AND P1, PT, R25, R26, PT ;  /* 0x0000001a1900720c */ /* 0x000fda0003f24270 */
[----:B------:R-:W-:Y:S05]  /*1cc0*/  @!P1 BRA `(.L_x_1473) ;  /* 0x0000007800009947 */ /* 0x000fea0003800000 */
[----:B------:R-:W-:Y:S01]  /*1cd0*/  VIADD R0, R16, 0x1e400 ;  /* 0x0001e40010007836 */ /* 0x000fe20000000000 */
[----:B------:R-:W-:Y:S04]  /*1ce0*/  BSSY B6, `(.L_x_1474) ;  /* 0x0000013000067945 */ /* 0x000fe80003800000 */
[----:B------:R-:W-:-:S13]  /*1cf0*/  LOP3.LUT P0, RZ, R0, 0x1bf, RZ, 0xc0, !PT ;  /* 0x000001bf00ff7812 */ /* 0x000fda000780c0ff */
[----:B------:R-:W-:Y:S05]  /*1d00*/  @!P0 BRA `(.L_x_1475) ;  /* 0x0000000000408947 */ /* 0x000fea0003800000 */
        /* <DEDUP_REMOVED lines=15> */
[----:B-1---5:R-:W-:Y:S05]  /*1e00*/  CALL.ABS.NOINC R14 ;  /* 0x000000000e007343 */ /* 0x022fea0003c00000 */
.L_x_1475:
[----:B------:R-:W-:Y:S05]  /*1e10*/  BSYNC B6 ;  /* 0x0000000000067941 */ /* 0x000fea0003800000 */
.L_x_1474:
        /* <DEDUP_REMOVED lines=20> */
.L_x_1477:
[----:B------:R-:W-:Y:S05]  /*1f60*/  BSYNC B6 ;  /* 0x0000000000067941 */ /* 0x000fea0003800000 */
.L_x_1476:
[----:B------:R-:W-:Y:S01]  /*1f70*/  ULDC.64 UR4, c[0x0][0x9f8] ;  /* 0x00027e0000047ab9 */ /* 0x000fe20000000a00 */
[----:B------:R-:W-:Y:S01]  /*1f80*/  IMAD.MOV.U32 R0, RZ, RZ, R211 ;  /* 0x000000ffff007224 */ /* 0x000fe200078e00d3 */
[----:B------:R-:W-:Y:S01]  /*1f90*/  ISETP.NE.U32.AND P0, PT, RZ, UR4, PT ;  /* 0x00000004ff007c0c */ /* 0x000fe2000bf05070 */
[----:B------:R-:W0:Y:S01]  /*1fa0*/  LDC.64 R4, c[0x0][0x300] ;  /* 0x0000c000ff047b82 */ /* 0x000e220000000a00 */
[----:B------:R-:W-:Y:S01]  /*1fb0*/  IMAD.IADD R33, R30, 0x1, R29 ;  /* 0x000000011e217824 */ /* 0x000fe200078e021d */
[----:B------:R-:W-:Y:S01]  /*1fc0*/  ULDC.64 UR6, c[0x0][0xa08] ;  /* 0x0002820000067ab9 */ /* 0x000fe20000000a00 */
[----:B------:R-:W-:Y:S01]  /*1fd0*/  ISETP.NE.AND.EX P0, PT, RZ, UR5, PT, P0 ;  /* 0x00000005ff007c0c */ /* 0x000fe2000bf05300 */
[----:B------:R-:W1:Y:S01]  /*1fe0*/  S2R R20, SR_TID.X ;  /* 0x0000000000147919 */ /* 0x000e620000002100 */
[----:B------:R-:W-:Y:S01]  /*1ff0*/  ULDC.64 UR4, c[0x0][0x308] ;  /* 0x0000c20000047ab9 */ /* 0x000fe20000000a00 */
[----:B------:R-:W-:Y:S01]  /*2000*/  VIADD R102, R22, 0x20 ;  /* 0x0000002016667836 */ /* 0x000fe20000000000 */
[----:B------:R-:W-:Y:S01]  /*2010*/  SHF.R.S32.HI R23, RZ, 0x1f, R22 ;  /* 0x0000001fff177819 */ /* 0x000fe20000011416 */
[----:B------:R-:W2:Y:S08]  /*2020*/  LDC R29, c[0x0][0x3f4] ;  /* 0x0000fd00ff1d7b82 */ /* 0x000eb00000000800 */
[----:B------:R-:W3:Y:S02]  /*2030*/  @P0 LDC.64 R6, c[0x0][0x9f8] ;  /* 0x00027e00ff060b82 */ /* 0x000ee40000000a00 */
[----:B---3--:R-:W-:-:S05]  /*2040*/  @P0 IMAD.WIDE R6, R211, 0x4, R6 ;  /* 0x00000004d3060825 */ /* 0x008fca00078e0206 */
[----:B------:R3:W4:Y:S01]  /*2050*/  @P0 LDG.E R0, desc[UR40][R6.64] ;  /* 0x0000002806000981 */ /* 0x000722000c1e1900 */
[----:B------:R-:W-:Y:S01]  /*2060*/  SHF.R.S32.HI R35, RZ, 0x1f, R33 ;  /* 0x0000001fff237819 */ /* 0x000fe20000011421 */
[-C--:B0-----:R-:W-:Y:S01]  /*2070*/  IMAD.WIDE.U32 R8, R33, R4.reuse, RZ ;  /* 0x0000000421087225 */ /* 0x081fe200078e00ff */
[----:B------:R-:W-:Y:S02]  /*2080*/  ISETP.NE.U32.AND P0, PT, RZ, UR6, PT ;  /* 0x00000006ff007c0c */ /* 0x000fe4000bf05070 */
[----:B-1----:R-:W-:Y:S01]  /*2090*/  SHF.R.U32.HI R34, RZ, 0x7, R20 ;  /* 0x00000007ff227819 */ /* 0x002fe20000011614 */
[----:B------:R-:W-:Y:S01]  /*20a0*/  IMAD R10, R35, R4, RZ ;  /* 0x00000004230a7224 */ /* 0x000fe200078e02ff */
[----:B------:R-:W-:Y:S01]  /*20b0*/  ISETP.NE.AND.EX P0, PT, RZ, UR7, PT, P0 ;  /* 0x00000007ff007c0c */ /* 0x000fe2000bf05300 */
[----:B------:R-:W-:Y:S01]  /*20c0*/  VIADD R94, R22, 0x40 ;  /* 0x00000040165e7836 */ /* 0x000fe20000000000 */
[----:B------:R-:W-:Y:S01]  /*20d0*/  ISETP.NE.AND P6, PT, R34, 0x1, PT ;  /* 0x000000012200780c */ /* 0x000fe20003fc5270 */
[----:B------:R-:W-:Y:S01]  /*20e0*/  IMAD R3, R33, R5, R10 ;  /* 0x0000000521037224 */ /* 0x000fe200078e020a */
[----:B------:R-:W-:Y:S01]  /*20f0*/  SHF.R.S32.HI R10, RZ, 0x1f, R210 ;  /* 0x0000001fff0a7819 */ /* 0x000fe200000114d2 */
[----:B------:R-:W-:Y:S01]  /*2100*/  VIADD R93, R22, 0x60 ;  /* 0x00000060165d7836 */ /* 0x000fe20000000000 */
[----:B------:R-:W-:Y:S01]  /*2110*/  SHF.R.S32.HI R32, RZ, 0x1f, R200 ;  /* 0x0000001fff207819 */ /* 0x000fe200000114c8 */
[----:B------:R-:W-:Y:S01]  /*2120*/  IMAD.IADD R9, R9, 0x1, R3 ;  /* 0x0000000109097824 */ /* 0x000fe200078e0203 */
[----:B------:R-:W-:Y:S01]  /*2130*/  SHF.R.S32.HI R205, RZ, 0x1f, R204 ;  /* 0x0000001fffcd7819 */ /* 0x000fe200000114cc */
[----:B------:R-:W-:Y:S01]  /*2140*/  IMAD R3, R10, UR4, RZ ;  /* 0x000000040a037c24 */ /* 0x000fe2000f8e02ff */
[----:B--2---:R-:W-:Y:S01]  /*2150*/  ISETP.GE.AND P2, PT, R94, R29, PT ;  /* 0x0000001d5e00720c */ /* 0x004fe20003f46270 */
[----:B---3--:R-:W-:Y:S01]  /*2160*/  IMAD.WIDE.U32 R6, R210, UR4, R8 ;  /* 0x00000004d2067c25 */ /* 0x008fe2000f8e0008 */
[----:B------:R-:W-:-:S02]  /*2170*/  IADD3 R78, R22, 0xa0, RZ ;  /* 0x000000a0164e7810 */ /* 0x000fc40007ffe0ff */
[----:B------:R-:W-:Y:S01]  /*2180*/  SEL R15, R29, RZ, P2 ;  /* 0x000000ff1d0f7207 */ /* 0x000fe20001000000 */
[----:B------:R-:W-:Y:S01]  /*2190*/  IMAD R11, R210, UR5, R3 ;  /* 0x00000005d20b7c24 */ /* 0x000fe2000f8e0203 */
[----:B------:R-:W-:Y:S01]  /*21a0*/  ULDC.64 UR4, c[0x0][0x310] ;  /* 0x0000c40000047ab9 */ /* 0x000fe20000000a00 */
[C---:B------:R-:W-:Y:S01]  /*21b0*/  IMAD.WIDE.U32 R8, R200.reuse, R4, R22 ;  /* 0x00000004c8087225 */ /* 0x040fe200078e0016 */
[----:B------:R-:W-:Y:S02]  /*21c0*/  P2R R104, PR, RZ, 0x4 ;  /* 0x00000004ff687803 */ /* 0x000fe40000000000 */
[----:B------:R-:W-:Y:S01]  /*21d0*/  IADD3 R20, P2, R200, R33, RZ ;  /* 0x00000021c8147210 */ /* 0x000fe20007f5e0ff */
[----:B------:R-:W-:Y:S01]  /*21e0*/  IMAD.IADD R7, R7, 0x1, R11 ;  /* 0x0000000107077824 */ /* 0x000fe200078e020b */
[----:B------:R-:W-:Y:S01]  /*21f0*/  SHF.L.U64.HI R84, R4, 0x7, R5 ;  /* 0x0000000704547819 */ /* 0x000fe20000010205 */
[----:B------:R-:W-:Y:S01]  /*2200*/  VIADD R92, R22, 0x80 ;  /* 0x00000080165c7836 */ /* 0x000fe20000000000 */
[----:B------:R-:W-:Y:S01]  /*2210*/  LOP3.LUT P3, RZ, R223, 0x2, RZ, 0xc0, !PT ;  /* 0x00000002dfff7812 */ /* 0x000fe2000786c0ff */
[----:B------:R-:W-:-:S02]  /*2220*/  IMAD.IADD R15, R94, 0x1, R15 ;  /* 0x000000015e0f7824 */ /* 0x000fc400078e020f */
[----:B------:R-:W-:Y:S02]  /*2230*/  IMAD.SHL.U32 R76, R29, 0x2, RZ ;  /* 0x000000021d4c7824 */ /* 0x000fe400078e00ff */
[----:B------:R-:W-:Y:S02]  /*2240*/  IMAD.SHL.U32 R83, R4, 0x80, RZ ;  /* 0x0000008004537824 */ /* 0x000fe400078e00ff */
[----:B------:R-:W-:Y:S01]  /*2250*/  VIADD R77, R34, 0x8 ;  /* 0x00000008224d7836 */ /* 0x000fe20000000000 */
[----:B----4-:R-:W-:Y:S02]  /*2260*/  SHF.R.S32.HI R3, RZ, 0x1f, R0 ;  /* 0x0000001fff037819 */ /* 0x010fe40000011400 */
[----:B------:R-:W-:Y:S02]  /*2270*/  SEL R59, R0, RZ, !P0 ;  /* 0x000000ff003b7207 */ /* 0x000fe40004000000 */
[----:B------:R-:W-:-:S03]  /*2280*/  SEL R14, R3, RZ, !P0 ;  /* 0x000000ff030e7207 */ /* 0x000fc60004000000 */
[----:B------:R-:W-:Y:S02]  /*2290*/  IMAD.WIDE.U32 R60, R59, UR4, R6 ;  /* 0x000000043b3c7c25 */ /* 0x000fe4000f8e0006 */
[----:B------:R-:W0:Y:S02]  /*22a0*/  LDC.64 R6, c[0x0][0x408] ;  /* 0x00010200ff067b82 */ /* 0x000e240000000a00 */
[----:B------:R-:W-:-:S04]  /*22b0*/  IMAD R0, R14, UR4, RZ ;  /* 0x000000040e007c24 */ /* 0x000fc8000f8e02ff */
[----:B------:R-:W-:Y:S01]  /*22c0*/  IMAD R101, R59, UR5, R0 ;  /* 0x000000053b657c24 */ /* 0x000fe2000f8e0200 */
[----:B------:R-:W-:Y:S05]  /*22d0*/  @!P6 WARPSYNC.ALL ;  /* 0x000000000000e948 */ /* 0x000fea0003800000 */
[----:B------:R-:W-:Y:S01]  /*22e0*/  ULDC.64 UR6, c[0x0][0x330] ;  /* 0x0000cc0000067ab9 */ /* 0x000fe20000000a00 */
[----:B------:R-:W-:Y:S01]  /*22f0*/  ULDC UR4, c[0x0][0x2f4] ;  /* 0x0000bd0000047ab9 */ /* 0x000fe20000000800 */
[----:B------:R-:W-:Y:S01]  /*2300*/  IMAD R3, R10, UR6, RZ ;  /* 0x000000060a037c24 */ /* 0x000fe2000f8e02ff */
[----:B------:R-:W-:Y:S01]  /*2310*/  ISETP.GE.AND P1, PT, R102, UR4, PT ;  /* 0x0000000466007c0c */ /* 0x000fe2000bf26270 */
[----:B------:R-:W-:Y:S01]  /*2320*/  IMAD R0, R32, R4, RZ ;  /* 0x0000000420007224 */ /* 0x000fe200078e02ff */
[----:B------:R-:W-:Y:S01]  /*2330*/  ISETP.GE.AND P0, PT, R22, UR4, PT ;  /* 0x0000000416007c0c */ /* 0x000fe2000bf06270 */
[----:B------:R-:W-:Y:S01]  /*2340*/  IMAD R13, R210, UR7, R3 ;  /* 0x00000007d20d7c24 */ /* 0x000fe2000f8e0203 */
[----:B------:R-:W-:Y:S01]  /*2350*/  SEL R3, RZ, 0xffffffff, P1 ;  /* 0xffffffffff037807 */ /* 0x000fe20000800000 */
[----:B------:R-:W-:Y:S01]  /*2360*/  IMAD R95, R200, R5, R0 ;  /* 0x00000005c85f7224 */ /* 0x000fe200078e0200 */
[----:B------:R-:W-:Y:S01]  /*2370*/  IADD3 R100, P1, R60, R8, RZ ;  /* 0x000000083c647210 */ /* 0x000fe20007f3e0ff */
[----:B------:R-:W-:Y:S01]  /*2380*/  IMAD.IADD R101, R61, 0x1, R101 ;  /* 0x000000013d657824 */ /* 0x000fe200078e0265 */
[----:B------:R-:W-:Y:S01]  /*2390*/  SEL R0, RZ, 0x1, P0 ;  /* 0x00000001ff007807 */ /* 0x000fe20000000000 */
[----:B------:R-:W-:Y:S01]  /*23a0*/  IMAD.SHL.U32 R3, R3, 0x2, RZ ;  /* 0x0000000203037824 */ /* 0x000fe200078e00ff */
[----:B------:R-:W-:Y:S01]  /*23b0*/  ISETP.GE.AND P0, PT, R94, UR4, PT ;  /* 0x000000045e007c0c */ /* 0x000fe2000bf06270 */
[----:B------:R-:W-:Y:S01]  /*23c0*/  IMAD.WIDE.U32 R10, R210, UR6, R22 ;  /* 0x00000006d20a7c25 */ /* 0x000fe2000f8e0016 */
[----:B------:R-:W-:Y:S01]  /*23d0*/  IADD3.X R95, R101, R9, R95, P1, !PT ;  /* 0x00000009655f7210 */ /* 0x000fe20000ffe45f */
[----:B------:R-:W-:Y:S01]  /*23e0*/  ULDC.64 UR6, c[0x0][0x338] ;  /* 0x0000ce0000067ab9 */ /* 0x000fe20000000a00 */
[----:B------:R-:W1:Y:S01]  /*23f0*/  LDC.64 R8, c[0x0][0x3f8] ;  /* 0x0000fe00ff087b82 */ /* 0x000e620000000a00 */
[----:B------:R-:W-:Y:S01]  /*2400*/  LOP3.LUT R0, R3, 0x2, R0, 0xe2, !PT ;  /* 0x0000000203007812 */ /* 0x000fe200078ee200 */
[-C--:B0-----:R-:W-:Y:S01]  /*2410*/  IMAD R3, R32, R6.reuse, RZ ;  /* 0x0000000620037224 */ /* 0x081fe200078e02ff */
[----:B------:R-:W-:Y:S01]  /*2420*/  ISETP.GE.AND P1, PT, R93, UR4, PT ;  /* 0x000000045d007c0c */ /* 0x000fe2000bf26270 */
[----:B------:R-:W-:Y:S01]  /*2430*/  IMAD.IADD R11, R11, 0x1, R13 ;  /* 0x000000010b0b7824 */ /* 0x000fe200078e020d */
[----:B------:R-:W-:Y:S01]  /*2440*/  SHF.L.U64.HI R82, R6, 0x7, R7 ;  /* 0x0000000706527819 */ /* 0x000fe20000010207 */
[C---:B------:R-:W-:Y:S01]  /*2450*/  IMAD R13, R200.reuse, R7, R3 ;  /* 0x00000007c80d7224 */ /* 0x040fe200078e0203 */
[----:B------:R-:W-:Y:S01]  /*2460*/  SEL R3, RZ, 0x4, P0 ;  /* 0x00000004ff037807 */ /* 0x000fe20000000000 */
[----:B------:R-:W-:Y:S01]  /*2470*/  IMAD.WIDE.U32 R56, R200, R6, R22 ;  /* 0x00000006c8387225 */ /* 0x000fe200078e0016 */
[----:B------:R-:W-:-:S02]  /*2480*/  SEL R12, RZ, 0x8, P1 ;  /* 0x00000008ff0c7807 */ /* 0x000fc40000800000 */
[----:B------:R-:W-:Y:S01]  /*2490*/  ISETP.GE.AND P0, PT, R92, UR4, PT ;  /* 0x000000045c007c0c */ /* 0x000fe2000bf06270 */
[----:B------:R-:W-:Y:S01]  /*24a0*/  IMAD.WIDE.U32 R54, R200, R6, R204 ;  /* 0x00000006c8367225 */ /* 0x000fe200078e00cc */
[----:B------:R-:W-:Y:S02]  /*24b0*/  LOP3.LUT R0, R12, R0, R3, 0xfe, !PT ;  /* 0x000000000c007212 */ /* 0x000fe400078efe03 */
[----:B------:R-:W-:Y:S01]  /*24c0*/  SEL R3, RZ, 0x10, P0 ;  /* 0x00000010ff037807 */ /* 0x000fe20000000000 */
[----:B------:R-:W-:Y:S01]  /*24d0*/  IMAD R12, R14, UR6, RZ ;  /* 0x000000060e0c7c24 */ /* 0x000fe2000f8e02ff */
[-C--:B------:R-:W-:Y:S01]  /*24e0*/  ISETP.GE.AND P0, PT, R22, R29.reuse, PT ;  /* 0x0000001d1600720c */ /* 0x080fe20003f06270 */
[----:B------:R-:W-:Y:S01]  /*24f0*/  IMAD.IADD R57, R57, 0x1, R13 ;  /* 0x0000000139397824 */ /* 0x000fe200078e020d */
[----:B------:R-:W-:Y:S01]  /*2500*/  ISETP.GE.AND P1, PT, R102, R29, PT ;  /* 0x0000001d6600720c */ /* 0x000fe20003f26270 */
[C---:B------:R-:W-:Y:S01]  /*2510*/  IMAD R65, R59.reuse, UR7, R12 ;  /* 0x000000073b417c24 */ /* 0x040fe2000f8e020c */
[----:B------:R-:W-:Y:S01]  /*2520*/  LOP3.LUT R3, R0, R3, RZ, 0xfc, !PT ;  /* 0x0000000300037212 */ /* 0x000fe200078efcff */
[----:B------:R-:W-:Y:S01]  /*2530*/  IMAD.WIDE.U32 R58, R59, UR6, R10 ;  /* 0x000000063b3a7c25 */ /* 0x000fe2000f8e000a */
[----:B------:R-:W-:-:S02]  /*2540*/  SEL R11, R29, RZ, P0 ;  /* 0x000000ff1d0b7207 */ /* 0x000fc40000000000 */
[----:B------:R-:W-:Y:S01]  /*2550*/  SHF.R.S32.HI R12, RZ, 0x1f, R15 ;  /* 0x0000001fff0c7819 */ /* 0x000fe2000001140f */
[----:B------:R-:W-:Y:S01]  /*2560*/  IMAD.IADD R55, R13, 0x1, R55 ;  /* 0x000000010d377824 */ /* 0x000fe200078e0237 */
[----:B------:R-:W-:Y:S01]  /*2570*/  SEL R13, R29, RZ, P1 ;  /* 0x000000ff1d0d7207 */ /* 0x000fe20000800000 */
[-C--:B-1----:R-:W-:Y:S01]  /*2580*/  IMAD R0, R32, R8.reuse, RZ ;  /* 0x0000000820007224 */ /* 0x082fe200078e02ff */
[-C--:B------:R-:W-:Y:S01]  /*2590*/  LEA.HI R89, R12, R15.reuse, RZ, 0x4 ;  /* 0x0000000f0c597211 */ /* 0x080fe200078f20ff */
[----:B------:R-:W-:Y:S01]  /*25a0*/  IMAD.IADD R11, R22, 0x1, R11 ;  /* 0x00000001160b7824 */ /* 0x000fe200078e020b */
[----:B------:R-:W-:Y:S01]  /*25b0*/  LEA.HI R12, R12, R15, RZ, 0x6 ;  /* 0x0000000f0c0c7211 */ /* 0x000fe200078f30ff */
[----:B------:R-:W-:Y:S01]  /*25c0*/  IMAD R21, R200, R9, R0 ;  /* 0x00000009c8157224 */ /* 0x000fe200078e0200 */
[----:B-----5:R-:W-:Y:S01]  /*25d0*/  SHF.R.S32.HI R15, RZ, 0x1f, R24 ;  /* 0x0000001fff0f7819 */ /* 0x020fe20000011418 */
[----:B------:R-:W-:Y:S01]  /*25e0*/  IMAD.IADD R13, R102, 0x1, R13 ;  /* 0x00000001660d7824 */ /* 0x000fe200078e020d */
[----:B------:R-:W-:Y:S01]  /*25f0*/  SHF.R.S32.HI R0, RZ, 0x1f, R11 ;  /* 0x0000001fff007819 */ /* 0x000fe2000001140b */
[----:B------:R-:W-:Y:S01]  /*2600*/  IMAD.WIDE.U32 R52, R200, R8, R22 ;  /* 0x00000008c8347225 */ /* 0x000fe200078e0016 */
[----:B------:R-:W-:-:S02]  /*2610*/  LOP3.LUT R14, R212, 0x30, R89, 0xf8, !PT ;  /* 0x00000030d40e7812 */ /* 0x000fc400078ef859 */
[----:B------:R-:W-:Y:S01]  /*2620*/  SHF.R.S32.HI R10, RZ, 0x1f, R13 ;  /* 0x0000001fff0a7819 */ /* 0x000fe2000001140d */
[----:B------:R-:W-:Y:S01]  /*2630*/  IMAD.WIDE.U32 R30, R200, R8, R204 ;  /* 0x00000008c81e7225 */ /* 0x000fe200078e00cc */
[CC--:B------:R-:W-:Y:S02]  /*2640*/  LEA.HI R91, R0.reuse, R11.reuse, RZ, 0x4 ;  /* 0x0000000b005b7211 */ /* 0x0c0fe400078f20ff */
[----:B------:R-:W-:Y:S01]  /*2650*/  LEA.HI R0, R0, R11, RZ, 0x6 ;  /* 0x0000000b00007211 */ /* 0x000fe200078f30ff */
[----:B------:R-:W-:Y:S01]  /*2660*/  IMAD.IADD R53, R53, 0x1, R21 ;  /* 0x0000000135357824 */ /* 0x000fe200078e0215 */
[CC--:B------:R-:W-:Y:S01]  /*2670*/  LEA.HI R90, R10.reuse, R13.reuse, RZ, 0x4 ;  /* 0x0000000d0a5a7211 */ /* 0x0c0fe200078f20ff */
[----:B------:R-:W-:Y:S01]  /*2680*/  IMAD.IADD R31, R21, 0x1, R31 ;  /* 0x00000001151f7824 */ /* 0x000fe200078e021f */
[----:B------:R-:W-:Y:S01]  /*2690*/  LEA.HI R13, R10, R13, RZ, 0x6 ;  /* 0x0000000d0a0d7211 */ /* 0x000fe200078f30ff */
[----:B------:R-:W-:Y:S01]  /*26a0*/  IMAD.SHL.U32 R10, R0, 0x80, RZ ;  /* 0x00000080000a7824 */ /* 0x000fe200078e00ff */
[----:B------:R-:W-:Y:S01]  /*26b0*/  LOP3.LUT R0, R212, 0x30, R91, 0xf8, !PT ;  /* 0x00000030d4007812 */ /* 0x000fe200078ef85b */
[----:B------:R-:W-:Y:S01]  /*26c0*/  IMAD.X R21, R32, 0x1, R35, P2 ;  /* 0x0000000120157824 */ /* 0x000fe200010e0623 */
[----:B------:R-:W-:Y:S01]  /*26d0*/  ISETP.GE.AND P2, PT, R78, UR4, PT ;  /* 0x000000044e007c0c */ /* 0x000fe2000bf46270 */
[----:B------:R-:W-:Y:S01]  /*26e0*/  IMAD.SHL.U32 R13, R13, 0x80, RZ ;  /* 0x000000800d0d7824 */ /* 0x000fe200078e00ff */
[----:B------:R-:W-:Y:S01]  /*26f0*/  LOP3.LUT R87, R10, 0xffffe000, RZ, 0xc0, !PT ;  /* 0xffffe0000a577812 */ /* 0x000fe200078ec0ff */
[----:B------:R-:W-:Y:S01]  /*2700*/  IMAD.SHL.U32 R11, R12, 0x80, RZ ;  /* 0x000000800c0b7824 */ /* 0x000fe200078e00ff */
[----:B------:R-:W-:Y:S01]  /*2710*/  LOP3.LUT R0, R0, R213, RZ, 0x3c, !PT ;  /* 0x000000d500007212 */ /* 0x000fe200078e3cff */
[----:B------:R-:W-:Y:S01]  /*2720*/  IMAD.WIDE.U32 R56, R24, R6, R56 ;  /* 0x0000000618387225 */ /* 0x000fe200078e0038 */
[----:B------:R-:W-:-:S02]  /*2730*/  LOP3.LUT R12, R212, 0x30, R90, 0xf8, !PT ;  /* 0x00000030d40c7812 */ /* 0x000fc400078ef85a */
[----:B------:R-:W-:Y:S01]  /*2740*/  IADD3 R87, R0, R87, R214 ;  /* 0x0000005700577210 */ /* 0x000fe20007ffe0d6 */
[----:B------:R-:W-:Y:S01]  /*2750*/  IMAD R0, R15, R6, RZ ;  /* 0x000000060f007224 */ /* 0x000fe200078e02ff */
[----:B------:R-:W-:Y:S01]  /*2760*/  LOP3.LUT R13, R13, 0xffffe000, RZ, 0xc0, !PT ;  /* 0xffffe0000d0d7812 */ /* 0x000fe200078ec0ff */
[----:B------:R-:W-:Y:S01]  /*2770*/  IMAD R15, R15, R8, RZ ;  /* 0x000000080f0f7224 */ /* 0x000fe200078e02ff */
[----:B------:R-:W-:Y:S01]  /*2780*/  LOP3.LUT R12, R12, R213, RZ, 0x3c, !PT ;  /* 0x000000d50c0c7212 */ /* 0x000fe200078e3cff */
[C---:B------:R-:W-:Y:S01]  /*2790*/  IMAD R5, R24.reuse, R7, R0 ;  /* 0x0000000718057224 */ /* 0x040fe200078e0200 */
[----:B------:R-:W-:Y:S01]  /*27a0*/  SEL R0, RZ, 0x20, P2 ;  /* 0x00000020ff007807 */ /* 0x000fe20001000000 */
[C---:B------:R-:W-:Y:S01]  /*27b0*/  IMAD.WIDE.U32 R54, R24.reuse, R6, R54 ;  /* 0x0000000618367225 */ /* 0x040fe200078e0036 */
[----:B------:R-:W-:Y:S02]  /*27c0*/  LOP3.LUT R11, R11, 0xffffe000, RZ, 0xc0, !PT ;  /* 0xffffe0000b0b7812 */ /* 0x000fe400078ec0ff */
[----:B------:R-:W-:Y:S01]  /*27d0*/  LOP3.LUT R0, R3, R0, RZ, 0xfc, !PT ;  /* 0x0000000003007212 */ /* 0x000fe200078efcff */
[----:B------:R-:W-:Y:S01]  /*27e0*/  IMAD R15, R24, R9, R15 ;  /* 0x00000009180f7224 */ /* 0x000fe200078e020f */
[----:B------:R-:W-:Y:S01]  /*27f0*/  LOP3.LUT R14, R14, R213, RZ, 0x3c, !PT ;  /* 0x000000d50e0e7212 */ /* 0x000fe200078e3cff */
[----:B------:R-:W-:Y:S01]  /*2800*/  IMAD.WIDE.U32 R52, R24, R8, R52 ;  /* 0x0000000818347225 */ /* 0x000fe200078e0034 */
[----:B------:R-:W-:-:S02]  /*2810*/  LOP3.LUT R71, R91, 0xfffffff0, RZ, 0xc0, !PT ;  /* 0xfffffff05b477812 */ /* 0x000fc400078ec0ff */
[----:B------:R-:W-:Y:S01]  /*2820*/  LOP3.LUT R70, R90, 0xfffffff0, RZ, 0xc0, !PT ;  /* 0xfffffff05a467812 */ /* 0x000fe200078ec0ff */
[----:B------:R-:W-:Y:S01]  /*2830*/  IMAD.WIDE.U32 R30, R24, R8, R30 ;  /* 0x00000008181e7225 */ /* 0x000fe200078e001e */
[----:B------:R-:W-:Y:S02]  /*2840*/  LOP3.LUT R69, R89, 0xfffffff0, RZ, 0xc0, !PT ;  /* 0xfffffff059457812 */ /* 0x000fe400078ec0ff */
[----:B------:R-:W-:Y:S01]  /*2850*/  LOP3.LUT R64, R3, 0x1, RZ, 0xc0, !PT ;  /* 0x0000000103407812 */ /* 0x000fe200078ec0ff */
[----:B------:R-:W-:Y:S01]  /*2860*/  IMAD.SHL.U32 R81, R6, 0x80, RZ ;  /* 0x0000008006517824 */ /* 0x000fe200078e00ff */
[----:B------:R-:W-:Y:S01]  /*2870*/  LOP3.LUT R63, R0, 0x2, RZ, 0xc0, !PT ;  /* 0x00000002003f7812 */ /* 0x000fe200078ec0ff */
[----:B------:R-:W-:Y:S01]  /*2880*/  IMAD.SHL.U32 R79, R8, 0x80, RZ ;  /* 0x00000080084f7824 */ /* 0x000fe200078e00ff */
[C---:B------:R-:W-:Y:S01]  /*2890*/  LOP3.LUT R62, R0.reuse, 0x4, RZ, 0xc0, !PT ;  /* 0x00000004003e7812 */ /* 0x040fe200078ec0ff */
[----:B------:R-:W-:Y:S01]  /*28a0*/  IMAD.IADD R75, R57, 0x1, R5 ;  /* 0x00000001394b7824 */ /* 0x000fe200078e0205 */
[C---:B------:R-:W-:Y:S01]  /*28b0*/  LOP3.LUT R29, R0.reuse, 0x8, RZ, 0xc0, !PT ;  /* 0x00000008001d7812 */ /* 0x040fe200078ec0ff */
[----:B------:R-:W-:Y:S01]  /*28c0*/  IMAD.IADD R74, R5, 0x1, R55 ;  /* 0x00000001054a7824 */ /* 0x000fe200078e0237 */
[----:B------:R-:W-:Y:S01]  /*28d0*/  LOP3.LUT R3, R0, 0x10, RZ, 0xc0, !PT ;  /* 0x0000001000037812 */ /* 0x000fe200078ec0ff */
[----:B------:R-:W-:Y:S01]  /*28e0*/  IMAD.IADD R73, R53, 0x1, R15 ;  /* 0x0000000135497824 */ /* 0x000fe200078e020f */
[--C-:B------:R-:W-:Y:S01]  /*28f0*/  IADD3 R86, R12, R13, R214.reuse ;  /* 0x0000000d0c567210 */ /* 0x100fe20007ffe0d6 */
[----:B------:R-:W-:Y:S01]  /*2900*/  IMAD.IADD R72, R15, 0x1, R31 ;  /* 0x000000010f487824 */ /* 0x000fe200078e021f */
[----:B------:R-:W-:Y:S01]  /*2910*/  IADD3 R85, R14, R11, R214 ;  /* 0x0000000b0e557210 */ /* 0x000fe20007ffe0d6 */
[----:B------:R-:W-:Y:S01]  /*2920*/  IMAD.IADD R65, R59, 0x1, R65 ;  /* 0x000000013b417824 */ /* 0x000fe200078e0241 */
[----:B------:R-:W-:-:S02]  /*2930*/  SHF.L.U64.HI R80, R8, 0x7, R9 ;  /* 0x0000000708507819 */ /* 0x000fc40000010209 */
[----:B------:R-:W-:Y:S02]  /*2940*/  SHF.R.S32.HI R68, RZ, 0x1f, R71 ;  /* 0x0000001fff447819 */ /* 0x000fe40000011447 */
[----:B------:R-:W-:Y:S02]  /*2950*/  SHF.R.S32.HI R67, RZ, 0x1f, R70 ;  /* 0x0000001fff437819 */ /* 0x000fe40000011446 */
[----:B------:R-:W-:Y:S02]  /*2960*/  SHF.R.S32.HI R66, RZ, 0x1f, R69 ;  /* 0x0000001fff427819 */ /* 0x000fe40000011445 */
[----:B------:R-:W-:Y:S01]  /*2970*/  LOP3.LUT R0, R0, 0x20, RZ, 0xc0, !PT ;  /* 0x0000002000007812 */ /* 0x000fe200078ec0ff */
[----:B------:R-:W-:Y:S06]  /*2980*/  @!P6 BAR.SYNC.DEFER_BLOCKING 0x9, 0x100 ;  /* 0x024400000000eb1d */ /* 0x000fec0000010000 */
.L_x_1533:
[----:B0-----:R-:W0:Y:S01]  /*2990*/  LDC.64 R96, c[0x0][0x2e8] ;  /* 0x0000ba00ff607b82 */ /* 0x001e220000000a00 */
[----:B------:R-:W-:Y:S01]  /*29a0*/  VIADD R25, R25, 0xffffffff ;  /* 0xffffffff19197836 */ /* 0x000fe20000000000 */
[----:B------:R-:W-:Y:S01]  /*29b0*/  LOP3.LUT P4, RZ, R223, 0x2, RZ, 0xc0, !PT ;  /* 0x00000002dfff7812 */ /* 0x000fe2000788c0ff */
[----:B------:R-:W-:Y:S01]  /*29c0*/  IMAD R5, R17, 0x6000, R222 ;  /* 0x0000600011057824 */ /* 0x000fe200078e02de */
[----:B------:R-:W-:Y:S05]  /*29d0*/  YIELD ;  /* 0x0000000000007946 */ /* 0x000fea0003800000 */
[----:B-1----:R-:W1:Y:S01]  /*29e0*/  LDC R109, c[0x0][0x3f4] ;  /* 0x0000fd00ff6d7b82 */ /* 0x002e620000000800 */
[----:B------:R-:W-:Y:S01]  /*29f0*/  SHF.R.S32.HI R10, RZ, 0x1f, R25 ;  /* 0x0000001fff0a7819 */ /* 0x000fe20000011419 */
[-C--:B------:R-:W-:Y:S01]  /*2a00*/  IMAD R4, R84, R25.reuse, RZ ;  /* 0x0000001954047224 */ /* 0x080fe200078e02ff */
[----:B------:R-:W-:Y:S01]  /*2a10*/  BSSY B0, `(.L_x_1478) ;  /* 0x000065f000007945 */ /* 0x000fe20003800000 */
[----:B------:R-:W-:-:S04]  /*2a20*/  IMAD.WIDE.U32 R48, R83, R25, RZ ;  /* 0x0000001953307225 */ /* 0x000fc800078e00ff */
[----:B------:R-:W-:Y:S02]  /*2a30*/  IMAD R7, R10, R83, R4 ;  /* 0x000000530a077224 */ /* 0x000fe400078e0204 */
[----:B------:R-:W-:Y:S02]  /*2a40*/  VIADD R105, R5, 0x20 ;  /* 0x0000002005697836 */ /* 0x000fe40000000000 */
[----:B------:R-:W-:Y:S02]  /*2a50*/  IMAD.IADD R99, R49, 0x1, R7 ;  /* 0x0000000131637824 */ /* 0x000fe400078e0207 */
[----:B------:R-:W-:Y:S01]  /*2a60*/  @P4 VIADD R105, R5, 0xffffffe0 ;  /* 0xffffffe005694836 */ /* 0x000fe20000000000 */
[----:B0-----:R-:W-:Y:S01]  /*2a70*/  IADD3 R8, P2, P3, R48, R96, R100 ;  /* 0x0000006030087210 */ /* 0x001fe20007b5e064 */
[C---:B------:R-:W-:Y:S02]  /*2a80*/  IMAD.IADD R106, R16.reuse, 0x1, R5 ;  /* 0x00000001106a7824 */ /* 0x040fe400078e0205 */
[----:B------:R-:W-:Y:S01]  /*2a90*/  IMAD.IADD R105, R16, 0x1, R105 ;  /* 0x0000000110697824 */ /* 0x000fe200078e0269 */
[----:B------:R-:W-:-:S02]  /*2aa0*/  IADD3.X R9, R99, R97, R95, P2, P3 ;  /* 0x0000006163097210 */ /* 0x000fc400017e645f */
[----:B------:R-:W-:Y:S02]  /*2ab0*/  ISETP.GT.AND P2, PT, R25, R26, PT ;  /* 0x0000001a1900720c */ /* 0x000fe40003f44270 */
[----:B-1----:R-:W-:-:S13]  /*2ac0*/  ISETP.GE.AND P3, PT, R109, 0x1, PT ;  /* 0x000000016d00780c */ /* 0x002fda0003f66270 */
[----:B------:R-:W-:Y:S05]  /*2ad0*/  @!P3 BRA `(.L_x_1479) ;  /* 0x0000006000c8b947 */ /* 0x000fea0003800000 */
[----:B------:R-:W-:Y:S01]  /*2ae0*/  ULDC.U8 UR4, c[0x0][0x410] ;  /* 0x0001040000047ab9 */ /* 0x000fe20000000000 */
[-C--:B------:R-:W-:Y:S01]  /*2af0*/  IMAD R4, R80, R25.reuse, RZ ;  /* 0x0000001950047224 */ /* 0x080fe200078e02ff */
[----:B------:R-:W-:Y:S01]  /*2b00*/  ISETP.NE.AND P3, PT, RZ, UR4, PT ;  /* 0x00000004ff007c0c */ /* 0x000fe2000bf65270 */
[----:B------:R-:W-:Y:S02]  /*2b10*/  IMAD R6, R82, R25, RZ ;  /* 0x0000001952067224 */ /* 0x000fe400078e02ff */
[----:B------:R-:W-:Y:S02]  /*2b20*/  IMAD R107, R25, -0x80, R2 ;  /* 0xffffff80196b7824 */ /* 0x000fe400078e0202 */
[C---:B------:R-:W-:Y:S02]  /*2b30*/  IMAD R5, R10.reuse, R79, R4 ;  /* 0x0000004f0a057224 */ /* 0x040fe400078e0204 */
[----:B------:R-:W-:Y:S01]  /*2b40*/  IMAD R7, R10, R81, R6 ;  /* 0x000000510a077224 */ /* 0x000fe200078e0206 */
[----:B------:R-:W-:Y:S01]  /*2b50*/  VIMNMX R107, R107, 0x80, PT ;  /* 0x000000806b6b7848 */ /* 0x000fe20003fe0100 */
[----:B------:R-:W-:-:S04]  /*2b60*/  IMAD.WIDE.U32 R46, R79, R25, RZ ;  /* 0x000000194f2e7225 */ /* 0x000fc800078e00ff */
        /* <DEDUP_REMOVED lines=55> */
.L_x_1482:
[----:B------:R-:W-:Y:S05]  /*2ee0*/  BSYNC B1 ;  /* 0x0000000000017941 */ /* 0x000fea0003800000 */
.L_x_1481:
[----:B------:R-:W-:Y:S01]  /*2ef0*/  UISETP.NE.AND UP0, UPT, UR42, 0x3, UPT ;  /* 0x000000032a00788c */ /* 0x000fe2000bf05270 */
[----:B0----5:R-:W-:Y:S02]  /*2f00*/  IMAD.MOV.U32 R44, RZ, RZ, R10 ;  /* 0x000000ffff2c7224 */ /* 0x021fe400078e000a */
[----:B------:R-:W-:Y:S02]  /*2f10*/  IMAD.MOV.U32 R46, RZ, RZ, R14 ;  /* 0x000000ffff2e7224 */ /* 0x000fe400078e000e */
[----:B------:R-:W-:Y:S01]  /*2f20*/  IMAD.MOV.U32 R98, RZ, RZ, R34 ;  /* 0x000000ffff627224 */ /* 0x000fe200078e0022 */
[----:B------:R-:W-:Y:S01]  /*2f30*/  PLOP3.LUT P3, PT, PT, PT, UP0, 0x80, 0x0 ;  /* 0x000000000000781c */ /* 0x000fe20003f6f008 */
        /* <DEDUP_REMOVED lines=11> */
.L_x_1483:
[----:B------:R-:W-:Y:S01]  /*2ff0*/  IMAD R103, R17, 0x8, R16 ;  /* 0x0000000811677824 */ /* 0x000fe200078e0210 */
[----:B------:R-:W-:Y:S01]  /*3000*/  SHF.L.U32 R108, R206, 0x1f, RZ ;  /* 0x0000001fce6c7819 */ /* 0x000fe200000006ff */
[----:B------:R-:W-:Y:S03]  /*3010*/  BSSY B1, `(.L_x_1484) ;  /* 0x0000003000017945 */ /* 0x000fe60003800000 */
[----:B------:R-:W0:Y:S02]  /*3020*/  SYNCS.PHASECHK.TRANS64.TRYWAIT P5, [R103+URZ+0x2a890], R108 ;  /* 0x02a8906c670075a7 */ /* 0x000e2400080a017f */
[----:B0-----:R-:W-:Y:S05]  /*3030*/  @!P5 BRA `(.L_x_1485) ;  /* 0x000002740098d947 */ /* 0x001fea0003800000 */
.L_x_1837:
[----:B------:R-:W-:Y:S05]  /*3040*/  BSYNC B1 ;  /* 0x0000000000017941 */ /* 0x000fea0003800000 */
.L_x_1484:
[----:B------:R-:W-:Y:S05]  /*3050*/  @P4 BRA `(.L_x_1486) ;  /* 0x0000005c00e84947 */ /* 0x000fea0003800000 */
[----:B------:R-:W-:Y:S01]  /*3060*/  ISETP.NE.AND P4, PT, R64, RZ, PT ;  /* 0x000000ff4000720c */ /* 0x000fe20003f85270 */
[----:B------:R-:W-:-:S12]  /*3070*/  BSSY B1, `(.L_x_1487) ;  /* 0x000006f000017945 */ /* 0x000fd80003800000 */
[----:B------:R-:W-:Y:S05]  /*3080*/  @!P4 BRA `(.L_x_1488) ;  /* 0x0000000400b4c947 */ /* 0x000fea0003800000 */
[----:B------:R1:W2:Y:S01]  /*3090*/  LDS.128 R4, [R106+0x1e400] ;  /* 0x01e400006a047984 */ /* 0x0002a20000000c00 */
[----:B------:R-:W-:Y:S01]  /*30a0*/  ISETP.GE.AND P4, PT, R204, R109, PT ;  /* 0x0000006dcc00720c */ /* 0x000fe20003f86270 */
[----:B------:R-:W-:-:S12]  /*30b0*/  BSSY B2, `(.L_x_1489) ;  /* 0x0000069000027945 */ /* 0x000fd80003800000 */
[----:B-1----:R-:W-:Y:S05]  /*30c0*/  @P4 BRA `(.L_x_1490) ;  /* 0x00000004009c4947 */ /* 0x002fea0003800000 */
[----:B------:R-:W-:Y:S02]  /*30d0*/  SHF.R.U32.HI R50, RZ, 0x8, R97 ;  /* 0x00000008ff327819 */ /* 0x000fe40000011661 */
[----:B------:R-:W-:Y:S02]  /*30e0*/  SHF.R.U32.HI R116, RZ, 0x8, R51 ;  /* 0x00000008ff747819 */ /* 0x000fe40000011633 */
[----:B------:R-:W-:Y:S02]  /*30f0*/  SHF.R.U32.HI R115, RZ, 0x10, R97 ;  /* 0x00000010ff737819 */ /* 0x000fe40000011661 */
[----:B------:R-:W-:Y:S01]  /*3100*/  LOP3.LUT R114, R97, 0xff0000ff, RZ, 0xc0, !PT ;  /* 0xff0000ff61727812 */ /* 0x000fe200078ec0ff */
[----:B------:R-:W-:Y:S01]  /*3110*/  IMAD.SHL.U32 R97, R50, 0x100, RZ ;  /* 0x0000010032617824 */ /* 0x000fe200078e00ff */
[----:B------:R-:W-:Y:S01]  /*3120*/  SHF.R.U32.HI R117, RZ, 0x10, R51 ;  /* 0x00000010ff757819 */ /* 0x000fe20000011633 */
[----:B--2---:R-:W-:Y:S01]  /*3130*/  IMAD.MOV.U32 R50, RZ, RZ, R4 ;  /* 0x000000ffff327224 */ /* 0x004fe200078e0004 */
[----:B------:R-:W-:Y:S01]  /*3140*/  LOP3.LUT R96, R51, 0xff0000ff, RZ, 0xc0, !PT ;  /* 0xff0000ff33607812 */ /* 0x000fe200078ec0ff */
[----:B------:R-:W-:Y:S01]  /*3150*/  IMAD.SHL.U32 R51, R116, 0x100, RZ ;  /* 0x0000010074337824 */ /* 0x000fe200078e00ff */
[----:B------:R-:W-:Y:S01]  /*3160*/  LOP3.LUT R116, R114, 0xff00, R97, 0xf8, !PT ;  /* 0x0000ff0072747812 */ /* 0x000fe200078ef861 */
[----:B------:R-:W-:Y:S01]  /*3170*/  IMAD.U32 R97, R115, 0x10000, RZ ;  /* 0x0001000073617824 */ /* 0x000fe200078e00ff */
[----:B------:R-:W-:-:S02]  /*3180*/  F2FP.F16.E4M3.UNPACK_B R4, R5 ;  /* 0x00000005ff04723e */ /* 0x000fc400020006ff */
[----:B------:R-:W-:Y:S01]  /*3190*/  LOP3.LUT R96, R96, 0xff00, R51, 0xf8, !PT ;  /* 0x0000ff0060607812 */ /* 0x000fe200078ef833 */
[----:B------:R-:W-:Y:S01]  /*31a0*/  IMAD.U32 R51, R117, 0x10000, RZ ;  /* 0x0001000075337824 */ /* 0x000fe200078e00ff */
[----:B------:R-:W-:Y:S02]  /*31b0*/  F2FP.F16.E4M3.UNPACK_B R114, R123.H1 ;  /* 0x0000007bff72723e */ /* 0x000fe400030006ff */
[----:B------:R-:W-:Y:S02]  /*31c0*/  F2FP.F16.E4M3.UNPACK_B R5, R5.H1 ;  /* 0x00000005ff05723e */ /* 0x000fe400030006ff */
[----:B------:R-:W-:Y:S01]  /*31d0*/  LOP3.LUT R118, R116, 0xff0000, R97, 0xf8, !PT ;  /* 0x00ff000074767812 */ /* 0x000fe200078ef861 */
[--C-:B------:R-:W-:Y:S01]  /*31e0*/  HADD2.F32 R117, -RZ, R114.reuse.H1_H1 ;  /* 0x30000072ff757230 */ /* 0x100fe20000004100 */
[----:B------:R-:W-:Y:S01]  /*31f0*/  F2FP.F16.E4M3.UNPACK_B R97, R121.H1 ;  /* 0x00000079ff61723e */ /* 0x000fe200030006ff */
[----:B------:R-:W-:Y:S01]  /*3200*/  HADD2.F32 R116, -RZ, R114.H0_H0 ;  /* 0x20000072ff747230 */ /* 0x000fe20000004100 */
[----:B------:R-:W-:Y:S01]  /*3210*/  LOP3.LUT R115, R96, 0xff0000, R51, 0xf8, !PT ;  /* 0x00ff000060737812 */ /* 0x000fe200078ef833 */
[----:B------:R-:W-:-:S02]  /*3220*/  HADD2.F32 R96, -RZ, R5.H1_H1 ;  /* 0x30000005ff607230 */ /* 0x000fc40000004100 */
[--C-:B------:R-:W-:Y:S02]  /*3230*/  HADD2.F32 R51, -RZ, R4.reuse.H1_H1 ;  /* 0x30000004ff337230 */ /* 0x100fe40000004100 */
[----:B------:R-:W-:Y:S02]  /*3240*/  HADD2.F32 R114, -RZ, R97.H0_H0 ;  /* 0x20000061ff727230 */ /* 0x000fe40000004100 */
[----:B------:R-:W-:Y:S01]  /*3250*/  FMUL.FTZ R122, R96, R117 ;  /* 0x00000075607a7220 */ /* 0x000fe20000410000 */
[----:B------:R-:W-:Y:S02]  /*3260*/  HADD2.F32 R4, -RZ, R4.H0_H0 ;  /* 0x20000004ff047230 */ /* 0x000fe40000004100 */
[----:B------:R-:W-:Y:S01]  /*3270*/  FMUL.FTZ R119, R51, R116 ;  /* 0x0000007433777220 */ /* 0x000fe20000410000 */
[----:B------:R-:W-:Y:S02]  /*3280*/  HADD2.F32 R5, -RZ, R5.H0_H0 ;  /* 0x20000005ff057230 */ /* 0x000fe40000004100 */
[----:B------:R-:W-:-:S02]  /*3290*/  HADD2.F32 R97, -RZ, R97.H1_H1 ;  /* 0x30000061ff617230 */ /* 0x000fc40000004100 */
[C---:B------:R-:W-:Y:S01]  /*32a0*/  FMUL.FTZ R120, R4.reuse, R116 ;  /* 0x0000007404787220 */ /* 0x040fe20000410000 */
[----:B------:R-:W-:Y:S01]  /*32b0*/  F2FP.F16.E4M3.UNPACK_B R116, R123 ;  /* 0x0000007bff74723e */ /* 0x000fe200020006ff */
[C---:B------:R-:W-:Y:S01]  /*32c0*/  FMUL.FTZ R117, R5.reuse, R117 ;  /* 0x0000007505757220 */ /* 0x040fe20000410000 */
[----:B------:R-:W-:Y:S01]  /*32d0*/  FFMA.FTZ R4, R4, R114, -R119 ;  /* 0x0000007204047223 */ /* 0x000fe20000010877 */
[-C--:B------:R-:W-:Y:S01]  /*32e0*/  FFMA.FTZ R124, R5, R97.reuse, -R122 ;  /* 0x00000061057c7223 */ /* 0x080fe2000001087a */
[-C--:B------:R-:W-:Y:S01]  /*32f0*/  F2FP.F16.E4M3.UNPACK_B R5, R50.reuse.H1 ;  /* 0x00000032ff05723e */ /* 0x080fe200030006ff */
[----:B------:R-:W-:Y:S01]  /*3300*/  FFMA.FTZ R125, R96, R97, R117 ;  /* 0x00000061607d7223 */ /* 0x000fe20000010075 */
[----:B------:R-:W-:Y:S01]  /*3310*/  F2FP.F16.E4M3.UNPACK_B R50, R50 ;  /* 0x00000032ff32723e */ /* 0x000fe200020006ff */
[----:B------:R-:W-:Y:S01]  /*3320*/  FFMA.FTZ R123, R51, R114, R120 ;  /* 0x00000072337b7223 */ /* 0x000fe20000010078 */
[----:B------:R-:W-:Y:S01]  /*3330*/  F2FP.F16.E4M3.UNPACK_B R97, R121 ;  /* 0x00000079ff61723e */ /* 0x000fe200020006ff */
[----:B------:R-:W-:Y:S01]  /*3340*/  HADD2.F32 R117, -RZ, R116.H1_H1 ;  /* 0x30000074ff757230 */ /* 0x000fe20000004100 */
[----:B------:R-:W-:Y:S01]  /*3350*/  F2FP.SATFINITE.E4M3.F32.PACK_AB_MERGE_C R127, R125, R124, RZ ;  /* 0x0000007c7d7f723e */ /* 0x000fe200048070ff */
[----:B------:R-:W-:-:S02]  /*3360*/  HADD2.F32 R51, -RZ, R5.H0_H0 ;  /* 0x20000005ff337230 */ /* 0x000fc40000004100 */
[----:B------:R-:W-:Y:S02]  /*3370*/  HADD2.F32 R96, -RZ, R5.H1_H1 ;  /* 0x30000005ff607230 */ /* 0x000fe40000004100 */
[----:B------:R-:W-:Y:S02]  /*3380*/  HADD2.F32 R116, -RZ, R116.H0_H0 ;  /* 0x20000074ff747230 */ /* 0x000fe40000004100 */
[-C--:B------:R-:W-:Y:S01]  /*3390*/  FMUL.FTZ R119, R51, R117.reuse ;  /* 0x0000007533777220 */ /* 0x080fe20000410000 */
[--C-:B------:R-:W-:Y:S02]  /*33a0*/  HADD2.F32 R5, -RZ, R50.reuse.H0_H0 ;  /* 0x20000032ff057230 */ /* 0x100fe40000004100 */
[----:B------:R-:W-:Y:S01]  /*33b0*/  FMUL.FTZ R122, R96, R117 ;  /* 0x00000075607a7220 */ /* 0x000fe20000410000 */
[----:B------:R-:W-:Y:S02]  /*33c0*/  HADD2.F32 R114, -RZ, R97.H1_H1 ;  /* 0x30000061ff727230 */ /* 0x000fe40000004100 */
[----:B------:R-:W-:-:S02]  /*33d0*/  HADD2.F32 R50, -RZ, R50.H1_H1 ;  /* 0x30000032ff327230 */ /* 0x000fc40000004100 */
[----:B------:R-:W-:Y:S01]  /*33e0*/  FMUL.FTZ R117, R5, R116 ;  /* 0x0000007405757220 */ /* 0x000fe20000410000 */
[----:B------:R-:W-:Y:S02]  /*33f0*/  HADD2.F32 R97, -RZ, R97.H0_H0 ;  /* 0x20000061ff617230 */ /* 0x000fe40000004100 */
[-C--:B------:R-:W-:Y:S01]  /*3400*/  FFMA.FTZ R122, R51, R114.reuse, -R122 ;  /* 0x00000072337a7223 */ /* 0x080fe2000001087a */
[----:B------:R-:W-:Y:S01]  /*3410*/  FFMA.FTZ R119, R96, R114, R119 ;  /* 0x0000007260777223 */ /* 0x000fe20000010077 */
[C---:B------:R-:W-:Y:S01]  /*3420*/  FMUL.FTZ R120, R50.reuse, R116 ;  /* 0x0000007432787220 */ /* 0x040fe20000410000 */
[----:B------:R-:W-:Y:S01]  /*3430*/  F2FP.F16.E4M3.UNPACK_B R116, R118.H1 ;  /* 0x00000076ff74723e */ /* 0x000fe200030006ff */
[----:B------:R-:W-:Y:S01]  /*3440*/  FFMA.FTZ R121, R50, R97, R117 ;  /* 0x0000006132797223 */ /* 0x000fe20000010075 */
[----:B------:R-:W-:Y:S01]  /*3450*/  F2FP.F16.E4M3.UNPACK_B R50, R7.H1 ;  /* 0x00000007ff32723e */ /* 0x000fe200030006ff */
[----:B------:R-:W-:Y:S01]  /*3460*/  FFMA.FTZ R120, R5, R97, -R120 ;  /* 0x0000006105787223 */ /* 0x000fe20000010878 */
[----:B------:R-:W-:Y:S01]  /*3470*/  F2FP.SATFINITE.E4M3.F32.PACK_AB_MERGE_C R126, R119, R122, RZ ;  /* 0x0000007a777e723e */ /* 0x000fe200048070ff */
[----:B------:R-:W-:Y:S01]  /*3480*/  HADD2.F32 R119, -RZ, R116.H1_H1 ;  /* 0x30000074ff777230 */ /* 0x000fe20000004100 */
[-C--:B------:R-:W-:Y:S01]  /*3490*/  F2FP.F16.E4M3.UNPACK_B R97, R115.reuse.H1 ;  /* 0x00000073ff61723e */ /* 0x080fe200030006ff */
[--C-:B------:R-:W-:Y:S01]  /*34a0*/  HADD2.F32 R96, -RZ, R50.reuse.H1_H1 ;  /* 0x30000032ff607230 */ /* 0x100fe20000004100 */
[----:B------:R-:W-:Y:S01]  /*34b0*/  F2FP.F16.E4M3.UNPACK_B R5, R6.H1 ;  /* 0x00000006ff05723e */ /* 0x000fe200030006ff */
[----:B------:R-:W-:Y:S01]  /*34c0*/  HADD2.F32 R51, -RZ, R50.H0_H0 ;  /* 0x20000032ff337230 */ /* 0x000fe20000004100 */
        /* <DEDUP_REMOVED lines=39> */
.L_x_1490:
[----:B------:R-:W-:Y:S05]  /*3740*/  BSYNC B2 ;  /* 0x0000000000027941 */ /* 0x000fea0003800000 */
.L_x_1489:
[----:B--2---:R1:W-:Y:S02]  /*3750*/  STG.E.128 desc[UR40][R8.64], R4 ;  /* 0x0000000408007986 */ /* 0x0043e4000c101d28 */
.L_x_1488:
[----:B------:R-:W-:Y:S05]  /*3760*/  BSYNC B1 ;  /* 0x0000000000017941 */ /* 0x000fea0003800000 */
.L_x_1487:
[----:B------:R-:W-:Y:S01]  /*3770*/  ISETP.NE.AND P4, PT, R63, RZ, PT ;  /* 0x000000ff3f00720c */ /* 0x000fe20003f85270 */
[----:B------:R-:W-:-:S12]  /*3780*/  BSSY B1, `(.L_x_1491) ;  /* 0x0000071000017945 */ /* 0x000fd80003800000 */
[----:B------:R-:W-:Y:S05]  /*3790*/  @!P4 BRA `(.L_x_1492) ;  /* 0x0000000400bcc947 */ /* 0x000fea0003800000 */
[----:B-1----:R1:W2:Y:S01]  /*37a0*/  LDS.128 R4, [R105+0x1e400] ;  /* 0x01e4000069047984 */ /* 0x0022a20000000c00 */
[----:B------:R-:W-:Y:S01]  /*37b0*/  ISETP.GE.AND P4, PT, R216, R109, PT ;  /* 0x0000006dd800720c */ /* 0x000fe20003f86270 */
[----:B------:R-:W-:-:S12]  /*37c0*/  BSSY B2, `(.L_x_1493) ;  /* 0x000006b000027945 */ /* 0x000fd80003800000 */
[----:B-1----:R-:W-:Y:S05]  /*37d0*/  @P4 BRA `(.L_x_1494) ;  /* 0x0000000400a44947 */ /* 0x002fea0003800000 */
[----:B------:R-:W-:Y:S01]  /*37e0*/  SHF.R.U32.HI R114, RZ, 0x8, R43 ;  /* 0x00000008ff727819 */ /* 0x000fe2000001162b */
[----:B--2---:R-:W-:Y:S01]  /*37f0*/  IMAD.MOV.U32 R48, RZ, RZ, R7 ;  /* 0x000000ffff307224 */ /* 0x004fe200078e0007 */
[--C-:B------:R-:W-:Y:S02]  /*3800*/  SHF.R.U32.HI R51, RZ, 0x8, R49.reuse ;  /* 0x00000008ff337819 */ /* 0x100fe40000011631 */
[----:B------:R-:W-:Y:S01]  /*3810*/  LOP3.LUT R50, R49, 0xff0000ff, RZ, 0xc0, !PT ;  /* 0xff0000ff31327812 */ /* 0x000fe200078ec0ff */
[----:B------:R-:W-:Y:S01]  /*3820*/  IMAD.SHL.U32 R7, R114, 0x100, RZ ;  /* 0x0000010072077824 */ /* 0x000fe200078e00ff */
[----:B------:R-:W-:Y:S01]  /*3830*/  SHF.R.U32.HI R96, RZ, 0x10, R49 ;  /* 0x00000010ff607819 */ /* 0x000fe20000011631 */
[----:B------:R-:W-:Y:S01]  /*3840*/  IMAD.SHL.U32 R49, R51, 0x100, RZ ;  /* 0x0000010033317824 */ /* 0x000fe200078e00ff */
[----:B------:R-:W-:Y:S02]  /*3850*/  LOP3.LUT R42, R43, 0xff0000ff, RZ, 0xc0, !PT ;  /* 0xff0000ff2b2a7812 */ /* 0x000fe400078ec0ff */
[----:B------:R-:W-:Y:S01]  /*3860*/  SHF.R.U32.HI R97, RZ, 0x10, R43 ;  /* 0x00000010ff617819 */ /* 0x000fe2000001162b */
[----:B------:R-:W-:Y:S01]  /*3870*/  IMAD.U32 R96, R96, 0x10000, RZ ;  /* 0x0001000060607824 */ /* 0x000fe200078e00ff */
[----:B------:R-:W-:Y:S01]  /*3880*/  LOP3.LUT R7, R42, 0xff00, R7, 0xf8, !PT ;  /* 0x0000ff002a077812 */ /* 0x000fe200078ef807 */
[----:B------:R-:W-:Y:S01]  /*3890*/  IMAD.MOV.U32 R43, RZ, RZ, R6 ;  /* 0x000000ffff2b7224 */ /* 0x000fe200078e0006 */
[----:B------:R-:W-:Y:S01]  /*38a0*/  LOP3.LUT R49, R50, 0xff00, R49, 0xf8, !PT ;  /* 0x0000ff0032317812 */ /* 0x000fe200078ef831 */
[----:B------:R-:W-:Y:S01]  /*38b0*/  IMAD.U32 R42, R97, 0x10000, RZ ;  /* 0x00010000612a7824 */ /* 0x000fe200078e00ff */
[----:B------:R-:W-:-:S02]  /*38c0*/  F2FP.F16.E4M3.UNPACK_B R50, R113.H1 ;  /* 0x00000071ff32723e */ /* 0x000fc400030006ff */
        /* <DEDUP_REMOVED lines=35> */
[-C--:B------:R-:W-:Y:S01]  /*3b00*/  FMUL.FTZ R49, R5, R113.reuse ;  /* 0x0000007105317220 */ /* 0x080fe20000410000 */
[----:B------:R-:W-:Y:S02]  /*3b10*/  HADD2.F32 R112, -RZ, R112.H0_H0 ;  /* 0x20000070ff707230 */ /* 0x000fe40000004100 */
[----:B------:R-:W-:Y:S01]  /*3b20*/  FMUL.FTZ R50, R4, R113 ;  /* 0x0000007104327220 */ /* 0x000fe20000410000 */
[-C--:B------:R-:W-:Y:S01]  /*3b30*/  FFMA.FTZ R97, R6, R42.reuse, -R97 ;  /* 0x0000002a06617223 */ /* 0x080fe20000010861 */
[----:B------:R-:W-:Y:S02]  /*3b40*/  FFMA.FTZ R96, R7, R42, R96 ;  /* 0x0000002a07607223 */ /* 0x000fe40000010060 */
        /* <DEDUP_REMOVED lines=50> */
.L_x_1494:
[----:B------:R-:W-:Y:S05]  /*3e70*/  BSYNC B2 ;  /* 0x0000000000027941 */ /* 0x000fea0003800000 */
.L_x_1493:
[----:B--2---:R2:W-:Y:S02]  /*3e80*/  STG.E.128 desc[UR40][R8.64+0x20], R4 ;  /* 0x0000200408007986 */ /* 0x0045e4000c101d28 */
.L_x_1492:
[----:B------:R-:W-:Y:S05]  /*3e90*/  BSYNC B1 ;  /* 0x0000000000017941 */ /* 0x000fea0003800000 */
.L_x_1491:
[----:B------:R-:W-:Y:S01]  /*3ea0*/  ISETP.NE.AND P4, PT, R62, RZ, PT ;  /* 0x000000ff3e00720c */ /* 0x000fe20003f85270 */
[----:B------:R-:W-:-:S12]  /*3eb0*/  BSSY B1, `(.L_x_1495) ;  /* 0x0000071000017945 */ /* 0x000fd80003800000 */
[----:B------:R-:W-:Y:S05]  /*3ec0*/  @!P4 BRA `(.L_x_1496) ;  /* 0x0000000400bcc947 */ /* 0x000fea0003800000 */
[----:B-12---:R1:W2:Y:S01]  /*3ed0*/  LDS.128 R4, [R106+0x20400] ;  /* 0x020400006a047984 */ /* 0x0062a20000000c00 */
[----:B------:R-:W-:Y:S01]  /*3ee0*/  ISETP.GE.AND P4, PT, R215, R109, PT ;  /* 0x0000006dd700720c */ /* 0x000fe20003f86270 */
[----:B------:R-:W-:-:S12]  /*3ef0*/  BSSY B2, `(.L_x_1497) ;  /* 0x000006b000027945 */ /* 0x000fd80003800000 */
[----:B-1----:R-:W-:Y:S05]  /*3f00*/  @P4 BRA `(.L_x_1498) ;  /* 0x0000000400a44947 */ /* 0x002fea0003800000 */
[----:B------:R-:W-:Y:S01]  /*3f10*/  SHF.R.U32.HI R38, RZ, 0x8, R41 ;  /* 0x00000008ff267819 */ /* 0x000fe20000011629 */
[----:B--2---:R-:W-:Y:S01]  /*3f20*/  IMAD.MOV.U32 R40, RZ, RZ, R7 ;  /* 0x000000ffff287224 */ /* 0x004fe200078e0007 */
[--C-:B------:R-:W-:Y:S02]  /*3f30*/  SHF.R.U32.HI R48, RZ, 0x8, R39.reuse ;  /* 0x00000008ff307819 */ /* 0x100fe40000011627 */
[----:B------:R-:W-:Y:S01]  /*3f40*/  SHF.R.U32.HI R50, RZ, 0x10, R39 ;  /* 0x00000010ff327819 */ /* 0x000fe20000011627 */
[----:B------:R-:W-:Y:S01]  /*3f50*/  IMAD.SHL.U32 R7, R38, 0x100, RZ ;  /* 0x0000010026077824 */ /* 0x000fe200078e00ff */
[----:B------:R-:W-:Y:S01]  /*3f60*/  LOP3.LUT R43, R39, 0xff0000ff, RZ, 0xc0, !PT ;  /* 0xff0000ff272b7812 */ /* 0x000fe200078ec0ff */
[----:B------:R-:W-:Y:S01]  /*3f70*/  IMAD.MOV.U32 R39, RZ, RZ, R6 ;  /* 0x000000ffff277224 */ /* 0x000fe200078e0006 */
[----:B------:R-:W-:Y:S01]  /*3f80*/  SHF.R.U32.HI R49, RZ, 0x10, R41 ;  /* 0x00000010ff317819 */ /* 0x000fe20000011629 */
[----:B------:R-:W-:Y:S01]  /*3f90*/  IMAD.SHL.U32 R6, R48, 0x100, RZ ;  /* 0x0000010030067824 */ /* 0x000fe200078e00ff */
[----:B------:R-:W-:-:S03]  /*3fa0*/  LOP3.LUT R42, R41, 0xff0000ff, RZ, 0xc0, !PT ;  /* 0xff0000ff292a7812 */ /* 0x000fc600078ec0ff */
[----:B------:R-:W-:Y:S01]  /*3fb0*/  IMAD.U32 R41, R49, 0x10000, RZ ;  /* 0x0001000031297824 */ /* 0x000fe200078e00ff */
[----:B------:R-:W-:Y:S01]  /*3fc0*/  LOP3.LUT R48, R42, 0xff00, R7, 0xf8, !PT ;  /* 0x0000ff002a307812 */ /* 0x000fe200078ef807 */
[----:B------:R-:W-:Y:S01]  /*3fd0*/  IMAD.U32 R7, R50, 0x10000, RZ ;  /* 0x0001000032077824 */ /* 0x000fe200078e00ff */
[----:B------:R-:W-:Y:S02]  /*3fe0*/  LOP3.LUT R38, R43, 0xff00, R6, 0xf8, !PT ;  /* 0x0000ff002b267812 */ /* 0x000fe400078ef806 */
        /* <DEDUP_REMOVED lines=91> */
.L_x_1498:
[----:B------:R-:W-:Y:S05]  /*45a0*/  BSYNC B2 ;  /* 0x0000000000027941 */ /* 0x000fea0003800000 */
.L_x_1497:
[----:B--2---:R3:W-:Y:S02]  /*45b0*/  STG.E.128 desc[UR40][R8.64+0x40], R4 ;  /* 0x0000400408007986 */ /* 0x0047e4000c101d28 */
.L_x_1496:
[----:B------:R-:W-:Y:S05]  /*45c0*/  BSYNC B1 ;  /* 0x0000000000017941 */ /* 0x000fea0003800000 */
.L_x_1495:
[----:B------:R-:W-:Y:S01]  /*45d0*/  ISETP.NE.AND P4, PT, R29, RZ, PT ;  /* 0x000000ff1d00720c */ /* 0x000fe20003f85270 */
[----:B------:R-:W-:-:S12]  /*45e0*/  BSSY B1, `(.L_x_1499) ;  /* 0x0000071000017945 */ /* 0x000fd80003800000 */
[----:B------:R-:W-:Y:S05]  /*45f0*/  @!P4 BRA `(.L_x_1500) ;  /* 0x0000000400bcc947 */ /* 0x000fea0003800000 */
[----:B-123--:R1:W2:Y:S01]  /*4600*/  LDS.128 R4, [R105+0x20400] ;  /* 0x0204000069047984 */ /* 0x00e2a20000000c00 */
        /* <DEDUP_REMOVED lines=108> */
.L_x_1502:
[----:B------:R-:W-:Y:S05]  /*4cd0*/  BSYNC B2 ;  /* 0x0000000000027941 */ /* 0x000fea0003800000 */
.L_x_1501:
[----:B--2---:R4:W-:Y:S02]  /*4ce0*/  STG.E.128 desc[UR40][R8.64+0x60], R4 ;  /* 0x0000600408007986 */ /* 0x0049e4000c101d28 */
.L_x_1500:
[----:B------:R-:W-:Y:S05]  /*4cf0*/  BSYNC B1 ;  /* 0x0000000000017941 */ /* 0x000fea0003800000 */
.L_x_1499:
[----:B------:R-:W-:Y:S01]  /*4d00*/  ISETP.NE.AND P4, PT, R3, RZ, PT ;  /* 0x000000ff0300720c */ /* 0x000fe20003f85270 */
[----:B------:R-:W-:-:S12]  /*4d10*/  BSSY B1, `(.L_x_1503) ;  /* 0x0000071000017945 */ /* 0x000fd80003800000 */
[----:B------:R-:W-:Y:S05]  /*4d20*/  @!P4 BRA `(.L_x_1504) ;  /* 0x0000000400bcc947 */ /* 0x000fea0003800000 */
[----:B-1234-:R1:W2:Y:S01]  /*4d30*/  LDS.128 R4, [R106+0x22400] ;  /* 0x022400006a047984 */ /* 0x01e2a20000000c00 */
        /* <DEDUP_REMOVED lines=108> */
.L_x_1506:
[----:B------:R-:W-:Y:S05]  /*5400*/  BSYNC B2 ;  /* 0x0000000000027941 */ /* 0x000fea0003800000 */
.L_x_1505:
[----:B--2---:R1:W-:Y:S02]  /*5410*/  STG.E.128 desc[UR40][R8.64+0x80], R4 ;  /* 0x0000800408007986 */ /* 0x0043e4000c101d28 */
.L_x_1504:
[----:B------:R-:W-:Y:S05]  /*5420*/  BSYNC B1 ;  /* 0x0000000000017941 */ /* 0x000fea0003800000 */
.L_x_1503:
[----:B------:R-:W-:-:S13]  /*5430*/  ISETP.NE.AND P4, PT, R0, RZ, PT ;  /* 0x000000ff0000720c */ /* 0x000fda0003f85270 */
        /* <DEDUP_REMOVED lines=110> */
.L_x_1508:
[----:B------:R-:W-:Y:S05]  /*5b20*/  BSYNC B1 ;  /* 0x0000000000017941 */ /* 0x000fea0003800000 */
.L_x_1507:
[----:B--2---:R1:W-:Y:S01]  /*5b30*/  STG.E.128 desc[UR40][R8.64+0xa0], R4 ;  /* 0x0000a00408007986 */ /* 0x0043e2000c101d28 */
[----:B------:R-:W-:Y:S05]  /*5b40*/  BRA `(.L_x_1486) ;  /* 0x00000034002c7947 */ /* 0x000fea0003800000 */
.L_x_1480:
        /* <DEDUP_REMOVED lines=42> */
.L_x_1510:
[----:B------:R-:W-:Y:S05]  /*5df0*/  BSYNC B1 ;  /* 0x0000000000017941 */ /* 0x000fea0003800000 */
.L_x_1509:
[----:B------:R-:W-:Y:S01]  /*5e00*/  UISETP.NE.AND UP0, UPT, UR42, 0x3, UPT ;  /* 0x000000032a00788c */ /* 0x000fe2000bf05270 */
[----:B-----5:R-:W-:Y:S02]  /*5e10*/  IMAD.MOV.U32 R110, RZ, RZ, R6 ;  /* 0x000000ffff6e7224 */ /* 0x020fe400078e0006 */
        /* <DEDUP_REMOVED lines=14> */
.L_x_1511:
[----:B------:R-:W-:Y:S01]  /*5f00*/  IMAD R103, R17, 0x8, R16 ;  /* 0x0000000811677824 */ /* 0x000fe200078e0210 */
[----:B------:R-:W-:Y:S01]  /*5f10*/  SHF.L.U32 R108, R206, 0x1f, RZ ;  /* 0x0000001fce6c7819 */ /* 0x000fe200000006ff */
[----:B------:R-:W-:Y:S03]  /*5f20*/  BSSY B1, `(.L_x_1512) ;  /* 0x0000003000017945 */ /* 0x000fe60003800000 */
[----:B------:R-:W1:Y:S02]  /*5f30*/  SYNCS.PHASECHK.TRANS64.TRYWAIT P5, [R103+URZ+0x2a890], R108 ;  /* 0x02a8906c670075a7 */ /* 0x000e6400080a017f */
[----:B-1----:R-:W-:Y:S05]  /*5f40*/  @!P5 BRA `(.L_x_1513) ;  /* 0x0000024400e8d947 */ /* 0x002fea0003800000 */
.L_x_1838:
[----:B------:R-:W-:Y:S05]  /*5f50*/  BSYNC B1 ;  /* 0x0000000000017941 */ /* 0x000fea0003800000 */
.L_x_1512:
[----:B------:R-:W-:Y:S05]  /*5f60*/  @P4 BRA `(.L_x_1486) ;  /* 0x0000003000244947 */ /* 0x000fea0003800000 */
[----:B------:R-:W2:Y:S01]  /*5f70*/  LDC R115, c[0x0][0x2f4] ;  /* 0x0000bd00ff737b82 */ /* 0x000ea20000000800 */
[----:B------:R-:W-:Y:S01]  /*5f80*/  ISETP.NE.AND P4, PT, R64, RZ, PT ;  /* 0x000000ff4000720c */ /* 0x000fe20003f85270 */
[----:B------:R-:W-:Y:S01]  /*5f90*/  ULDC.64 UR4, c[0x0][0x300] ;  /* 0x0000c00000047ab9 */ /* 0x000fe20000000a00 */
[----:B0-----:R-:W-:Y:S01]  /*5fa0*/  SHF.R.S32.HI R44, RZ, 0x1f, R200 ;  /* 0x0000001fff2c7819 */ /* 0x001fe200000114c8 */
[----:B------:R-:W-:Y:S01]  /*5fb0*/  IMAD.MOV.U32 R98, RZ, RZ, R48 ;  /* 0x000000ffff627224 */ /* 0x000fe200078e0030 */
[----:B------:R-:W-:Y:S03]  /*5fc0*/  BSSY B1, `(.L_x_1514) ;  /* 0x00000f6000017945 */ /* 0x000fe60003800000 */
[----:B------:R-:W-:Y:S02]  /*5fd0*/  IMAD R45, R44, UR4, RZ ;  /* 0x000000042c2d7c24 */ /* 0x000fe4000f8e02ff */
[----:B------:R-:W-:-:S04]  /*5fe0*/  IMAD.WIDE.U32 R98, R200, UR4, R98 ;  /* 0x00000004c8627c25 */ /* 0x000fc8000f8e0062 */
[----:B------:R-:W-:-:S04]  /*5ff0*/  IMAD R45, R200, UR5, R45 ;  /* 0x00000005c82d7c24 */ /* 0x000fc8000f8e022d */
[----:B------:R-:W-:Y:S02]  /*6000*/  IMAD.IADD R114, R45, 0x1, R99 ;  /* 0x000000012d727824 */ /* 0x000fe400078e0263 */
[----:B--2---:R-:W-:Y:S01]  /*6010*/  IMAD.IADD R117, R115, 0x1, -R76 ;  /* 0x0000000173757824 */ /* 0x004fe200078e0a4c */
[----:B------:R-:W-:Y:S06]  /*6020*/  @!P4 BRA `(.L_x_1515) ;  /* 0x0000000c00bcc947 */ /* 0x000fec0003800000 */
[----:B------:R-:W-:Y:S01]  /*6030*/  SEL R44, R76, R117, !P0 ;  /* 0x000000754c2c7207 */ /* 0x000fe20004000000 */
[----:B------:R-:W-:Y:S01]  /*6040*/  BSSY B2, `(.L_x_1516) ;  /* 0x00000e3000027945 */ /* 0x000fe20003800000 */
[----:B------:R-:W-:Y:S02]  /*6050*/  IADD3 R121, P4, P5, R60, R98, R71 ;  /* 0x000000623c797210 */ /* 0x000fe40007d9e047 */
[----:B------:R-:W-:Y:S02]  /*6060*/  SHF.R.S32.HI R45, RZ, 0x1f, R44 ;  /* 0x0000001fff2d7819 */ /* 0x000fe4000001142c */
[----:B------:R-:W-:Y:S02]  /*6070*/  IADD3.X R122, R101, R114, R68, P4, P5 ;  /* 0x00000072657a7210 */ /* 0x000fe400027ea444 */
[----:B------:R-:W-:Y:S02]  /*6080*/  LEA.HI R45, R45, R44, RZ, 0x5 ;  /* 0x0000002c2d2d7211 */ /* 0x000fe400078f28ff */
[----:B------:R-:W-:-:S02]  /*6090*/  ISETP.GE.AND P4, PT, R22, R109, PT ;  /* 0x0000006d1600720c */ /* 0x000fc40003f86270 */
[----:B------:R-:W-:-:S04]  /*60a0*/  SHF.R.S32.HI R44, RZ, 0x5, R45 ;  /* 0x00000005ff2c7819 */ /* 0x000fc8000001142d */
[----:B------:R-:W-:-:S04]  /*60b0*/  LEA.HI.SX32 R44, R91, R44, 0x1c ;  /* 0x0000002c5b2c7211 */ /* 0x000fc800078fe2ff */
[----:B------:R-:W-:Y:S01]  /*60c0*/  SHF.R.S32.HI R45, RZ, 0x1f, R44 ;  /* 0x0000001fff2d7819 */ /* 0x000fe2000001142c */
[----:B------:R-:W-:-:S03]  /*60d0*/  IMAD.SHL.U32 R123, R44, 0x10, RZ ;  /* 0x000000102c7b7824 */ /* 0x000fc600078e00ff */
[----:B------:R-:W-:Y:S02]  /*60e0*/  LEA.HI R45, R45, R44, RZ, 0x2 ;  /* 0x0000002c2d2d7211 */ /* 0x000fe400078f10ff */
[----:B------:R-:W-:-:S03]  /*60f0*/  LOP3.LUT R44, R212, 0x30, R123, 0xf8, !PT ;  /* 0x00000030d42c7812 */ /* 0x000fc600078ef87b */
[----:B------:R-:W-:Y:S01]  /*6100*/  IMAD.SHL.U32 R45, R45, 0x800, RZ ;  /* 0x000008002d2d7824 */ /* 0x000fe200078e00ff */
[----:B------:R-:W-:-:S04]  /*6110*/  LOP3.LUT R44, R44, R213, RZ, 0x3c, !PT ;  /* 0x000000d52c2c7212 */ /* 0x000fc800078e3cff */
[----:B------:R-:W-:-:S04]  /*6120*/  LOP3.LUT R45, R45, 0xffffe000, RZ, 0xc0, !PT ;  /* 0xffffe0002d2d7812 */ /* 0x000fc800078ec0ff */
[----:B------:R-:W-:Y:S01]  /*6130*/  IADD3 R44, R44, R45, R214 ;  /* 0x0000002d2c2c7210 */ /* 0x000fe20007ffe0d6 */
[----:B------:R-:W-:-:S04]  /*6140*/  IMAD R45, R17, 0x6000, R87 ;  /* 0x00006000112d7824 */ /* 0x000fc800078e0257 */
[----:B------:R-:W-:Y:S02]  /*6150*/  IMAD R47, R17, 0x6000, R44 ;  /* 0x00006000112f7824 */ /* 0x000fe400078e022c */
[C---:B------:R-:W-:Y:S02]  /*6160*/  IMAD.IADD R45, R16.reuse, 0x1, R45 ;  /* 0x00000001102d7824 */ /* 0x040fe400078e022d */
[----:B------:R-:W-:-:S04]  /*6170*/  IMAD.IADD R48, R16, 0x1, R47 ;  /* 0x0000000110307824 */ /* 0x000fc800078e022f */
[----:B------:R-:W0:Y:S04]  /*6180*/  LDS.128 R44, [R45+0x1e400] ;  /* 0x01e400002d2c7984 */ /* 0x000e280000000c00 */
[----:B------:R-:W2:Y:S01]  /*6190*/  LDS.128 R48, [R48+0x1e400] ;  /* 0x01e4000030307984 */ /* 0x000ea20000000c00 */
[----:B------:R-:W-:Y:S05]  /*61a0*/  @P4 BRA `(.L_x_1517) ;  /* 0x0000000c00304947 */ /* 0x000fea0003800000 */
[--C-:B------:R-:W-:Y:S02]  /*61b0*/  SHF.R.U32.HI R12, RZ, 0x8, R13.reuse ;  /* 0x00000008ff0c7819 */ /* 0x100fe4000001160d */
[----:B------:R-:W-:Y:S02]  /*61c0*/  SHF.R.U32.HI R130, RZ, 0x10, R13 ;  /* 0x00000010ff827819 */ /* 0x000fe4000001160d */
[----:B------:R-:W-:Y:S01]  /*61d0*/  LOP3.LUT R13, R13, 0xff0000ff, RZ, 0xc0, !PT ;  /* 0xff0000ff0d0d7812 */ /* 0x000fe200078ec0ff */
[----:B------:R-:W-:Y:S01]  /*61e0*/  IMAD.SHL.U32 R12, R12, 0x100, RZ ;  /* 0x000001000c0c7824 */ /* 0x000fe200078e00ff */
[----:B------:R-:W-:Y:S02]  /*61f0*/  SHF.R.U32.HI R14, RZ, 0x8, R15 ;  /* 0x00000008ff0e7819 */ /* 0x000fe4000001160f */
[----:B------:R-:W-:Y:S02]  /*6200*/  SHF.R.U32.HI R42, RZ, 0x8, R43 ;  /* 0x00000008ff2a7819 */ /* 0x000fe4000001162b */
[----:B------:R-:W-:Y:S01]  /*6210*/  LOP3.LUT R13, R13, 0xff00, R12, 0xf8, !PT ;  /* 0x0000ff000d0d7812 */ /* 0x000fe200078ef80c */
[----:B------:R-:W-:Y:S01]  /*6220*/  IMAD.SHL.U32 R12, R14, 0x100, RZ ;  /* 0x000001000e0c7824 */ /* 0x000fe200078e00ff */
[----:B------:R-:W-:Y:S01]  /*6230*/  SHF.R.U32.HI R128, RZ, 0x10, R15 ;  /* 0x00000010ff807819 */ /* 0x000fe2000001160f */
[----:B------:R-:W-:Y:S01]  /*6240*/  IMAD.SHL.U32 R42, R42, 0x100, RZ ;  /* 0x000001002a2a7824 */ /* 0x000fe200078e00ff */
[----:B------:R-:W-:Y:S01]  /*6250*/  LOP3.LUT R15, R15, 0xff0000ff, RZ, 0xc0, !PT ;  /* 0xff0000ff0f0f7812 */ /* 0x000fe200078ec0ff */
[----:B------:R-:W-:Y:S01]  /*6260*/  IMAD.U32 R14, R130, 0x10000, RZ ;  /* 0x00010000820e7824 */ /* 0x000fe200078e00ff */
[----:B------:R-:W-:-:S02]  /*6270*/  SHF.R.U32.HI R40, RZ, 0x8, R41 ;  /* 0x00000008ff287819 */ /* 0x000fc40000011629 */
[----:B------:R-:W-:Y:S02]  /*6280*/  SHF.R.U32.HI R131, RZ, 0x10, R43 ;  /* 0x00000010ff837819 */ /* 0x000fe4000001162b */
[----:B------:R-:W-:Y:S01]  /*6290*/  LOP3.LUT R43, R43, 0xff0000ff, RZ, 0xc0, !PT ;  /* 0xff0000ff2b2b7812 */ /* 0x000fe200078ec0ff */
[----:B------:R-:W-:Y:S01]  /*62a0*/  IMAD.SHL.U32 R40, R40, 0x100, RZ ;  /* 0x0000010028287824 */ /* 0x000fe200078e00ff */
[----:B------:R-:W-:Y:S01]  /*62b0*/  LOP3.LUT R15, R15, 0xff00, R12, 0xf8, !PT ;  /* 0x0000ff000f0f7812 */ /* 0x000fe200078ef80c */
[----:B------:R-:W-:Y:S01]  /*62c0*/  IMAD.U32 R12, R128, 0x10000, RZ ;  /* 0x00010000800c7824 */ /* 0x000fe200078e00ff */
[----:B------:R-:W-:Y:S01]  /*62d0*/  SHF.R.U32.HI R129, RZ, 0x10, R41 ;  /* 0x00000010ff817819 */ /* 0x000fe20000011629 */
[----:B------:R-:W-:Y:S01]  /*62e0*/  IMAD.U32 R131, R131, 0x10000, RZ ;  /* 0x0001000083837824 */ /* 0x000fe200078e00ff */
[----:B------:R-:W-:Y:S02]  /*62f0*/  LOP3.LUT R134, R43, 0xff00, R42, 0xf8, !PT ;  /* 0x0000ff002b867812 */ /* 0x000fe400078ef82a */
[----:B------:R-:W-:-:S02]  /*6300*/  LOP3.LUT R41, R41, 0xff0000ff, RZ, 0xc0, !PT ;  /* 0xff0000ff29297812 */ /* 0x000fc400078ec0ff */
[----:B------:R-:W-:Y:S02]  /*6310*/  F2FP.F16.E4M3.UNPACK_B R130, R127.H1 ;  /* 0x0000007fff82723e */ /* 0x000fe400030006ff */
[----:B--2---:R-:W-:Y:S02]  /*6320*/  F2FP.F16.E4M3.UNPACK_B R128, R48.H1 ;  /* 0x00000030ff80723e */ /* 0x004fe400030006ff */
[----:B0-----:R-:W-:Y:S02]  /*6330*/  F2FP.F16.E4M3.UNPACK_B R42, R44.H1 ;  /* 0x0000002cff2a723e */ /* 0x001fe400030006ff */
[----:B------:R-:W-:Y:S01]  /*6340*/  LOP3.LUT R132, R41, 0xff00, R40, 0xf8, !PT ;  /* 0x0000ff0029847812 */ /* 0x000fe200078ef828 */
[----:B------:R-:W-:Y:S01]  /*6350*/  HADD2.F32 R41, -RZ, R128.H0_H0 ;  /* 0x20000080ff297230 */ /* 0x000fe20000004100 */
[----:B------:R-:W-:Y:S01]  /*6360*/  LOP3.LUT R14, R13, 0xff0000, R14, 0xf8, !PT ;  /* 0x00ff00000d0e7812 */ /* 0x000fe200078ef80e */
[----:B------:R-:W-:Y:S01]  /*6370*/  HADD2.F32 R13, -RZ, R130.H0_H0 ;  /* 0x20000082ff0d7230 */ /* 0x000fe20000004100 */
[----:B------:R-:W-:Y:S01]  /*6380*/  F2FP.F16.E4M3.UNPACK_B R43, R126.H1 ;  /* 0x0000007eff2b723e */ /* 0x000fe200030006ff */
[----:B------:R-:W-:Y:S01]  /*6390*/  HADD2.F32 R40, -RZ, R42.H0_H0 ;  /* 0x2000002aff287230 */ /* 0x000fe20000004100 */
[----:B------:R-:W-:Y:S01]  /*63a0*/  LOP3.LUT R12, R15, 0xff0000, R12, 0xf8, !PT ;  /* 0x00ff00000f0c7812 */ /* 0x000fe200078ef80c */
[----:B------:R-:W-:-:S02]  /*63b0*/  IMAD.U32 R15, R129, 0x10000, RZ ;  /* 0x00010000810f7824 */ /* 0x000fc400078e00ff */
[CC--:B------:R-:W-:Y:S01]  /*63c0*/  FMUL.FTZ R133, R41.reuse, R13.reuse ;  /* 0x0000000d29857220 */ /* 0x0c0fe20000410000 */
[--C-:B------:R-:W-:Y:S02]  /*63d0*/  HADD2.F32 R129, -RZ, R43.reuse.H0_H0 ;  /* 0x2000002bff817230 */ /* 0x100fe40000004100 */
[----:B------:R-:W-:Y:S01]  /*63e0*/  FMUL.FTZ R136, R40, R13 ;  /* 0x0000000d28887220 */ /* 0x000fe20000410000 */
        /* <DEDUP_REMOVED lines=11> */
[----:B------:R-:W-:Y:S01]  /*64a0*/  FMUL.FTZ R134, R128, R132 ;  /* 0x0000008480867220 */ /* 0x000fe20000410000 */
[----:B------:R-:W-:Y:S01]  /*64b0*/  F2FP.F16.E4M3.UNPACK_B R127, R126 ;  /* 0x0000007eff7f723e */ /* 0x000fe200020006ff */
[----:B------:R-:W-:Y:S02]  /*64c0*/  HADD2.F32 R131, -RZ, R130.H0_H0 ;  /* 0x20000082ff837230 */ /* 0x000fe40000004100 */
[C---:B------:R-:W-:Y:S01]  /*64d0*/  FMUL.FTZ R133, R43.reuse, R132 ;  /* 0x000000842b857220 */ /* 0x040fe20000410000 */
[----:B------:R-:W-:Y:S02]  /*64e0*/  HADD2.F32 R126, -RZ, R48.H0_H0 ;  /* 0x20000030ff7e7230 */ /* 0x000fe40000004100 */
[----:B------:R-:W-:Y:S01]  /*64f0*/  FFMA.FTZ R139, R43, R129, -R134 ;  /* 0x000000812b8b7223 */ /* 0x000fe20000010886 */
[----:B------:R-:W-:-:S02]  /*6500*/  HADD2.F32 R42, -RZ, R44.H0_H0 ;  /* 0x2000002cff2a7230 */ /* 0x000fc40000004100 */
[----:B------:R-:W-:Y:S01]  /*6510*/  FFMA.FTZ R134, R128, R129, R133 ;  /* 0x0000008180867223 */ /* 0x000fe20000010085 */
        /* <DEDUP_REMOVED lines=22> */
[-C--:B------:R-:W-:Y:S01]  /*6680*/  FMUL.FTZ R136, R44, R129.reuse ;  /* 0x000000812c887220 */ /* 0x080fe20000410000 */
[----:B------:R-:W-:Y:S01]  /*6690*/  HADD2.F32 R48, -RZ, R128.H0_H0 ;  /* 0x20000080ff307230 */ /* 0x000fe20000004100 */
[----:B------:R-:W-:Y:S01]  /*66a0*/  F2FP.F16.E4M3.UNPACK_B R50, R50 ;  /* 0x00000032ff32723e */ /* 0x000fe200020006ff */
[----:B------:R-:W-:Y:S02]  /*66b0*/  HADD2.F32 R126, -RZ, R126.H1_H1 ;  /* 0x3000007eff7e7230 */ /* 0x000fe40000004100 */
[----:B------:R-:W-:Y:S01]  /*66c0*/  FMUL.FTZ R129, R43, R129 ;  /* 0x000000812b817220 */ /* 0x000fe20000410000 */
[----:B------:R-:W-:-:S02]  /*66d0*/  HADD2.F32 R42, -RZ, R42.H1_H1 ;  /* 0x3000002aff2a7230 */ /* 0x000fc40000004100 */
[----:B------:R-:W-:Y:S01]  /*66e0*/  FFMA.FTZ R136, R43, R48, -R136 ;  /* 0x000000302b887223 */ /* 0x000fe20000010888 */
[----:B------:R-:W-:Y:S02]  /*66f0*/  HADD2.F32 R43, -RZ, R128.H1_H1 ;  /* 0x30000080ff2b7230 */ /* 0x000fe40000004100 */
[-C--:B------:R-:W-:Y:S01]  /*6700*/  FMUL.FTZ R135, R126, R127.reuse ;  /* 0x0000007f7e877220 */ /* 0x080fe20000410000 */
[----:B------:R-:W-:Y:S01]  /*6710*/  F2FP.F16.E4M3.UNPACK_B R46, R46 ;  /* 0x0000002eff2e723e */ /* 0x000fe200020006ff */
[----:B------:R-:W-:Y:S01]  /*6720*/  FMUL.FTZ R127, R42, R127 ;  /* 0x0000007f2a7f7220 */ /* 0x000fe20000410000 */
[----:B------:R-:W-:Y:S01]  /*6730*/  FFMA.FTZ R128, R44, R48, R129 ;  /* 0x000000302c807223 */ /* 0x000fe20000010081 */
[-C--:B------:R-:W-:Y:S01]  /*6740*/  FFMA.FTZ R141, R42, R43.reuse, -R135 ;  /* 0x0000002b2a8d7223 */ /* 0x080fe20000010887 */
[--C-:B------:R-:W-:Y:S02]  /*6750*/  HADD2.F32 R48, -RZ, R125.reuse.H0_H0 ;  /* 0x2000007dff307230 */ /* 0x100fe40000004100 */
[----:B------:R-:W-:Y:S01]  /*6760*/  FFMA.FTZ R143, R126, R43, R127 ;  /* 0x0000002b7e8f7223 */ /* 0x000fe2000001007f */
[----:B------:R-:W-:Y:S01]  /*6770*/  F2FP.F16.E4M3.UNPACK_B R124, R124 ;  /* 0x0000007cff7c723e */ /* 0x000fe200020006ff */
[----:B------:R-:W-:Y:S01]  /*6780*/  HADD2.F32 R43, -RZ, R50.H0_H0 ;  /* 0x20000032ff2b7230 */ /* 0x000fe20000004100 */
[----:B------:R-:W-:Y:S01]  /*6790*/  F2FP.SATFINITE.E4M3.F32.PACK_AB_MERGE_C R41, R134, R41, RZ ;  /* 0x000000298629723e */ /* 0x000fe200048070ff */
[----:B------:R-:W-:Y:S01]  /*67a0*/  HADD2.F32 R42, -RZ, R46.H0_H0 ;  /* 0x2000002eff2a7230 */ /* 0x000fe20000004100 */
[----:B------:R-:W-:Y:S01]  /*67b0*/  F2FP.SATFINITE.E4M3.F32.PACK_AB_MERGE_C R40, R139, R40, RZ ;  /* 0x000000288b28723e */ /* 0x000fe200048070ff */
[----:B------:R-:W-:-:S02]  /*67c0*/  HADD2.F32 R127, -RZ, R125.H1_H1 ;  /* 0x3000007dff7f7230 */ /* 0x000fc40000004100 */
[-C--:B------:R-:W-:Y:S01]  /*67d0*/  FMUL.FTZ R129, R43, R48.reuse ;  /* 0x000000302b817220 */ /* 0x080fe20000410000 */
[----:B------:R-:W-:Y:S02]  /*67e0*/  HADD2.F32 R46, -RZ, R46.H1_H1 ;  /* 0x3000002eff2e7230 */ /* 0x000fe40000004100 */
[----:B------:R-:W-:Y:S01]  /*67f0*/  FMUL.FTZ R48, R42, R48 ;  /* 0x000000302a307220 */ /* 0x000fe20000410000 */
[----:B------:R-:W-:Y:S01]  /*6800*/  HADD2.F32 R50, -RZ, R50.H1_H1 ;  /* 0x30000032ff327230 */ /* 0x000fe20000004100 */
[----:B------:R-:W-:Y:S01]  /*6810*/  F2FP.SATFINITE.E4M3.F32.PACK_AB_MERGE_C R128, R143, R128, RZ ;  /* 0x000000808f80723e */ /* 0x000fe200048070ff */
[--C-:B------:R-:W-:Y:S02]  /*6820*/  HADD2.F32 R44, -RZ, R124.reuse.H0_H0 ;  /* 0x2000007cff2c7230 */ /* 0x100fe40000004100 */
[-C--:B------:R-:W-:Y:S01]  /*6830*/  FMUL.FTZ R137, R46, R127.reuse ;  /* 0x0000007f2e897220 */ /* 0x080fe20000410000 */
[----:B------:R-:W-:Y:S02]  /*6840*/  HADD2.F32 R125, -RZ, R124.H1_H1 ;  /* 0x3000007cff7d7230 */ /* 0x000fe40000004100 */
[----:B------:R-:W-:Y:S01]  /*6850*/  FMUL.FTZ R135, R50, R127 ;  /* 0x0000007f32877220 */ /* 0x000fe20000410000 */
[-C--:B------:R-:W-:Y:S01]  /*6860*/  FFMA.FTZ R126, R42, R44.reuse, -R129 ;  /* 0x0000002c2a7e7223 */ /* 0x080fe20000010881 */
[----:B------:R-:W-:Y:S01]  /*6870*/  FFMA.FTZ R127, R43, R44, R48 ;  /* 0x0000002c2b7f7223 */ /* 0x000fe20000010030 */
[----:B------:R-:W-:Y:S01]  /*6880*/  F2FP.F16.E4M3.UNPACK_B R42, R49 ;  /* 0x00000031ff2a723e */ /* 0x000fe200020006ff */
[----:B------:R-:W-:Y:S01]  /*6890*/  FFMA.FTZ R135, R46, R125, -R135 ;  /* 0x0000007d2e877223 */ /* 0x000fe20000010887 */
[----:B------:R-:W-:Y:S01]  /*68a0*/  F2FP.F16.E4M3.UNPACK_B R43, R15 ;  /* 0x0000000fff2b723e */ /* 0x000fe200020006ff */
[----:B------:R-:W-:Y:S01]  /*68b0*/  FFMA.FTZ R50, R50, R125, R137 ;  /* 0x0000007d32327223 */ /* 0x000fe20000010089 */
[----:B------:R-:W-:Y:S01]  /*68c0*/  F2FP.SATFINITE.E4M3.F32.PACK_AB_MERGE_C R48, R132, R131, R41 ;  /* 0x000000838430723e */ /* 0x000fe20004807029 */
[--C-:B------:R-:W-:Y:S01]  /*68d0*/  HADD2.F32 R124, -RZ, R42.reuse.H0_H0 ;  /* 0x2000002aff7c7230 */ /* 0x100fe20000004100 */
[----:B------:R-:W-:Y:S01]  /*68e0*/  F2FP.F16.E4M3.UNPACK_B R41, R45 ;  /* 0x0000002dff29723e */ /* 0x000fe200020006ff */
[----:B------:R-:W-:Y:S01]  /*68f0*/  HADD2.F32 R129, -RZ, R43.H0_H0 ;  /* 0x2000002bff817230 */ /* 0x000fe20000004100 */
[----:B------:R-:W-:Y:S01]  /*6900*/  F2FP.SATFINITE.E4M3.F32.PACK_AB_MERGE_C R44, R130, R133, R40 ;  /* 0x00000085822c723e */ /* 0x000fe20004807028 */
[----:B------:R-:W-:Y:S01]  /*6910*/  HADD2.F32 R42, -RZ, R42.H1_H1 ;  /* 0x3000002aff2a7230 */ /* 0x000fe20000004100 */
[----:B------:R-:W-:Y:S01]  /*6920*/  F2FP.F16.E4M3.UNPACK_B R125, R14 ;  /* 0x0000000eff7d723e */ /* 0x000fe200020006ff */
[----:B------:R-:W-:Y:S01]  /*6930*/  HADD2.F32 R40, -RZ, R41.H0_H0 ;  /* 0x20000029ff287230 */ /* 0x000fe20000004100 */
[----:B------:R-:W-:Y:S01]  /*6940*/  F2FP.SATFINITE.E4M3.F32.PACK_AB_MERGE_C R46, R141, R136, RZ ;  /* 0x000000888d2e723e */ /* 0x000fe200048070ff */
[----:B------:R-:W-:Y:S01]  /*6950*/  FMUL.FTZ R131, R124, R129 ;  /* 0x000000817c837220 */ /* 0x000fe20000410000 */
[----:B------:R-:W-:Y:S01]  /*6960*/  F2FP.SATFINITE.E4M3.F32.PACK_AB_MERGE_C R50, R50, R127, R128 ;  /* 0x0000007f3232723e */ /* 0x000fe20004807080 */
[----:B------:R-:W-:Y:S01]  /*6970*/  HADD2.F32 R127, -RZ, R125.H0_H0 ;  /* 0x2000007dff7f7230 */ /* 0x000fe20000004100 */
[----:B------:R-:W-:Y:S01]  /*6980*/  F2FP.SATFINITE.E4M3.F32.PACK_AB_MERGE_C R46, R135, R126, R46 ;  /* 0x0000007e872e723e */ /* 0x000fe2000480702e */
[----:B------:R-:W-:Y:S01]  /*6990*/  FMUL.FTZ R129, R40, R129 ;  /* 0x0000008128817220 */ /* 0x000fe20000410000 */
[----:B------:R-:W-:Y:S01]  /*69a0*/  HADD2.F32 R126, -RZ, R43.H1_H1 ;  /* 0x3000002bff7e7230 */ /* 0x000fe20000004100 */
[----:B------:R-:W-:Y:S01]  /*69b0*/  F2FP.F16.E4M3.UNPACK_B R49, R49.H1 ;  /* 0x00000031ff31723e */ /* 0x000fe200030006ff */
[----:B------:R-:W-:-:S02]  /*69c0*/  HADD2.F32 R43, -RZ, R41.H1_H1 ;  /* 0x30000029ff2b7230 */ /* 0x000fc40000004100 */
[-C--:B------:R-:W-:Y:S01]  /*69d0*/  FFMA.FTZ R41, R124, R127.reuse, R129 ;  /* 0x0000007f7c297223 */ /* 0x080fe20000010081 */
[----:B------:R-:W-:Y:S02]  /*69e0*/  HADD2.F32 R125, -RZ, R125.H1_H1 ;  /* 0x3000007dff7d7230 */ /* 0x000fe40000004100 */
[-C--:B------:R-:W-:Y:S01]  /*69f0*/  FMUL.FTZ R124, R42, R126.reuse ;  /* 0x0000007e2a7c7220 */ /* 0x080fe20000410000 */
[----:B------:R-:W-:Y:S01]  /*6a00*/  FFMA.FTZ R40, R40, R127, -R131 ;  /* 0x0000007f28287223 */ /* 0x000fe20000010883 */
[C---:B------:R-:W-:Y:S01]  /*6a10*/  FMUL.FTZ R127, R43.reuse, R126 ;  /* 0x0000007e2b7f7220 */ /* 0x040fe20000410000 */
[----:B------:R-:W-:Y:S01]  /*6a20*/  F2FP.F16.E4M3.UNPACK_B R45, R45.H1 ;  /* 0x0000002dff2d723e */ /* 0x000fe200030006ff */
[----:B------:R-:W-:Y:S01]  /*6a30*/  FFMA.FTZ R43, R43, R125, -R124 ;  /* 0x0000007d2b2b7223 */ /* 0x000fe2000001087c */
[----:B------:R-:W-:Y:S01]  /*6a40*/  F2FP.F16.E4M3.UNPACK_B R124, R15.H1 ;  /* 0x0000000fff7c723e */ /* 0x000fe200030006ff */
[----:B------:R-:W-:Y:S01]  /*6a50*/  FFMA.FTZ R132, R42, R125, R127 ;  /* 0x0000007d2a847223 */ /* 0x000fe2000001007f */
[----:B------:R-:W-:Y:S01]  /*6a60*/  HADD2.F32 R42, -RZ, R49.H0_H0 ;  /* 0x20000031ff2a7230 */ /* 0x000fe20000004100 */
[----:B------:R-:W-:Y:S01]  /*6a70*/  F2FP.F16.E4M3.UNPACK_B R14, R14.H1 ;  /* 0x0000000eff0e723e */ /* 0x000fe200030006ff */
[----:B------:R-:W-:Y:S01]  /*6a80*/  HADD2.F32 R15, -RZ, R45.H0_H0 ;  /* 0x2000002dff0f7230 */ /* 0x000fe20000004100 */
[----:B------:R-:W-:Y:S01]  /*6a90*/  F2FP.F16.E4M3.UNPACK_B R127, R13 ;  /* 0x0000000dff7f723e */ /* 0x000fe200020006ff */
[----:B------:R-:W-:-:S02]  /*6aa0*/  HADD2.F32 R49, -RZ, R49.H1_H1 ;  /* 0x30000031ff317230 */ /* 0x000fc40000004100 */
[--C-:B------:R-:W-:Y:S02]  /*6ab0*/  HADD2.F32 R128, -RZ, R124.reuse.H1_H1 ;  /* 0x3000007cff807230 */ /* 0x100fe40000004100 */
[----:B------:R-:W-:Y:S02]  /*6ac0*/  HADD2.F32 R45, -RZ, R45.H1_H1 ;  /* 0x3000002dff2d7230 */ /* 0x000fe40000004100 */
[----:B------:R-:W-:Y:S02]  /*6ad0*/  HADD2.F32 R125, -RZ, R124.H0_H0 ;  /* 0x2000007cff7d7230 */ /* 0x000fe40000004100 */
[--C-:B------:R-:W-:Y:S02]  /*6ae0*/  HADD2.F32 R124, -RZ, R14.reuse.H0_H0 ;  /* 0x2000000eff7c7230 */ /* 0x100fe40000004100 */
[----:B------:R-:W-:Y:S02]  /*6af0*/  HADD2.F32 R126, -RZ, R14.H1_H1 ;  /* 0x3000000eff7e7230 */ /* 0x000fe40000004100 */
[-C--:B------:R-:W-:Y:S01]  /*6b00*/  FMUL.FTZ R14, R49, R128.reuse ;  /* 0x00000080310e7220 */ /* 0x080fe20000410000 */
[----:B------:R-:W-:Y:S01]  /*6b10*/  FMUL.FTZ R128, R45, R128 ;  /* 0x000000802d807220 */ /* 0x000fe20000410000 */
[CC--:B------:R-:W-:Y:S01]  /*6b20*/  FMUL.FTZ R130, R42.reuse, R125.reuse ;  /* 0x0000007d2a827220 */ /* 0x0c0fe20000410000 */
[----:B------:R-:W-:Y:S01]  /*6b30*/  FMUL.FTZ R125, R15, R125 ;  /* 0x0000007d0f7d7220 */ /* 0x000fe20000410000 */
[-C--:B------:R-:W-:Y:S01]  /*6b40*/  FFMA.FTZ R134, R45, R126.reuse, -R14 ;  /* 0x0000007e2d867223 */ /* 0x080fe2000001080e */
[-C--:B------:R-:W-:Y:S01]  /*6b50*/  F2FP.F16.E4M3.UNPACK_B R45, R51.reuse ;  /* 0x00000033ff2d723e */ /* 0x080fe200020006ff */
[----:B------:R-:W-:Y:S01]  /*6b60*/  FFMA.FTZ R136, R49, R126, R128 ;  /* 0x0000007e31887223 */ /* 0x000fe20000010080 */
[----:B------:R-:W-:Y:S01]  /*6b70*/  F2FP.F16.E4M3.UNPACK_B R51, R51.H1 ;  /* 0x00000033ff33723e */ /* 0x000fe200030006ff */
[-C--:B------:R-:W-:Y:S01]  /*6b80*/  FFMA.FTZ R131, R15, R124.reuse, -R130 ;  /* 0x0000007c0f837223 */ /* 0x080fe20000010882 */
[----:B------:R-:W-:Y:S01]  /*6b90*/  F2FP.F16.E4M3.UNPACK_B R128, R13.H1 ;  /* 0x0000000dff80723e */ /* 0x000fe200030006ff */
[----:B------:R-:W-:Y:S01]  /*6ba0*/  FFMA.FTZ R133, R42, R124, R125 ;  /* 0x0000007c2a857223 */ /* 0x000fe2000001007d */
[-C--:B------:R-:W-:Y:S01]  /*6bb0*/  F2FP.F16.E4M3.UNPACK_B R14, R47.reuse ;  /* 0x0000002fff0e723e */ /* 0x080fe200020006ff */
[----:B------:R-:W-:Y:S01]  /*6bc0*/  HADD2.F32 R49, -RZ, R45.H0_H0 ;  /* 0x2000002dff317230 */ /* 0x000fe20000004100 */
[----:B------:R-:W-:Y:S01]  /*6bd0*/  F2FP.F16.E4M3.UNPACK_B R47, R47.H1 ;  /* 0x0000002fff2f723e */ /* 0x000fe200030006ff */
[----:B------:R-:W-:Y:S01]  /*6be0*/  HADD2.F32 R129, -RZ, R128.H0_H0 ;  /* 0x20000080ff817230 */ /* 0x000fe20000004100 */
[-C--:B------:R-:W-:Y:S01]  /*6bf0*/  F2FP.F16.E4M3.UNPACK_B R13, R12.reuse ;  /* 0x0000000cff0d723e */ /* 0x080fe200020006ff */
[----:B------:R-:W-:Y:S01]  /*6c00*/  HADD2.F32 R130, -RZ, R127.H0_H0 ;  /* 0x2000007fff827230 */ /* 0x000fe20000004100 */
[----:B------:R-:W-:Y:S01]  /*6c10*/  F2FP.F16.E4M3.UNPACK_B R124, R12.H1 ;  /* 0x0000000cff7c723e */ /* 0x000fe200030006ff */
[----:B------:R-:W-:Y:S01]  /*6c20*/  HADD2.F32 R12, -RZ, R51.H0_H0 ;  /* 0x20000033ff0c7230 */ /* 0x000fe20000004100 */
[----:B------:R-:W-:Y:S01]  /*6c30*/  F2FP.SATFINITE.E4M3.F32.PACK_AB_MERGE_C R131, R134, R131, RZ ;  /* 0x000000838683723e */ /* 0x000fe200048070ff */
[----:B------:R-:W-:-:S02]  /*6c40*/  HADD2.F32 R42, -RZ, R47.H0_H0 ;  /* 0x2000002fff2a7230 */ /* 0x000fc40000004100 */
[----:B------:R-:W-:Y:S01]  /*6c50*/  FMUL.FTZ R138, R49, R130 ;  /* 0x00000082318a7220 */ /* 0x000fe20000410000 */
        /* <DEDUP_REMOVED lines=8> */
[----:B------:R-:W-:Y:S02]  /*6ce0*/  HADD2.F32 R15, -RZ, R14.H0_H0 ;  /* 0x2000000eff0f7230 */ /* 0x000fe40000004100 */
[-C--:B------:R-:W-:Y:S01]  /*6cf0*/  FMUL.FTZ R42, R51, R128.reuse ;  /* 0x00000080332a7220 */ /* 0x080fe20000410000 */
[----:B------:R-:W-:Y:S02]  /*6d00*/  HADD2.F32 R126, -RZ, R13.H0_H0 ;  /* 0x2000000dff7e7230 */ /* 0x000fe40000004100 */
[----:B------:R-:W-:Y:S01]  /*6d10*/  FMUL.FTZ R128, R47, R128 ;  /* 0x000000802f807220 */ /* 0x000fe20000410000 */
        /* <DEDUP_REMOVED lines=15> */
[----:B------:R-:W-:-:S02]  /*6e10*/  F2FP.SATFINITE.E4M3.F32.PACK_AB_MERGE_C R45, R43, R40, R131 ;  /* 0x000000282b2d723e */ /* 0x000fc40004807083 */
[----:B------:R-:W-:Y:S02]  /*6e20*/  F2FP.SATFINITE.E4M3.F32.PACK_AB_MERGE_C R42, R42, R135, RZ ;  /* 0x000000872a2a723e */ /* 0x000fe400048070ff */
[----:B------:R-:W-:Y:S02]  /*6e30*/  F2FP.SATFINITE.E4M3.F32.PACK_AB_MERGE_C R128, R128, R129, RZ ;  /* 0x000000818080723e */ /* 0x000fe400048070ff */
[----:B------:R-:W-:Y:S02]  /*6e40*/  F2FP.SATFINITE.E4M3.F32.PACK_AB_MERGE_C R47, R15, R138, R42 ;  /* 0x0000008a0f2f723e */ /* 0x000fe4000480702a */
[----:B------:R-:W-:Y:S02]  /*6e50*/  F2FP.SATFINITE.E4M3.F32.PACK_AB_MERGE_C R49, R132, R41, R133 ;  /* 0x000000298431723e */ /* 0x000fe40004807085 */
[----:B------:R-:W-:-:S07]  /*6e60*/  F2FP.SATFINITE.E4M3.F32.PACK_AB_MERGE_C R51, R13, R130, R128 ;  /* 0x000000820d33723e */ /* 0x000fce0004807080 */
.L_x_1517:
[----:B------:R-:W-:Y:S05]  /*6e70*/  BSYNC B2 ;  /* 0x0000000000027941 */ /* 0x000fea0003800000 */
.L_x_1516:
        /* <DEDUP_REMOVED lines=9> */
[----:B--2---:R0:W-:Y:S03]  /*6f10*/  @!P4 STG.E.128 desc[UR40][R14.64], R48 ;  /* 0x000000300e00c986 */ /* 0x0041e6000c101d28 */
.L_x_1515:
[----:B------:R-:W-:Y:S05]  /*6f20*/  BSYNC B1 ;  /* 0x0000000000017941 */ /* 0x000fea0003800000 */
.L_x_1514:
        /* <DEDUP_REMOVED lines=27> */
[--C-:B------:R-:W-:Y:S01]  /*70e0*/  SHF.R.U32.HI R124, RZ, 0x8, R9.reuse ;  /* 0x00000008ff7c7819 */ /* 0x100fe20000011609 */
[----:B0-----:R-:W-:Y:S01]  /*70f0*/  IMAD.MOV.U32 R36, RZ, RZ, R12 ;  /* 0x000000ffff247224 */ /* 0x001fe200078e000c */
[----:B------:R-:W-:Y:S02]  /*7100*/  LOP3.LUT R8, R9, 0xff0000ff, RZ, 0xc0, !PT ;  /* 0xff0000ff09087812 */ /* 0x000fe400078ec0ff */
[----:B------:R-:W-:Y:S01]  /*7110*/  SHF.R.U32.HI R123, RZ, 0x10, R9 ;  /* 0x00000010ff7b7819 */ /* 0x000fe20000011609 */
[----:B------:R-:W-:Y:S01]  /*7120*/  IMAD.SHL.U32 R9, R124, 0x100, RZ ;  /* 0x000001007c097824 */ /* 0x000fe200078e00ff */
[----:B------:R-:W-:Y:S02]  /*7130*/  SHF.R.U32.HI R50, RZ, 0x8, R37 ;  /* 0x00000008ff327819 */ /* 0x000fe40000011625 */
[----:B------:R-:W-:Y:S02]  /*7140*/  SHF.R.U32.HI R51, RZ, 0x8, R11 ;  /* 0x00000008ff337819 */ /* 0x000fe4000001160b */
[----:B------:R-:W-:-:S02]  /*7150*/  SHF.R.U32.HI R48, RZ, 0x8, R39 ;  /* 0x00000008ff307819 */ /* 0x000fc40000011627 */
[----:B------:R-:W-:Y:S02]  /*7160*/  LOP3.LUT R38, R37, 0xff0000ff, RZ, 0xc0, !PT ;  /* 0xff0000ff25267812 */ /* 0x000fe400078ec0ff */
[----:B------:R-:W-:Y:S01]  /*7170*/  SHF.R.U32.HI R49, RZ, 0x10, R37 ;  /* 0x00000010ff317819 */ /* 0x000fe20000011625 */
[----:B------:R-:W-:Y:S01]  /*7180*/  IMAD.SHL.U32 R37, R50, 0x100, RZ ;  /* 0x0000010032257824 */ /* 0x000fe200078e00ff */
[----:B------:R-:W-:Y:S02]  /*7190*/  LOP3.LUT R10, R11, 0xff0000ff, RZ, 0xc0, !PT ;  /* 0xff0000ff0b0a7812 */ /* 0x000fe400078ec0ff */
[----:B------:R-:W-:Y:S01]  /*71a0*/  SHF.R.U32.HI R121, RZ, 0x10, R11 ;  /* 0x00000010ff797819 */ /* 0x000fe2000001160b */
[----:B------:R-:W-:Y:S01]  /*71b0*/  IMAD.SHL.U32 R11, R51, 0x100, RZ ;  /* 0x00000100330b7824 */ /* 0x000fe200078e00ff */
[----:B------:R-:W-:Y:S02]  /*71c0*/  LOP3.LUT R46, R39, 0xff0000ff, RZ, 0xc0, !PT ;  /* 0xff0000ff272e7812 */ /* 0x000fe400078ec0ff */
[----:B------:R-:W-:-:S02]  /*71d0*/  SHF.R.U32.HI R122, RZ, 0x10, R39 ;  /* 0x00000010ff7a7819 */ /* 0x000fc40000011627 */
[----:B------:R-:W-:Y:S01]  /*71e0*/  LOP3.LUT R8, R8, 0xff00, R9, 0xf8, !PT ;  /* 0x0000ff0008087812 */ /* 0x000fe200078ef809 */
[----:B------:R-:W-:Y:S01]  /*71f0*/  IMAD.U32 R9, R123, 0x10000, RZ ;  /* 0x000100007b097824 */ /* 0x000fe200078e00ff */
[----:B------:R-:W-:Y:S01]  /*7200*/  SHF.L.U32 R39, R48, 0x8, RZ ;  /* 0x0000000830277819 */ /* 0x000fe200000006ff */
[----:B------:R-:W-:Y:S01]  /*7210*/  IMAD.U32 R122, R122, 0x10000, RZ ;  /* 0x000100007a7a7824 */ /* 0x000fe200078e00ff */
[----:B------:R-:W-:Y:S02]  /*7220*/  LOP3.LUT R50, R38, 0xff00, R37, 0xf8, !PT ;  /* 0x0000ff0026327812 */ /* 0x000fe400078ef825 */
[----:B------:R-:W-:Y:S02]  /*7230*/  LOP3.LUT R51, R46, 0xff00, R39, 0xf8, !PT ;  /* 0x0000ff002e337812 */ /* 0x000fe400078ef827 */
[----:B------:R-:W-:Y:S02]  /*7240*/  LOP3.LUT R11, R10, 0xff00, R11, 0xf8, !PT ;  /* 0x0000ff000a0b7812 */ /* 0x000fe400078ef80b */
[----:B------:R-:W-:-:S02]  /*7250*/  F2FP.F16.E4M3.UNPACK_B R48, R120.H1 ;  /* 0x00000078ff30723e */ /* 0x000fc400030006ff */
[----:B--2---:R-:W-:Y:S02]  /*7260*/  F2FP.F16.E4M3.UNPACK_B R39, R40.H1 ;  /* 0x00000028ff27723e */ /* 0x004fe400030006ff */
[----:B------:R-:W-:Y:S02]  /*7270*/  F2FP.F16.E4M3.UNPACK_B R37, R36.H1 ;  /* 0x00000024ff25723e */ /* 0x000fe400030006ff */
[----:B------:R-:W-:Y:S01]  /*7280*/  LOP3.LUT R10, R8, 0xff0000, R9, 0xf8, !PT ;  /* 0x00ff0000080a7812 */ /* 0x000fe200078ef809 */
[----:B------:R-:W-:Y:S01]  /*7290*/  IMAD.U32 R8, R121, 0x10000, RZ ;  /* 0x0001000079087824 */ /* 0x000fe200078e00ff */
[----:B------:R-:W-:Y:S01]  /*72a0*/  F2FP.F16.E4M3.UNPACK_B R46, R118.H1 ;  /* 0x00000076ff2e723e */ /* 0x000fe200030006ff */
[----:B------:R-:W-:Y:S01]  /*72b0*/  HADD2.F32 R9, -RZ, R48.H0_H0 ;  /* 0x20000030ff097230 */ /* 0x000fe20000004100 */
[----:B------:R-:W-:Y:S01]  /*72c0*/  F2FP.F16.E4M3.UNPACK_B R120, R120 ;  /* 0x00000078ff78723e */ /* 0x000fe200020006ff */
[----:B------:R-:W-:Y:S01]  /*72d0*/  HADD2.F32 R38, -RZ, R39.H0_H0 ;  /* 0x20000027ff267230 */ /* 0x000fe20000004100 */
[----:B------:R-:W-:Y:S01]  /*72e0*/  LOP3.LUT R8, R11, 0xff0000, R8, 0xf8, !PT ;  /* 0x00ff00000b087812 */ /* 0x000fe200078ef808 */
[----:B------:R-:W-:Y:S01]  /*72f0*/  HADD2.F32 R12, -RZ, R37.H0_H0 ;  /* 0x20000025ff0c7230 */ /* 0x000fe20000004100 */
[----:B------:R-:W-:Y:S01]  /*7300*/  F2FP.F16.E4M3.UNPACK_B R40, R40 ;  /* 0x00000028ff28723e */ /* 0x000fe200020006ff */
[----:B------:R-:W-:-:S02]  /*7310*/  IMAD.U32 R11, R49, 0x10000, RZ ;  /* 0x00010000310b7824 */ /* 0x000fc400078e00ff */
[-C--:B------:R-:W-:Y:S01]  /*7320*/  FMUL.FTZ R121, R38, R9.reuse ;  /* 0x0000000926797220 */ /* 0x080fe20000410000 */
[----:B------:R-:W-:Y:S02]  /*7330*/  HADD2.F32 R49, -RZ, R46.H0_H0 ;  /* 0x2000002eff317230 */ /* 0x000fe40000004100 */
[C---:B------:R-:W-:Y:S01]  /*7340*/  FMUL.FTZ R123, R12.reuse, R9 ;  /* 0x000000090c7b7220 */ /* 0x040fe20000410000 */
[----:B------:R-:W-:Y:S01]  /*7350*/  LOP3.LUT R9, R51, 0xff0000, R122, 0xf8, !PT ;  /* 0x00ff000033097812 */ /* 0x000fe200078ef87a */
[----:B------:R-:W-:Y:S01]  /*7360*/  HADD2.F32 R51, -RZ, R48.H1_H1 ;  /* 0x30000030ff337230 */ /* 0x000fe20000004100 */
[----:B------:R-:W-:Y:S01]  /*7370*/  F2FP.F16.E4M3.UNPACK_B R36, R36 ;  /* 0x00000024ff24723e */ /* 0x000fe200020006ff */
[-C--:B------:R-:W-:Y:S01]  /*7380*/  FFMA.FTZ R12, R12, R49.reuse, -R121 ;  /* 0x000000310c0c7223 */ /* 0x080fe20000010879 */
[----:B------:R-:W-:Y:S01]  /*7390*/  FFMA.FTZ R123, R38, R49, R123 ;  /* 0x00000031267b7223 */ /* 0x000fe2000001007b */
[----:B------:R-:W-:Y:S01]  /*73a0*/  HADD2.F32 R49, -RZ, R46.H1_H1 ;  /* 0x3000002eff317230 */ /* 0x000fe20000004100 */
[----:B------:R-:W-:Y:S01]  /*73b0*/  F2FP.F16.E4M3.UNPACK_B R118, R118 ;  /* 0x00000076ff76723e */ /* 0x000fe200020006ff */
[----:B------:R-:W-:Y:S01]  /*73c0*/  HADD2.F32 R46, -RZ, R39.H1_H1 ;  /* 0x30000027ff2e7230 */ /* 0x000fe20000004100 */
[----:B------:R-:W-:Y:S01]  /*73d0*/  LOP3.LUT R11, R50, 0xff0000, R11, 0xf8, !PT ;  /* 0x00ff0000320b7812 */ /* 0x000fe200078ef80b */
[----:B------:R-:W-:-:S02]  /*73e0*/  HADD2.F32 R38, -RZ, R37.H1_H1 ;  /* 0x30000025ff267230 */ /* 0x000fc40000004100 */
[----:B------:R-:W-:Y:S02]  /*73f0*/  HADD2.F32 R48, -RZ, R120.H0_H0 ;  /* 0x20000078ff307230 */ /* 0x000fe40000004100 */
[-C--:B------:R-:W-:Y:S01]  /*7400*/  FMUL.FTZ R121, R46, R51.reuse ;  /* 0x000000332e797220 */ /* 0x080fe20000410000 */
[----:B------:R-:W-:Y:S02]  /*7410*/  HADD2.F32 R39, -RZ, R40.H0_H0 ;  /* 0x20000028ff277230 */ /* 0x000fe40000004100 */
[C---:B------:R-:W-:Y:S01]  /*7420*/  FMUL.FTZ R51, R38.reuse, R51 ;  /* 0x0000003326337220 */ /* 0x040fe20000410000 */
[----:B------:R-:W-:Y:S02]  /*7430*/  HADD2.F32 R37, -RZ, R36.H0_H0 ;  /* 0x20000024ff257230 */ /* 0x000fe40000004100 */
[-C--:B------:R-:W-:Y:S01]  /*7440*/  FFMA.FTZ R125, R38, R49.reuse, -R121 ;  /* 0x00000031267d7223 */ /* 0x080fe20000010879 */
[----:B------:R-:W-:Y:S02]  /*7450*/  HADD2.F32 R38, -RZ, R118.H0_H0 ;  /* 0x20000076ff267230 */ /* 0x000fe40000004100 */
[----:B------:R-:W-:Y:S01]  /*7460*/  FFMA.FTZ R122, R46, R49, R51 ;  /* 0x000000312e7a7223 */ /* 0x000fe20000010033 */
[-C--:B------:R-:W-:Y:S01]  /*7470*/  FMUL.FTZ R46, R39, R48.reuse ;  /* 0x00000030272e7220 */ /* 0x080fe20000410000 */
[----:B------:R-:W-:Y:S01]  /*7480*/  FMUL.FTZ R48, R37, R48 ;  /* 0x0000003025307220 */ /* 0x000fe20000410000 */
[----:B------:R-:W-:Y:S01]  /*7490*/  HADD2.F32 R49, -RZ, R120.H1_H1 ;  /* 0x30000078ff317230 */ /* 0x000fe20000004100 */
[----:B------:R-:W-:Y:S01]  /*74a0*/  F2FP.SATFINITE.E4M3.F32.PACK_AB_MERGE_C R12, R125, R12, RZ ;  /* 0x0000000c7d0c723e */ /* 0x000fe200048070ff */
[----:B------:R-:W-:-:S02]  /*74b0*/  HADD2.F32 R40, -RZ, R40.H1_H1 ;  /* 0x30000028ff287230 */ /* 0x000fc40000004100 */
[-C--:B------:R-:W-:Y:S01]  /*74c0*/  FFMA.FTZ R51, R37, R38.reuse, -R46 ;  /* 0x0000002625337223 */ /* 0x080fe2000001082e */
[----:B------:R-:W-:Y:S01]  /*74d0*/  FFMA.FTZ R120, R39, R38, R48 ;  /* 0x0000002627787223 */ /* 0x000fe20000010030 */
[----:B------:R-:W-:Y:S01]  /*74e0*/  HADD2.F32 R36, -RZ, R36.H1_H1 ;  /* 0x30000024ff247230 */ /* 0x000fe20000004100 */
[----:B------:R-:W-:Y:S01]  /*74f0*/  F2FP.F16.E4M3.UNPACK_B R48, R119.H1 ;  /* 0x00000077ff30723e */ /* 0x000fe200030006ff */
[----:B------:R-:W-:Y:S02]  /*7500*/  HADD2.F32 R37, -RZ, R118.H1_H1 ;  /* 0x30000076ff257230 */ /* 0x000fe40000004100 */
[-C--:B------:R-:W-:Y:S01]  /*7510*/  FMUL.FTZ R39, R40, R49.reuse ;  /* 0x0000003128277220 */ /* 0x080fe20000410000 */
[----:B------:R-:W-:Y:S01]  /*7520*/  F2FP.F16.E4M3.UNPACK_B R38, R42.H1 ;  /* 0x0000002aff26723e */ /* 0x000fe200030006ff */
[C---:B------:R-:W-:Y:S01]  /*7530*/  FMUL.FTZ R49, R36.reuse, R49 ;  /* 0x0000003124317220 */ /* 0x040fe20000410000 */
[----:B------:R-:W-:Y:S01]  /*7540*/  F2FP.F16.E4M3.UNPACK_B R46, R116.H1 ;  /* 0x00000074ff2e723e */ /* 0x000fe200030006ff */
[----:B------:R-:W-:Y:S01]  /*7550*/  FFMA.FTZ R118, R36, R37, -R39 ;  /* 0x0000002524767223 */ /* 0x000fe20000010827 */
[----:B------:R-:W-:Y:S01]  /*7560*/  F2FP.F16.E4M3.UNPACK_B R36, R14.H1 ;  /* 0x0000000eff24723e */ /* 0x000fe200030006ff */
[----:B------:R-:W-:-:S02]  /*7570*/  HADD2.F32 R50, -RZ, R48.H0_H0 ;  /* 0x20000030ff327230 */ /* 0x000fc40000004100 */
[----:B------:R-:W-:Y:S01]  /*7580*/  FFMA.FTZ R121, R40, R37, R49 ;  /* 0x0000002528797223 */ /* 0x000fe20000010031 */
[----:B------:R-:W-:Y:S01]  /*7590*/  HADD2.F32 R39, -RZ, R38.H0_H0 ;  /* 0x20000026ff277230 */ /* 0x000fe20000004100 */
[----:B------:R-:W-:Y:S01]  /*75a0*/  F2FP.F16.E4M3.UNPACK_B R119, R119 ;  /* 0x00000077ff77723e */ /* 0x000fe200020006ff */
        /* <DEDUP_REMOVED lines=13> */
[C---:B------:R-:W-:Y:S01]  /*7680*/  FMUL.FTZ R49, R36.reuse, R49 ;  /* 0x0000003124317220 */ /* 0x040fe20000410000 */
[--C-:B------:R-:W-:Y:S02]  /*7690*/  HADD2.F32 R40, -RZ, R119.reuse.H0_H0 ;  /* 0x20000077ff287230 */ /* 0x100fe40000004100 */
[-C--:B------:R-:W-:Y:S01]  /*76a0*/  FFMA.FTZ R129, R36, R37.reuse, -R127 ;  /* 0x0000002524817223 */ /* 0x080fe2000001087f */
[----:B------:R-:W-:Y:S01]  /*76b0*/  F2FP.F16.E4M3.UNPACK_B R116, R116 ;  /* 0x00000074ff74723e */ /* 0x000fe200020006ff */
[----:B------:R-:W-:Y:S01]  /*76c0*/  FFMA.FTZ R131, R38, R37, R49 ;  /* 0x0000002526837223 */ /* 0x000fe20000010031 */
[----:B------:R-:W-:Y:S01]  /*76d0*/  HADD2.F32 R37, -RZ, R42.H0_H0 ;  /* 0x2000002aff257230 */ /* 0x000fe20000004100 */
[----:B------:R-:W-:Y:S01]  /*76e0*/  F2FP.F16.E4M3.UNPACK_B R46, R10 ;  /* 0x0000000aff2e723e */ /* 0x000fe200020006ff */
[----:B------:R-:W-:Y:S01]  /*76f0*/  HADD2.F32 R36, -RZ, R14.H0_H0 ;  /* 0x2000000eff247230 */ /* 0x000fe20000004100 */
[----:B------:R-:W-:Y:S01]  /*7700*/  F2FP.SATFINITE.E4M3.F32.PACK_AB_MERGE_C R12, R118, R51, R12 ;  /* 0x00000033760c723e */ /* 0x000fe2000480700c */
[----:B------:R-:W-:-:S02]  /*7710*/  HADD2.F32 R119, -RZ, R119.H1_H1 ;  /* 0x30000077ff777230 */ /* 0x000fc40000004100 */
[CC--:B------:R-:W-:Y:S01]  /*7720*/  FMUL.FTZ R49, R37.reuse, R40.reuse ;  /* 0x0000002825317220 */ /* 0x0c0fe20000410000 */
[----:B------:R-:W-:Y:S02]  /*7730*/  HADD2.F32 R42, -RZ, R42.H1_H1 ;  /* 0x3000002aff2a7230 */ /* 0x000fe40000004100 */
[----:B------:R-:W-:Y:S01]  /*7740*/  FMUL.FTZ R40, R36, R40 ;  /* 0x0000002824287220 */ /* 0x000fe20000410000 */
[----:B------:R-:W-:Y:S01]  /*7750*/  HADD2.F32 R38, -RZ, R116.H0_H0 ;  /* 0x20000074ff267230 */ /* 0x000fe20000004100 */
[----:B------:R-:W-:Y:S01]  /*7760*/  F2FP.F16.E4M3.UNPACK_B R10, R10.H1 ;  /* 0x0000000aff0a723e */ /* 0x000fe200030006ff */
        /* <DEDUP_REMOVED lines=8> */
[----:B------:R-:W-:Y:S01]  /*77f0*/  F2FP.F16.E4M3.UNPACK_B R49, R11 ;  /* 0x0000000bff31723e */ /* 0x000fe200020006ff */
[----:B------:R-:W-:Y:S01]  /*7800*/  FFMA.FTZ R119, R42, R39, R119 ;  /* 0x000000272a777223 */ /* 0x000fe20000010077 */
[----:B------:R-:W-:Y:S01]  /*7810*/  F2FP.F16.E4M3.UNPACK_B R36, R13 ;  /* 0x0000000dff24723e */ /* 0x000fe200020006ff */
[----:B------:R-:W-:Y:S01]  /*7820*/  HADD2.F32 R39, -RZ, R38.H0_H0 ;  /* 0x20000026ff277230 */ /* 0x000fe20000004100 */
[----:B------:R-:W-:Y:S01]  /*7830*/  F2FP.SATFINITE.E4M3.F32.PACK_AB_MERGE_C R14, R129, R50, RZ ;  /* 0x00000032810e723e */ /* 0x000fe200048070ff */
[----:B------:R-:W-:Y:S01]  /*7840*/  HADD2.F32 R50, -RZ, R49.H0_H0 ;  /* 0x20000031ff327230 */ /* 0x000fe20000004100 */
[----:B------:R-:W-:Y:S01]  /*7850*/  F2FP.SATFINITE.E4M3.F32.PACK_AB_MERGE_C R42, R131, R124, RZ ;  /* 0x0000007c832a723e */ /* 0x000fe200048070ff */
[----:B------:R-:W-:Y:S01]  /*7860*/  HADD2.F32 R37, -RZ, R36.H0_H0 ;  /* 0x20000024ff257230 */ /* 0x000fe20000004100 */
        /* <DEDUP_REMOVED lines=17> */
[----:B------:R-:W-:Y:S01]  /*7980*/  FFMA.FTZ R118, R38, R37, R49 ;  /* 0x0000002526767223 */ /* 0x000fe20000010031 */
[----:B------:R-:W-:Y:S01]  /*7990*/  HADD2.F32 R11, -RZ, R13.H0_H0 ;  /* 0x2000000dff0b7230 */ /* 0x000fe20000004100 */
[----:B------:R-:W-:Y:S01]  /*79a0*/  F2FP.SATFINITE.E4M3.F32.PACK_AB_MERGE_C R40, R122, R123, RZ ;  /* 0x0000007b7a28723e */ /* 0x000fe200048070ff */
[----:B------:R-:W-:-:S02]  /*79b0*/  HADD2.F32 R36, -RZ, R41.H0_H0 ;  /* 0x20000029ff247230 */ /* 0x000fc40000004100 */
[----:B------:R-:W-:Y:S01]  /*79c0*/  HADD2.F32 R38, -RZ, R39.H0_H0 ;  /* 0x20000027ff267230 */ /* 0x000fe20000004100 */
[----:B------:R-:W-:Y:S01]  /*79d0*/  F2FP.SATFINITE.E4M3.F32.PACK_AB_MERGE_C R40, R121, R120, R40 ;  /* 0x000000787928723e */ /* 0x000fe20004807028 */
[----:B------:R-:W-:Y:S02]  /*79e0*/  HADD2.F32 R41, -RZ, R41.H1_H1 ;  /* 0x30000029ff297230 */ /* 0x000fe40000004100 */
[----:B------:R-:W-:Y:S02]  /*79f0*/  HADD2.F32 R46, -RZ, R39.H1_H1 ;  /* 0x30000027ff2e7230 */ /* 0x000fe40000004100 */
[-C--:B------:R-:W-:Y:S01]  /*7a00*/  FMUL.FTZ R48, R36, R38.reuse ;  /* 0x0000002624307220 */ /* 0x080fe20000410000 */
[----:B------:R-:W-:Y:S02]  /*7a10*/  HADD2.F32 R13, -RZ, R13.H1_H1 ;  /* 0x3000000dff0d7230 */ /* 0x000fe40000004100 */
[----:B------:R-:W-:Y:S01]  /*7a20*/  FMUL.FTZ R39, R11, R38 ;  /* 0x000000260b277220 */ /* 0x000fe20000410000 */
[----:B------:R-:W-:-:S02]  /*7a30*/  HADD2.F32 R37, -RZ, R10.H0_H0 ;  /* 0x2000000aff257230 */ /* 0x000fc40000004100 */
[----:B------:R-:W-:Y:S02]  /*7a40*/  HADD2.F32 R38, -RZ, R10.H1_H1 ;  /* 0x3000000aff267230 */ /* 0x000fe40000004100 */
[-C--:B------:R-:W-:Y:S01]  /*7a50*/  FMUL.FTZ R10, R41, R46.reuse ;  /* 0x0000002e290a7220 */ /* 0x080fe20000410000 */
[----:B------:R-:W-:Y:S01]  /*7a60*/  FMUL.FTZ R46, R13, R46 ;  /* 0x0000002e0d2e7220 */ /* 0x000fe20000410000 */
[-C--:B------:R-:W-:Y:S01]  /*7a70*/  FFMA.FTZ R121, R36, R37.reuse, R39 ;  /* 0x0000002524797223 */ /* 0x080fe20000010027 */
[----:B------:R-:W-:Y:S01]  /*7a80*/  FFMA.FTZ R120, R11, R37, -R48 ;  /* 0x000000250b787223 */ /* 0x000fe20000010830 */
[-C--:B------:R-:W-:Y:S01]  /*7a90*/  FFMA.FTZ R123, R13, R38.reuse, -R10 ;  /* 0x000000260d7b7223 */ /* 0x080fe2000001080a */
[----:B------:R-:W-:Y:S01]  /*7aa0*/  F2FP.F16.E4M3.UNPACK_B R36, R43 ;  /* 0x0000002bff24723e */ /* 0x000fe200020006ff */
[----:B------:R-:W-:Y:S01]  /*7ab0*/  FFMA.FTZ R122, R41, R38, R46 ;  /* 0x00000026297a7223 */ /* 0x000fe2000001002e */
[----:B------:R-:W-:Y:S02]  /*7ac0*/  F2FP.F16.E4M3.UNPACK_B R10, R15 ;  /* 0x0000000fff0a723e */ /* 0x000fe400020006ff */
[----:B------:R-:W-:Y:S01]  /*7ad0*/  F2FP.F16.E4M3.UNPACK_B R43, R43.H1 ;  /* 0x0000002bff2b723e */ /* 0x000fe200030006ff */
[----:B------:R-:W-:Y:S01]  /*7ae0*/  HADD2.F32 R37, -RZ, R36.H0_H0 ;  /* 0x20000024ff257230 */ /* 0x000fe20000004100 */
[----:B------:R-:W-:Y:S01]  /*7af0*/  F2FP.F16.E4M3.UNPACK_B R48, R9.H1 ;  /* 0x00000009ff30723e */ /* 0x000fe200030006ff */
[----:B------:R-:W-:Y:S01]  /*7b00*/  HADD2.F32 R11, -RZ, R10.H0_H0 ;  /* 0x2000000aff0b7230 */ /* 0x000fe20000004100 */
[----:B------:R-:W-:Y:S01]  /*7b10*/  F2FP.F16.E4M3.UNPACK_B R15, R15.H1 ;  /* 0x0000000fff0f723e */ /* 0x000fe200030006ff */
[----:B------:R-:W-:Y:S01]  /*7b20*/  HADD2.F32 R36, -RZ, R36.H1_H1 ;  /* 0x30000024ff247230 */ /* 0x000fe20000004100 */
[----:B------:R-:W-:Y:S01]  /*7b30*/  F2FP.F16.E4M3.UNPACK_B R41, R9 ;  /* 0x00000009ff29723e */ /* 0x000fe200020006ff */
[----:B------:R-:W-:Y:S01]  /*7b40*/  HADD2.F32 R49, -RZ, R48.H0_H0 ;  /* 0x20000030ff317230 */ /* 0x000fe20000004100 */
[-C--:B------:R-:W-:Y:S01]  /*7b50*/  F2FP.F16.E4M3.UNPACK_B R9, R8.reuse ;  /* 0x00000008ff09723e */ /* 0x080fe200020006ff */
[----:B------:R-:W-:Y:S01]  /*7b60*/  HADD2.F32 R13, -RZ, R15.H0_H0 ;  /* 0x2000000fff0d7230 */ /* 0x000fe20000004100 */
[----:B------:R-:W-:Y:S01]  /*7b70*/  F2FP.F16.E4M3.UNPACK_B R38, R8.H1 ;  /* 0x00000008ff26723e */ /* 0x000fe200030006ff */
[----:B------:R-:W-:Y:S01]  /*7b80*/  HADD2.F32 R8, -RZ, R43.H0_H0 ;  /* 0x2000002bff087230 */ /* 0x000fe20000004100 */
[----:B------:R-:W-:Y:S01]  /*7b90*/  F2FP.SATFINITE.E4M3.F32.PACK_AB_MERGE_C R121, R122, R121, RZ ;  /* 0x000000797a79723e */ /* 0x000fe200048070ff */
[----:B------:R-:W-:Y:S01]  /*7ba0*/  HADD2.F32 R50, -RZ, R41.H0_H0 ;  /* 0x20000029ff327230 */ /* 0x000fe20000004100 */
[----:B------:R-:W-:Y:S01]  /*7bb0*/  F2FP.SATFINITE.E4M3.F32.PACK_AB_MERGE_C R120, R123, R120, RZ ;  /* 0x000000787b78723e */ /* 0x000fe200048070ff */
[----:B------:R-:W-:-:S02]  /*7bc0*/  HADD2.F32 R39, -RZ, R38.H0_H0 ;  /* 0x20000026ff277230 */ /* 0x000fc40000004100 */
[CC--:B------:R-:W-:Y:S01]  /*7bd0*/  FMUL.FTZ R126, R8.reuse, R49.reuse ;  /* 0x00000031087e7220 */ /* 0x0c0fe20000410000 */
[----:B------:R-:W-:Y:S01]  /*7be0*/  FMUL.FTZ R49, R13, R49 ;  /* 0x000000310d317220 */ /* 0x000fe20000410000 */
[----:B------:R-:W-:Y:S02]  /*7bf0*/  HADD2.F32 R43, -RZ, R43.H1_H1 ;  /* 0x3000002bff2b7230 */ /* 0x000fe40000004100 */
[-C--:B------:R-:W-:Y:S01]  /*7c00*/  FMUL.FTZ R124, R37, R50.reuse ;  /* 0x00000032257c7220 */ /* 0x080fe20000410000 */
[----:B------:R-:W-:Y:S02]  /*7c10*/  HADD2.F32 R48, -RZ, R48.H1_H1 ;  /* 0x30000030ff307230 */ /* 0x000fe40000004100 */
[----:B------:R-:W-:Y:S01]  /*7c20*/  FFMA.FTZ R49, R8, R39, R49 ;  /* 0x0000002708317223 */ /* 0x000fe20000010031 */
[----:B------:R-:W-:Y:S02]  /*7c30*/  HADD2.F32 R15, -RZ, R15.H1_H1 ;  /* 0x3000000fff0f7230 */ /* 0x000fe40000004100 */
[----:B------:R-:W-:Y:S01]  /*7c40*/  FMUL.FTZ R50, R11, R50 ;  /* 0x000000320b327220 */ /* 0x000fe20000410000 */
[----:B------:R-:W-:-:S02]  /*7c50*/  HADD2.F32 R46, -RZ, R9.H0_H0 ;  /* 0x20000009ff2e7230 */ /* 0x000fc40000004100 */
[-C--:B------:R-:W-:Y:S01]  /*7c60*/  FMUL.FTZ R8, R43, R48.reuse ;  /* 0x000000302b087220 */ /* 0x080fe20000410000 */
[----:B------:R-:W-:Y:S02]  /*7c70*/  HADD2.F32 R41, -RZ, R41.H1_H1 ;  /* 0x30000029ff297230 */ /* 0x000fe40000004100 */
[----:B------:R-:W-:Y:S01]  /*7c80*/  FMUL.FTZ R48, R15, R48 ;  /* 0x000000300f307220 */ /* 0x000fe20000410000 */
[----:B------:R-:W-:Y:S02]  /*7c90*/  HADD2.F32 R10, -RZ, R10.H1_H1 ;  /* 0x3000000aff0a7230 */ /* 0x000fe40000004100 */
[----:B------:R-:W-:Y:S01]  /*7ca0*/  FFMA.FTZ R124, R11, R46, -R124 ;  /* 0x0000002e0b7c7223 */ /* 0x000fe2000001087c */
[----:B------:R-:W-:Y:S02]  /*7cb0*/  HADD2.F32 R38, -RZ, R38.H1_H1 ;  /* 0x30000026ff267230 */ /* 0x000fe40000004100 */
[----:B------:R-:W-:Y:S01]  /*7cc0*/  FMUL.FTZ R11, R36, R41 ;  /* 0x00000029240b7220 */ /* 0x000fe20000410000 */
[----:B------:R-:W-:-:S02]  /*7cd0*/  HADD2.F32 R9, -RZ, R9.H1_H1 ;  /* 0x30000009ff097230 */ /* 0x000fc40000004100 */
[----:B------:R-:W-:Y:S01]  /*7ce0*/  FMUL.FTZ R41, R10, R41 ;  /* 0x000000290a297220 */ /* 0x000fe20000410000 */
[----:B------:R-:W-:Y:S01]  /*7cf0*/  FFMA.FTZ R126, R13, R39, -R126 ;  /* 0x000000270d7e7223 */ /* 0x000fe2000001087e */
[-C--:B------:R-:W-:Y:S01]  /*7d00*/  FFMA.FTZ R48, R43, R38.reuse, R48 ;  /* 0x000000262b307223 */ /* 0x080fe20000010030 */
[----:B------:R-:W-:Y:S01]  /*7d10*/  FFMA.FTZ R15, R15, R38, -R8 ;  /* 0x000000260f0f7223 */ /* 0x000fe20000010808 */
[----:B------:R-:W-:Y:S01]  /*7d20*/  FFMA.FTZ R50, R37, R46, R50 ;  /* 0x0000002e25327223 */ /* 0x000fe20000010032 */
[-C--:B------:R-:W-:Y:S01]  /*7d30*/  FFMA.FTZ R41, R36, R9.reuse, R41 ;  /* 0x0000000924297223 */ /* 0x080fe20000010029 */
[----:B------:R-:W-:Y:S01]  /*7d40*/  FFMA.FTZ R11, R10, R9, -R11 ;  /* 0x000000090a0b7223 */ /* 0x000fe2000001080b */
[----:B------:R-:W-:Y:S02]  /*7d50*/  F2FP.SATFINITE.E4M3.F32.PACK_AB_MERGE_C R48, R48, R49, RZ ;  /* 0x000000313030723e */ /* 0x000fe400048070ff */
[----:B------:R-:W-:Y:S02]  /*7d60*/  F2FP.SATFINITE.E4M3.F32.PACK_AB_MERGE_C R51, R118, R51, R121 ;  /* 0x000000337633723e */ /* 0x000fe40004807079 */
[----:B------:R-:W-:-:S02]  /*7d70*/  F2FP.SATFINITE.E4M3.F32.PACK_AB_MERGE_C R15, R15, R126, RZ ;  /* 0x0000007e0f0f723e */ /* 0x000fc400048070ff */
[----:B------:R-:W-:Y:S01]  /*7d80*/  F2FP.SATFINITE.E4M3.F32.PACK_AB_MERGE_C R43, R41, R50, R48 ;  /* 0x00000032292b723e */ /* 0x000fe20004807030 */
[----:B------:R-:W-:Y:S01]  /*7d90*/  IMAD.MOV.U32 R41, RZ, RZ, R51 ;  /* 0x000000ffff297224 */ /* 0x000fe200078e0033 */
[----:B------:R-:W-:Y:S02]  /*7da0*/  F2FP.SATFINITE.E4M3.F32.PACK_AB_MERGE_C R13, R119, R116, R120 ;  /* 0x00000074770d723e */ /* 0x000fe40004807078 */
[----:B------:R-:W-:-:S07]  /*7db0*/  F2FP.SATFINITE.E4M3.F32.PACK_AB_MERGE_C R15, R11, R124, R15 ;  /* 0x0000007c0b0f723e */ /* 0x000fce000480700f */
.L_x_1521:
[----:B------:R-:W-:Y:S05]  /*7dc0*/  BSYNC B2 ;  /* 0x0000000000027941 */ /* 0x000fea0003800000 */
.L_x_1520:
        /* <DEDUP_REMOVED lines=10> */
.L_x_1519:
[----:B------:R-:W-:Y:S05]  /*7e70*/  BSYNC B1 ;  /* 0x0000000000017941 */ /* 0x000fea0003800000 */
.L_x_1518:
[----:B------:R-:W-:-:S13]  /*7e80*/  ISETP.NE.AND P4, PT, R62, RZ, PT ;  /* 0x000000ff3e00720c */ /* 0x000fda0003f85270 */
[----:B------:R-:W-:Y:S05]  /*7e90*/  @!P4 BRA `(.L_x_1486) ;  /* 0x000000100058c947 */ /* 0x000fea0003800000 */
[----:B------:R-:W-:Y:S01]  /*7ea0*/  IADD3 R37, P4, P5, R60, R98, R69 ;  /* 0x000000623c257210 */ /* 0x000fe20007d9e045 */
[----:B------:R-:W-:Y:S01]  /*7eb0*/  BSSY B1, `(.L_x_1522) ;  /* 0x00000ea000017945 */ /* 0x000fe20003800000 */
[----:B------:R-:W-:Y:S02]  /*7ec0*/  ISETP.NE.AND P6, PT, R104, RZ, PT ;  /* 0x000000ff6800720c */ /* 0x000fe40003fc5270 */
[----:B---3--:R-:W-:Y:S02]  /*7ed0*/  IADD3.X R8, R101, R114, R66, P4, P5 ;  /* 0x0000007265087210 */ /* 0x008fe400027ea442 */
[----:B------:R-:W-:Y:S02]  /*7ee0*/  IADD3 R36, P4, R37, R96, RZ ;  /* 0x0000006025247210 */ /* 0x000fe40007f9e0ff */
[----:B------:R-:W-:-:S03]  /*7ef0*/  SEL R117, R76, R117, !P6 ;  /* 0x000000754c757207 */ /* 0x000fc60007000000 */
[----:B------:R-:W-:Y:S01]  /*7f00*/  IMAD.X R37, R8, 0x1, R97, P4 ;  /* 0x0000000108257824 */ /* 0x000fe200020e0661 */
[----:B------:R-:W-:Y:S02]  /*7f10*/  SHF.R.S32.HI R8, RZ, 0x1f, R117 ;  /* 0x0000001fff087819 */ /* 0x000fe40000011475 */
[----:B------:R-:W-:Y:S02]  /*7f20*/  ISETP.GE.AND P4, PT, R94, R109, PT ;  /* 0x0000006d5e00720c */ /* 0x000fe40003f86270 */
[----:B------:R-:W-:-:S04]  /*7f30*/  LEA.HI R8, R8, R117, RZ, 0x5 ;  /* 0x0000007508087211 */ /* 0x000fc800078f28ff */
        /* <DEDUP_REMOVED lines=13> */
[----:B0-----:R-:W-:-:S04]  /*8010*/  IMAD.IADD R12, R16, 0x1, R11 ;  /* 0x00000001100c7824 */ /* 0x001fc800078e020b */
[----:B------:R-:W0:Y:S04]  /*8020*/  LDS.128 R8, [R9+0x1e400] ;  /* 0x01e4000009087984 */ /* 0x000e280000000c00 */
[----:B------:R-:W2:Y:S01]  /*8030*/  LDS.128 R12, [R12+0x1e400] ;  /* 0x01e400000c0c7984 */ /* 0x000ea20000000c00 */
[----:B------:R-:W-:Y:S05]  /*8040*/  @P4 BRA `(.L_x_1523) ;  /* 0x0000000c00404947 */ /* 0x000fea0003800000 */
[--C-:B------:R-:W-:Y:S01]  /*8050*/  SHF.R.U32.HI R4, RZ, 0x8, R5.reuse ;  /* 0x00000008ff047819 */ /* 0x100fe20000011605 */
[----:B0-----:R-:W-:Y:S01]  /*8060*/  IMAD.MOV.U32 R32, RZ, RZ, R10 ;  /* 0x000000ffff207224 */ /* 0x001fe200078e000a */
[----:B------:R-:W-:Y:S02]  /*8070*/  SHF.R.U32.HI R42, RZ, 0x10, R5 ;  /* 0x00000010ff2a7819 */ /* 0x000fe40000011605 */
[----:B------:R-:W-:Y:S01]  /*8080*/  LOP3.LUT R5, R5, 0xff0000ff, RZ, 0xc0, !PT ;  /* 0xff0000ff05057812 */ /* 0x000fe200078ec0ff */
[----:B------:R-:W-:Y:S01]  /*8090*/  IMAD.SHL.U32 R4, R4, 0x100, RZ ;  /* 0x0000010004047824 */ /* 0x000fe200078e00ff */
[----:B------:R-:W-:Y:S02]  /*80a0*/  SHF.R.U32.HI R38, RZ, 0x8, R7 ;  /* 0x00000008ff267819 */ /* 0x000fe40000011607 */
[----:B------:R-:W-:Y:S02]  /*80b0*/  SHF.R.U32.HI R34, RZ, 0x8, R33 ;  /* 0x00000008ff227819 */ /* 0x000fe40000011621 */
[----:B------:R-:W-:-:S02]  /*80c0*/  SHF.R.U32.HI R6, RZ, 0x8, R35 ;  /* 0x00000008ff067819 */ /* 0x000fc40000011623 */
[----:B------:R-:W-:Y:S01]  /*80d0*/  LOP3.LUT R5, R5, 0xff00, R4, 0xf8, !PT ;  /* 0x0000ff0005057812 */ /* 0x000fe200078ef804 */
[----:B------:R-:W-:Y:S01]  /*80e0*/  IMAD.SHL.U32 R4, R38, 0x100, RZ ;  /* 0x0000010026047824 */ /* 0x000fe200078e00ff */
[----:B------:R-:W-:Y:S01]  /*80f0*/  SHF.R.U32.HI R40, RZ, 0x10, R7 ;  /* 0x00000010ff287819 */ /* 0x000fe20000011607 */
[----:B------:R-:W-:Y:S01]  /*8100*/  IMAD.SHL.U32 R10, R34, 0x100, RZ ;  /* 0x00000100220a7824 */ /* 0x000fe200078e00ff */
[----:B------:R-:W-:Y:S02]  /*8110*/  LOP3.LUT R7, R7, 0xff0000ff, RZ, 0xc0, !PT ;  /* 0xff0000ff07077812 */ /* 0x000fe400078ec0ff */
[----:B------:R-:W-:Y:S02]  /*8120*/  SHF.R.U32.HI R46, RZ, 0x10, R33 ;  /* 0x00000010ff2e7819 */ /* 0x000fe40000011621 */
[----:B------:R-:W-:Y:S01]  /*8130*/  LOP3.LUT R41, R33, 0xff0000ff, RZ, 0xc0, !PT ;  /* 0xff0000ff21297812 */ /* 0x000fe200078ec0ff */
[----:B--2---:R-:W-:Y:S01]  /*8140*/  IMAD.MOV.U32 R33, RZ, RZ, R12 ;  /* 0x000000ffff217224 */ /* 0x004fe200078e000c */
[----:B------:R-:W-:Y:S01]  /*8150*/  SHF.R.U32.HI R45, RZ, 0x10, R35 ;  /* 0x00000010ff2d7819 */ /* 0x000fe20000011623 */
[----:B------:R-:W-:Y:S01]  /*8160*/  IMAD.SHL.U32 R12, R6, 0x100, RZ ;  /* 0x00000100060c7824 */ /* 0x000fe200078e00ff */
[----:B------:R-:W-:Y:S01]  /*8170*/  LOP3.LUT R43, R35, 0xff0000ff, RZ, 0xc0, !PT ;  /* 0xff0000ff232b7812 */ /* 0x000fe200078ec0ff */
[----:B------:R-:W-:Y:S01]  /*8180*/  IMAD.U32 R6, R42, 0x10000, RZ ;  /* 0x000100002a067824 */ /* 0x000fe200078e00ff */
[----:B------:R-:W-:Y:S01]  /*8190*/  LOP3.LUT R7, R7, 0xff00, R4, 0xf8, !PT ;  /* 0x0000ff0007077812 */ /* 0x000fe200078ef804 */
[----:B------:R-:W-:Y:S01]  /*81a0*/  IMAD.MOV.U32 R35, RZ, RZ, R14 ;  /* 0x000000ffff237224 */ /* 0x000fe200078e000e */
[----:B------:R-:W-:Y:S01]  /*81b0*/  LOP3.LUT R42, R41, 0xff00, R10, 0xf8, !PT ;  /* 0x0000ff00292a7812 */ /* 0x000fe200078ef80a */
[----:B------:R-:W-:Y:S01]  /*81c0*/  IMAD.U32 R4, R40, 0x10000, RZ ;  /* 0x0001000028047824 */ /* 0x000fe200078e00ff */
[----:B------:R-:W-:-:S02]  /*81d0*/  F2FP.F16.E4M3.UNPACK_B R40, R113.H1 ;  /* 0x00000071ff28723e */ /* 0x000fc400030006ff */
[----:B------:R-:W-:Y:S02]  /*81e0*/  F2FP.F16.E4M3.UNPACK_B R14, R33.H1 ;  /* 0x00000021ff0e723e */ /* 0x000fe400030006ff */
[----:B------:R-:W-:Y:S02]  /*81f0*/  F2FP.F16.E4M3.UNPACK_B R10, R8.H1 ;  /* 0x00000008ff0a723e */ /* 0x000fe400030006ff */
[----:B------:R-:W-:Y:S01]  /*8200*/  LOP3.LUT R44, R43, 0xff00, R12, 0xf8, !PT ;  /* 0x0000ff002b2c7812 */ /* 0x000fe200078ef80c */
[----:B------:R-:W-:Y:S01]  /*8210*/  HADD2.F32 R34, -RZ, R14.H0_H0 ;  /* 0x2000000eff227230 */ /* 0x000fe20000004100 */
[----:B------:R-:W-:Y:S01]  /*8220*/  LOP3.LUT R6, R5, 0xff0000, R6, 0xf8, !PT ;  /* 0x00ff000005067812 */ /* 0x000fe200078ef806 */
[----:B------:R-:W-:Y:S01]  /*8230*/  HADD2.F32 R5, -RZ, R40.H0_H0 ;  /* 0x20000028ff057230 */ /* 0x000fe20000004100 */
[----:B------:R-:W-:Y:S01]  /*8240*/  F2FP.F16.E4M3.UNPACK_B R38, R111.H1 ;  /* 0x0000006fff26723e */ /* 0x000fe200030006ff */
[----:B------:R-:W-:Y:S01]  /*8250*/  HADD2.F32 R12, -RZ, R10.H0_H0 ;  /* 0x2000000aff0c7230 */ /* 0x000fe20000004100 */
[----:B------:R-:W-:Y:S01]  /*8260*/  F2FP.F16.E4M3.UNPACK_B R113, R113 ;  /* 0x00000071ff71723e */ /* 0x000fe200020006ff */
[----:B------:R-:W-:-:S02]  /*8270*/  IMAD.U32 R43, R45, 0x10000, RZ ;  /* 0x000100002d2b7824 */ /* 0x000fc400078e00ff */
[-C--:B------:R-:W-:Y:S01]  /*8280*/  FMUL.FTZ R45, R34, R5.reuse ;  /* 0x00000005222d7220 */ /* 0x080fe20000410000 */
[----:B------:R-:W-:Y:S02]  /*8290*/  HADD2.F32 R41, -RZ, R38.H0_H0 ;  /* 0x20000026ff297230 */ /* 0x000fe40000004100 */
[----:B------:R-:W-:Y:S01]  /*82a0*/  FMUL.FTZ R47, R12, R5 ;  /* 0x000000050c2f7220 */ /* 0x000fe20000410000 */
[----:B------:R-:W-:Y:S02]  /*82b0*/  F2FP.F16.E4M3.UNPACK_B R33, R33 ;  /* 0x00000021ff21723e */ /* 0x000fe400020006ff */
        /* <DEDUP_REMOVED lines=8> */
[----:B------:R-:W-:Y:S01]  /*8340*/  LOP3.LUT R4, R7, 0xff0000, R4, 0xf8, !PT ;  /* 0x00ff000007047812 */ /* 0x000fe200078ef804 */
[----:B------:R-:W-:-:S02]  /*8350*/  HADD2.F32 R41, -RZ, R38.H1_H1 ;  /* 0x30000026ff297230 */ /* 0x000fc40000004100 */
[-C--:B------:R-:W-:Y:S01]  /*8360*/  FMUL.FTZ R49, R34, R45.reuse ;  /* 0x0000002d22317220 */ /* 0x080fe20000410000 */
[----:B------:R-:W-:Y:S02]  /*8370*/  HADD2.F32 R43, -RZ, R113.H0_H0 ;  /* 0x20000071ff2b7230 */ /* 0x000fe40000004100 */
[C---:B------:R-:W-:Y:S01]  /*8380*/  FMUL.FTZ R45, R12.reuse, R45 ;  /* 0x0000002d0c2d7220 */ /* 0x040fe20000410000 */
[----:B------:R-:W-:Y:S02]  /*8390*/  HADD2.F32 R14, -RZ, R33.H0_H0 ;  /* 0x20000021ff0e7230 */ /* 0x000fe40000004100 */
[----:B------:R-:W-:Y:S01]  /*83a0*/  FFMA.FTZ R49, R12, R41, -R49 ;  /* 0x000000290c317223 */ /* 0x000fe20000010831 */
[----:B------:R-:W-:Y:S01]  /*83b0*/  HADD2.F32 R10, -RZ, R8.H0_H0 ;  /* 0x20000008ff0a7230 */ /* 0x000fe20000004100 */
[----:B------:R-:W-:Y:S01]  /*83c0*/  F2FP.F16.E4M3.UNPACK_B R12, R35.H1 ;  /* 0x00000023ff0c723e */ /* 0x000fe200030006ff */
[----:B------:R-:W-:Y:S02]  /*83d0*/  IMAD.U32 R7, R46, 0x10000, RZ ;  /* 0x000100002e077824 */ /* 0x000fe400078e00ff */
[----:B------:R-:W-:Y:S01]  /*83e0*/  FFMA.FTZ R46, R34, R41, R45 ;  /* 0x00000029222e7223 */ /* 0x000fe2000001002d */
[----:B------:R-:W-:-:S02]  /*83f0*/  HADD2.F32 R41, -RZ, R111.H0_H0 ;  /* 0x2000006fff297230 */ /* 0x000fc40000004100 */
[-C--:B------:R-:W-:Y:S01]  /*8400*/  FMUL.FTZ R45, R14, R43.reuse ;  /* 0x0000002b0e2d7220 */ /* 0x080fe20000410000 */
[----:B------:R-:W-:Y:S01]  /*8410*/  FMUL.FTZ R43, R10, R43 ;  /* 0x0000002b0a2b7220 */ /* 0x000fe20000410000 */
[----:B------:R-:W-:Y:S01]  /*8420*/  HADD2.F32 R113, -RZ, R113.H1_H1 ;  /* 0x30000071ff717230 */ /* 0x000fe20000004100 */
[----:B------:R-:W-:Y:S01]  /*8430*/  LOP3.LUT R7, R42, 0xff0000, R7, 0xf8, !PT ;  /* 0x00ff00002a077812 */ /* 0x000fe200078ef807 */
[----:B------:R-:W-:Y:S02]  /*8440*/  HADD2.F32 R33, -RZ, R33.H1_H1 ;  /* 0x30000021ff217230 */ /* 0x000fe40000004100 */
[-C--:B------:R-:W-:Y:S01]  /*8450*/  FFMA.FTZ R45, R10, R41.reuse, -R45 ;  /* 0x000000290a2d7223 */ /* 0x080fe2000001082d */
[----:B------:R-:W-:Y:S01]  /*8460*/  FFMA.FTZ R38, R14, R41, R43 ;  /* 0x000000290e267223 */ /* 0x000fe2000001002b */
[----:B------:R-:W-:Y:S01]  /*8470*/  HADD2.F32 R8, -RZ, R8.H1_H1 ;  /* 0x30000008ff087230 */ /* 0x000fe20000004100 */
[----:B------:R-:W-:Y:S01]  /*8480*/  F2FP.F16.E4M3.UNPACK_B R10, R112.H1 ;  /* 0x00000070ff0a723e */ /* 0x000fe200030006ff */
[----:B------:R-:W-:-:S02]  /*8490*/  HADD2.F32 R111, -RZ, R111.H1_H1 ;  /* 0x3000006fff6f7230 */ /* 0x000fc40000004100 */
[CC--:B------:R-:W-:Y:S01]  /*84a0*/  FMUL.FTZ R41, R33.reuse, R113.reuse ;  /* 0x0000007121297220 */ /* 0x0c0fe20000410000 */
[----:B------:R-:W-:Y:S01]  /*84b0*/  F2FP.F16.E4M3.UNPACK_B R34, R110.H1 ;  /* 0x0000006eff22723e */ /* 0x000fe200030006ff */
[C---:B------:R-:W-:Y:S01]  /*84c0*/  FMUL.FTZ R42, R8.reuse, R113 ;  /* 0x00000071082a7220 */ /* 0x040fe20000410000 */
[----:B------:R-:W-:Y:S02]  /*84d0*/  HADD2.F32 R14, -RZ, R12.H0_H0 ;  /* 0x2000000cff0e7230 */ /* 0x000fe40000004100 */
[-C--:B------:R-:W-:Y:S01]  /*84e0*/  FFMA.FTZ R40, R8, R111.reuse, -R41 ;  /* 0x0000006f08287223 */ /* 0x080fe20000010829 */
[----:B------:R-:W-:Y:S01]  /*84f0*/  F2FP.F16.E4M3.UNPACK_B R8, R32.H1 ;  /* 0x00000020ff08723e */ /* 0x000fe200030006ff */
[--C-:B------:R-:W-:Y:S02]  /*8500*/  HADD2.F32 R41, -RZ, R10.reuse.H0_H0 ;  /* 0x2000000aff297230 */ /* 0x100fe40000004100 */
[----:B------:R-:W-:Y:S01]  /*8510*/  FFMA.FTZ R111, R33, R111, R42 ;  /* 0x0000006f216f7223 */ /* 0x000fe2000001002a */
[----:B------:R-:W-:Y:S01]  /*8520*/  HADD2.F32 R43, -RZ, R10.H1_H1 ;  /* 0x3000000aff2b7230 */ /* 0x000fe20000004100 */
[----:B------:R-:W-:Y:S01]  /*8530*/  F2FP.F16.E4M3.UNPACK_B R112, R112 ;  /* 0x00000070ff70723e */ /* 0x000fe200020006ff */
[----:B------:R-:W-:-:S02]  /*8540*/  HADD2.F32 R10, -RZ, R8.H0_H0 ;  /* 0x20000008ff0a7230 */ /* 0x000fc40000004100 */
[----:B------:R-:W-:Y:S01]  /*8550*/  FMUL.FTZ R51, R14, R41 ;  /* 0x000000290e337220 */ /* 0x000fe20000410000 */
[----:B------:R-:W-:Y:S01]  /*8560*/  HADD2.F32 R33, -RZ, R34.H0_H0 ;  /* 0x20000022ff217230 */ /* 0x000fe20000004100 */
[----:B------:R-:W-:Y:S01]  /*8570*/  F2FP.F16.E4M3.UNPACK_B R35, R35 ;  /* 0x00000023ff23723e */ /* 0x000fe200020006ff */
[----:B------:R-:W-:Y:S02]  /*8580*/  HADD2.F32 R12, -RZ, R12.H1_H1 ;  /* 0x3000000cff0c7230 */ /* 0x000fe40000004100 */
[C---:B------:R-:W-:Y:S01]  /*8590*/  FMUL.FTZ R109, R10.reuse, R41 ;  /* 0x000000290a6d7220 */ /* 0x040fe20000410000 */
[----:B------:R-:W-:Y:S02]  /*85a0*/  HADD2.F32 R8, -RZ, R8.H1_H1 ;  /* 0x30000008ff087230 */ /* 0x000fe40000004100 */
[----:B------:R-:W-:Y:S01]  /*85b0*/  FFMA.FTZ R42, R10, R33, -R51 ;  /* 0x000000210a2a7223 */ /* 0x000fe20000010833 */
[----:B------:R-:W-:Y:S02]  /*85c0*/  HADD2.F32 R41, -RZ, R34.H1_H1 ;  /* 0x30000022ff297230 */ /* 0x000fe40000004100 */
[-C--:B------:R-:W-:Y:S01]  /*85d0*/  FMUL.FTZ R51, R12, R43.reuse ;  /* 0x0000002b0c337220 */ /* 0x080fe20000410000 */
[----:B------:R-:W-:Y:S01]  /*85e0*/  F2FP.F16.E4M3.UNPACK_B R32, R32 ;  /* 0x00000020ff20723e */ /* 0x000fe200020006ff */
[C---:B------:R-:W-:Y:S01]  /*85f0*/  FMUL.FTZ R43, R8.reuse, R43 ;  /* 0x0000002b082b7220 */ /* 0x040fe20000410000 */
[----:B------:R-:W-:Y:S01]  /*8600*/  F2FP.F16.E4M3.UNPACK_B R110, R110 ;  /* 0x0000006eff6e723e */ /* 0x000fe200020006ff */
[----:B------:R-:W-:Y:S01]  /*8610*/  FFMA.FTZ R113, R8, R41, -R51 ;  /* 0x0000002908717223 */ /* 0x000fe20000010833 */
[----:B------:R-:W-:-:S02]  /*8620*/  HADD2.F32 R10, -RZ, R35.H0_H0 ;  /* 0x20000023ff0a7230 */ /* 0x000fc40000004100 */
[----:B------:R-:W-:Y:S01]  /*8630*/  FFMA.FTZ R12, R12, R41, R43 ;  /* 0x000000290c0c7223 */ /* 0x000fe2000001002b */
[----:B------:R-:W-:Y:S02]  /*8640*/  HADD2.F32 R41, -RZ, R112.H0_H0 ;  /* 0x20000070ff297230 */ /* 0x000fe40000004100 */
[----:B------:R-:W-:Y:S01]  /*8650*/  FFMA.FTZ R109, R14, R33, R109 ;  /* 0x000000210e6d7223 */ /* 0x000fe2000001006d */
[----:B------:R-:W-:Y:S01]  /*8660*/  HADD2.F32 R8, -RZ, R32.H0_H0 ;  /* 0x20000020ff087230 */ /* 0x000fe20000004100 */
[----:B------:R-:W-:Y:S01]  /*8670*/  F2FP.SATFINITE.E4M3.F32.PACK_AB_MERGE_C R46, R46, R47, RZ ;  /* 0x0000002f2e2e723e */ /* 0x000fe200048070ff */
[----:B------:R-:W-:Y:S02]  /*8680*/  HADD2.F32 R112, -RZ, R112.H1_H1 ;  /* 0x30000070ff707230 */ /* 0x000fe40000004100 */
[-C--:B------:R-:W-:Y:S01]  /*8690*/  FMUL.FTZ R43, R10, R41.reuse ;  /* 0x000000290a2b7220 */ /* 0x080fe20000410000 */
[----:B------:R-:W-:Y:S02]  /*86a0*/  HADD2.F32 R35, -RZ, R35.H1_H1 ;  /* 0x30000023ff237230 */ /* 0x000fe40000004100 */
[----:B------:R-:W-:Y:S01]  /*86b0*/  FMUL.FTZ R41, R8, R41 ;  /* 0x0000002908297220 */ /* 0x000fe20000410000 */
[----:B------:R-:W-:Y:S01]  /*86c0*/  HADD2.F32 R33, -RZ, R110.H0_H0 ;  /* 0x2000006eff217230 */ /* 0x000fe20000004100 */
[----:B------:R-:W-:Y:S01]  /*86d0*/  F2FP.F16.E4M3.UNPACK_B R34, R13 ;  /* 0x0000000dff22723e */ /* 0x000fe200020006ff */
[----:B------:R-:W-:-:S02]  /*86e0*/  HADD2.F32 R32, -RZ, R32.H1_H1 ;  /* 0x30000020ff207230 */ /* 0x000fc40000004100 */
[-C--:B------:R-:W-:Y:S01]  /*86f0*/  FMUL.FTZ R51, R35, R112.reuse ;  /* 0x0000007023337220 */ /* 0x080fe20000410000 */
[----:B------:R-:W-:Y:S02]  /*8700*/  HADD2.F32 R110, -RZ, R110.H1_H1 ;  /* 0x3000006eff6e7230 */ /* 0x000fe40000004100 */
[----:B------:R-:W-:Y:S01]  /*8710*/  FFMA.FTZ R14, R10, R33, R41 ;  /* 0x000000210a0e7223 */ /* 0x000fe20000010029 */
[----:B------:R-:W-:Y:S01]  /*8720*/  F2FP.F16.E4M3.UNPACK_B R41, R7 ;  /* 0x00000007ff29723e */ /* 0x000fe200020006ff */
[----:B------:R-:W-:Y:S01]  /*8730*/  FMUL.FTZ R112, R32, R112 ;  /* 0x0000007020707220 */ /* 0x000fe20000410000 */
[----:B------:R-:W-:Y:S01]  /*8740*/  F2FP.SATFINITE.E4M3.F32.PACK_AB_MERGE_C R109, R12, R109, RZ ;  /* 0x0000006d0c6d723e */ /* 0x000fe200048070ff */
[----:B------:R-:W-:Y:S01]  /*8750*/  FFMA.FTZ R10, R32, R110, -R51 ;  /* 0x0000006e200a7223 */ /* 0x000fe20000010833 */
[----:B------:R-:W-:Y:S01]  /*8760*/  F2FP.F16.E4M3.UNPACK_B R32, R9 ;  /* 0x00000009ff20723e */ /* 0x000fe200020006ff */
[----:B------:R-:W-:Y:S01]  /*8770*/  FFMA.FTZ R43, R8, R33, -R43 ;  /* 0x00000021082b7223 */ /* 0x000fe2000001082b */
[----:B------:R-:W-:Y:S01]  /*8780*/  F2FP.SATFINITE.E4M3.F32.PACK_AB_MERGE_C R12, R111, R38, R46 ;  /* 0x000000266f0c723e */ /* 0x000fe2000480702e */
[----:B------:R-:W-:Y:S01]  /*8790*/  FFMA.FTZ R51, R35, R110, R112 ;  /* 0x0000006e23337223 */ /* 0x000fe20000010070 */
[----:B------:R-:W-:Y:S01]  /*87a0*/  F2FP.SATFINITE.E4M3.F32.PACK_AB_MERGE_C R8, R49, R44, RZ ;  /* 0x0000002c3108723e */ /* 0x000fe200048070ff */
[----:B------:R-:W-:Y:S01]  /*87b0*/  HADD2.F32 R35, -RZ, R34.H0_H0 ;  /* 0x20000022ff237230 */ /* 0x000fe20000004100 */
[----:B------:R-:W-:Y:S01]  /*87c0*/  F2FP.SATFINITE.E4M3.F32.PACK_AB_MERGE_C R113, R113, R42, RZ ;  /* 0x0000002a7171723e */ /* 0x000fe200048070ff */
[----:B------:R-:W-:Y:S01]  /*87d0*/  HADD2.F32 R42, -RZ, R41.H0_H0 ;  /* 0x20000029ff2a7230 */ /* 0x000fe20000004100 */
[----:B------:R-:W-:Y:S01]  /*87e0*/  F2FP.F16.E4M3.UNPACK_B R38, R6 ;  /* 0x00000006ff26723e */ /* 0x000fe200020006ff */
[----:B------:R-:W-:Y:S01]  /*87f0*/  HADD2.F32 R33, -RZ, R32.H0_H0 ;  /* 0x20000020ff217230 */ /* 0x000fe20000004100 */
[----:B------:R-:W-:Y:S01]  /*8800*/  F2FP.SATFINITE.E4M3.F32.PACK_AB_MERGE_C R8, R40, R45, R8 ;  /* 0x0000002d2808723e */ /* 0x000fe20004807008 */
[----:B------:R-:W-:-:S02]  /*8810*/  HADD2.F32 R34, -RZ, R34.H1_H1 ;  /* 0x30000022ff227230 */ /* 0x000fc40000004100 */
[-C--:B------:R-:W-:Y:S01]  /*8820*/  FMUL.FTZ R44, R35, R42.reuse ;  /* 0x0000002a232c7220 */ /* 0x080fe20000410000 */
[----:B------:R-:W-:Y:S02]  /*8830*/  HADD2.F32 R40, -RZ, R38.H0_H0 ;  /* 0x20000026ff287230 */ /* 0x000fe40000004100 */
[C---:B------:R-:W-:Y:S01]  /*8840*/  FMUL.FTZ R42, R33.reuse, R42 ;  /* 0x0000002a212a7220 */ /* 0x040fe20000410000 */
[----:B------:R-:W-:Y:S01]  /*8850*/  HADD2.F32 R41, -RZ, R41.H1_H1 ;  /* 0x30000029ff297230 */ /* 0x000fe20000004100 */
[----:B------:R-:W-:Y:S01]  /*8860*/  F2FP.SATFINITE.E4M3.F32.PACK_AB_MERGE_C R10, R10, R43, R113 ;  /* 0x0000002b0a0a723e */ /* 0x000fe20004807071 */
[----:B------:R-:W-:Y:S02]  /*8870*/  HADD2.F32 R32, -RZ, R32.H1_H1 ;  /* 0x30000020ff207230 */ /* 0x000fe40000004100 */
[-C--:B------:R-:W-:Y:S01]  /*8880*/  FFMA.FTZ R44, R33, R40.reuse, -R44 ;  /* 0x00000028212c7223 */ /* 0x080fe2000001082c */
[----:B------:R-:W-:Y:S01]  /*8890*/  FFMA.FTZ R43, R35, R40, R42 ;  /* 0x00000028232b7223 */ /* 0x000fe2000001002a */
[----:B------:R-:W-:-:S02]  /*88a0*/  HADD2.F32 R33, -RZ, R38.H1_H1 ;  /* 0x30000026ff217230 */ /* 0x000fc40000004100 */
        /* <DEDUP_REMOVED lines=10> */
[----:B------:R-:W-:Y:S01]  /*8950*/  F2FP.SATFINITE.E4M3.F32.PACK_AB_MERGE_C R14, R51, R14, R109 ;  /* 0x0000000e330e723e */ /* 0x000fe2000480706d */
[----:B------:R-:W-:-:S02]  /*8960*/  HADD2.F32 R34, -RZ, R35.H0_H0 ;  /* 0x20000023ff227230 */ /* 0x000fc40000004100 */
[----:B------:R-:W-:Y:S02]  /*8970*/  HADD2.F32 R13, -RZ, R13.H1_H1 ;  /* 0x3000000dff0d7230 */ /* 0x000fe40000004100 */
[----:B------:R-:W-:Y:S02]  /*8980*/  HADD2.F32 R38, -RZ, R35.H1_H1 ;  /* 0x30000023ff267230 */ /* 0x000fe40000004100 */
[-C--:B------:R-:W-:Y:S01]  /*8990*/  FMUL.FTZ R40, R32, R34.reuse ;  /* 0x0000002220287220 */ /* 0x080fe20000410000 */
[----:B------:R-:W-:Y:S02]  /*89a0*/  HADD2.F32 R9, -RZ, R9.H1_H1 ;  /* 0x30000009ff097230 */ /* 0x000fe40000004100 */
[----:B------:R-:W-:Y:S01]  /*89b0*/  FMUL.FTZ R35, R7, R34 ;  /* 0x0000002207237220 */ /* 0x000fe20000410000 */
[--C-:B------:R-:W-:Y:S02]  /*89c0*/  HADD2.F32 R33, -RZ, R6.reuse.H0_H0 ;  /* 0x20000006ff217230 */ /* 0x100fe40000004100 */
[----:B------:R-:W-:-:S02]  /*89d0*/  HADD2.F32 R34, -RZ, R6.H1_H1 ;  /* 0x30000006ff227230 */ /* 0x000fc40000004100 */
        /* <DEDUP_REMOVED lines=25> */
[----:B------:R-:W-:Y:S02]  /*8b70*/  HADD2.F32 R35, -RZ, R33.H0_H0 ;  /* 0x20000021ff237230 */ /* 0x000fe40000004100 */
[-C--:B------:R-:W-:Y:S01]  /*8b80*/  FMUL.FTZ R110, R13, R42.reuse ;  /* 0x0000002a0d6e7220 */ /* 0x080fe20000410000 */
[----:B------:R-:W-:Y:S01]  /*8b90*/  FMUL.FTZ R41, R9, R41 ;  /* 0x0000002909297220 */ /* 0x000fe20000410000 */
[C---:B------:R-:W-:Y:S01]  /*8ba0*/  FMUL.FTZ R42, R7.reuse, R42 ;  /* 0x0000002a072a7220 */ /* 0x040fe20000410000 */
[----:B------:R-:W-:Y:S02]  /*8bb0*/  HADD2.F32 R15, -RZ, R15.H1_H1 ;  /* 0x3000000fff0f7230 */ /* 0x000fe40000004100 */
[----:B------:R-:W-:Y:S01]  /*8bc0*/  FFMA.FTZ R110, R7, R34, -R110 ;  /* 0x00000022076e7223 */ /* 0x000fe2000001086e */
[----:B------:R-:W-:Y:S02]  /*8bd0*/  HADD2.F32 R40, -RZ, R40.H1_H1 ;  /* 0x30000028ff287230 */ /* 0x000fe40000004100 */
[----:B------:R-:W-:Y:S01]  /*8be0*/  FFMA.FTZ R41, R4, R35, R41 ;  /* 0x0000002304297223 */ /* 0x000fe20000010029 */
[----:B------:R-:W-:-:S02]  /*8bf0*/  HADD2.F32 R11, -RZ, R11.H1_H1 ;  /* 0x3000000bff0b7230 */ /* 0x000fc40000004100 */
[----:B------:R-:W-:Y:S01]  /*8c00*/  FFMA.FTZ R42, R13, R34, R42 ;  /* 0x000000220d2a7223 */ /* 0x000fe2000001002a */
[----:B------:R-:W-:Y:S02]  /*8c10*/  HADD2.F32 R7, -RZ, R38.H1_H1 ;  /* 0x30000026ff077230 */ /* 0x000fe40000004100 */
[-C--:B------:R-:W-:Y:S01]  /*8c20*/  FMUL.FTZ R34, R15, R40.reuse ;  /* 0x000000280f227220 */ /* 0x080fe20000410000 */
[----:B------:R-:W-:Y:S02]  /*8c30*/  HADD2.F32 R4, -RZ, R33.H1_H1 ;  /* 0x30000021ff047230 */ /* 0x000fe40000004100 */
[----:B------:R-:W-:Y:S01]  /*8c40*/  FMUL.FTZ R40, R11, R40 ;  /* 0x000000280b287220 */ /* 0x000fe20000410000 */
[----:B------:R-:W-:Y:S02]  /*8c50*/  HADD2.F32 R6, -RZ, R6.H1_H1 ;  /* 0x30000006ff067230 */ /* 0x000fe40000004100 */
[----:B------:R-:W-:Y:S01]  /*8c60*/  FFMA.FTZ R112, R9, R35, -R112 ;  /* 0x0000002309707223 */ /* 0x000fe20000010870 */
[----:B------:R-:W-:-:S02]  /*8c70*/  HADD2.F32 R5, -RZ, R5.H1_H1 ;  /* 0x30000005ff057230 */ /* 0x000fc40000004100 */
[-C--:B------:R-:W-:Y:S01]  /*8c80*/  FMUL.FTZ R9, R32, R7.reuse ;  /* 0x0000000720097220 */ /* 0x080fe20000410000 */
[-C--:B------:R-:W-:Y:S01]  /*8c90*/  FFMA.FTZ R11, R11, R4.reuse, -R34 ;  /* 0x000000040b0b7223 */ /* 0x080fe20000010822 */
[C---:B------:R-:W-:Y:S01]  /*8ca0*/  FMUL.FTZ R7, R6.reuse, R7 ;  /* 0x0000000706077220 */ /* 0x040fe20000410000 */
[----:B------:R-:W-:Y:S01]  /*8cb0*/  FFMA.FTZ R40, R15, R4, R40 ;  /* 0x000000040f287223 */ /* 0x000fe20000010028 */
[-C--:B------:R-:W-:Y:S01]  /*8cc0*/  FFMA.FTZ R9, R6, R5.reuse, -R9 ;  /* 0x0000000506097223 */ /* 0x080fe20000010809 */
[----:B------:R-:W-:Y:S01]  /*8cd0*/  F2FP.SATFINITE.E4M3.F32.PACK_AB_MERGE_C R45, R45, R44, R47 ;  /* 0x0000002c2d2d723e */ /* 0x000fe2000480702f */
[----:B------:R-:W-:Y:S01]  /*8ce0*/  FFMA.FTZ R7, R32, R5, R7 ;  /* 0x0000000520077223 */ /* 0x000fe20000010007 */
[----:B------:R-:W-:Y:S02]  /*8cf0*/  F2FP.SATFINITE.E4M3.F32.PACK_AB_MERGE_C R11, R11, R112, RZ ;  /* 0x000000700b0b723e */ /* 0x000fe400048070ff */
[----:B------:R-:W-:Y:S02]  /*8d00*/  F2FP.SATFINITE.E4M3.F32.PACK_AB_MERGE_C R40, R40, R41, RZ ;  /* 0x000000292828723e */ /* 0x000fe400048070ff */
[----:B------:R-:W-:Y:S01]  /*8d10*/  F2FP.SATFINITE.E4M3.F32.PACK_AB_MERGE_C R11, R9, R110, R11 ;  /* 0x0000006e090b723e */ /* 0x000fe2000480700b */
[----:B------:R-:W-:Y:S01]  /*8d20*/  IMAD.MOV.U32 R9, RZ, RZ, R45 ;  /* 0x000000ffff097224 */ /* 0x000fe200078e002d */
[----:B------:R-:W-:-:S02]  /*8d30*/  F2FP.SATFINITE.E4M3.F32.PACK_AB_MERGE_C R13, R46, R43, R48 ;  /* 0x0000002b2e0d723e */ /* 0x000fc40004807030 */
[----:B------:R-:W-:-:S07]  /*8d40*/  F2FP.SATFINITE.E4M3.F32.PACK_AB_MERGE_C R15, R7, R42, R40 ;  /* 0x0000002a070f723e */ /* 0x000fce0004807028 */
.L_x_1523:
[----:B------:R-:W-:Y:S05]  /*8d50*/  BSYNC B1 ;  /* 0x0000000000017941 */ /* 0x000fea0003800000 */
.L_x_1522:
[----:B0-----:R0:W-:Y:S01]  /*8d60*/  STG.E.128 desc[UR40][R36.64], R8 ;  /* 0x0000000824007986 */ /* 0x0011e2000c101d28 */
[----:B------:R-:W-:-:S13]  /*8d70*/  ISETP.GE.AND P4, PT, R39, R115, PT ;  /* 0x000000732700720c */ /* 0x000fda0003f86270 */
[----:B------:R-:W-:Y:S05]  /*8d80*/  @P4 BRA `(.L_x_1486) ;  /* 0x00000000009c4947 */ /* 0x000fea0003800000 */
[--C-:B------:R-:W-:Y:S02]  /*8d90*/  SHF.R.S32.HI R4, RZ, 0x1f, R39.reuse ;  /* 0x0000001fff047819 */ /* 0x100fe40000011427 */
[----:B------:R-:W-:-:S04]  /*8da0*/  IADD3 R39, P4, P5, R60, R98, R39 ;  /* 0x000000623c277210 */ /* 0x000fc80007d9e027 */
[----:B------:R-:W-:Y:S02]  /*8db0*/  IADD3.X R4, R101, R114, R4, P4, P5 ;  /* 0x0000007265047210 */ /* 0x000fe400027ea404 */
[----:B------:R-:W-:-:S05]  /*8dc0*/  IADD3 R96, P4, R39, R96, RZ ;  /* 0x0000006027607210 */ /* 0x000fca0007f9e0ff */
[----:B------:R-:W-:-:S05]  /*8dd0*/  IMAD.X R97, R4, 0x1, R97, P4 ;  /* 0x0000000104617824 */ /* 0x000fca00020e0661 */
[----:B--2---:R2:W-:Y:S01]  /*8de0*/  STG.E.128 desc[UR40][R96.64], R12 ;  /* 0x0000000c60007986 */ /* 0x0045e2000c101d28 */
[----:B------:R-:W-:Y:S05]  /*8df0*/  BRA `(.L_x_1486) ;  /* 0x0000000000807947 */ /* 0x000fea0003800000 */
.L_x_1479:
[----:B------:R-:W-:-:S06]  /*8e00*/  UISETP.NE.AND UP0, UPT, UR42, 0x3, UPT ;  /* 0x000000032a00788c */ /* 0x000fcc000bf05270 */
[----:B------:R-:W-:-:S13]  /*8e10*/  PLOP3.LUT P3, PT, PT, PT, UP0, 0x80, 0x0 ;  /* 0x000000000000781c */ /* 0x000fda0003f6f008 */
[----:B------:R-:W-:Y:S05]  /*8e20*/  @!P3 BRA `(.L_x_1524) ;  /* 0x000000000004b947 */ /* 0x000fea0003800000 */
[----:B------:R-:W-:Y:S01]  /*8e30*/  BPT.TRAP 0x1 ;  /* 0x000000040000795c */ /* 0x000fe20000300000 */
.L_x_1524:
[----:B------:R-:W-:Y:S01]  /*8e40*/  IMAD R103, R17, 0x8, R16 ;  /* 0x0000000811677824 */ /* 0x000fe200078e0210 */
[----:B------:R-:W-:Y:S01]  /*8e50*/  SHF.L.U32 R108, R206, 0x1f, RZ ;  /* 0x0000001fce6c7819 */ /* 0x000fe200000006ff */
[----:B------:R-:W-:Y:S01]  /*8e60*/  IMAD R107, R25, -0x80, R2 ;  /* 0xffffff80196b7824 */ /* 0x000fe200078e0202 */
[----:B------:R-:W-:Y:S02]  /*8e70*/  BSSY B1, `(.L_x_1525) ;  /* 0x0000004000017945 */ /* 0x000fe40003800000 */
[----:B------:R-:W0:Y:S02]  /*8e80*/  SYNCS.PHASECHK.TRANS64.TRYWAIT P4, [R103+URZ+0x2a890], R108 ;  /* 0x02a8906c670075a7 */ /* 0x000e24000808017f */
[----:B------:R-:W-:Y:S01]  /*8e90*/  VIMNMX R107, R107, 0x80, PT ;  /* 0x000000806b6b7848 */ /* 0x000fe20003fe0100 */
[----:B0-----:R-:W-:Y:S06]  /*8ea0*/  @!P4 BRA `(.L_x_1526) ;  /* 0x000002180024c947 */ /* 0x001fec0003800000 */
.L_x_1839:
[----:B------:R-:W-:Y:S05]  /*8eb0*/  BSYNC B1 ;  /* 0x0000000000017941 */ /* 0x000fea0003800000 */
.L_x_1525:
        /* <DEDUP_REMOVED lines=20> */
.L_x_1486:
[----:B------:R-:W-:Y:S05]  /*9000*/  BSYNC B0 ;  /* 0x0000000000007941 */ /* 0x000fea0003800000 */
.L_x_1478:
[----:B-1234-:R-:W1:Y:S01]  /*9010*/  S2R R4, SR_TID.X ;  /* 0x0000000000047919 */ /* 0x01ee620000002100 */
[----:B------:R-:W-:Y:S01]  /*9020*/  @!PT LDS RZ, [RZ] ;  /* 0x00000000fffff984 */ /* 0x000fe20000000800 */
[----:B------:R-:W-:Y:S01]  /*9030*/  @!PT LDS RZ, [RZ] ;  /* 0x00000000fffff984 */ /* 0x000fe20000000800 */
[----:B------:R-:W-:Y:S01]  /*9040*/  @!PT LDS RZ, [RZ] ;  /* 0x00000000fffff984 */ /* 0x000fe20000000800 */
[----:B------:R-:W-:Y:S01]  /*9050*/  @!PT LDS RZ, [RZ] ;  /* 0x00000000fffff984 */ /* 0x000fe20000000800 */
[----:B------:R2:W-:Y:S06]  /*9060*/  MEMBAR.ALL.CTA ;  /* 0x0000000000007992 */ /* 0x0005ec0000008000 */
[----:B--2---:R-:W2:Y:S01]  /*9070*/  FENCE.VIEW.ASYNC.S ;  /* 0x00000000000073c6 */ /* 0x004ea20000000000 */
[----:B------:R-:W-:Y:S05]  /*9080*/  WARPSYNC.ALL ;  /* 0x0000000000007948 */ /* 0x000fea0003800000 */
[----:B------:R-:W-:Y:S01]  /*9090*/  BSSY B0, `(.L_x_1527) ;  /* 0x0000009000007945 */ /* 0x000fe20003800000 */
[----:B-1----:R-:W-:Y:S01]  /*90a0*/  LOP3.LUT R4, R4, 0x7f, RZ, 0xc0, !PT ;  /* 0x0000007f04047812 */ /* 0x002fe200078ec0ff */
[----:B--2---:R1:W-:Y:S03]  /*90b0*/  BAR.SYNC.DEFER_BLOCKING R77, 0x80 ;  /* 0x0002004d0000751d */ /* 0x0043e60000010000 */
[----:B------:R-:W-:-:S13]  /*90c0*/  ISETP.NE.AND P4, PT, R4, RZ, PT ;  /* 0x000000ff0400720c */ /* 0x000fda0003f85270 */
[----:B------:R-:W-:-:S05]  /*90d0*/  @!P4 VIADD R4, R103, 0x2a8a0 ;  /* 0x0002a8a06704c836 */ /* 0x000fca0000000000 */
[----:B------:R-:W-:-:S04]  /*90e0*/  @!P4 PRMT R4, RZ, 0x654, R4 ;  /* 0x00000654ff04c816 */ /* 0x000fc80000000004 */
[----:B------:R1:W-:Y:S01]  /*90f0*/  @!P4 SYNCS.ARRIVE.TRANS64.RED.A1T0 RZ, [R4+URZ], RZ ;  /* 0x000000ff04ffc9a7 */ /* 0x0003e2000810043f */
[----:B------:R-:W-:Y:S05]  /*9100*/  @!P3 BRA `(.L_x_1528) ;  /* 0x000000000004b947 */ /* 0x000fea0003800000 */
[----:B------:R-:W-:Y:S01]  /*9110*/  BPT.TRAP 0x1 ;  /* 0x000000040000795c */ /* 0x000fe20000300000 */
.L_x_1528:
[----:B------:R-:W-:Y:S05]  /*9120*/  BSYNC B0 ;  /* 0x0000000000007941 */ /* 0x000fea0003800000 */
.L_x_1527:
[----:B------:R-:W2:Y:S01]  /*9130*/  SYNCS.PHASECHK.TRANS64.TRYWAIT P3, [R103+URZ+0x2a8b0], R108 ;  /* 0x02a8b06c670075a7 */ /* 0x000ea2000806017f */
[----:B------:R-:W-:Y:S04]  /*9140*/  BSSY B0, `(.L_x_1529) ;  /* 0x0000002000007945 */ /* 0x000fe80003800000 */
[----:B--2---:R-:W-:Y:S05]  /*9150*/  @!P3 BRA `(.L_x_1530) ;  /* 0x00000214008cb947 */ /* 0x004fea0003800000 */
.L_x_1840:
[----:B------:R-:W-:Y:S05]  /*9160*/  BSYNC B0 ;  /* 0x0000000000007941 */ /* 0x000fea0003800000 */
.L_x_1529:
[----:B------:R-:W-:Y:S01]  /*9170*/  ISETP.GE.AND P3, PT, R200, R107, PT ;  /* 0x0000006bc800720c */ /* 0x000fe20003f66270 */
[----:B------:R-:W-:-:S12]  /*9180*/  BSSY B0, `(.L_x_1531) ;  /* 0x000001f000007945 */ /* 0x000fd80003800000 */
[----:B------:R-:W-:Y:S05]  /*9190*/  @P3 BRA `(.L_x_1532) ;  /* 0x0000000000743947 */ /* 0x000fea0003800000 */
[----:B-1----:R-:W-:Y:S01]  /*91a0*/  IMAD.WIDE R4, R25, 0x80, R20 ;  /* 0x0000008019047825 */ /* 0x002fe200078e0214 */
[----:B------:R-:W-:Y:S01]  /*91b0*/  ULDC.64 UR4, c[0x0][0x328] ;  /* 0x0000ca0000047ab9 */ /* 0x000fe20000000a00 */
[----:B------:R-:W-:Y:S02]  /*91c0*/  ULDC.64 UR6, c[0x0][0x318] ;  /* 0x0000c60000067ab9 */ /* 0x000fe40000000a00 */
[----:B------:R-:W-:Y:S02]  /*91d0*/  IMAD.MOV.U32 R6, RZ, RZ, R58 ;  /* 0x000000ffff067224 */ /* 0x000fe400078e003a */
[----:B------:R-:W-:Y:S02]  /*91e0*/  IMAD.MOV.U32 R7, RZ, RZ, R65 ;  /* 0x000000ffff077224 */ /* 0x000fe400078e0041 */
[----:B------:R-:W-:Y:S02]  /*91f0*/  IMAD R5, R5, UR4, RZ ;  /* 0x0000000405057c24 */ /* 0x000fe4000f8e02ff */
[----:B------:R-:W-:Y:S01]  /*9200*/  IMAD.WIDE.U32 R6, R4, UR4, R6 ;  /* 0x0000000404067c25 */ /* 0x000fe2000f8e0006 */
[----:B------:R-:W-:-:S03]  /*9210*/  ULDC UR4, c[0x0][0x2f4] ;  /* 0x0000bd0000047ab9 */ /* 0x000fc60000000800 */
[----:B------:R-:W-:Y:S01]  /*9220*/  IMAD R5, R4, UR5, R5 ;  /* 0x0000000504057c24 */ /* 0x000fe2000f8e0205 */
[----:B0-----:R-:W-:-:S04]  /*9230*/  IADD3 R8, P3, R6, UR6, RZ ;  /* 0x0000000606087c10 */ /* 0x001fc8000ff7e0ff */
        /* <DEDUP_REMOVED lines=19> */
.L_x_1532:
[----:B------:R-:W-:Y:S05]  /*9370*/  BSYNC B0 ;  /* 0x0000000000007941 */ /* 0x000fea0003800000 */
.L_x_1531:
[----:B------:R-:W-:Y:S01]  /*9380*/  @!PT LDS RZ, [RZ] ;  /* 0x00000000fffff984 */ /* 0x000fe20000000800 */
[----:B------:R-:W-:Y:S01]  /*9390*/  @!PT LDS RZ, [RZ] ;  /* 0x00000000fffff984 */ /* 0x000fe20000000800 */
[----:B------:R-:W-:Y:S01]  /*93a0*/  @!PT LDS RZ, [RZ] ;  /* 0x00000000fffff984 */ /* 0x000fe20000000800 */
[----:B------:R-:W-:Y:S01]  /*93b0*/  @!PT LDS RZ, [RZ] ;  /* 0x00000000fffff984 */ /* 0x000fe20000000800 */
[----:B------:R4:W-:Y:S06]  /*93c0*/  MEMBAR.ALL.CTA ;  /* 0x0000000000007992 */ /* 0x0009ec0000008000 */
[----:B----4-:R-:W4:Y:S01]  /*93d0*/  FENCE.VIEW.ASYNC.S ;  /* 0x00000000000073c6 */ /* 0x010f220000000000 */
[----:B------:R-:W-:Y:S02]  /*93e0*/  VIADD R17, R17, 0x1 ;  /* 0x0000000111117836 */ /* 0x000fe40000000000 */
[----:B0-2---:R-:W-:Y:S01]  /*93f0*/  @!P4 VIADD R103, R103, 0x2a8c0 ;  /* 0x0002a8c06767c836 */ /* 0x005fe20000000000 */
[----:B----4-:R0:W-:Y:S02]  /*9400*/  BAR.SYNC.DEFER_BLOCKING R77, 0x80 ;  /* 0x0002004d0000751d */ /* 0x0101e40000010000 */
[----:B------:R-:W-:-:S02]  /*9410*/  ISETP.NE.AND P3, PT, R17, 0x2, PT ;  /* 0x000000021100780c */ /* 0x000fc40003f65270 */
[----:B------:R-:W-:Y:S02]  /*9420*/  @!P4 PRMT R103, RZ, 0x654, R103 ;  /* 0x00000654ff67c816 */ /* 0x000fe40000000067 */
[----:B---3--:R-:W-:Y:S02]  /*9430*/  SEL R5, RZ, 0x1, P3 ;  /* 0x00000001ff057807 */ /* 0x008fe40001800000 */
[----:B------:R-:W-:Y:S02]  /*9440*/  SEL R17, R17, RZ, P3 ;  /* 0x000000ff11117207 */ /* 0x000fe40001800000 */
[----:B------:R-:W-:Y:S01]  /*9450*/  LOP3.LUT R206, R206, R5, RZ, 0x3c, !PT ;  /* 0x00000005cece7212 */ /* 0x000fe200078e3cff */
[----:B------:R0:W-:Y:S01]  /*9460*/  @!P4 SYNCS.ARRIVE.TRANS64.RED.A1T0 RZ, [R103+URZ], RZ ;  /* 0x000000ff67ffc9a7 */ /* 0x0001e2000810043f */
[----:B------:R-:W-:Y:S05]  /*9470*/  @P2 BRA `(.L_x_1533) ;  /* 0xffffff9400442947 */ /* 0x000fea000383ffff */
[----:B-1----:R-:W1:Y:S01]  /*9480*/  S2R R4, SR_TID.X ;  /* 0x0000000000047919 */ /* 0x002e620000002100 */
[----:B------:R-:W-:Y:S02]  /*9490*/  PLOP3.LUT P0, PT, PT, PT, PT, 0x8, 0x0 ;  /* 0x000000000000781c */ /* 0x000fe40003f0e170 */
[----:B-1----:R-:W-:-:S04]  /*94a0*/  SHF.R.U32.HI R4, RZ, 0x7, R4 ;  /* 0x00000007ff047819 */ /* 0x002fc80000011604 */
[----:B------:R-:W-:-:S13]  /*94b0*/  ISETP.NE.AND P5, PT, R4, 0x1, PT ;  /* 0x000000010400780c */ /* 0x000fda0003fa5270 */
[----:B------:R-:W-:Y:S06]  /*94c0*/  @!P5 BAR.ARV 0x9, 0x100 ;  /* 0x024400000000db1d */ /* 0x000fec0000002000 */
.L_x_1473:
[----:B------:R-:W1:Y:S01]  /*94d0*/  LDC R0, c[0x0][0x448] ;  /* 0x00011200ff007b82 */ /* 0x000e620000000800 */
[----:B------:R-:W-:-:S07]  /*94e0*/  VIADD R3, R207, 0x7f ;  /* 0x0000007fcf037836 */ /* 0x000fce0000000000 */
[----:B------:R-:W2:Y:S01]  /*94f0*/  LDC.64 R6, c[0x0][0x9e0] ;  /* 0x00027800ff067b82 */ /* 0x000ea20000000a00 */
[----:B-1----:R-:W-:Y:S02]  /*9500*/  ISETP.NE.AND P1, PT, R0, 0x1, PT ;  /* 0x000000010000780c */ /* 0x002fe40003f25270 */
[----:B--2---:R-:W-:-:S11]  /*9510*/  ISETP.GE.AND P2, PT, R7, 0x1, PT ;  /* 0x000000010700780c */ /* 0x004fd60003f46270 */
[----:B------:R-:W1:Y:S08]  /*9520*/  @P1 LDC R0, c[0x0][0x44c] ;  /* 0x00011300ff001b82 */ /* 0x000e700000000800 */
[----:B------:R-:W2:Y:S01]  /*9530*/  @P1 LDC R5, c[0x0][0x450] ;  /* 0x00011400ff051b82 */ /* 0x000ea20000000800 */
[----:B-1----:R-:W-:-:S05]  /*9540*/  @P1 IMAD.HI.U32 R0, R3, R0, RZ ;  /* 0x0000000003001227 */ /* 0x002fca00078e00ff */
[----:B--2---:R-:W-:-:S05]  /*9550*/  @P1 SHF.R.U32.HI R3, RZ, R5, R0 ;  /* 0x00000005ff031219 */ /* 0x004fca0000011600 */
[----:B------:R-:W-:Y:S01]  /*9560*/  IMAD.IADD R3, R28, 0x1, R3 ;  /* 0x000000011c037824 */ /* 0x000fe200078e0203 */
[----:B------:R-:W-:Y:S06]  /*9570*/  @P0 BRA `(.L_x_1534) ;  /* 0x00000000000c0947 */ /* 0x000fec0003800000 */
[----:B------:R-:W1:Y:S01]  /*9580*/  FENCE.VIEW.ASYNC.G ;  /* 0x00000000000073c6 */ /* 0x000e620000000100 */
[----:B------:R-:W-:Y:S05]  /*9590*/  WARPSYNC.ALL ;  /* 0x0000000000007948 */ /* 0x000fea0003800000 */
[----:B-1----:R-:W-:Y:S06]  /*95a0*/  BAR.ARV 0xc, 0x180 ;  /* 0x0306000000007b1d */ /* 0x002fec0000002000 */
.L_x_1534:
[----:B------:R-:W-:Y:S01]  /*95b0*/  IMAD.IADD R0, R3, 0x1, R6 ;  /* 0x0000000103007824 */ /* 0x000fe200078e0206 */
[----:B------:R-:W-:Y:S06]  /*95c0*/  @!P2 BRA `(.L_x_1535) ;  /* 0x000000000048a947 */ /* 0x000fec0003800000 */
[C---:B------:R-:W-:Y:S01]  /*95d0*/  ISETP.GT.AND P0, PT, R3.reuse, RZ, PT ;  /* 0x000000ff0300720c */ /* 0x040fe20003f04270 */
[----:B------:R-:W-:Y:S01]  /*95e0*/  BSSY B0, `(.L_x_1536) ;  /* 0x000000e000007945 */ /* 0x000fe20003800000 */
[----:B------:R-:W-:-:S11]  /*95f0*/  VIADD R2, R3, 0xffffffff ;  /* 0xffffffff03027836 */ /* 0x000fd60000000000 */
[----:B------:R-:W-:Y:S05]  /*9600*/  @P0 BRA `(.L_x_1537) ;  /* 0x00000000001c0947 */ /* 0x000fea0003800000 */
[----:B------:R-:W-:Y:S01]  /*9610*/  ISETP.NE.AND P0, PT, R7, 0x1, PT ;  /* 0x000000010700780c */ /* 0x000fe20003f05270 */
[----:B------:R-:W-:-:S12]  /*9620*/  IMAD.MOV R3, RZ, RZ, -R3 ;  /* 0x000000ffff037224 */ /* 0x000fd800078e0a03 */
[----:B------:R-:W1:Y:S02]  /*9630*/  @P0 LDC.64 R4, c[0x0][0x9e8] ;  /* 0x00027a00ff040b82 */ /* 0x000e640000000a00 */
[----:B-1----:R-:W-:-:S05]  /*9640*/  @P0 IMAD.HI.U32 R2, R3, R4, RZ ;  /* 0x0000000403020227 */ /* 0x002fca00078e00ff */
[----:B------:R-:W-:-:S04]  /*9650*/  @P0 SHF.R.U32.HI R3, RZ, R5, R2 ;  /* 0x00000005ff030219 */ /* 0x000fc80000011602 */
[----:B------:R-:W-:Y:S01]  /*9660*/  LOP3.LUT R2, RZ, R3, RZ, 0x33, !PT ;  /* 0x00000003ff027212 */ /* 0x000fe200078e33ff */
[----:B------:R-:W-:Y:S06]  /*9670*/  BRA `(.L_x_1538) ;  /* 0x0000000000107947 */ /* 0x000fec0003800000 */
.L_x_1537:
[----:B------:R-:W-:-:S13]  /*9680*/  ISETP.NE.AND P0, PT, R7, 0x1, PT ;  /* 0x000000010700780c */ /* 0x000fda0003f05270 */
[----:B------:R-:W1:Y:S02]  /*9690*/  @P0 LDC.64 R4, c[0x0][0x9e8] ;  /* 0x00027a00ff040b82 */ /* 0x000e640000000a00 */
[----:B-1----:R-:W-:-:S05]  /*96a0*/  @P0 IMAD.HI.U32 R4, R2, R4, RZ ;  /* 0x0000000402040227 */ /* 0x002fca00078e00ff */
[----:B------:R-:W-:-:S07]  /*96b0*/  @P0 SHF.R.U32.HI R2, RZ, R5, R4 ;  /* 0x00000005ff020219 */ /* 0x000fce0000011604 */
.L_x_1538:
[----:B------:R-:W-:Y:S05]  /*96c0*/  BSYNC B0 ;  /* 0x0000000000007941 */ /* 0x000fea0003800000 */
.L_x_1536:
[----:B------:R-:W-:-:S05]  /*96d0*/  IMAD R3, R2, R7, R7 ;  /* 0x0000000702037224 */ /* 0x000fca00078e0207 */
[----:B------:R-:W-:-:S07]  /*96e0*/  VIMNMX R0, R0, R3, PT ;  /* 0x0000000300007248 */ /* 0x000fce0003fe0100 */
.L_x_1535:
[----:B------:R-:W1:Y:S01]  /*96f0*/  @P1 LDC R2, c[0x0][0x44c] ;  /* 0x00011300ff021b82 */ /* 0x000e620000000800 */
[----:B------:R-:W-:Y:S01]  /*9700*/  VIADD R0, R0, 0x7f ;  /* 0x0000007f00007836 */ /* 0x000fe20000000000 */
[----:B------:R-:W-:Y:S01]  /*9710*/  ULDC UR4, c[0x0][0x9dc] ;  /* 0x0002770000047ab9 */ /* 0x000fe20000000800 */
[----:B------:R-:W-:-:S03]  /*9720*/  IMAD.MOV.U32 R5, RZ, RZ, R207 ;  /* 0x000000ffff057224 */ /* 0x000fc600078e00cf */
[----:B------:R-:W-:Y:S02]  /*9730*/  SHF.R.S32.HI R3, RZ, 0x1f, R0 ;  /* 0x0000001fff037819 */ /* 0x000fe40000011400 */
[----:B------:R-:W2:Y:S02]  /*9740*/  @P1 LDC R9, c[0x0][0x450] ;  /* 0x00011400ff091b82 */ /* 0x000ea40000000800 */
[----:B------:R-:W-:-:S04]  /*9750*/  LEA.HI R3, R3, R0, RZ, 0x7 ;  /* 0x0000000003037211 */ /* 0x000fc800078f38ff */
[----:B------:R-:W-:-:S04]  /*9760*/  SHF.R.S32.HI R0, RZ, 0x7, R3 ;  /* 0x00000007ff007819 */ /* 0x000fc80000011403 */
[----:B------:R-:W-:Y:S01]  /*9770*/  VIMNMX R89, R27, R0, PT ;  /* 0x000000001b597248 */ /* 0x000fe20003fe0100 */
[----:B-1----:R-:W-:-:S05]  /*9780*/  @P1 IMAD.HI.U32 R2, R207, R2, RZ ;  /* 0x00000002cf021227 */ /* 0x002fca00078e00ff */
[----:B--2---:R-:W-:-:S05]  /*9790*/  @P1 SHF.R.U32.HI R5, RZ, R9, R2 ;  /* 0x00000009ff051219 */ /* 0x004fca0000011602 */
        /* <DEDUP_REMOVED lines=8> */
[----:B------:R-:W1:Y:S02]  /*9820*/  @P0 LDC.64 R4, c[0x0][0x9e8] ;  /* 0x00027a00ff040b82 */ /* 0x000e640000000a00 */
[----:B-1----:R-:W-:-:S05]  /*9830*/  @P0 IMAD.HI.U32 R2, R3, R4, RZ ;  /* 0x0000000403020227 */ /* 0x002fca00078e00ff */
[----:B------:R-:W-:-:S04]  /*9840*/  @P0 SHF.R.U32.HI R3, RZ, R5, R2 ;  /* 0x00000005ff030219 */ /* 0x000fc80000011602 */
[----:B------:R-:W-:Y:S01]  /*9850*/  LOP3.LUT R2, RZ, R3, RZ, 0x33, !PT ;  /* 0x00000003ff027212 */ /* 0x000fe200078e33ff */
[----:B------:R-:W-:Y:S06]  /*9860*/  BRA `(.L_x_1542) ;  /* 0x0000000000107947 */ /* 0x000fec0003800000 */
.L_x_1541:
[----:B------:R-:W-:-:S13]  /*9870*/  ISETP.NE.AND P0, PT, R7, 0x1, PT ;  /* 0x000000010700780c */ /* 0x000fda0003f05270 */
[----:B------:R-:W1:Y:S02]  /*9880*/  @P0 LDC.64 R4, c[0x0][0x9e8] ;  /* 0x00027a00ff040b82 */ /* 0x000e640000000a00 */
[----:B-1----:R-:W-:-:S05]  /*9890*/  @P0 IMAD.HI.U32 R4, R2, R4, RZ ;  /* 0x0000000402040227 */ /* 0x002fca00078e00ff */
[----:B------:R-:W-:-:S07]  /*98a0*/  @P0 SHF.R.U32.HI R2, RZ, R5, R4 ;  /* 0x00000005ff020219 */ /* 0x000fce0000011604 */
.L_x_1542:
[----:B------:R-:W-:Y:S05]  /*98b0*/  BSYNC B0 ;  /* 0x0000000000007941 */ /* 0x000fea0003800000 */
.L_x_1540:
[----:B------:R-:W-:-:S05]  /*98c0*/  IMAD R3, R2, R7, RZ ;  /* 0x0000000702037224 */ /* 0x000fca00078e02ff */
[----:B------:R-:W-:-:S07]  /*98d0*/  VIMNMX R0, R0, R3, !PT ;  /* 0x0000000300007248 */ /* 0x000fce0007fe0100 */
.L_x_1539:
[----:B------:R-:W-:Y:S02]  /*98e0*/  SHF.R.S32.HI R3, RZ, 0x1f, R0 ;  /* 0x0000001fff037819 */ /* 0x000fe40000011400 */
[----:B------:R-:W-:Y:S02]  /*98f0*/  CS2R R120, SRZ ;  /* 0x0000000000787805 */ /* 0x000fe4000001ff00 */
[----:B------:R-:W-:Y:S02]  /*9900*/  PLOP3.LUT P0, PT, PT, PT, PT, 0x80, 0x0 ;  /* 0x000000000000781c */ /* 0x000fe40003f0f070 */
[----:B------:R-:W-:Y:S02]  /*9910*/  CS2R R92, SRZ ;  /* 0x00000000005c7805 */ /* 0x000fe4000001ff00 */
[----:B------:R-:W-:Y:S02]  /*9920*/  LEA.HI R3, R3, R0, RZ, 0x7 ;  /* 0x0000000003037211 */ /* 0x000fe400078f38ff */
[----:B------:R-:W-:-:S02]  /*9930*/  CS2R R30, SRZ ;  /* 0x00000000001e7805 */ /* 0x000fc4000001ff00 */
[----:B0-----:R-:W-:Y:S02]  /*9940*/  CS2R R76, SRZ ;  /* 0x00000000004c7805 */ /* 0x001fe4000001ff00 */
[----:B------:R-:W-:Y:S02]  /*9950*/  CS2R R112, SRZ ;  /* 0x0000000000707805 */ /* 0x000fe4000001ff00 */
[----:B------:R-:W-:Y:S02]  /*9960*/  SHF.R.S32.HI R3, RZ, 0x7, R3 ;  /* 0x00000007ff037819 */ /* 0x000fe40000011403 */
[----:B------:R-:W-:Y:S02]  /*9970*/  CS2R R84, SRZ ;  /* 0x0000000000547805 */ /* 0x000fe4000001ff00 */
[----:B------:R-:W-:Y:S01]  /*9980*/  CS2R R68, SRZ ;  /* 0x0000000000447805 */ /* 0x000fe2000001ff00 */
[----:B------:R-:W-:Y:S01]  /*9990*/  IMAD.MOV.U32 R111, RZ, RZ, RZ ;  /* 0x000000ffff6f7224 */ /* 0x000fe200078e00ff */
[----:B------:R-:W-:-:S02]  /*99a0*/  VIMNMX R209, RZ, R3, !PT ;  /* 0x00000003ffd17248 */ /* 0x000fc40007fe0100 */
[----:B------:R-:W-:Y:S02]  /*99b0*/  CS2R R34, SRZ ;  /* 0x0000000000227805 */ /* 0x000fe4000001ff00 */
[----:B------:R-:W-:Y:S02]  /*99c0*/  CS2R R52, SRZ ;  /* 0x0000000000347805 */ /* 0x000fe4000001ff00 */
[----:B------:R-:W-:Y:S02]  /*99d0*/  CS2R R104, SRZ ;  /* 0x0000000000687805 */ /* 0x000fe4000001ff00 */
[----:B------:R-:W-:Y:S01]  /*99e0*/  ISETP.GT.AND P1, PT, R89, R209, PT ;  /* 0x000000d15900720c */ /* 0x000fe20003f24270 */
[----:B------:R-:W-:Y:S01]  /*99f0*/  IMAD.MOV.U32 R82, RZ, RZ, RZ ;  /* 0x000000ffff527224 */ /* 0x000fe200078e00ff */
[----:B------:R-:W-:Y:S02]  /*9a00*/  CS2R R60, SRZ ;  /* 0x00000000003c7805 */ /* 0x000fe4000001ff00 */
[----:B------:R-:W-:-:S02]  /*9a10*/  CS2R R102, SRZ ;  /* 0x0000000000667805 */ /* 0x000fc4000001ff00 */
[----:B------:R-:W-:Y:S02]  /*9a20*/  CS2R R50, SRZ ;  /* 0x0000000000327805 */ /* 0x000fe4000001ff00 */
[----:B------:R-:W-:Y:S02]  /*9a30*/  CS2R R44, SRZ ;  /* 0x00000000002c7805 */ /* 0x000fe4000001ff00 */
[----:B------:R-:W-:Y:S01]  /*9a40*/  CS2R R96, SRZ ;  /* 0x0000000000607805 */ /* 0x000fe2000001ff00 */
[----:B------:R-:W-:Y:S01]  /*9a50*/  IMAD.MOV.U32 R67, RZ, RZ, RZ ;  /* 0x000000ffff437224 */ /* 0x000fe200078e00ff */
[----:B------:R-:W-:Y:S01]  /*9a60*/  CS2R R54, SRZ ;  /* 0x0000000000367805 */ /* 0x000fe2000001ff00 */
[----:B------:R-:W-:Y:S01]  /*9a70*/  IMAD.MOV.U32 R63, RZ, RZ, RZ ;  /* 0x000000ffff3f7224 */ /* 0x000fe200078e00ff */
[----:B------:R-:W-:Y:S02]  /*9a80*/  CS2R R36, SRZ ;  /* 0x0000000000247805 */ /* 0x000fe4000001ff00 */
[----:B------:R-:W-:-:S02]  /*9a90*/  CS2R R8, SRZ ;  /* 0x0000000000087805 */ /* 0x000fc4000001ff00 */
[----:B------:R-:W-:Y:S01]  /*9aa0*/  CS2R R78, SRZ ;  /* 0x00000000004e7805 */ /* 0x000fe2000001ff00 */
[----:B------:R-:W-:Y:S01]  /*9ab0*/  IMAD.MOV.U32 R71, RZ, RZ, RZ ;  /* 0x000000ffff477224 */ /* 0x000fe200078e00ff */
        /* <DEDUP_REMOVED lines=14> */
[----:B------:R-:W-:Y:S01]  /*9ba0*/  CS2R R56, SRZ ;  /* 0x0000000000387805 */ /* 0x000fe2000001ff00 */
[----:B------:R-:W-:Y:S01]  /*9bb0*/  IMAD.MOV.U32 R39, RZ, RZ, RZ ;  /* 0x000000ffff277224 */ /* 0x000fe200078e00ff */
[----:B------:R-:W-:Y:S02]  /*9bc0*/  CS2R R108, SRZ ;  /* 0x00000000006c7805 */ /* 0x000fe4000001ff00 */
[----:B------:R-:W-:Y:S02]  /*9bd0*/  CS2R R20, SRZ ;  /* 0x0000000000147805 */ /* 0x000fe4000001ff00 */
[----:B------:R-:W-:-:S02]  /*9be0*/  CS2R R116, SRZ ;  /* 0x0000000000747805 */ /* 0x000fc4000001ff00 */
[----:B------:R-:W-:Y:S02]  /*9bf0*/  CS2R R48, SRZ ;  /* 0x0000000000307805 */ /* 0x000fe4000001ff00 */
[----:B------:R-:W-:Y:S02]  /*9c00*/  CS2R R28, SRZ ;  /* 0x00000000001c7805 */ /* 0x000fe4000001ff00 */
[----:B------:R-:W-:Y:S02]  /*9c10*/  CS2R R126, SRZ ;  /* 0x00000000007e7805 */ /* 0x000fe4000001ff00 */
[----:B------:R-:W-:Y:S01]  /*9c20*/  CS2R R40, SRZ ;  /* 0x0000000000287805 */ /* 0x000fe2000001ff00 */
[----:B------:R-:W-:Y:S01]  /*9c30*/  IMAD.MOV.U32 R128, RZ, RZ, RZ ;  /* 0x000000ffff807224 */ /* 0x000fe200078e00ff */
[----:B------:R-:W-:Y:S01]  /*9c40*/  CS2R R32, SRZ ;  /* 0x0000000000207805 */ /* 0x000fe2000001ff00 */
[----:B------:R-:W-:Y:S01]  /*9c50*/  IMAD.MOV.U32 R130, RZ, RZ, RZ ;  /* 0x000000ffff827224 */ /* 0x000fe200078e00ff */
[----:B------:R-:W-:-:S02]  /*9c60*/  CS2R R122, SRZ ;  /* 0x00000000007a7805 */ /* 0x000fc4000001ff00 */
[----:B------:R-:W-:Y:S01]  /*9c70*/  CS2R R124, SRZ ;  /* 0x00000000007c7805 */ /* 0x000fe2000001ff00 */
[----:B------:R-:W-:Y:S02]  /*9c80*/  IMAD.MOV.U32 R132, RZ, RZ, RZ ;  /* 0x000000ffff847224 */ /* 0x000fe400078e00ff */
        /* <DEDUP_REMOVED lines=11> */
.L_x_1843:
[----:B01----:R-:W-:Y:S01]  /*9d40*/  LEA.HI R0, R208, R208, RZ, 0x1 ;  /* 0x000000d0d0007211 */ /* 0x003fe200078f08ff */
[----:B------:R-:W-:-:S03]  /*9d50*/  ULOP3.LUT UP0, URZ, UR39, 0x3ff, URZ, 0xc0, !UPT ;  /* 0x000003ff273f7892 */ /* 0x000fc6000f80c03f */
[----:B------:R-:W-:-:S03]  /*9d60*/  LOP3.LUT R3, R0, 0x3e, RZ, 0xc0, !PT ;  /* 0x0000003e00037812 */ /* 0x000fc600078ec0ff */
[----:B------:R-:W-:Y:S02]  /*9d70*/  PLOP3.LUT P0, PT, PT, PT, UP0, 0x80, 0x0 ;  /* 0x000000000000781c */ /* 0x000fe40003f0f008 */
[----:B------:R-:W-:-:S05]  /*9d80*/  IMAD.IADD R3, R208, 0x1, -R3 ;  /* 0x00000001d0037824 */ /* 0x000fca00078e0a03 */
        /* <DEDUP_REMOVED lines=20> */
.L_x_1545:
[----:B------:R-:W-:Y:S01]  /*9ed0*/  ULDC.64 UR4, c[0x0][0x990] ;  /* 0x0002640000047ab9 */ /* 0x000fe20000000a00 */
[----:B------:R-:W-:Y:S01]  /*9ee0*/  ULDC.64 UR6, c[0x0][0x998] ;  /* 0x0002660000067ab9 */ /* 0x000fe20000000a00 */
[----:B------:R-:W-:Y:S02]  /*9ef0*/  ISETP.NE.U32.AND P0, PT, RZ, UR4, PT ;  /* 0x00000004ff007c0c */ /* 0x000fe4000bf05070 */
[----:B------:R-:W-:Y:S02]  /*9f00*/  ISETP.NE.U32.AND P1, PT, RZ, UR6, PT ;  /* 0x00000006ff007c0c */ /* 0x000fe4000bf25070 */
[----:B------:R-:W-:Y:S02]  /*9f10*/  ISETP.NE.AND.EX P0, PT, RZ, UR5, PT, P0 ;  /* 0x00000005ff007c0c */ /* 0x000fe4000bf05300 */
[----:B------:R-:W-:-:S11]  /*9f20*/  ISETP.NE.AND.EX P1, PT, RZ, UR7, PT, P1 ;  /* 0x00000007ff007c0c */ /* 0x000fd6000bf25310 */
[----:B------:R-:W0:Y:S01]  /*9f30*/  @P0 LDC.64 R6, c[0x0][0x9a8] ;  /* 0x00026a00ff060b82 */ /* 0x000e220000000a00 */
[--C-:B------:R-:W-:Y:S02]  /*9f40*/  @P0 SHF.R.S32.HI R3, RZ, 0x1f, R211.reuse ;  /* 0x0000001fff030819 */ /* 0x100fe400000114d3 */
[----:B------:R-:W-:Y:S02]  /*9f50*/  @P1 SHF.R.S32.HI R5, RZ, 0x1f, R211 ;  /* 0x0000001fff051819 */ /* 0x000fe400000114d3 */
[----:B------:R-:W-:-:S03]  /*9f60*/  @P0 SHF.R.S32.HI R15, RZ, 0x1f, R210 ;  /* 0x0000001fff0f0819 */ /* 0x000fc600000114d2 */
[----:B------:R-:W1:Y:S08]  /*9f70*/  @P1 LDC.64 R8, c[0x0][0x9b8] ;  /* 0x00026e00ff081b82 */ /* 0x000e700000000a00 */
[----:B------:R-:W2:Y:S08]  /*9f80*/  @P0 LDC.64 R10, c[0x0][0x9b0] ;  /* 0x00026c00ff0a0b82 */ /* 0x000eb00000000a00 */
[----:B------:R-:W3:Y:S01]  /*9f90*/  @P1 LDC.64 R12, c[0x0][0x9c0] ;  /* 0x00027000ff0c1b82 */ /* 0x000ee20000000a00 */
[----:B0-----:R-:W-:-:S02]  /*9fa0*/  @P0 IMAD R0, R3, R6, RZ ;  /* 0x0000000603000224 */ /* 0x001fc400078e02ff */
[----:B------:R-:W-:-:S04]  /*9fb0*/  @P0 IMAD.WIDE.U32 R2, R211, R6, RZ ;  /* 0x00000006d3020225 */ /* 0x000fc800078e00ff */
[----:B------:R-:W-:Y:S02]  /*9fc0*/  @P0 IMAD R7, R211, R7, R0 ;  /* 0x00000007d3070224 */ /* 0x000fe400078e0200 */
[-C--:B-1----:R-:W-:Y:S02]  /*9fd0*/  @P1 IMAD R4, R5, R8.reuse, RZ ;  /* 0x0000000805041224 */ /* 0x082fe400078e02ff */
[----:B------:R-:W-:Y:S01]  /*9fe0*/  @P0 IMAD.IADD R3, R3, 0x1, R7 ;  /* 0x0000000103030824 */ /* 0x000fe200078e0207 */
[----:B------:R-:W-:Y:S01]  /*9ff0*/  @P1 SHF.R.S32.HI R7, RZ, 0x1f, R210 ;  /* 0x0000001fff071819 */ /* 0x000fe200000114d2 */
[C---:B------:R-:W-:Y:S02]  /*a000*/  @P1 IMAD R9, R211.reuse, R9, R4 ;  /* 0x00000009d3091224 */ /* 0x040fe400078e0204 */
[----:B------:R-:W-:-:S04]  /*a010*/  @P1 IMAD.WIDE.U32 R4, R211, R8, RZ ;  /* 0x00000008d3041225 */ /* 0x000fc800078e00ff */
[----:B--2---:R-:W-:Y:S02]  /*a020*/  @P0 IMAD R0, R15, R10, RZ ;  /* 0x0000000a0f000224 */ /* 0x004fe400078e02ff */
[----:B------:R-:W-:Y:S02]  /*a030*/  @P1 IMAD.IADD R5, R5, 0x1, R9 ;  /* 0x0000000105051824 */ /* 0x000fe400078e0209 */
[C---:B------:R-:W-:Y:S02]  /*a040*/  @P0 IMAD R9, R210.reuse, R11, R0 ;  /* 0x0000000bd2090224 */ /* 0x040fe400078e0200 */
[----:B---3--:R-:W-:Y:S02]  /*a050*/  @P1 IMAD R6, R7, R12, RZ ;  /* 0x0000000c07061224 */ /* 0x008fe400078e02ff */
[----:B------:R-:W-:-:S04]  /*a060*/  @P0 IMAD.WIDE.U32 R2, R210, R10, R2 ;  /* 0x0000000ad2020225 */ /* 0x000fc800078e0002 */
[C---:B------:R-:W-:Y:S02]  /*a070*/  @P1 IMAD R11, R210.reuse, R13, R6 ;  /* 0x0000000dd20b1224 */ /* 0x040fe400078e0206 */
[----:B------:R-:W-:Y:S01]  /*a080*/  @P1 IMAD.WIDE.U32 R6, R210, R12, R4 ;  /* 0x0000000cd2061225 */ /* 0x000fe200078e0004 */
[----:B------:R-:W-:Y:S01]  /*a090*/  @P0 LEA R4, P2, R2, UR4, 0x2 ;  /* 0x0000000402040c11 */ /* 0x000fe2000f8410ff */
[----:B------:R-:W-:Y:S02]  /*a0a0*/  ULDC UR4, c[0x0][0x3f4] ;  /* 0x0000fd0000047ab9 */ /* 0x000fe40000000800 */
[----:B------:R-:W-:Y:S01]  /*a0b0*/  @P0 IMAD.IADD R5, R3, 0x1, R9 ;  /* 0x0000000103050824 */ /* 0x000fe200078e0209 */
[----:B------:R-:W-:Y:S01]  /*a0c0*/  @P1 LEA R8, P3, R6, UR6, 0x2 ;  /* 0x0000000606081c11 */ /* 0x000fe2000f8610ff */
[----:B------:R-:W-:Y:S02]  /*a0d0*/  @P1 IMAD.IADD R3, R7, 0x1, R11 ;  /* 0x0000000107031824 */ /* 0x000fe400078e020b */
[----:B------:R-:W-:Y:S01]  /*a0e0*/  IMAD.MOV.U32 R0, RZ, RZ, 0x3f800000 ;  /* 0x3f800000ff007424 */ /* 0x000fe200078e00ff */
[----:B------:R-:W-:-:S02]  /*a0f0*/  @P0 LEA.HI.X R5, R2, UR5, R5, 0x2, P2 ;  /* 0x0000000502050c11 */ /* 0x000fc400090f1405 */
        /* <DEDUP_REMOVED lines=19> */
.L_x_1549:
[----:B-1----:R1:W2:Y:S02]  /*a230*/  SYNCS.PHASECHK.TRANS64.TRYWAIT P0, [R16+URZ+0x2a800], R3 ;  /* 0x02a80003100075a7 */ /* 0x0022a4000800017f */
[----:B--2---:R-:W-:Y:S05]  /*a240*/  @!P0 NANOSLEEP.SYNCS 0x989680 ;  /* 0x009896800000895d */ /* 0x004fea0003900000 */
[----:B------:R-:W2:Y:S02]  /*a250*/  @!P0 SYNCS.PHASECHK.TRANS64 P0, [R16+URZ+0x2a800], R3 ;  /* 0x02a80003100085a7 */ /* 0x000ea4000800007f */
[----:B--2---:R-:W-:Y:S05]  /*a260*/  @!P0 BRA `(.L_x_1549) ;  /* 0xfffffffc00f08947 */ /* 0x004fea000383ffff */
.L_x_1548:
[----:B------:R-:W-:Y:S05]  /*a270*/  BSYNC B0 ;  /* 0x0000000000007941 */ /* 0x000fea0003800000 */
.L_x_1547:
[----:B------:R-:W-:Y:S05]  /*a280*/  BRA `(.L_x_1550) ;  /* 0x0000006c00b87947 */ /* 0x000fea0003800000 */
.L_x_1546:
[----:B------:R-:W-:Y:S01]  /*a290*/  ULOP3.LUT UP0, URZ, UR39, 0x1bf, URZ, 0xc0, !UPT ;  /* 0x000001bf273f7892 */ /* 0x000fe2000f80c03f */
[----:B-----5:R-:W-:Y:S01]  /*a2a0*/  SHF.R.S32.HI R0, RZ, 0x1f, R24 ;  /* 0x0000001fff007819 */ /* 0x020fe20000011418 */
[----:B------:R-:W-:Y:S01]  /*a2b0*/  ULDC.64 UR4, c[0x0][0x3f8] ;  /* 0x0000fe0000047ab9 */ /* 0x000fe20000000a00 */
[----:B------:R-:W-:Y:S01]  /*a2c0*/  ULDC.64 UR6, c[0x0][0x408] ;  /* 0x0001020000067ab9 */ /* 0x000fe20000000a00 */
[----:B------:R-:W-:Y:S02]  /*a2d0*/  IMAD.WIDE.U32 R26, R24, UR4, RZ ;  /* 0x00000004181a7c25 */ /* 0x000fe4000f8e00ff */
[----:B------:R-:W-:Y:S02]  /*a2e0*/  PLOP3.LUT P0, PT, PT, PT, UP0, 0x80, 0x0 ;  /* 0x000000000000781c */ /* 0x000fe40003f0f008 */
[C---:B------:R-:W-:Y:S02]  /*a2f0*/  IMAD R3, R0.reuse, UR4, RZ ;  /* 0x0000000400037c24 */ /* 0x040fe4000f8e02ff */
[----:B------:R-:W-:-:S02]  /*a300*/  IMAD R5, R0, UR6, RZ ;  /* 0x0000000600057c24 */ /* 0x000fc4000f8e02ff */
[C---:B------:R-:W-:Y:S02]  /*a310*/  IMAD R3, R24.reuse, UR5, R3 ;  /* 0x0000000518037c24 */ /* 0x040fe4000f8e0203 */
[C---:B------:R-:W-:Y:S02]  /*a320*/  IMAD R5, R24.reuse, UR7, R5 ;  /* 0x0000000718057c24 */ /* 0x040fe4000f8e0205 */
[----:B------:R-:W-:-:S04]  /*a330*/  IMAD.WIDE.U32 R24, R24, UR6, RZ ;  /* 0x0000000618187c25 */ /* 0x000fc8000f8e00ff */
[----:B------:R-:W-:Y:S02]  /*a340*/  IMAD.IADD R29, R3, 0x1, R27 ;  /* 0x00000001031d7824 */ /* 0x000fe400078e021b */
[----:B------:R-:W-:Y:S01]  /*a350*/  IMAD.IADD R31, R5, 0x1, R25 ;  /* 0x00000001051f7824 */ /* 0x000fe200078e0219 */
        /* <DEDUP_REMOVED lines=17> */
.L_x_1551:
[----:B------:R-:W-:Y:S01]  /*a470*/  ULDC.U8 UR4, c[0x0][0x410] ;  /* 0x0001040000047ab9 */ /* 0x000fe20000000000 */
[----:B------:R-:W-:Y:S01]  /*a480*/  BSSY B0, `(.L_x_1552) ;  /* 0x00006c6000007945 */ /* 0x000fe20003800000 */
[----:B------:R-:W-:Y:S01]  /*a490*/  ISETP.NE.AND P0, PT, RZ, UR4, PT ;  /* 0x00000004ff007c0c */ /* 0x000fe2000bf05270 */
[----:B------:R-:W-:-:S12]  /*a4a0*/  IMAD.IADD R10, R200, 0x1, R207 ;  /* 0x00000001c80a7824 */ /* 0x000fd800078e02cf */
[----:B------:R-:W-:Y:S05]  /*a4b0*/  @!P0 BRA `(.L_x_1553) ;  /* 0x0000003400888947 */ /* 0x000fea0003800000 */
[----:B------:R-:W0:Y:S01]  /*a4c0*/  LDC R20, c[0x0][0x448] ;  /* 0x00011200ff147b82 */ /* 0x000e220000000800 */
[----:B------:R-:W-:Y:S01]  /*a4d0*/  IMAD.MOV.U32 R11, RZ, RZ, R10 ;  /* 0x000000ffff0b7224 */ /* 0x000fe200078e000a */
[----:B------:R-:W-:Y:S01]  /*a4e0*/  ULDC.64 UR4, c[0x0][0x3f8] ;  /* 0x0000fe0000047ab9 */ /* 0x000fe20000000a00 */
[----:B------:R-:W-:Y:S01]  /*a4f0*/  IMAD.MOV.U32 R8, RZ, RZ, R24 ;  /* 0x000000ffff087224 */ /* 0x000fe200078e0018 */
[----:B------:R-:W-:Y:S01]  /*a500*/  ULDC.64 UR6, c[0x0][0x408] ;  /* 0x0001020000067ab9 */ /* 0x000fe20000000a00 */
[----:B------:R-:W-:Y:S01]  /*a510*/  IMAD.MOV.U32 R9, RZ, RZ, R31 ;  /* 0x000000ffff097224 */ /* 0x000fe200078e001f */
[----:B------:R-:W-:Y:S01]  /*a520*/  ULDC.64 UR8, c[0x0][0x400] ;  /* 0x0001000000087ab9 */ /* 0x000fe20000000a00 */
[----:B------:R-:W-:Y:S02]  /*a530*/  IMAD.MOV.U32 R6, RZ, RZ, R26 ;  /* 0x000000ffff067224 */ /* 0x000fe400078e001a */
[----:B------:R-:W-:Y:S01]  /*a540*/  IMAD.MOV.U32 R7, RZ, RZ, R29 ;  /* 0x000000ffff077224 */ /* 0x000fe200078e001d */
[----:B0-----:R-:W-:-:S13]  /*a550*/  ISETP.NE.AND P0, PT, R20, 0x1, PT ;  /* 0x000000011400780c */ /* 0x001fda0003f05270 */
[----:B------:R-:W0:Y:S08]  /*a560*/  @P0 LDC R3, c[0x0][0x44c] ;  /* 0x00011300ff030b82 */ /* 0x000e300000000800 */
[----:B------:R-:W1:Y:S01]  /*a570*/  @P0 LDC R5, c[0x0][0x450] ;  /* 0x00011400ff050b82 */ /* 0x000e620000000800 */
[----:B0-----:R-:W-:-:S05]  /*a580*/  @P0 IMAD.HI.U32 R0, R10, R3, RZ ;  /* 0x000000030a000227 */ /* 0x001fca00078e00ff */
[----:B-1----:R-:W-:-:S04]  /*a590*/  @P0 SHF.R.U32.HI R11, RZ, R5, R0 ;  /* 0x00000005ff0b0219 */ /* 0x002fc80000011600 */
[----:B------:R-:W-:Y:S01]  /*a5a0*/  SHF.R.S32.HI R0, RZ, 0x1f, R11 ;  /* 0x0000001fff007819 */ /* 0x000fe2000001140b */
[----:B------:R-:W-:-:S04]  /*a5b0*/  IMAD.WIDE.U32 R8, R11, UR6, R8 ;  /* 0x000000060b087c25 */ /* 0x000fc8000f8e0008 */
[----:B------:R-:W-:Y:S01]  /*a5c0*/  IMAD R4, R0, UR4, RZ ;  /* 0x0000000400047c24 */ /* 0x000fe2000f8e02ff */
[----:B------:R-:W-:Y:S01]  /*a5d0*/  IADD3 R5, P1, R8, UR8, RZ ;  /* 0x0000000808057c10 */ /* 0x000fe2000ff3e0ff */
[----:B------:R-:W-:-:S04]  /*a5e0*/  IMAD.WIDE.U32 R6, R11, UR4, R6 ;  /* 0x000000040b067c25 */ /* 0x000fc8000f8e0006 */
[----:B------:R-:W-:Y:S02]  /*a5f0*/  IMAD R0, R0, UR6, RZ ;  /* 0x0000000600007c24 */ /* 0x000fe4000f8e02ff */
[C---:B------:R-:W-:Y:S01]  /*a600*/  IMAD R13, R11.reuse, UR5, R4 ;  /* 0x000000050b0d7c24 */ /* 0x040fe2000f8e0204 */
[----:B------:R-:W-:Y:S01]  /*a610*/  ULDC.64 UR4, c[0x0][0x3e8] ;  /* 0x0000fa0000047ab9 */ /* 0x000fe20000000a00 */
[----:B------:R-:W-:Y:S01]  /*a620*/  IMAD R8, R11, UR7, R0 ;  /* 0x000000070b087c24 */ /* 0x000fe2000f8e0200 */
[----:B------:R-:W-:Y:S01]  /*a630*/  IADD3 R3, P0, R6, UR4, RZ ;  /* 0x0000000406037c10 */ /* 0x000fe2000ff1e0ff */
[----:B------:R-:W-:-:S03]  /*a640*/  UMOV UR4, 0xffffffff ;  /* 0xffffffff00047882 */ /* 0x000fc60000000000 */
[----:B------:R-:W-:Y:S02]  /*a650*/  IADD3.X R13, R7, UR5, R13, P0, !PT ;  /* 0x00000005070d7c10 */ /* 0x000fe400087fe40d */
[----:B------:R-:W-:Y:S01]  /*a660*/  IADD3.X R4, R9, UR9, R8, P1, !PT ;  /* 0x0000000909047c10 */ /* 0x000fe20008ffe408 */
[----:B------:R-:W-:Y:S06]  /*a670*/  BRA.DIV UR4, `(.L_x_1554) ;  /* 0x0000020204987947 */ /* 0x000fec000b800000 */
[----:B------:R0:W1:Y:S04]  /*a680*/  SHFL.IDX PT, R0, R13, RZ, 0x1e1f ;  /* 0x001e1fff0d007589 */ /* 0x00006800000e0000 */
[----:B------:R-:W2:Y:S04]  /*a690*/  SHFL.IDX PT, R3, R3, RZ, 0x1e1f ;  /* 0x001e1fff03037589 */ /* 0x000ea800000e0000 */
[----:B------:R-:W3:Y:S04]  /*a6a0*/  SHFL.IDX PT, R4, R4, RZ, 0x1e1f ;  /* 0x001e1fff04047589 */ /* 0x000ee800000e0000 */
[----:B------:R0:W4:Y:S02]  /*a6b0*/  SHFL.IDX PT, R14, R5, RZ, 0x1e1f ;  /* 0x001e1fff050e7589 */ /* 0x00012400000e0000 */
.L_x_1849:
[----:B------:R-:W-:Y:S01]  /*a6c0*/  IMAD R45, R201, R20, RZ ;  /* 0x00000014c92d7224 */ /* 0x000fe200078e02ff */
[----:B------:R-:W-:Y:S01]  /*a6d0*/  BSSY B1, `(.L_x_1555) ;  /* 0x0000048000017945 */ /* 0x000fe20003800000 */
[----:B------:R-:W-:Y:S02]  /*a6e0*/  CS2R R8, SRZ ;  /* 0x0000000000087805 */ /* 0x000fe4000001ff00 */
[----:B0-----:R-:W-:Y:S02]  /*a6f0*/  CS2R R12, SRZ ;  /* 0x00000000000c7805 */ /* 0x001fe4000001ff00 */
[----:B------:R-:W-:Y:S02]  /*a700*/  CS2R R24, SRZ ;  /* 0x0000000000187805 */ /* 0x000fe4000001ff00 */
[----:B------:R-:W-:Y:S02]  /*a710*/  ISETP.GE.AND P0, PT, R10, R45, PT ;  /* 0x0000002d0a00720c */ /* 0x000fe40003f06270 */
        /* <DEDUP_REMOVED lines=10> */
[----:B------:R-:W3:Y:S01]  /*a7c0*/  LDL R15, [R1+0x4] ;  /* 0x00000400010f7983 */ /* 0x000ee20000100800 */
[----:B------:R-:W-:Y:S01]  /*a7d0*/  ULDC UR4, c[0x0][0x3f4] ;  /* 0x0000fd0000047ab9 */ /* 0x000fe20000000800 */
[----:B------:R-:W-:Y:S02]  /*a7e0*/  CS2R R38, SRZ ;  /* 0x0000000000267805 */ /* 0x000fe4000001ff00 */
[----:B------:R-:W-:Y:S02]  /*a7f0*/  ISETP.GE.AND P5, PT, R204, UR4, PT ;  /* 0x00000004cc007c0c */ /* 0x000fe4000bfa6270 */
[----:B------:R-:W-:Y:S02]  /*a800*/  CS2R R36, SRZ ;  /* 0x0000000000247805 */ /* 0x000fe4000001ff00 */
[----:B------:R-:W-:Y:S02]  /*a810*/  ISETP.GE.AND P2, PT, R216, UR4, PT ;  /* 0x00000004d8007c0c */ /* 0x000fe4000bf46270 */
[----:B------:R-:W-:-:S02]  /*a820*/  CS2R R32, SRZ ;  /* 0x0000000000207805 */ /* 0x000fc4000001ff00 */
[----:B------:R-:W-:-:S05]  /*a830*/  ISETP.GE.AND P3, PT, R215, UR4, PT ;  /* 0x00000004d7007c0c */ /* 0x000fca000bf66270 */
[----:B------:R-:W-:Y:S02]  /*a840*/  @!P5 SHF.R.S32.HI R5, RZ, 0x1f, R204 ;  /* 0x0000001fff05d819 */ /* 0x000fe400000114cc */
[CC--:B--2---:R-:W-:Y:S02]  /*a850*/  @!P5 IADD3 R6, P0, R204.reuse, R3.reuse, RZ ;  /* 0x00000003cc06d210 */ /* 0x0c4fe40007f1e0ff */
[----:B----4-:R-:W-:Y:S02]  /*a860*/  @!P5 IADD3 R8, P1, R204, R14, RZ ;  /* 0x0000000ecc08d210 */ /* 0x010fe40007f3e0ff */
[----:B------:R-:W-:Y:S01]  /*a870*/  @!P2 IADD3 R10, P4, R216, R3, RZ ;  /* 0x00000003d80aa210 */ /* 0x000fe20007f9e0ff */
[--C-:B-1----:R-:W-:Y:S02]  /*a880*/  @!P5 IMAD.X R7, R0, 0x1, R5.reuse, P0 ;  /* 0x000000010007d824 */ /* 0x102fe400000e0605 */
[----:B---3--:R-:W-:Y:S01]  /*a890*/  @!P5 IMAD.X R9, R4, 0x1, R5, P1 ;  /* 0x000000010409d824 */ /* 0x008fe200008e0605 */
[----:B------:R-:W-:-:S02]  /*a8a0*/  ISETP.GE.AND P1, PT, R218, UR4, PT ;  /* 0x00000004da007c0c */ /* 0x000fc4000bf26270 */
[----:B------:R-:W5:Y:S01]  /*a8b0*/  @!P5 LD.E.64 R38, desc[UR40][R6.64] ;  /* 0x000000280626d980 */ /* 0x000f62000c101b00 */
[----:B------:R-:W-:-:S03]  /*a8c0*/  @!P2 IADD3 R12, P0, R216, R14, RZ ;  /* 0x0000000ed80ca210 */ /* 0x000fc60007f1e0ff */
[----:B------:R0:W5:Y:S01]  /*a8d0*/  @!P5 LD.E.64 R36, desc[UR40][R8.64] ;  /* 0x000000280824d980 */ /* 0x000162000c101b00 */
[----:B------:R-:W-:Y:S02]  /*a8e0*/  @!P3 IADD3 R40, P5, R215, R14, RZ ;  /* 0x0000000ed728b210 */ /* 0x000fe40007fbe0ff */
[----:B------:R-:W-:Y:S02]  /*a8f0*/  CS2R R34, SRZ ;  /* 0x0000000000227805 */ /* 0x000fe4000001ff00 */
[----:B------:R-:W-:Y:S02]  /*a900*/  CS2R R28, SRZ ;  /* 0x00000000001c7805 */ /* 0x000fe4000001ff00 */
[----:B------:R-:W-:Y:S01]  /*a910*/  CS2R R30, SRZ ;  /* 0x00000000001e7805 */ /* 0x000fe2000001ff00 */
[----:B------:R-:W-:-:S05]  /*a920*/  @!P3 IMAD.X R41, R4, 0x1, R237, P5 ;  /* 0x000000010429b824 */ /* 0x000fca00028e06ed */
[----:B------:R1:W5:Y:S01]  /*a930*/  @!P3 LD.E.64 R30, desc[UR40][R40.64] ;  /* 0x00000028281eb980 */ /* 0x000362000c101b00 */
[----:B------:R-:W-:Y:S02]  /*a940*/  CS2R R24, SRZ ;  /* 0x0000000000187805 */ /* 0x000fe4000001ff00 */
[----:B------:R-:W-:Y:S02]  /*a950*/  CS2R R26, SRZ ;  /* 0x00000000001a7805 */ /* 0x000fe4000001ff00 */
[----:B0-----:R-:W-:Y:S01]  /*a960*/  CS2R R8, SRZ ;  /* 0x0000000000087805 */ /* 0x001fe2000001ff00 */
[--C-:B------:R-:W-:Y:S01]  /*a970*/  @!P2 IMAD.X R11, R0, 0x1, R15.reuse, P4 ;  /* 0x00000001000ba824 */ /* 0x100fe200020e060f */
[----:B------:R-:W-:Y:S01]  /*a980*/  @!P3 IADD3 R20, P4, R215, R3, RZ ;  /* 0x00000003d714b210 */ /* 0x000fe20007f9e0ff */
[----:B------:R-:W-:-:S03]  /*a990*/  @!P2 IMAD.X R13, R4, 0x1, R15, P0 ;  /* 0x00000001040da824 */ /* 0x000fc600000e060f */
[----:B------:R-:W5:Y:S01]  /*a9a0*/  @!P2 LD.E.64 R32, desc[UR40][R10.64] ;  /* 0x000000280a20a980 */ /* 0x000f62000c101b00 */
[----:B------:R-:W-:Y:S01]  /*a9b0*/  @!P3 IMAD.X R21, R0, 0x1, R237, P4 ;  /* 0x000000010015b824 */ /* 0x000fe200020e06ed */
[----:B------:R-:W-:Y:S02]  /*a9c0*/  ISETP.GE.AND P0, PT, R217, UR4, PT ;  /* 0x00000004d9007c0c */ /* 0x000fe4000bf06270 */
[----:B------:R0:W5:Y:S01]  /*a9d0*/  @!P2 LD.E.64 R34, desc[UR40][R12.64] ;  /* 0x000000280c22a980 */ /* 0x000162000c101b00 */
[----:B------:R-:W-:Y:S02]  /*a9e0*/  ISETP.GE.AND P2, PT, R219, UR4, PT ;  /* 0x00000004db007c0c */ /* 0x000fe4000bf46270 */
[C---:B------:R-:W-:Y:S01]  /*a9f0*/  @!P1 IADD3 R42, P4, R218.reuse, R14, RZ ;  /* 0x0000000eda2a9210 */ /* 0x040fe20007f9e0ff */
[----:B------:R2:W5:Y:S01]  /*aa00*/  @!P3 LD.E.64 R28, desc[UR40][R20.64] ;  /* 0x00000028141cb980 */ /* 0x000562000c101b00 */
[----:B------:R-:W-:-:S03]  /*aa10*/  @!P1 IADD3 R6, P3, R218, R3, RZ ;  /* 0x00000003da069210 */ /* 0x000fc60007f7e0ff */
[--C-:B------:R-:W-:Y:S02]  /*aa20*/  @!P1 IMAD.X R43, R4, 0x1, R236.reuse, P4 ;  /* 0x00000001042b9824 */ /* 0x100fe400020e06ec */
[----:B------:R-:W-:Y:S01]  /*aa30*/  @!P1 IMAD.X R7, R0, 0x1, R236, P3 ;  /* 0x0000000100079824 */ /* 0x000fe200018e06ec */
[-C--:B------:R-:W-:Y:S02]  /*aa40*/  @!P0 IADD3 R46, P5, R217, R3.reuse, RZ ;  /* 0x00000003d92e8210 */ /* 0x080fe40007fbe0ff */
[----:B------:R3:W5:Y:S01]  /*aa50*/  @!P1 LD.E.64 R26, desc[UR40][R42.64] ;  /* 0x000000282a1a9980 */ /* 0x000762000c101b00 */
[----:B------:R-:W-:-:S03]  /*aa60*/  @!P2 IADD3 R48, P3, R219, R3, RZ ;  /* 0x00000003db30a210 */ /* 0x000fc60007f7e0ff */
[----:B------:R3:W5:Y:S01]  /*aa70*/  @!P1 LD.E.64 R24, desc[UR40][R6.64] ;  /* 0x0000002806189980 */ /* 0x000762000c101b00 */
[-C--:B-1----:R-:W-:Y:S02]  /*aa80*/  @!P0 IADD3 R40, P1, R217, R14.reuse, RZ ;  /* 0x0000000ed9288210 */ /* 0x082fe40007f3e0ff */
[----:B------:R-:W-:Y:S02]  /*aa90*/  @!P2 IADD3 R14, P4, R219, R14, RZ ;  /* 0x0000000edb0ea210 */ /* 0x000fe40007f9e0ff */
[----:B0-----:R-:W-:Y:S02]  /*aaa0*/  CS2R R12, SRZ ;  /* 0x00000000000c7805 */ /* 0x001fe4000001ff00 */
[----:B--2---:R-:W-:Y:S02]  /*aab0*/  CS2R R20, SRZ ;  /* 0x0000000000147805 */ /* 0x004fe4000001ff00 */
[----:B------:R-:W-:Y:S01]  /*aac0*/  CS2R R10, SRZ ;  /* 0x00000000000a7805 */ /* 0x000fe2000001ff00 */
[----:B------:R-:W-:-:S02]  /*aad0*/  @!P0 IMAD.X R47, R0, 0x1, R235, P5 ;  /* 0x00000001002f8824 */ /* 0x000fc400028e06eb */
[----:B------:R-:W-:Y:S02]  /*aae0*/  @!P0 IMAD.X R41, R4, 0x1, R235, P1 ;  /* 0x0000000104298824 */ /* 0x000fe400008e06eb */
[--C-:B------:R-:W-:Y:S01]  /*aaf0*/  @!P2 IMAD.X R49, R0, 0x1, R234.reuse, P3 ;  /* 0x000000010031a824 */ /* 0x100fe200018e06ea */
[----:B------:R3:W5:Y:S01]  /*ab00*/  @!P0 LD.E.64 R12, desc[UR40][R46.64] ;  /* 0x000000282e0c8980 */ /* 0x000762000c101b00 */
[----:B------:R-:W-:-:S03]  /*ab10*/  @!P2 IMAD.X R15, R4, 0x1, R234, P4 ;  /* 0x00000001040fa824 */ /* 0x000fc600020e06ea */
[----:B------:R3:W5:Y:S04]  /*ab20*/  @!P0 LD.E.64 R20, desc[UR40][R40.64] ;  /* 0x0000002828148980 */ /* 0x000768000c101b00 */
[----:B------:R3:W5:Y:S04]  /*ab30*/  @!P2 LD.E.64 R8, desc[UR40][R48.64] ;  /* 0x000000283008a980 */ /* 0x000768000c101b00 */
[----:B------:R3:W5:Y:S02]  /*ab40*/  @!P2 LD.E.64 R10, desc[UR40][R14.64] ;  /* 0x000000280e0aa980 */ /* 0x000764000c101b00 */
.L_x_1556:
[----:B------:R-:W-:Y:S05]  /*ab50*/  BSYNC B1 ;  /* 0x0000000000017941 */ /* 0x000fea0003800000 */
.L_x_1555:
[----:B------:R-:W-:Y:S01]  /*ab60*/  ULEA.HI UR4, UR38, UR38, URZ, 0x1 ;  /* 0x0000002626047291 */ /* 0x000fe2000f8f083f */
[----:B--2---:R-:W-:Y:S01]  /*ab70*/  VIADDMNMX R3, R45, -R207, 0x80, PT ;  /* 0x000000802d037446 */ /* 0x004fe200038009cf */
[----:B------:R-:W-:Y:S02]  /*ab80*/  BSSY B1, `(.L_x_1557) ;  /* 0x0000008000017945 */ /* 0x000fe40003800000 */
[----:B------:R-:W-:Y:S01]  /*ab90*/  ULOP3.LUT UR4, UR4, 0xfffffffe, URZ, 0xc0, !UPT ;  /* 0xfffffffe04047892 */ /* 0x000fe2000f8ec03f */
[----:B------:R-:W-:-:S03]  /*aba0*/  ISETP.GE.AND P1, PT, R200, R3, PT ;  /* 0x00000003c800720c */ /* 0x000fc60003f26270 */
[----:B------:R-:W-:-:S06]  /*abb0*/  UIADD3 UR4, UR38, -UR4, URZ ;  /* 0x8000000426047290 */ /* 0x000fcc000fffe03f */
[----:B------:R-:W-:-:S05]  /*abc0*/  IMAD.U32 R5, RZ, RZ, UR4 ;  /* 0x00000004ff057e24 */ /* 0x000fca000f8e00ff */
[----:B------:R-:W-:-:S04]  /*abd0*/  SHF.L.U32 R5, R5, 0x1f, RZ ;  /* 0x0000001f05057819 */ /* 0x000fc800000006ff */
[----:B------:R-:W0:Y:S02]  /*abe0*/  SYNCS.PHASECHK.TRANS64.TRYWAIT P0, [R16+URZ+0x2a800], R5 ;  /* 0x02a80005100075a7 */ /* 0x000e24000800017f */
[----:B0-----:R-:W-:Y:S05]  /*abf0*/  @!P0 BRA `(.L_x_1558) ;  /* 0x000001fc00a48947 */ /* 0x001fea0003800000 */
.L_x_1850:
[----:B------:R-:W-:Y:S05]  /*ac00*/  BSYNC B1 ;  /* 0x0000000000017941 */ /* 0x000fea0003800000 */
.L_x_1557:
[----:B------:R-:W-:Y:S05]  /*ac10*/  @P1 BRA `(.L_x_1559) ;  /* 0x0000006400301947 */ /* 0x000fea0003800000 */
[----:B-1----:R-:W1:Y:S01]  /*ac20*/  LDC R0, c[0x0][0x3f4] ;  /* 0x0000fd00ff007b82 */ /* 0x002e620000000800 */
[----:B------:R-:W-:Y:S01]  /*ac30*/  IMAD.IADD R3, R16, 0x1, R222 ;  /* 0x0000000110037824 */ /* 0x000fe200078e02de */
[----:B------:R-:W-:Y:S01]  /*ac40*/  BSSY B1, `(.L_x_1560) ;  /* 0x0000080000017945 */ /* 0x000fe20003800000 */
[----:B------:R-:W-:Y:S02]  /*ac50*/  LOP3.LUT P5, RZ, R223, 0x2, RZ, 0xc0, !PT ;  /* 0x00000002dfff7812 */ /* 0x000fe400078ac0ff */
[-C--:B-1----:R-:W-:Y:S02]  /*ac60*/  ISETP.GE.AND P6, PT, R204, R0.reuse, PT ;  /* 0x00000000cc00720c */ /* 0x082fe40003fc6270 */
[-C--:B------:R-:W-:Y:S02]  /*ac70*/  ISETP.GE.AND P0, PT, R216, R0.reuse, PT ;  /* 0x00000000d800720c */ /* 0x080fe40003f06270 */
[-C--:B------:R-:W-:Y:S02]  /*ac80*/  ISETP.GE.AND P1, PT, R215, R0.reuse, PT ;  /* 0x00000000d700720c */ /* 0x080fe40003f26270 */
[----:B------:R-:W-:-:S02]  /*ac90*/  ISETP.GE.AND P2, PT, R218, R0, PT ;  /* 0x00000000da00720c */ /* 0x000fc40003f46270 */
[-C--:B------:R-:W-:Y:S02]  /*aca0*/  ISETP.GE.AND P3, PT, R217, R0.reuse, PT ;  /* 0x00000000d900720c */ /* 0x080fe40003f66270 */
[----:B------:R-:W-:Y:S01]  /*acb0*/  ISETP.GE.AND P4, PT, R219, R0, PT ;  /* 0x00000000db00720c */ /* 0x000fe20003f86270 */
[----:B------:R-:W-:Y:S02]  /*acc0*/  VIADD R0, R3, 0x20 ;  /* 0x0000002003007836 */ /* 0x000fe40000000000 */
[----:B------:R-:W-:Y:S10]  /*acd0*/  @P6 BRA `(.L_x_1561) ;  /* 0x0000000400d86947 */ /* 0x000ff40003800000 */
[----:B0--3--:R-:W0:Y:S01]  /*ace0*/  LDS.128 R4, [R3+0x18400] ;  /* 0x0184000003047984 */ /* 0x009e220000000c00 */
        /* <DEDUP_REMOVED lines=15> */
[----:B----4-:R-:W-:-:S02]  /*ade0*/  LOP3.LUT R14, R38, 0xff, RZ, 0xc0, !PT ;  /* 0x000000ff260e7812 */ /* 0x010fc400078ec0ff */
        /* <DEDUP_REMOVED lines=19> */
[----:B------:R-:W-:Y:S01]  /*af20*/  HADD2.F32 R46, -RZ, R46.H0_H0 ;  /* 0x2000002eff2e7230 */ /* 0x000fe20000004100 */
[----:B------:R-:W-:Y:S01]  /*af30*/  LOP3.LUT R40, R15, 0xff000000, R38, 0xf8, !PT ;  /* 0xff0000000f287812 */ /* 0x000fe200078ef826 */
        /* <DEDUP_REMOVED lines=9> */
[----:B------:R-:W-:Y:S01]  /*afd0*/  F2FP.F16.E4M3.UNPACK_B R38, R7 ;  /* 0x00000007ff26723e */ /* 0x000fe200020006ff */
[C---:B------:R-:W-:Y:S01]  /*afe0*/  FMUL.FTZ R37, R5.reuse, R46 ;  /* 0x0000002e05257220 */ /* 0x040fe20000410000 */
[----:B------:R-:W-:Y:S01]  /*aff0*/  F2FP.F16.E4M3.UNPACK_B R45, R45.H1 ;  /* 0x0000002dff2d723e */ /* 0x000fe200030006ff */
[----:B------:R-:W-:Y:S01]  /*b000*/  FMUL.FTZ R49, R5, R39 ;  /* 0x0000002705317220 */ /* 0x000fe20000410000 */
[----:B------:R-:W-:Y:S01]  /*b010*/  F2FP.F16.E4M3.UNPACK_B R41, R41.H1 ;  /* 0x00000029ff29723e */ /* 0x000fe200030006ff */
[----:B------:R-:W-:Y:S01]  /*b020*/  FFMA.FTZ R47, R36, R39, -R37 ;  /* 0x00000027242f7223 */ /* 0x000fe20000010825 */
[----:B------:R-:W-:Y:S01]  /*b030*/  F2FP.F16.E4M3.UNPACK_B R7, R7.H1 ;  /* 0x00000007ff07723e */ /* 0x000fe200030006ff */
        /* <DEDUP_REMOVED lines=64> */
.L_x_1561:
[----:B------:R-:W-:Y:S05]  /*b440*/  BSYNC B1 ;  /* 0x0000000000017941 */ /* 0x000fea0003800000 */
.L_x_1560:
[----:B------:R-:W-:Y:S01]  /*b450*/  BSSY B1, `(.L_x_1562) ;  /* 0x000007d000017945 */ /* 0x000fe20003800000 */
[----:B------:R-:W-:-:S03]  /*b460*/  @P5 VIADD R0, R3, 0xffffffe0 ;  /* 0xffffffe003005836 */ /* 0x000fc60000000000 */
[----:B------:R-:W-:Y:S05]  /*b470*/  @P0 BRA `(.L_x_1563) ;  /* 0x0000000400e80947 */ /* 0x000fea0003800000 */
[----:B01-3--:R-:W0:Y:S01]  /*b480*/  LDS.128 R4, [R0+0x18400] ;  /* 0x0184000000047984 */ /* 0x00be220000000c00 */
[----:B-----5:R-:W-:Y:S02]  /*b490*/  SHF.R.U32.HI R36, RZ, 0x8, R33 ;  /* 0x00000008ff247819 */ /* 0x020fe40000011621 */
[----:B------:R-:W-:Y:S02]  /*b4a0*/  SHF.R.U32.HI R40, RZ, 0x8, R35 ;  /* 0x00000008ff287819 */ /* 0x000fe40000011623 */
[----:B------:R-:W-:Y:S02]  /*b4b0*/  LOP3.LUT R37, R33, 0xff, RZ, 0xc0, !PT ;  /* 0x000000ff21257812 */ /* 0x000fe400078ec0ff */
[----:B------:R-:W-:Y:S02]  /*b4c0*/  LOP3.LUT R41, R35, 0xff, RZ, 0xc0, !PT ;  /* 0x000000ff23297812 */ /* 0x000fe400078ec0ff */
[----:B------:R-:W-:Y:S02]  /*b4d0*/  LOP3.LUT R36, R36, 0xff, RZ, 0xc0, !PT ;  /* 0x000000ff24247812 */ /* 0x000fe400078ec0ff */
[----:B------:R-:W-:-:S02]  /*b4e0*/  LOP3.LUT R40, R40, 0xff, RZ, 0xc0, !PT ;  /* 0x000000ff28287812 */ /* 0x000fc400078ec0ff */
[----:B----4-:R-:W-:Y:S02]  /*b4f0*/  SHF.R.U32.HI R14, RZ, 0x8, R32 ;  /* 0x00000008ff0e7819 */ /* 0x010fe40000011620 */
        /* <DEDUP_REMOVED lines=114> */
.L_x_1563:
[----:B------:R-:W-:Y:S05]  /*bc20*/  BSYNC B1 ;  /* 0x0000000000017941 */ /* 0x000fea0003800000 */
.L_x_1562:
[----:B------:R-:W-:Y:S04]  /*bc30*/  BSSY B1, `(.L_x_1564) ;  /* 0x0000078000017945 */ /* 0x000fe80003800000 */
[----:B------:R-:W-:Y:S05]  /*bc40*/  @P1 BRA `(.L_x_1565) ;  /* 0x0000000400d81947 */ /* 0x000fea0003800000 */
[----:B0123--:R-:W0:Y:S01]  /*bc50*/  LDS.128 R4, [R3+0x1a400] ;  /* 0x01a4000003047984 */ /* 0x00fe220000000c00 */
        /* <DEDUP_REMOVED lines=117> */
.L_x_1565:
[----:B------:R-:W-:Y:S05]  /*c3b0*/  BSYNC B1 ;  /* 0x0000000000017941 */ /* 0x000fea0003800000 */
.L_x_1564:
[----:B------:R-:W-:Y:S04]  /*c3c0*/  BSSY B1, `(.L_x_1566) ;  /* 0x000007c000017945 */ /* 0x000fe80003800000 */
[----:B------:R-:W-:Y:S05]  /*c3d0*/  @P2 BRA `(.L_x_1567) ;  /* 0x0000000400e82947 */ /* 0x000fea0003800000 */
[----:B0123--:R-:W0:Y:S01]  /*c3e0*/  LDS.128 R4, [R0+0x1a400] ;  /* 0x01a4000000047984 */ /* 0x00fe220000000c00 */
        /* <DEDUP_REMOVED lines=121> */
.L_x_1567:
[----:B------:R-:W-:Y:S05]  /*cb80*/  BSYNC B1 ;  /* 0x0000000000017941 */ /* 0x000fea0003800000 */
.L_x_1566:
        /* <DEDUP_REMOVED lines=8> */
[----:B------:R-:W-:-:S02]  /*cc10*/  LOP3.LUT R26, R21, 0xff, RZ, 0xc0, !PT ;  /* 0x000000ff151a7812 */ /* 0x000fc400078ec0ff */
[----:B------:R-:W-:Y:S02]  /*cc20*/  LOP3.LUT R29, R29, 0xff, RZ, 0xc0, !PT ;  /* 0x000000ff1d1d7812 */ /* 0x000fe400078ec0ff */
[----:B------:R-:W-:Y:S02]  /*cc30*/  SHF.R.U32.HI R28, RZ, 0x10, R21 ;  /* 0x00000010ff1c7819 */ /* 0x000fe40000011615 */
[----:B------:R-:W-:Y:S02]  /*cc40*/  SHF.R.U32.HI R25, RZ, 0x8, R20 ;  /* 0x00000008ff197819 */ /* 0x000fe40000011614 */
[----:B------:R-:W-:Y:S02]  /*cc50*/  SHF.R.U32.HI R30, RZ, 0x10, R13 ;  /* 0x00000010ff1e7819 */ /* 0x000fe4000001160d */
[----:B------:R-:W-:Y:S02]  /*cc60*/  SHF.R.U32.HI R15, RZ, 0x8, R12 ;  /* 0x00000008ff0f7819 */ /* 0x000fe4000001160c */
[----:B------:R-:W-:Y:S01]  /*cc70*/  PRMT R26, R29, 0x7604, R26 ;  /* 0x000076041d1a7816 */ /* 0x000fe2000000001a */
[----:B------:R-:W-:Y:S01]  /*cc80*/  IMAD.U32 R29, R28, 0x10000, RZ ;  /* 0x000100001c1d7824 */ /* 0x000fe200078e00ff */
[----:B------:R-:W-:-:S02]  /*cc90*/  LOP3.LUT R27, R25, 0xff, RZ, 0xc0, !PT ;  /* 0x000000ff191b7812 */ /* 0x000fc400078ec0ff */
[----:B------:R-:W-:Y:S02]  /*cca0*/  SHF.L.U32 R25, R30, 0x10, RZ ;  /* 0x000000101e197819 */ /* 0x000fe400000006ff */
[----:B----4-:R-:W-:Y:S02]  /*ccb0*/  LOP3.LUT R14, R12, 0xff, RZ, 0xc0, !PT ;  /* 0x000000ff0c0e7812 */ /* 0x010fe400078ec0ff */
        /* <DEDUP_REMOVED lines=101> */
.L_x_1569:
[----:B------:R-:W-:Y:S05]  /*d310*/  BSYNC B1 ;  /* 0x0000000000017941 */ /* 0x000fea0003800000 */
.L_x_1568:
[----:B------:R-:W-:Y:S05]  /*d320*/  @P4 BRA `(.L_x_1559) ;  /* 0x0000003c006c4947 */ /* 0x000fea0003800000 */
[----:B0123--:R-:W0:Y:S01]  /*d330*/  LDS.128 R4, [R0+0x1c400] ;  /* 0x01c4000000047984 */ /* 0x00fe220000000c00 */
[----:B-----5:R-:W-:Y:S02]  /*d340*/  SHF.R.U32.HI R13, RZ, 0x8, R9 ;  /* 0x00000008ff0d7819 */ /* 0x020fe40000011609 */
[----:B------:R-:W-:Y:S02]  /*d350*/  SHF.R.U32.HI R24, RZ, 0x8, R11 ;  /* 0x00000008ff187819 */ /* 0x000fe4000001160b */
[----:B------:R-:W-:Y:S02]  /*d360*/  SHF.R.U32.HI R15, RZ, 0x8, R10 ;  /* 0x00000008ff0f7819 */ /* 0x000fe4000001160a */
[----:B----4-:R-:W-:Y:S02]  /*d370*/  LOP3.LUT R14, R9, 0xff, RZ, 0xc0, !PT ;  /* 0x000000ff090e7812 */ /* 0x010fe400078ec0ff */
        /* <DEDUP_REMOVED lines=118> */
.L_x_1553:
        /* <DEDUP_REMOVED lines=31> */
[----:B0-----:R-:W4:Y:S02]  /*dcd0*/  SHFL.IDX PT, R21, R21, RZ, 0x1e1f ;  /* 0x001e1fff15157589 */ /* 0x001f2400000e0000 */
.L_x_1856:
[----:B------:R-:W-:Y:S01]  /*dce0*/  IMAD R45, R201, R28, RZ ;  /* 0x0000001cc92d7224 */ /* 0x000fe200078e02ff */
[----:B------:R-:W-:Y:S01]  /*dcf0*/  BSSY B1, `(.L_x_1571) ;  /* 0x0000038000017945 */ /* 0x000fe20003800000 */
[----:B------:R-:W-:Y:S02]  /*dd00*/  CS2R R4, SRZ ;  /* 0x0000000000047805 */ /* 0x000fe4000001ff00 */
[----:B------:R-:W-:Y:S02]  /*dd10*/  CS2R R6, SRZ ;  /* 0x0000000000067805 */ /* 0x000fe4000001ff00 */
        /* <DEDUP_REMOVED lines=12> */
[C---:B------:R-:W-:Y:S01]  /*dde0*/  VIADD R4, R22.reuse, 0x20 ;  /* 0x0000002016047836 */ /* 0x040fe20000000000 */
[----:B------:R-:W-:Y:S01]  /*ddf0*/  ULDC UR4, c[0x0][0x3f4] ;  /* 0x0000fd0000047ab9 */ /* 0x000fe20000000800 */
[C---:B------:R-:W-:Y:S01]  /*de00*/  VIADD R5, R22.reuse, 0x40 ;  /* 0x0000004016057836 */ /* 0x040fe20000000000 */
[----:B------:R-:W-:Y:S02]  /*de10*/  ISETP.GE.AND P2, PT, R22, UR4, PT ;  /* 0x0000000416007c0c */ /* 0x000fe4000bf46270 */
[----:B------:R-:W-:Y:S02]  /*de20*/  CS2R R24, SRZ ;  /* 0x0000000000187805 */ /* 0x000fe4000001ff00 */
[----:B------:R-:W-:Y:S02]  /*de30*/  ISETP.GE.AND P1, PT, R4, UR4, PT ;  /* 0x0000000404007c0c */ /* 0x000fe4000bf26270 */
[----:B------:R-:W-:Y:S02]  /*de40*/  CS2R R26, SRZ ;  /* 0x00000000001a7805 */ /* 0x000fe4000001ff00 */
[----:B------:R-:W-:-:S02]  /*de50*/  ISETP.GE.AND P0, PT, R5, UR4, PT ;  /* 0x0000000405007c0c */ /* 0x000fc4000bf06270 */
[----:B------:R-:W-:Y:S02]  /*de60*/  CS2R R6, SRZ ;  /* 0x0000000000067805 */ /* 0x000fe4000001ff00 */
[----:B------:R-:W-:Y:S02]  /*de70*/  CS2R R28, SRZ ;  /* 0x00000000001c7805 */ /* 0x000fe4000001ff00 */
[----:B------:R-:W-:Y:S02]  /*de80*/  CS2R R30, SRZ ;  /* 0x00000000001e7805 */ /* 0x000fe4000001ff00 */
[----:B------:R-:W-:Y:S02]  /*de90*/  @!P2 SHF.R.S32.HI R5, RZ, 0x1f, R22 ;  /* 0x0000001fff05a819 */ /* 0x000fe40000011416 */
[----:B--2---:R-:W-:Y:S01]  /*dea0*/  @!P2 IADD3 R36, P3, R22, R3, RZ ;  /* 0x000000031624a210 */ /* 0x004fe20007f7e0ff */
[----:B------:R-:W-:Y:S01]  /*deb0*/  @!P1 IMAD.SHL.U32 R42, R230, 0x10, RZ ;  /* 0x00000010e62a9824 */ /* 0x000fe200078e00ff */
[----:B----4-:R-:W-:Y:S01]  /*dec0*/  @!P2 IADD3 R38, P4, R22, R21, RZ ;  /* 0x000000151626a210 */ /* 0x010fe20007f9e0ff */
[----:B------:R-:W-:-:S02]  /*ded0*/  @!P0 IMAD.SHL.U32 R48, R232, 0x10, RZ ;  /* 0x00000010e8308824 */ /* 0x000fc400078e00ff */
[--C-:B-1----:R-:W-:Y:S01]  /*dee0*/  @!P2 IMAD.X R37, R0, 0x1, R5.reuse, P3 ;  /* 0x000000010025a824 */ /* 0x102fe200018e0605 */
[-C--:B------:R-:W-:Y:S01]  /*def0*/  @!P1 IADD3 R40, P5, R3, R42.reuse, RZ ;  /* 0x0000002a03289210 */ /* 0x080fe20007fbe0ff */
[----:B---3--:R-:W-:Y:S01]  /*df00*/  @!P2 IMAD.X R39, R20, 0x1, R5, P4 ;  /* 0x000000011427a824 */ /* 0x008fe200020e0605 */
[----:B------:R-:W-:Y:S02]  /*df10*/  @!P1 SHF.R.S32.HI R5, RZ, 0x1f, R42 ;  /* 0x0000001fff059819 */ /* 0x000fe4000001142a */
[----:B------:R-:W-:Y:S02]  /*df20*/  @!P1 IADD3 R42, P4, R21, R42, RZ ;  /* 0x0000002a152a9210 */ /* 0x000fe40007f9e0ff */
[----:B------:R-:W-:Y:S02]  /*df30*/  CS2R R8, SRZ ;  /* 0x0000000000087805 */ /* 0x000fe4000001ff00 */
[-C--:B------:R-:W-:Y:S01]  /*df40*/  @!P0 IADD3 R46, P3, R3, R48.reuse, RZ ;  /* 0x00000030032e8210 */ /* 0x080fe20007f7e0ff */
[--C-:B------:R-:W-:Y:S01]  /*df50*/  @!P1 IMAD.X R41, R0, 0x1, R5.reuse, P5 ;  /* 0x0000000100299824 */ /* 0x100fe200028e0605 */
[----:B------:R-:W-:Y:S01]  /*df60*/  @!P0 SHF.R.S32.HI R3, RZ, 0x1f, R48 ;  /* 0x0000001fff038819 */ /* 0x000fe20000011430 */
[----:B------:R-:W-:Y:S01]  /*df70*/  @!P1 IMAD.X R43, R20, 0x1, R5, P4 ;  /* 0x00000001142b9824 */ /* 0x000fe200020e0605 */
[----:B------:R-:W-:-:S02]  /*df80*/  @!P0 IADD3 R48, P5, R21, R48, RZ ;  /* 0x0000003015308210 */ /* 0x000fc40007fbe0ff */
[----:B------:R-:W-:Y:S02]  /*df90*/  CS2R R4, SRZ ;  /* 0x0000000000047805 */ /* 0x000fe4000001ff00 */
[----:B------:R-:W-:Y:S02]  /*dfa0*/  CS2R R10, SRZ ;  /* 0x00000000000a7805 */ /* 0x000fe4000001ff00 */
[----:B------:R-:W-:Y:S02]  /*dfb0*/  CS2R R32, SRZ ;  /* 0x0000000000207805 */ /* 0x000fe4000001ff00 */
[----:B------:R-:W-:Y:S02]  /*dfc0*/  CS2R R34, SRZ ;  /* 0x0000000000227805 */ /* 0x000fe4000001ff00 */
[----:B------:R-:W-:Y:S02]  /*dfd0*/  CS2R R12, SRZ ;  /* 0x00000000000c7805 */ /* 0x000fe4000001ff00 */
[----:B------:R-:W-:Y:S01]  /*dfe0*/  CS2R R14, SRZ ;  /* 0x00000000000e7805 */ /* 0x000fe2000001ff00 */
[--C-:B------:R-:W-:Y:S01]  /*dff0*/  @!P0 IMAD.X R47, R0, 0x1, R3.reuse, P3 ;  /* 0x00000001002f8824 */ /* 0x100fe200018e0603 */
[----:B------:R0:W5:Y:S01]  /*e000*/  @!P2 LD.E.128 R24, desc[UR40][R36.64] ;  /* 0x000000282418a980 */ /* 0x000162000c101d00 */
[----:B------:R-:W-:-:S03]  /*e010*/  @!P0 IMAD.X R49, R20, 0x1, R3, P5 ;  /* 0x0000000114318824 */ /* 0x000fc600028e0603 */
[----:B------:R0:W5:Y:S04]  /*e020*/  @!P2 LD.E.128 R4, desc[UR40][R38.64] ;  /* 0x000000282604a980 */ /* 0x000168000c101d00 */
[----:B------:R0:W5:Y:S04]  /*e030*/  @!P1 LD.E.128 R28, desc[UR40][R40.64] ;  /* 0x00000028281c9980 */ /* 0x000168000c101d00 */
[----:B------:R0:W5:Y:S04]  /*e040*/  @!P1 LD.E.128 R8, desc[UR40][R42.64] ;  /* 0x000000282a089980 */ /* 0x000168000c101d00 */
[----:B------:R0:W5:Y:S04]  /*e050*/  @!P0 LD.E.128 R32, desc[UR40][R46.64] ;  /* 0x000000282e208980 */ /* 0x000168000c101d00 */
[----:B------:R0:W5:Y:S02]  /*e060*/  @!P0 LD.E.128 R12, desc[UR40][R48.64] ;  /* 0x00000028300c8980 */ /* 0x000164000c101d00 */
.L_x_1572:
[----:B------:R-:W-:Y:S05]  /*e070*/  BSYNC B1 ;  /* 0x0000000000017941 */ /* 0x000fea0003800000 */
.L_x_1571:
[----:B------:R-:W-:Y:S01]  /*e080*/  ULEA.HI UR4, UR38, UR38, URZ, 0x1 ;  /* 0x0000002626047291 */ /* 0x000fe2000f8f083f */
[----:B--2---:R-:W-:Y:S01]  /*e090*/  VIADDMNMX R3, R45, -R207, 0x80, PT ;  /* 0x000000802d037446 */ /* 0x004fe200038009cf */
[----:B------:R-:W-:Y:S02]  /*e0a0*/  BSSY B1, `(.L_x_1573) ;  /* 0x0000008000017945 */ /* 0x000fe40003800000 */
[----:B------:R-:W-:Y:S01]  /*e0b0*/  ULOP3.LUT UR4, UR4, 0xfffffffe, URZ, 0xc0, !UPT ;  /* 0xfffffffe04047892 */ /* 0x000fe2000f8ec03f */
[----:B------:R-:W-:-:S03]  /*e0c0*/  ISETP.GE.AND P1, PT, R200, R3, PT ;  /* 0x00000003c800720c */ /* 0x000fc60003f26270 */
[----:B------:R-:W-:-:S06]  /*e0d0*/  UIADD3 UR4, UR38, -UR4, URZ ;  /* 0x8000000426047290 */ /* 0x000fcc000fffe03f */
[----:B----4-:R-:W-:-:S05]  /*e0e0*/  IMAD.U32 R21, RZ, RZ, UR4 ;  /* 0x00000004ff157e24 */ /* 0x010fca000f8e00ff */
[----:B------:R-:W-:-:S04]  /*e0f0*/  SHF.L.U32 R21, R21, 0x1f, RZ ;  /* 0x0000001f15157819 */ /* 0x000fc800000006ff */
[----:B------:R-:W2:Y:S02]  /*e100*/  SYNCS.PHASECHK.TRANS64.TRYWAIT P0, [R16+URZ+0x2a800], R21 ;  /* 0x02a80015100075a7 */ /* 0x000ea4000800017f */
[----:B--2---:R-:W-:Y:S05]  /*e110*/  @!P0 BRA `(.L_x_1574) ;  /* 0x000001c800e08947 */ /* 0x004fea0003800000 */
.L_x_1857:
[----:B------:R-:W-:Y:S05]  /*e120*/  BSYNC B1 ;  /* 0x0000000000017941 */ /* 0x000fea0003800000 */
.L_x_1573:
[----:B------:R-:W-:Y:S05]  /*e130*/  @P1 BRA `(.L_x_1559) ;  /* 0x0000002c00e81947 */ /* 0x000fea0003800000 */
[----:B------:R-:W4:Y:S01]  /*e140*/  LDC R3, c[0x0][0x3f4] ;  /* 0x0000fd00ff037b82 */ /* 0x000f220000000800 */
[C---:B-1----:R-:W-:Y:S01]  /*e150*/  VIADD R0, R22.reuse, 0x20 ;  /* 0x0000002016007836 */ /* 0x042fe20000000000 */
[----:B------:R-:W-:Y:S01]  /*e160*/  BSSY B1, `(.L_x_1575) ;  /* 0x00000fd000017945 */ /* 0x000fe20003800000 */
[C---:B---3--:R-:W-:Y:S01]  /*e170*/  VIADD R20, R22.reuse, 0x40 ;  /* 0x0000004016147836 */ /* 0x048fe20000000000 */
[-C--:B----4-:R-:W-:Y:S02]  /*e180*/  ISETP.GE.AND P0, PT, R22, R3.reuse, PT ;  /* 0x000000031600720c */ /* 0x090fe40003f06270 */
[-C--:B------:R-:W-:Y:S02]  /*e190*/  ISETP.GE.AND P1, PT, R0, R3.reuse, PT ;  /* 0x000000030000720c */ /* 0x080fe40003f26270 */
[----:B------:R-:W-:-:S09]  /*e1a0*/  ISETP.GE.AND P2, PT, R20, R3, PT ;  /* 0x000000031400720c */ /* 0x000fd20003f46270 */
[----:B------:R-:W-:Y:S05]  /*e1b0*/  @P0 BRA `(.L_x_1576) ;  /* 0x0000000c00dc0947 */ /* 0x000fea0003800000 */
[----:B------:R-:W3:Y:S01]  /*e1c0*/  LDL R68, [R1+0x10] ;  /* 0x0000100001447983 */ /* 0x000ee20000100800 */
[----:B-----5:R-:W-:Y:S02]  /*e1d0*/  SHF.R.U32.HI R0, RZ, 0x8, R24 ;  /* 0x00000008ff007819 */ /* 0x020fe40000011618 */
[----:B------:R-:W-:Y:S02]  /*e1e0*/  LOP3.LUT R20, R24, 0xff, RZ, 0xc0, !PT ;  /* 0x000000ff18147812 */ /* 0x000fe400078ec0ff */
[----:B--2---:R-:W-:Y:S02]  /*e1f0*/  LOP3.LUT R21, R0, 0xff, RZ, 0xc0, !PT ;  /* 0x000000ff00157812 */ /* 0x004fe400078ec0ff */
[----:B------:R-:W-:Y:S02]  /*e200*/  LEA.HI R0, R3, R231, RZ, 0x1c ;  /* 0x000000e703007211 */ /* 0x000fe400078fe0ff */
[----:B------:R-:W-:Y:S02]  /*e210*/  PRMT R45, R21, 0x7604, R20 ;  /* 0x00007604152d7816 */ /* 0x000fe40000000014 */
[----:B------:R-:W-:-:S02]  /*e220*/  SHF.R.S32.HI R21, RZ, 0x1f, R0 ;  /* 0x0000001fff157819 */ /* 0x000fc40000011400 */
[----:B0-----:R-:W-:Y:S02]  /*e230*/  SHF.R.U32.HI R37, RZ, 0x8, R25 ;  /* 0x00000008ff257819 */ /* 0x001fe40000011619 */
[----:B------:R-:W-:Y:S01]  /*e240*/  LEA.HI R20, R21, R0, RZ, 0x2 ;  /* 0x0000000015147211 */ /* 0x000fe200078f10ff */
[----:B------:R-:W-:Y:S01]  /*e250*/  IMAD.SHL.U32 R21, R0, 0x10, RZ ;  /* 0x0000001000157824 */ /* 0x000fe200078e00ff */
[----:B------:R-:W-:Y:S02]  /*e260*/  SHF.R.U32.HI R39, RZ, 0x8, R26 ;  /* 0x00000008ff277819 */ /* 0x000fe4000001161a */
[----:B------:R-:W-:Y:S01]  /*e270*/  LOP3.LUT R36, R25, 0xff, RZ, 0xc0, !PT ;  /* 0x000000ff19247812 */ /* 0x000fe200078ec0ff */
[----:B------:R-:W-:Y:S01]  /*e280*/  IMAD.SHL.U32 R20, R20, 0x800, RZ ;  /* 0x0000080014147824 */ /* 0x000fe200078e00ff */
[----:B------:R-:W-:Y:S02]  /*e290*/  LOP3.LUT R0, R212, 0x30, R21, 0xf8, !PT ;  /* 0x00000030d4007812 */ /* 0x000fe400078ef815 */
[----:B------:R-:W-:-:S02]  /*e2a0*/  LOP3.LUT R38, R26, 0xff, RZ, 0xc0, !PT ;  /* 0x000000ff1a267812 */ /* 0x000fc400078ec0ff */
[----:B------:R-:W-:Y:S02]  /*e2b0*/  LOP3.LUT R0, R0, R213, RZ, 0x3c, !PT ;  /* 0x000000d500007212 */ /* 0x000fe400078e3cff */
[----:B------:R-:W-:Y:S02]  /*e2c0*/  LOP3.LUT R21, R20, 0xffffe000, RZ, 0xc0, !PT ;  /* 0xffffe00014157812 */ /* 0x000fe400078ec0ff */
[----:B------:R-:W-:Y:S02]  /*e2d0*/  LOP3.LUT R37, R37, 0xff, RZ, 0xc0, !PT ;  /* 0x000000ff25257812 */ /* 0x000fe400078ec0ff */
[----:B------:R-:W-:Y:S02]  /*e2e0*/  LOP3.LUT R39, R39, 0xff, RZ, 0xc0, !PT ;  /* 0x000000ff27277812 */ /* 0x000fe400078ec0ff */
[----:B------:R-:W-:Y:S02]  /*e2f0*/  IADD3 R21, R0, R214, R21 ;  /* 0x000000d600157210 */ /* 0x000fe40007ffe015 */
[----:B------:R-:W-:-:S02]  /*e300*/  PRMT R46, R37, 0x7604, R36 ;  /* 0x00007604252e7816 */ /* 0x000fc40000000024 */
[----:B------:R-:W-:Y:S01]  /*e310*/  PRMT R47, R39, 0x7604, R38 ;  /* 0x00007604272f7816 */ /* 0x000fe20000000026 */
[----:B------:R-:W-:Y:S01]  /*e320*/  IMAD.IADD R0, R16, 0x1, R21 ;  /* 0x0000000110007824 */ /* 0x000fe200078e0215 */
[----:B------:R-:W-:Y:S02]  /*e330*/  SHF.R.U32.HI R37, RZ, 0x8, R27 ;  /* 0x00000008ff257819 */ /* 0x000fe4000001161b */
[----:B------:R-:W-:Y:S02]  /*e340*/  SHF.R.U32.HI R39, RZ, 0x8, R4 ;  /* 0x00000008ff277819 */ /* 0x000fe40000011604 */
[----:B------:R-:W-:Y:S02]  /*e350*/  SHF.R.U32.HI R40, RZ, 0x8, R5 ;  /* 0x00000008ff287819 */ /* 0x000fe40000011605 */
[----:B------:R-:W-:Y:S02]  /*e360*/  LOP3.LUT R36, R27, 0xff, RZ, 0xc0, !PT ;  /* 0x000000ff1b247812 */ /* 0x000fe400078ec0ff */
[----:B------:R-:W-:-:S02]  /*e370*/  LOP3.LUT R38, R4, 0xff, RZ, 0xc0, !PT ;  /* 0x000000ff04267812 */ /* 0x000fc400078ec0ff */
[----:B------:R-:W-:Y:S02]  /*e380*/  LOP3.LUT R37, R37, 0xff, RZ, 0xc0, !PT ;  /* 0x000000ff25257812 */ /* 0x000fe400078ec0ff */
[----:B------:R-:W-:Y:S02]  /*e390*/  LOP3.LUT R39, R39, 0xff, RZ, 0xc0, !PT ;  /* 0x000000ff27277812 */ /* 0x000fe400078ec0ff */
[----:B------:R-:W-:Y:S02]  /*e3a0*/  LOP3.LUT R21, R40, 0xff, RZ, 0xc0, !PT ;  /* 0x000000ff28157812 */ /* 0x000fe400078ec0ff */
[----:B------:R-:W0:Y:S01]  /*e3b0*/  LDS.128 R40, [R0+0x18400] ;  /* 0x0184000000287984 */ /* 0x000e220000000c00 */
[----:B------:R-:W-:Y:S02]  /*e3c0*/  PRMT R20, R37, 0x7604, R36 ;  /* 0x0000760425147816 */ /* 0x000fe40000000024 */
[----:B------:R-:W-:Y:S02]  /*e3d0*/  PRMT R53, R39, 0x7604, R38 ;  /* 0x0000760427357816 */ /* 0x000fe40000000026 */
[----:B------:R-:W-:-:S02]  /*e3e0*/  SHF.R.U32.HI R50, RZ, 0x8, R6 ;  /* 0x00000008ff327819 */ /* 0x000fc40000011606 */
[----:B------:R-:W-:Y:S02]  /*e3f0*/  LOP3.LUT R48, R5, 0xff, RZ, 0xc0, !PT ;  /* 0x000000ff05307812 */ /* 0x000fe400078ec0ff */
[----:B------:R-:W-:Y:S02]  /*e400*/  LOP3.LUT R49, R6, 0xff, RZ, 0xc0, !PT ;  /* 0x000000ff06317812 */ /* 0x000fe400078ec0ff */
[----:B------:R-:W-:Y:S02]  /*e410*/  LOP3.LUT R50, R50, 0xff, RZ, 0xc0, !PT ;  /* 0x000000ff32327812 */ /* 0x000fe400078ec0ff */
[----:B------:R-:W-:Y:S02]  /*e420*/  PRMT R48, R21, 0x7604, R48 ;  /* 0x0000760415307816 */ /* 0x000fe40000000030 */
[----:B------:R-:W-:Y:S02]  /*e430*/  SHF.R.U32.HI R55, RZ, 0x10, R5 ;  /* 0x00000010ff377819 */ /* 0x000fe40000011605 */
[----:B------:R-:W-:-:S02]  /*e440*/  SHF.R.U32.HI R21, RZ, 0x10, R25 ;  /* 0x00000010ff157819 */ /* 0x000fc40000011619 */
[----:B------:R-:W-:Y:S01]  /*e450*/  PRMT R57, R50, 0x7604, R49 ;  /* 0x0000760432397816 */ /* 0x000fe20000000031 */
[----:B------:R-:W-:Y:S01]  /*e460*/  IMAD.U32 R55, R55, 0x10000, RZ ;  /* 0x0001000037377824 */ /* 0x000fe200078e00ff */
[----:B------:R-:W-:Y:S01]  /*e470*/  SHF.R.U32.HI R49, RZ, 0x10, R27 ;  /* 0x00000010ff317819 */ /* 0x000fe2000001161b */
[----:B------:R-:W-:Y:S01]  /*e480*/  IMAD.U32 R21, R21, 0x10000, RZ ;  /* 0x0001000015157824 */ /* 0x000fe200078e00ff */
[----:B------:R-:W-:Y:S02]  /*e490*/  SHF.R.U32.HI R52, RZ, 0x8, R7 ;  /* 0x00000008ff347819 */ /* 0x000fe40000011607 */
[----:B------:R-:W-:Y:S01]  /*e4a0*/  LOP3.LUT R51, R7, 0xff, RZ, 0xc0, !PT ;  /* 0x000000ff07337812 */ /* 0x000fe200078ec0ff */
[----:B------:R-:W-:Y:S01]  /*e4b0*/  IMAD.U32 R49, R49, 0x10000, RZ ;  /* 0x0001000031317824 */ /* 0x000fe200078e00ff */
[----:B------:R-:W-:Y:S02]  /*e4c0*/  LOP3.LUT R52, R52, 0xff, RZ, 0xc0, !PT ;  /* 0x000000ff34347812 */ /* 0x000fe400078ec0ff */
[----:B------:R-:W-:-:S02]  /*e4d0*/  LOP3.LUT R55, R48, 0xff0000, R55, 0xf8, !PT ;  /* 0x00ff000030377812 */ /* 0x000fc400078ef837 */
[----:B------:R-:W-:Y:S02]  /*e4e0*/  LOP3.LUT R21, R46, 0xff0000, R21, 0xf8, !PT ;  /* 0x00ff00002e157812 */ /* 0x000fe400078ef815 */
[----:B------:R-:W-:Y:S02]  /*e4f0*/  PRMT R52, R52, 0x7604, R51 ;  /* 0x0000760434347816 */ /* 0x000fe40000000033 */
[----:B------:R-:W-:Y:S02]  /*e500*/  SHF.R.U32.HI R59, RZ, 0x10, R7 ;  /* 0x00000010ff3b7819 */ /* 0x000fe40000011607 */
[----:B------:R-:W-:Y:S02]  /*e510*/  LOP3.LUT R51, R20, 0xff0000, R49, 0xf8, !PT ;  /* 0x00ff000014337812 */ /* 0x000fe400078ef831 */
[----:B------:R-:W-:Y:S01]  /*e520*/  LOP3.LUT R47, R47, 0xff0000, R26, 0xf8, !PT ;  /* 0x00ff00002f2f7812 */ /* 0x000fe200078ef81a */
[----:B------:R-:W-:Y:S01]  /*e530*/  IMAD.U32 R59, R59, 0x10000, RZ ;  /* 0x000100003b3b7824 */ /* 0x000fe200078e00ff */
[----:B------:R-:W-:-:S02]  /*e540*/  LOP3.LUT R55, R55, 0xff000000, R5, 0xf8, !PT ;  /* 0xff00000037377812 */ /* 0x000fc400078ef805 */
[----:B------:R-:W-:Y:S02]  /*e550*/  LOP3.LUT R50, R21, 0xff000000, R25, 0xf8, !PT ;  /* 0xff00000015327812 */ /* 0x000fe400078ef819 */
[----:B------:R-:W-:Y:S02]  /*e560*/  LOP3.LUT R21, R53, 0xff0000, R4, 0xf8, !PT ;  /* 0x00ff000035157812 */ /* 0x000fe400078ef804 */
[----:B------:R-:W-:Y:S02]  /*e570*/  LOP3.LUT R45, R45, 0xff0000, R24, 0xf8, !PT ;  /* 0x00ff00002d2d7812 */ /* 0x000fe400078ef818 */
[----:B------:R-:W-:Y:S02]  /*e580*/  LOP3.LUT R53, R51, 0xff000000, R27, 0xf8, !PT ;  /* 0xff00000033357812 */ /* 0x000fe400078ef81b */
[----:B------:R-:W-:Y:S02]  /*e590*/  LOP3.LUT R20, R47, 0xff000000, R26, 0xf8, !PT ;  /* 0xff0000002f147812 */ /* 0x000fe400078ef81a */
[----:B------:R-:W-:-:S02]  /*e5a0*/  F2FP.F16.E4M3.UNPACK_B R56, R55 ;  /* 0x00000037ff38723e */ /* 0x000fc400020006ff */
[-C--:B0-----:R-:W-:Y:S02]  /*e5b0*/  F2FP.F16.E4M3.UNPACK_B R27, R41.reuse ;  /* 0x00000029ff1b723e */ /* 0x081fe400020006ff */
[----:B------:R-:W-:Y:S01]  /*e5c0*/  F2FP.F16.E4M3.UNPACK_B R26, R50 ;  /* 0x00000032ff1a723e */ /* 0x000fe200020006ff */
[----:B------:R-:W-:Y:S01]  /*e5d0*/  HADD2.F32 R58, -RZ, R56.H0_H0 ;  /* 0x20000038ff3a7230 */ /* 0x000fe20000004100 */
[----:B------:R-:W-:Y:S01]  /*e5e0*/  LOP3.LUT R49, R45, 0xff000000, R24, 0xf8, !PT ;  /* 0xff0000002d317812 */ /* 0x000fe200078ef818 */
[----:B------:R-:W-:Y:S01]  /*e5f0*/  HADD2.F32 R5, -RZ, R27.H0_H0 ;  /* 0x2000001bff057230 */ /* 0x000fe20000004100 */
[----:B------:R-:W-:Y:S01]  /*e600*/  LOP3.LUT R59, R52, 0xff0000, R59, 0xf8, !PT ;  /* 0x00ff0000343b7812 */ /* 0x000fe200078ef83b */
[----:B------:R-:W-:Y:S01]  /*e610*/  HADD2.F32 R52, -RZ, R26.H0_H0 ;  /* 0x2000001aff347230 */ /* 0x000fe20000004100 */
[----:B------:R-:W-:Y:S02]  /*e620*/  F2FP.F16.E4M3.UNPACK_B R46, R41.H1 ;  /* 0x00000029ff2e723e */ /* 0x000fe400030006ff */
[C---:B------:R-:W-:Y:S01]  /*e630*/  FMUL.FTZ R60, R5.reuse, R58 ;  /* 0x0000003a053c7220 */ /* 0x040fe20000410000 */
[----:B------:R-:W-:Y:S01]  /*e640*/  F2FP.F16.E4M3.UNPACK_B R50, R50.H1 ;  /* 0x00000032ff32723e */ /* 0x000fe200030006ff */
[----:B------:R-:W-:Y:S01]  /*e650*/  FMUL.FTZ R51, R5, R52 ;  /* 0x0000003405337220 */ /* 0x000fe20000410000 */
[----:B------:R-:W-:-:S02]  /*e660*/  LOP3.LUT R57, R57, 0xff0000, R6, 0xf8, !PT ;  /* 0x00ff000039397812 */ /* 0x000fc400078ef806 */
[----:B------:R-:W-:Y:S02]  /*e670*/  LOP3.LUT R59, R59, 0xff000000, R7, 0xf8, !PT ;  /* 0xff0000003b3b7812 */ /* 0x000fe400078ef807 */
[-C--:B------:R-:W-:Y:S02]  /*e680*/  F2FP.F16.E4M3.UNPACK_B R47, R43.reuse ;  /* 0x0000002bff2f723e */ /* 0x080fe400020006ff */
[----:B------:R-:W-:Y:S02]  /*e690*/  F2FP.F16.E4M3.UNPACK_B R48, R43.H1 ;  /* 0x0000002bff30723e */ /* 0x000fe400030006ff */
[-C--:B------:R-:W-:Y:S02]  /*e6a0*/  F2FP.F16.E4M3.UNPACK_B R7, R42.reuse ;  /* 0x0000002aff07723e */ /* 0x080fe400020006ff */
[----:B------:R-:W-:Y:S01]  /*e6b0*/  F2FP.F16.E4M3.UNPACK_B R43, R42.H1 ;  /* 0x0000002aff2b723e */ /* 0x000fe200030006ff */
[--C-:B------:R-:W-:Y:S01]  /*e6c0*/  HADD2.F32 R42, -RZ, R46.reuse.H0_H0 ;  /* 0x2000002eff2a7230 */ /* 0x100fe20000004100 */
[----:B------:R-:W-:Y:S01]  /*e6d0*/  F2FP.F16.E4M3.UNPACK_B R55, R55.H1 ;  /* 0x00000037ff37723e */ /* 0x000fe200030006ff */
[----:B------:R-:W-:Y:S01]  /*e6e0*/  HADD2.F32 R46, -RZ, R46.H1_H1 ;  /* 0x3000002eff2e7230 */ /* 0x000fe20000004100 */
[----:B------:R-:W-:Y:S01]  /*e6f0*/  LOP3.LUT R6, R57, 0xff000000, R6, 0xf8, !PT ;  /* 0xff00000039067812 */ /* 0x000fe200078ef806 */
[----:B------:R-:W-:Y:S01]  /*e700*/  HADD2.F32 R57, -RZ, R56.H1_H1 ;  /* 0x30000038ff397230 */ /* 0x000fe20000004100 */
[----:B------:R-:W-:Y:S01]  /*e710*/  LOP3.LUT R54, R21, 0xff000000, R4, 0xf8, !PT ;  /* 0xff00000015367812 */ /* 0x000fe200078ef804 */
[--C-:B------:R-:W-:Y:S01]  /*e720*/  HADD2.F32 R56, -RZ, R55.reuse.H0_H0 ;  /* 0x20000037ff387230 */ /* 0x100fe20000004100 */
[-C--:B------:R-:W-:Y:S01]  /*e730*/  F2FP.F16.E4M3.UNPACK_B R41, R40.reuse ;  /* 0x00000028ff29723e */ /* 0x080fe200020006ff */
[----:B------:R-:W-:Y:S01]  /*e740*/  HADD2.F32 R55, -RZ, R55.H1_H1 ;  /* 0x30000037ff377230 */ /* 0x000fe20000004100 */
[----:B------:R-:W-:Y:S01]  /*e750*/  F2FP.F16.E4M3.UNPACK_B R40, R40.H1 ;  /* 0x00000028ff28723e */ /* 0x000fe200030006ff */
[----:B---3--:R-:W0:Y:S02]  /*e760*/  LDS.128 R36, [R68+0x18400] ;  /* 0x0184000044247984 */ /* 0x008e240000000c00 */
[----:B0-----:R-:W-:-:S02]  /*e770*/  F2FP.F16.E4M3.UNPACK_B R24, R37 ;  /* 0x00000025ff18723e */ /* 0x001fc400020006ff */
[----:B------:R-:W-:Y:S02]  /*e780*/  F2FP.F16.E4M3.UNPACK_B R37, R37.H1 ;  /* 0x00000025ff25723e */ /* 0x000fe400030006ff */
[-C--:B------:R-:W-:Y:S01]  /*e790*/  F2FP.F16.E4M3.UNPACK_B R45, R39.reuse ;  /* 0x00000027ff2d723e */ /* 0x080fe200020006ff */
[----:B------:R-:W-:Y:S01]  /*e7a0*/  HADD2.F32 R25, -RZ, R24.H0_H0 ;  /* 0x20000018ff197230 */ /* 0x000fe20000004100 */
[----:B------:R-:W-:Y:S02]  /*e7b0*/  F2FP.F16.E4M3.UNPACK_B R39, R39.H1 ;  /* 0x00000027ff27723e */ /* 0x000fe400030006ff */
[----:B------:R-:W-:Y:S02]  /*e7c0*/  F2FP.F16.E4M3.UNPACK_B R21, R36 ;  /* 0x00000024ff15723e */ /* 0x000fe400020006ff */
[C---:B------:R-:W-:Y:S01]  /*e7d0*/  FFMA.FTZ R5, R25.reuse, R52, -R60 ;  /* 0x0000003419057223 */ /* 0x040fe2000001083c */
[----:B------:R-:W-:Y:S01]  /*e7e0*/  FFMA.FTZ R25, R25, R58, R51 ;  /* 0x0000003a19197223 */ /* 0x000fe20000010033 */
[----:B------:R-:W-:-:S02]  /*e7f0*/  HADD2.F32 R51, -RZ, R26.H1_H1 ;  /* 0x3000001aff337230 */ /* 0x000fc40000004100 */
[C---:B------:R-:W-:Y:S01]  /*e800*/  FMUL.FTZ R60, R42.reuse, R56 ;  /* 0x000000382a3c7220 */ /* 0x040fe20000410000 */
[----:B------:R-:W-:Y:S01]  /*e810*/  HADD2.F32 R26, -RZ, R24.H1_H1 ;  /* 0x30000018ff1a7230 */ /* 0x000fe20000004100 */
[----:B------:R-:W-:Y:S01]  /*e820*/  F2FP.F16.E4M3.UNPACK_B R36, R36.H1 ;  /* 0x00000024ff24723e */ /* 0x000fe200030006ff */
[----:B------:R-:W-:Y:S01]  /*e830*/  HADD2.F32 R52, -RZ, R50.H0_H0 ;  /* 0x20000032ff347230 */ /* 0x000fe20000004100 */
[-C--:B------:R-:W-:Y:S01]  /*e840*/  F2FP.F16.E4M3.UNPACK_B R4, R38.reuse ;  /* 0x00000026ff04723e */ /* 0x080fe200020006ff */
[----:B------:R-:W-:Y:S01]  /*e850*/  HADD2.F32 R24, -RZ, R27.H1_H1 ;  /* 0x3000001bff187230 */ /* 0x000fe20000004100 */
[----:B------:R-:W-:Y:S01]  /*e860*/  F2FP.F16.E4M3.UNPACK_B R38, R38.H1 ;  /* 0x00000026ff26723e */ /* 0x000fe200030006ff */
[----:B------:R-:W-:Y:S02]  /*e870*/  HADD2.F32 R27, -RZ, R37.H0_H0 ;  /* 0x20000025ff1b7230 */ /* 0x000fe40000004100 */
[----:B------:R-:W-:Y:S01]  /*e880*/  FMUL.FTZ R63, R42, R52 ;  /* 0x000000342a3f7220 */ /* 0x000fe20000410000 */
[----:B------:R-:W-:-:S02]  /*e890*/  HADD2.F32 R42, -RZ, R47.H0_H0 ;  /* 0x2000002fff2a7230 */ /* 0x000fc40000004100 */
[C---:B------:R-:W-:Y:S01]  /*e8a0*/  FMUL.FTZ R61, R24.reuse, R57 ;  /* 0x00000039183d7220 */ /* 0x040fe20000410000 */
[----:B------:R-:W-:Y:S01]  /*e8b0*/  FMUL.FTZ R58, R24, R51 ;  /* 0x00000033183a7220 */ /* 0x000fe20000410000 */
[C---:B------:R-:W-:Y:S01]  /*e8c0*/  FFMA.FTZ R63, R27.reuse, R56, R63 ;  /* 0x000000381b3f7223 */ /* 0x040fe2000001003f */
[----:B------:R-:W-:Y:S01]  /*e8d0*/  F2FP.F16.E4M3.UNPACK_B R56, R59 ;  /* 0x0000003bff38723e */ /* 0x000fe200020006ff */
[C---:B------:R-:W-:Y:S01]  /*e8e0*/  FFMA.FTZ R24, R26.reuse, R51, -R61 ;  /* 0x000000331a187223 */ /* 0x040fe2000001083d */
[----:B------:R-:W-:Y:S01]  /*e8f0*/  F2FP.F16.E4M3.UNPACK_B R51, R53 ;  /* 0x00000035ff33723e */ /* 0x000fe200020006ff */
[----:B------:R-:W-:Y:S01]  /*e900*/  FFMA.FTZ R26, R26, R57, R58 ;  /* 0x000000391a1a7223 */ /* 0x000fe2000001003a */
[----:B------:R-:W-:Y:S01]  /*e910*/  FFMA.FTZ R60, R27, R52, -R60 ;  /* 0x000000341b3c7223 */ /* 0x000fe2000001083c */
[----:B------:R-:W-:Y:S02]  /*e920*/  HADD2.F32 R57, -RZ, R56.H0_H0 ;  /* 0x20000038ff397230 */ /* 0x000fe40000004100 */
[----:B------:R-:W-:Y:S01]  /*e930*/  FMUL.FTZ R58, R46, R55 ;  /* 0x000000372e3a7220 */ /* 0x000fe20000410000 */
[----:B------:R-:W-:Y:S01]  /*e940*/  HADD2.F32 R52, -RZ, R51.H0_H0 ;  /* 0x20000033ff347230 */ /* 0x000fe20000004100 */
[----:B------:R-:W-:Y:S01]  /*e950*/  F2FP.F16.E4M3.UNPACK_B R59, R59.H1 ;  /* 0x0000003bff3b723e */ /* 0x000fe200030006ff */
[----:B------:R-:W-:-:S02]  /*e960*/  HADD2.F32 R50, -RZ, R50.H1_H1 ;  /* 0x30000032ff327230 */ /* 0x000fc40000004100 */
[CC--:B------:R-:W-:Y:S01]  /*e970*/  FMUL.FTZ R62, R42.reuse, R57.reuse ;  /* 0x000000392a3e7220 */ /* 0x0c0fe20000410000 */
[----:B------:R-:W-:Y:S02]  /*e980*/  HADD2.F32 R27, -RZ, R45.H0_H0 ;  /* 0x2000002dff1b7230 */ /* 0x000fe40000004100 */
[----:B------:R-:W-:Y:S01]  /*e990*/  FMUL.FTZ R42, R42, R52 ;  /* 0x000000342a2a7220 */ /* 0x000fe20000410000 */
[----:B------:R-:W-:Y:S02]  /*e9a0*/  HADD2.F32 R37, -RZ, R37.H1_H1 ;  /* 0x30000025ff257230 */ /* 0x000fe40000004100 */
[----:B------:R-:W-:Y:S01]  /*e9b0*/  FMUL.FTZ R46, R46, R50 ;  /* 0x000000322e2e7220 */ /* 0x000fe20000410000 */
[----:B------:R-:W-:Y:S02]  /*e9c0*/  HADD2.F32 R56, -RZ, R56.H1_H1 ;  /* 0x30000038ff387230 */ /* 0x000fe40000004100 */
[----:B------:R-:W-:Y:S01]  /*e9d0*/  FFMA.FTZ R57, R27, R57, R42 ;  /* 0x000000391b397223 */ /* 0x000fe2000001002a */
[----:B------:R-:W-:Y:S01]  /*e9e0*/  HADD2.F32 R47, -RZ, R47.H1_H1 ;  /* 0x3000002fff2f7230 */ /* 0x000fe20000004100 */
[----:B------:R-:W-:Y:S01]  /*e9f0*/  F2FP.F16.E4M3.UNPACK_B R53, R53.H1 ;  /* 0x00000035ff35723e */ /* 0x000fe200030006ff */
[----:B------:R-:W-:-:S02]  /*ea00*/  HADD2.F32 R42, -RZ, R51.H1_H1 ;  /* 0x30000033ff2a7230 */ /* 0x000fc40000004100 */
[C---:B------:R-:W-:Y:S01]  /*ea10*/  FFMA.FTZ R61, R37.reuse, R50, -R58 ;  /* 0x00000032253d7223 */ /* 0x040fe2000001083a */
[----:B------:R-:W-:Y:S01]  /*ea20*/  FFMA.FTZ R58, R37, R55, R46 ;  /* 0x00000037253a7223 */ /* 0x000fe2000001002e */
[----:B------:R-:W-:Y:S01]  /*ea30*/  FFMA.FTZ R62, R27, R52, -R62 ;  /* 0x000000341b3e7223 */ /* 0x000fe2000001083e */
[----:B------:R-:W-:Y:S02]  /*ea40*/  HADD2.F32 R45, -RZ, R45.H1_H1 ;  /* 0x3000002dff2d7230 */ /* 0x000fe40000004100 */
[C---:B------:R-:W-:Y:S01]  /*ea50*/  FMUL.FTZ R52, R47.reuse, R56 ;  /* 0x000000382f347220 */ /* 0x040fe20000410000 */
[----:B------:R-:W-:Y:S02]  /*ea60*/  HADD2.F32 R50, -RZ, R59.H0_H0 ;  /* 0x2000003bff327230 */ /* 0x000fe40000004100 */
[-C--:B------:R-:W-:Y:S01]  /*ea70*/  FMUL.FTZ R47, R47, R42.reuse ;  /* 0x0000002a2f2f7220 */ /* 0x080fe20000410000 */
[----:B------:R-:W-:Y:S02]  /*ea80*/  HADD2.F32 R37, -RZ, R48.H0_H0 ;  /* 0x20000030ff257230 */ /* 0x000fe40000004100 */
[----:B------:R-:W-:Y:S01]  /*ea90*/  FFMA.FTZ R55, R45, R42, -R52 ;  /* 0x0000002a2d377223 */ /* 0x000fe20000010834 */
[----:B------:R-:W-:-:S02]  /*eaa0*/  HADD2.F32 R46, -RZ, R53.H0_H0 ;  /* 0x20000035ff2e7230 */ /* 0x000fc40000004100 */
[----:B------:R-:W-:Y:S01]  /*eab0*/  FFMA.FTZ R56, R45, R56, R47 ;  /* 0x000000382d387223 */ /* 0x000fe2000001002f */
[----:B------:R-:W-:Y:S02]  /*eac0*/  HADD2.F32 R27, -RZ, R39.H0_H0 ;  /* 0x20000027ff1b7230 */ /* 0x000fe40000004100 */
[C---:B------:R-:W-:Y:S01]  /*ead0*/  FMUL.FTZ R64, R37.reuse, R50 ;  /* 0x0000003225407220 */ /* 0x040fe20000410000 */
[----:B------:R-:W-:Y:S01]  /*eae0*/  F2FP.F16.E4M3.UNPACK_B R45, R54.H1 ;  /* 0x00000036ff2d723e */ /* 0x000fe200030006ff */
[-C--:B------:R-:W-:Y:S01]  /*eaf0*/  FMUL.FTZ R37, R37, R46.reuse ;  /* 0x0000002e25257220 */ /* 0x080fe20000410000 */
[-C--:B------:R-:W-:Y:S01]  /*eb00*/  F2FP.F16.E4M3.UNPACK_B R42, R49.reuse.H1 ;  /* 0x00000031ff2a723e */ /* 0x080fe200030006ff */
[----:B------:R-:W-:Y:S02]  /*eb10*/  HADD2.F32 R53, -RZ, R53.H1_H1 ;  /* 0x30000035ff357230 */ /* 0x000fe40000004100 */
[C---:B------:R-:W-:Y:S01]  /*eb20*/  FFMA.FTZ R64, R27.reuse, R46, -R64 ;  /* 0x0000002e1b407223 */ /* 0x040fe20000010840 */
[----:B------:R-:W-:Y:S01]  /*eb30*/  FFMA.FTZ R65, R27, R50, R37 ;  /* 0x000000321b417223 */ /* 0x000fe20000010025 */
[----:B------:R-:W-:Y:S01]  /*eb40*/  HADD2.F32 R59, -RZ, R59.H1_H1 ;  /* 0x3000003bff3b7230 */ /* 0x000fe20000004100 */
[----:B------:R-:W-:Y:S01]  /*eb50*/  F2FP.F16.E4M3.UNPACK_B R54, R54 ;  /* 0x00000036ff36723e */ /* 0x000fe200020006ff */
[----:B------:R-:W-:Y:S01]  /*eb60*/  HADD2.F32 R48, -RZ, R48.H1_H1 ;  /* 0x30000030ff307230 */ /* 0x000fe20000004100 */
[----:B------:R-:W-:Y:S01]  /*eb70*/  F2FP.F16.E4M3.UNPACK_B R49, R49 ;  /* 0x00000031ff31723e */ /* 0x000fe200020006ff */
[----:B------:R-:W-:Y:S01]  /*eb80*/  HADD2.F32 R50, -RZ, R45.H0_H0 ;  /* 0x2000002dff327230 */ /* 0x000fe20000004100 */
[----:B------:R-:W-:Y:S01]  /*eb90*/  F2FP.SATFINITE.E4M3.F32.PACK_AB_MERGE_C R60, R61, R60, RZ ;  /* 0x0000003c3d3c723e */ /* 0x000fe200048070ff */
[----:B------:R-:W-:-:S02]  /*eba0*/  HADD2.F32 R37, -RZ, R40.H0_H0 ;  /* 0x20000028ff257230 */ /* 0x000fc40000004100 */
[C---:B------:R-:W-:Y:S01]  /*ebb0*/  FMUL.FTZ R52, R48.reuse, R59 ;  /* 0x0000003b30347220 */ /* 0x040fe20000410000 */
[----:B------:R-:W-:Y:S02]  /*ebc0*/  HADD2.F32 R46, -RZ, R42.H0_H0 ;  /* 0x2000002aff2e7230 */ /* 0x000fe40000004100 */
[----:B------:R-:W-:Y:S01]  /*ebd0*/  FMUL.FTZ R66, R48, R53 ;  /* 0x0000003530427220 */ /* 0x000fe20000410000 */
        /* <DEDUP_REMOVED lines=8> */
[----:B------:R-:W-:Y:S02]  /*ec60*/  HADD2.F32 R27, -RZ, R42.H1_H1 ;  /* 0x3000002aff1b7230 */ /* 0x000fe40000004100 */
[C---:B------:R-:W-:Y:S01]  /*ec70*/  FFMA.FTZ R67, R39.reuse, R53, -R52 ;  /* 0x0000003527437223 */ /* 0x040fe20000010834 */
[----:B------:R-:W-:Y:S01]  /*ec80*/  FFMA.FTZ R66, R39, R59, R66 ;  /* 0x0000003b27427223 */ /* 0x000fe20000010042 */
[----:B------:R-:W-:Y:S02]  /*ec90*/  HADD2.F32 R36, -RZ, R36.H1_H1 ;  /* 0x30000024ff247230 */ /* 0x000fe40000004100 */
[C---:B------:R-:W-:Y:S01]  /*eca0*/  FMUL.FTZ R39, R40.reuse, R45 ;  /* 0x0000002d28277220 */ /* 0x040fe20000410000 */
[----:B------:R-:W-:Y:S01]  /*ecb0*/  FMUL.FTZ R42, R40, R27 ;  /* 0x0000001b282a7220 */ /* 0x000fe20000410000 */
[----:B------:R-:W-:Y:S01]  /*ecc0*/  HADD2.F32 R40, -RZ, R54.H0_H0 ;  /* 0x20000036ff287230 */ /* 0x000fe20000004100 */
[----:B------:R-:W-:Y:S01]  /*ecd0*/  F2FP.SATFINITE.E4M3.F32.PACK_AB_MERGE_C R58, R58, R63, RZ ;  /* 0x0000003f3a3a723e */ /* 0x000fe200048070ff */
[----:B------:R-:W-:-:S02]  /*ece0*/  HADD2.F32 R37, -RZ, R41.H0_H0 ;  /* 0x20000029ff257230 */ /* 0x000fc40000004100 */
[C---:B------:R-:W-:Y:S01]  /*ecf0*/  FFMA.FTZ R52, R36.reuse, R27, -R39 ;  /* 0x0000001b24347223 */ /* 0x040fe20000010827 */
[----:B------:R-:W-:Y:S01]  /*ed00*/  FFMA.FTZ R51, R36, R45, R42 ;  /* 0x0000002d24337223 */ /* 0x000fe2000001002a */
[----:B------:R-:W-:Y:S01]  /*ed10*/  HADD2.F32 R36, -RZ, R49.H0_H0 ;  /* 0x20000031ff247230 */ /* 0x000fe20000004100 */
[----:B------:R-:W-:Y:S01]  /*ed20*/  F2FP.F16.E4M3.UNPACK_B R39, R6.H1 ;  /* 0x00000006ff27723e */ /* 0x000fe200030006ff */
        /* <DEDUP_REMOVED lines=10> */
[----:B------:R-:W-:Y:S01]  /*edd0*/  FFMA.FTZ R46, R27, R40, R46 ;  /* 0x000000281b2e7223 */ /* 0x000fe2000001002e */
[-C--:B------:R-:W-:Y:S01]  /*ede0*/  FMUL.FTZ R45, R41, R36.reuse ;  /* 0x00000024292d7220 */ /* 0x080fe20000410000 */
[----:B------:R-:W-:Y:S02]  /*edf0*/  HADD2.F32 R40, -RZ, R39.H0_H0 ;  /* 0x20000027ff287230 */ /* 0x000fe40000004100 */
[----:B------:R-:W-:Y:S01]  /*ee00*/  FFMA.FTZ R41, R21, R36, -R48 ;  /* 0x0000002415297223 */ /* 0x000fe20000010830 */
[----:B------:R-:W-:-:S02]  /*ee10*/  HADD2.F32 R27, -RZ, R43.H0_H0 ;  /* 0x2000002bff1b7230 */ /* 0x000fc40000004100 */
[----:B------:R-:W-:Y:S01]  /*ee20*/  FFMA.FTZ R45, R21, R54, R45 ;  /* 0x00000036152d7223 */ /* 0x000fe2000001002d */
[----:B------:R-:W-:Y:S01]  /*ee30*/  HADD2.F32 R36, -RZ, R37.H0_H0 ;  /* 0x20000025ff247230 */ /* 0x000fe20000004100 */
[----:B------:R-:W-:Y:S01]  /*ee40*/  F2FP.F16.E4M3.UNPACK_B R20, R20 ;  /* 0x00000014ff14723e */ /* 0x000fe200020006ff */
[----:B------:R-:W-:Y:S02]  /*ee50*/  HADD2.F32 R39, -RZ, R39.H1_H1 ;  /* 0x30000027ff277230 */ /* 0x000fe40000004100 */
[C---:B------:R-:W-:Y:S01]  /*ee60*/  FMUL.FTZ R48, R27.reuse, R40 ;  /* 0x000000281b307220 */ /* 0x040fe20000410000 */
[----:B------:R-:W-:Y:S02]  /*ee70*/  HADD2.F32 R43, -RZ, R43.H1_H1 ;  /* 0x3000002bff2b7230 */ /* 0x000fe40000004100 */
[----:B------:R-:W-:Y:S01]  /*ee80*/  FMUL.FTZ R54, R27, R36 ;  /* 0x000000241b367220 */ /* 0x000fe20000410000 */
[----:B------:R-:W-:Y:S01]  /*ee90*/  HADD2.F32 R21, -RZ, R38.H0_H0 ;  /* 0x20000026ff157230 */ /* 0x000fe20000004100 */
[----:B------:R-:W-:Y:S01]  /*eea0*/  F2FP.F16.E4M3.UNPACK_B R6, R6 ;  /* 0x00000006ff06723e */ /* 0x000fe200020006ff */
[----:B------:R-:W-:-:S02]  /*eeb0*/  HADD2.F32 R37, -RZ, R37.H1_H1 ;  /* 0x30000025ff257230 */ /* 0x000fc40000004100 */
[----:B------:R-:W-:Y:S01]  /*eec0*/  FMUL.FTZ R27, R43, R39 ;  /* 0x000000272b1b7220 */ /* 0x000fe20000410000 */
[----:B------:R-:W-:Y:S02]  /*eed0*/  HADD2.F32 R38, -RZ, R38.H1_H1 ;  /* 0x30000026ff267230 */ /* 0x000fe40000004100 */
[C---:B------:R-:W-:Y:S01]  /*eee0*/  FFMA.FTZ R48, R21.reuse, R36, -R48 ;  /* 0x0000002415307223 */ /* 0x040fe20000010830 */
[----:B------:R-:W-:Y:S01]  /*eef0*/  FFMA.FTZ R54, R21, R40, R54 ;  /* 0x0000002815367223 */ /* 0x000fe20000010036 */
[-C--:B------:R-:W-:Y:S01]  /*ef00*/  FMUL.FTZ R36, R43, R37.reuse ;  /* 0x000000252b247220 */ /* 0x080fe20000410000 */
[--C-:B------:R-:W-:Y:S02]  /*ef10*/  HADD2.F32 R21, -RZ, R20.reuse.H0_H0 ;  /* 0x20000014ff157230 */ /* 0x100fe40000004100 */
[C---:B------:R-:W-:Y:S01]  /*ef20*/  FFMA.FTZ R49, R38.reuse, R37, -R27 ;  /* 0x0000002526317223 */ /* 0x040fe2000001081b */
[----:B------:R-:W-:Y:S02]  /*ef30*/  HADD2.F32 R27, -RZ, R20.H1_H1 ;  /* 0x30000014ff1b7230 */ /* 0x000fe40000004100 */
[----:B------:R-:W-:Y:S01]  /*ef40*/  FFMA.FTZ R53, R38, R39, R36 ;  /* 0x0000002726357223 */ /* 0x000fe20000010024 */
[--C-:B------:R-:W-:Y:S01]  /*ef50*/  HADD2.F32 R37, -RZ, R6.reuse.H0_H0 ;  /* 0x20000006ff257230 */ /* 0x100fe20000004100 */
[----:B------:R-:W-:Y:S01]  /*ef60*/  F2FP.SATFINITE.E4M3.F32.PACK_AB_MERGE_C R50, R51, R50, RZ ;  /* 0x000000323332723e */ /* 0x000fe200048070ff */
[--C-:B------:R-:W-:Y:S01]  /*ef70*/  HADD2.F32 R20, -RZ, R7.reuse.H0_H0 ;  /* 0x20000007ff147230 */ /* 0x100fe20000004100 */
[----:B------:R-:W-:Y:S01]  /*ef80*/  F2FP.SATFINITE.E4M3.F32.PACK_AB_MERGE_C R48, R49, R48, RZ ;  /* 0x000000303130723e */ /* 0x000fe200048070ff */
[----:B------:R-:W-:Y:S01]  /*ef90*/  HADD2.F32 R36, -RZ, R6.H1_H1 ;  /* 0x30000006ff247230 */ /* 0x000fe20000004100 */
[----:B------:R-:W-:Y:S01]  /*efa0*/  F2FP.SATFINITE.E4M3.F32.PACK_AB_MERGE_C R53, R53, R54, RZ ;  /* 0x000000363535723e */ /* 0x000fe200048070ff */
[----:B------:R-:W-:-:S02]  /*efb0*/  HADD2.F32 R7, -RZ, R7.H1_H1 ;  /* 0x30000007ff077230 */ /* 0x000fc40000004100 */
[C---:B------:R-:W-:Y:S01]  /*efc0*/  FMUL.FTZ R39, R20.reuse, R37 ;  /* 0x0000002514277220 */ /* 0x040fe20000410000 */
[--C-:B------:R-:W-:Y:S02]  /*efd0*/  HADD2.F32 R6, -RZ, R4.reuse.H0_H0 ;  /* 0x20000004ff067230 */ /* 0x100fe40000004100 */
        /* <DEDUP_REMOVED lines=8> */
[----:B------:R-:W-:-:S02]  /*f060*/  F2FP.SATFINITE.E4M3.F32.PACK_AB_MERGE_C R7, R67, R64, RZ ;  /* 0x000000404307723e */ /* 0x000fc400048070ff */
[----:B------:R-:W-:Y:S02]  /*f070*/  F2FP.SATFINITE.E4M3.F32.PACK_AB_MERGE_C R4, R52, R47, RZ ;  /* 0x0000002f3404723e */ /* 0x000fe400048070ff */
[----:B------:R-:W-:Y:S02]  /*f080*/  F2FP.SATFINITE.E4M3.F32.PACK_AB_MERGE_C R27, R66, R65, RZ ;  /* 0x00000041421b723e */ /* 0x000fe400048070ff */
[----:B------:R-:W-:Y:S02]  /*f090*/  F2FP.SATFINITE.E4M3.F32.PACK_AB_MERGE_C R5, R24, R5, R60 ;  /* 0x000000051805723e */ /* 0x000fe4000480703c */
[----:B------:R-:W-:Y:S02]  /*f0a0*/  F2FP.SATFINITE.E4M3.F32.PACK_AB_MERGE_C R7, R55, R62, R7 ;  /* 0x0000003e3707723e */ /* 0x000fe40004807007 */
[----:B------:R-:W-:Y:S02]  /*f0b0*/  F2FP.SATFINITE.E4M3.F32.PACK_AB_MERGE_C R25, R26, R25, R58 ;  /* 0x000000191a19723e */ /* 0x000fe4000480703a */
[----:B------:R-:W-:-:S02]  /*f0c0*/  F2FP.SATFINITE.E4M3.F32.PACK_AB_MERGE_C R4, R41, R42, R4 ;  /* 0x0000002a2904723e */ /* 0x000fc40004807004 */
[----:B------:R-:W-:Y:S02]  /*f0d0*/  F2FP.SATFINITE.E4M3.F32.PACK_AB_MERGE_C R6, R6, R39, R48 ;  /* 0x000000270606723e */ /* 0x000fe40004807030 */
[----:B------:R-:W-:Y:S02]  /*f0e0*/  F2FP.SATFINITE.E4M3.F32.PACK_AB_MERGE_C R27, R56, R57, R27 ;  /* 0x00000039381b723e */ /* 0x000fe4000480701b */
[----:B------:R-:W-:Y:S01]  /*f0f0*/  F2FP.SATFINITE.E4M3.F32.PACK_AB_MERGE_C R24, R45, R46, R50 ;  /* 0x0000002e2d18723e */ /* 0x000fe20004807032 */
[----:B------:R1:W-:Y:S01]  /*f100*/  STS.128 [R68+0x18400], R4 ;  /* 0x0184000444007388 */ /* 0x0003e20000000c00 */
[----:B------:R-:W-:-:S05]  /*f110*/  F2FP.SATFINITE.E4M3.F32.PACK_AB_MERGE_C R26, R21, R20, R53 ;  /* 0x00000014151a723e */ /* 0x000fca0004807035 */
[----:B------:R1:W-:Y:S02]  /*f120*/  STS.128 [R0+0x18400], R24 ;  /* 0x0184001800007388 */ /* 0x0003e40000000c00 */
.L_x_1576:
[----:B------:R-:W-:Y:S05]  /*f130*/  BSYNC B1 ;  /* 0x0000000000017941 */ /* 0x000fea0003800000 */
.L_x_1575:
[----:B------:R-:W-:Y:S04]  /*f140*/  BSSY B1, `(.L_x_1577) ;  /* 0x0000101000017945 */ /* 0x000fe80003800000 */
[----:B------:R-:W-:Y:S05]  /*f150*/  @P1 BRA `(.L_x_1578) ;  /* 0x0000000c00fc1947 */ /* 0x000fea0003800000 */
[----:B------:R-:W3:Y:S01]  /*f160*/  LDL R62, [R1+0xc] ;  /* 0x00000c00013e7983 */ /* 0x000ee20000100800 */
[----:B-1---5:R-:W-:Y:S02]  /*f170*/  SHF.R.U32.HI R0, RZ, 0x8, R28 ;  /* 0x00000008ff007819 */ /* 0x022fe4000001161c */
[----:B------:R-:W-:Y:S02]  /*f180*/  LOP3.LUT R5, R28, 0xff, RZ, 0xc0, !PT ;  /* 0x000000ff1c057812 */ /* 0x000fe400078ec0ff */
[----:B------:R-:W-:Y:S02]  /*f190*/  LOP3.LUT R4, R0, 0xff, RZ, 0xc0, !PT ;  /* 0x000000ff00047812 */ /* 0x000fe400078ec0ff */
[----:B------:R-:W-:Y:S02]  /*f1a0*/  LEA.HI R0, R3, R230, RZ, 0x1c ;  /* 0x000000e603007211 */ /* 0x000fe400078fe0ff */
[----:B0-----:R-:W-:Y:S02]  /*f1b0*/  PRMT R37, R4, 0x7604, R5 ;  /* 0x0000760404257816 */ /* 0x001fe40000000005 */
[----:B------:R-:W-:-:S02]  /*f1c0*/  SHF.R.S32.HI R5, RZ, 0x1f, R0 ;  /* 0x0000001fff057819 */ /* 0x000fc40000011400 */
[----:B------:R-:W-:Y:S02]  /*f1d0*/  SHF.R.U32.HI R20, RZ, 0x8, R31 ;  /* 0x00000008ff147819 */ /* 0x000fe4000001161f */
[----:B------:R-:W-:Y:S01]  /*f1e0*/  LEA.HI R4, R5, R0, RZ, 0x2 ;  /* 0x0000000005047211 */ /* 0x000fe200078f10ff */
[----:B------:R-:W-:Y:S01]  /*f1f0*/  IMAD.SHL.U32 R5, R0, 0x10, RZ ;  /* 0x0000001000057824 */ /* 0x000fe200078e00ff */
[----:B------:R-:W-:Y:S02]  /*f200*/  SHF.R.U32.HI R6, RZ, 0x8, R29 ;  /* 0x00000008ff067819 */ /* 0x000fe4000001161d */
[----:B--2---:R-:W-:Y:S01]  /*f210*/  LOP3.LUT R21, R31, 0xff, RZ, 0xc0, !PT ;  /* 0x000000ff1f157812 */ /* 0x004fe200078ec0ff */
[----:B------:R-:W-:Y:S01]  /*f220*/  IMAD.SHL.U32 R4, R4, 0x800, RZ ;  /* 0x0000080004047824 */ /* 0x000fe200078e00ff */
[----:B------:R-:W-:Y:S02]  /*f230*/  LOP3.LUT R0, R212, 0x30, R5, 0xf8, !PT ;  /* 0x00000030d4007812 */ /* 0x000fe400078ef805 */
[----:B------:R-:W-:-:S02]  /*f240*/  LOP3.LUT R20, R20, 0xff, RZ, 0xc0, !PT ;  /* 0x000000ff14147812 */ /* 0x000fc400078ec0ff */
[----:B------:R-:W-:Y:S02]  /*f250*/  SHF.R.U32.HI R24, RZ, 0x8, R8 ;  /* 0x00000008ff187819 */ /* 0x000fe40000011608 */
[----:B------:R-:W-:Y:S02]  /*f260*/  LOP3.LUT R0, R0, R213, RZ, 0x3c, !PT ;  /* 0x000000d500007212 */ /* 0x000fe400078e3cff */
[----:B------:R-:W-:Y:S02]  /*f270*/  LOP3.LUT R5, R4, 0xffffe000, RZ, 0xc0, !PT ;  /* 0xffffe00004057812 */ /* 0x000fe400078ec0ff */
[----:B------:R-:W-:Y:S02]  /*f280*/  LOP3.LUT R7, R29, 0xff, RZ, 0xc0, !PT ;  /* 0x000000ff1d077812 */ /* 0x000fe400078ec0ff */
[----:B------:R-:W-:Y:S02]  /*f290*/  LOP3.LUT R6, R6, 0xff, RZ, 0xc0, !PT ;  /* 0x000000ff06067812 */ /* 0x000fe400078ec0ff */
[----:B------:R-:W-:-:S02]  /*f2a0*/  PRMT R43, R20, 0x7604, R21 ;  /* 0x00007604142b7816 */ /* 0x000fc40000000015 */
[----:B------:R-:W-:Y:S02]  /*f2b0*/  LOP3.LUT R25, R8, 0xff, RZ, 0xc0, !PT ;  /* 0x000000ff08197812 */ /* 0x000fe400078ec0ff */
[----:B------:R-:W-:Y:S02]  /*f2c0*/  LOP3.LUT R24, R24, 0xff, RZ, 0xc0, !PT ;  /* 0x000000ff18187812 */ /* 0x000fe400078ec0ff */
[----:B------:R-:W-:Y:S02]  /*f2d0*/  IADD3 R21, R0, R214, R5 ;  /* 0x000000d600157210 */ /* 0x000fe40007ffe005 */
[----:B------:R-:W-:Y:S02]  /*f2e0*/  SHF.R.U32.HI R0, RZ, 0x8, R9 ;  /* 0x00000008ff007819 */ /* 0x000fe40000011609 */
[----:B------:R-:W-:Y:S02]  /*f2f0*/  PRMT R36, R6, 0x7604, R7 ;  /* 0x0000760406247816 */ /* 0x000fe40000000007 */
[----:B------:R-:W-:-:S02]  /*f300*/  SHF.R.U32.HI R6, RZ, 0x8, R30 ;  /* 0x00000008ff067819 */ /* 0x000fc4000001161e */
[----:B------:R-:W-:Y:S02]  /*f310*/  PRMT R47, R24, 0x7604, R25 ;  /* 0x00007604182f7816 */ /* 0x000fe40000000019 */
[----:B------:R-:W-:Y:S02]  /*f320*/  LOP3.LUT R25, R9, 0xff, RZ, 0xc0, !PT ;  /* 0x000000ff09197812 */ /* 0x000fe400078ec0ff */
[----:B------:R-:W-:Y:S02]  /*f330*/  SHF.R.U32.HI R24, RZ, 0x8, R11 ;  /* 0x00000008ff187819 */ /* 0x000fe4000001160b */
[----:B------:R-:W-:Y:S02]  /*f340*/  LOP3.LUT R0, R0, 0xff, RZ, 0xc0, !PT ;  /* 0x000000ff00007812 */ /* 0x000fe400078ec0ff */
[----:B------:R-:W-:Y:S02]  /*f350*/  SHF.R.U32.HI R20, RZ, 0x8, R10 ;  /* 0x00000008ff147819 */ /* 0x000fe4000001160a */
[----:B------:R-:W-:-:S02]  /*f360*/  LOP3.LUT R7, R30, 0xff, RZ, 0xc0, !PT ;  /* 0x000000ff1e077812 */ /* 0x000fc400078ec0ff */
[----:B------:R-:W-:Y:S02]  /*f370*/  LOP3.LUT R6, R6, 0xff, RZ, 0xc0, !PT ;  /* 0x000000ff06067812 */ /* 0x000fe400078ec0ff */
[----:B------:R-:W-:Y:S02]  /*f380*/  LOP3.LUT R27, R10, 0xff, RZ, 0xc0, !PT ;  /* 0x000000ff0a1b7812 */ /* 0x000fe400078ec0ff */
[----:B------:R-:W-:Y:S02]  /*f390*/  LOP3.LUT R24, R24, 0xff, RZ, 0xc0, !PT ;  /* 0x000000ff18187812 */ /* 0x000fe400078ec0ff */
[----:B------:R-:W-:Y:S01]  /*f3a0*/  PRMT R49, R0, 0x7604, R25 ;  /* 0x0000760400317816 */ /* 0x000fe20000000019 */
[----:B------:R-:W-:Y:S01]  /*f3b0*/  IMAD.IADD R0, R16, 0x1, R21 ;  /* 0x0000000110007824 */ /* 0x000fe200078e0215 */
[----:B------:R-:W-:Y:S02]  /*f3c0*/  LOP3.LUT R20, R20, 0xff, RZ, 0xc0, !PT ;  /* 0x000000ff14147812 */ /* 0x000fe400078ec0ff */
[----:B------:R-:W-:-:S02]  /*f3d0*/  LOP3.LUT R41, R11, 0xff, RZ, 0xc0, !PT ;  /* 0x000000ff0b297812 */ /* 0x000fc400078ec0ff */
[----:B------:R-:W-:Y:S02]  /*f3e0*/  PRMT R39, R6, 0x7604, R7 ;  /* 0x0000760406277816 */ /* 0x000fe40000000007 */
[----:B------:R-:W-:Y:S02]  /*f3f0*/  PRMT R51, R20, 0x7604, R27 ;  /* 0x0000760414337816 */ /* 0x000fe4000000001b */
[----:B------:R-:W-:Y:S02]  /*f400*/  PRMT R42, R24, 0x7604, R41 ;  /* 0x00007604182a7816 */ /* 0x000fe40000000029 */
[----:B------:R-:W0:Y:S01]  /*f410*/  LDS.128 R24, [R0+0x18400] ;  /* 0x0184000000187984 */ /* 0x000e220000000c00 */
[----:B------:R-:W-:Y:S02]  /*f420*/  SHF.R.U32.HI R21, RZ, 0x10, R29 ;  /* 0x00000010ff157819 */ /* 0x000fe4000001161d */
[----:B------:R-:W-:Y:S02]  /*f430*/  SHF.R.U32.HI R38, RZ, 0x10, R30 ;  /* 0x00000010ff267819 */ /* 0x000fe4000001161e */
[----:B------:R-:W-:-:S02]  /*f440*/  LOP3.LUT R21, R21, 0xff, RZ, 0xc0, !PT ;  /* 0x000000ff15157812 */ /* 0x000fc400078ec0ff */
[----:B------:R-:W-:Y:S02]  /*f450*/  SHF.R.U32.HI R20, RZ, 0x10, R28 ;  /* 0x00000010ff147819 */ /* 0x000fe4000001161c */
[----:B------:R-:W-:Y:S02]  /*f460*/  LOP3.LUT R38, R38, 0xff, RZ, 0xc0, !PT ;  /* 0x000000ff26267812 */ /* 0x000fe400078ec0ff */
[----:B------:R-:W-:Y:S02]  /*f470*/  PRMT R21, R21, 0x7054, R36 ;  /* 0x0000705415157816 */ /* 0x000fe40000000024 */
[----:B------:R-:W-:Y:S02]  /*f480*/  SHF.R.U32.HI R36, RZ, 0x10, R9 ;  /* 0x00000010ff247819 */ /* 0x000fe40000011609 */
[----:B------:R-:W-:Y:S02]  /*f490*/  LOP3.LUT R20, R20, 0xff, RZ, 0xc0, !PT ;  /* 0x000000ff14147812 */ /* 0x000fe400078ec0ff */
[----:B------:R-:W-:-:S02]  /*f4a0*/  PRMT R41, R38, 0x7054, R39 ;  /* 0x0000705426297816 */ /* 0x000fc40000000027 */
[----:B------:R-:W-:Y:S02]  /*f4b0*/  SHF.R.U32.HI R39, RZ, 0x10, R11 ;  /* 0x00000010ff277819 */ /* 0x000fe4000001160b */
[----:B------:R-:W-:Y:S02]  /*f4c0*/  LOP3.LUT R36, R36, 0xff, RZ, 0xc0, !PT ;  /* 0x000000ff24247812 */ /* 0x000fe400078ec0ff */
[----:B------:R-:W-:Y:S02]  /*f4d0*/  PRMT R37, R20, 0x7054, R37 ;  /* 0x0000705414257816 */ /* 0x000fe40000000025 */
[----:B------:R-:W-:Y:S02]  /*f4e0*/  SHF.R.U32.HI R20, RZ, 0x10, R8 ;  /* 0x00000010ff147819 */ /* 0x000fe40000011608 */
[----:B------:R-:W-:Y:S02]  /*f4f0*/  LOP3.LUT R39, R39, 0xff, RZ, 0xc0, !PT ;  /* 0x000000ff27277812 */ /* 0x000fe400078ec0ff */
[----:B------:R-:W-:-:S02]  /*f500*/  SHF.R.U32.HI R38, RZ, 0x10, R10 ;  /* 0x00000010ff267819 */ /* 0x000fc4000001160a */
[----:B------:R-:W-:Y:S02]  /*f510*/  SHF.R.U32.HI R40, RZ, 0x10, R31 ;  /* 0x00000010ff287819 */ /* 0x000fe4000001161f */
[----:B------:R-:W-:Y:S02]  /*f520*/  PRMT R49, R36, 0x7054, R49 ;  /* 0x0000705424317816 */ /* 0x000fe40000000031 */
[----:B------:R-:W-:Y:S02]  /*f530*/  LOP3.LUT R20, R20, 0xff, RZ, 0xc0, !PT ;  /* 0x000000ff14147812 */ /* 0x000fe400078ec0ff */
[----:B------:R-:W-:Y:S02]  /*f540*/  PRMT R53, R39, 0x7054, R42 ;  /* 0x0000705427357816 */ /* 0x000fe4000000002a */
[----:B------:R-:W-:Y:S02]  /*f550*/  LOP3.LUT R38, R38, 0xff, RZ, 0xc0, !PT ;  /* 0x000000ff26267812 */ /* 0x000fe400078ec0ff */
[----:B------:R-:W-:-:S02]  /*f560*/  LOP3.LUT R40, R40, 0xff, RZ, 0xc0, !PT ;  /* 0x000000ff28287812 */ /* 0x000fc400078ec0ff */
[----:B------:R-:W-:Y:S02]  /*f570*/  LOP3.LUT R49, R49, 0xff000000, R9, 0xf8, !PT ;  /* 0xff00000031317812 */ /* 0x000fe400078ef809 */
[----:B------:R-:W-:Y:S02]  /*f580*/  LOP3.LUT R39, R21, 0xff000000, R29, 0xf8, !PT ;  /* 0xff00000015277812 */ /* 0x000fe400078ef81d */
[----:B------:R-:W-:Y:S02]  /*f590*/  PRMT R47, R20, 0x7054, R47 ;  /* 0x00007054142f7816 */ /* 0x000fe4000000002f */
[----:B------:R-:W-:Y:S02]  /*f5a0*/  LOP3.LUT R53, R53, 0xff000000, R11, 0xf8, !PT ;  /* 0xff00000035357812 */ /* 0x000fe400078ef80b */
[----:B------:R-:W-:Y:S02]  /*f5b0*/  PRMT R51, R38, 0x7054, R51 ;  /* 0x0000705426337816 */ /* 0x000fe40000000033 */
[----:B------:R-:W-:-:S02]  /*f5c0*/  PRMT R45, R40, 0x7054, R43 ;  /* 0x00007054282d7816 */ /* 0x000fc4000000002b */
[----:B------:R-:W-:Y:S02]  /*f5d0*/  F2FP.F16.E4M3.UNPACK_B R46, R49 ;  /* 0x00000031ff2e723e */ /* 0x000fe400020006ff */
[----:B------:R-:W-:Y:S02]  /*f5e0*/  F2FP.F16.E4M3.UNPACK_B R40, R39 ;  /* 0x00000027ff28723e */ /* 0x000fe400020006ff */
[----:B------:R-:W-:Y:S01]  /*f5f0*/  LOP3.LUT R47, R47, 0xff000000, R8, 0xf8, !PT ;  /* 0xff0000002f2f7812 */ /* 0x000fe200078ef808 */
[----:B------:R-:W-:Y:S01]  /*f600*/  HADD2.F32 R48, -RZ, R46.H0_H0 ;  /* 0x2000002eff307230 */ /* 0x000fe20000004100 */
[----:B------:R-:W-:Y:S01]  /*f610*/  LOP3.LUT R50, R51, 0xff000000, R10, 0xf8, !PT ;  /* 0xff00000033327812 */ /* 0x000fe200078ef80a */
[----:B------:R-:W-:Y:S01]  /*f620*/  HADD2.F32 R42, -RZ, R40.H0_H0 ;  /* 0x20000028ff2a7230 */ /* 0x000fe20000004100 */
[----:B------:R-:W-:Y:S01]  /*f630*/  LOP3.LUT R38, R37, 0xff000000, R28, 0xf8, !PT ;  /* 0xff00000025267812 */ /* 0x000fe200078ef81c */
[----:B------:R-:W-:Y:S01]  /*f640*/  HADD2.F32 R51, -RZ, R46.H1_H1 ;  /* 0x3000002eff337230 */ /* 0x000fe20000004100 */
[----:B0-----:R-:W-:-:S02]  /*f650*/  F2FP.F16.E4M3.UNPACK_B R36, R27 ;  /* 0x0000001bff24723e */ /* 0x001fc400020006ff */
[----:B------:R-:W-:Y:S02]  /*f660*/  F2FP.F16.E4M3.UNPACK_B R37, R27.H1 ;  /* 0x0000001bff25723e */ /* 0x000fe400030006ff */
[----:B------:R-:W-:Y:S02]  /*f670*/  F2FP.F16.E4M3.UNPACK_B R29, R25.H1 ;  /* 0x00000019ff1d723e */ /* 0x000fe400030006ff */
[----:B------:R-:W-:Y:S02]  /*f680*/  F2FP.F16.E4M3.UNPACK_B R49, R49.H1 ;  /* 0x00000031ff31723e */ /* 0x000fe400030006ff */
[----:B------:R-:W-:Y:S01]  /*f690*/  LOP3.LUT R43, R41, 0xff000000, R30, 0xf8, !PT ;  /* 0xff000000292b7812 */ /* 0x000fe200078ef81e */
[----:B------:R-:W-:Y:S01]  /*f6a0*/  HADD2.F32 R41, -RZ, R40.H1_H1 ;  /* 0x30000028ff297230 */ /* 0x000fe20000004100 */
[----:B------:R-:W-:Y:S02]  /*f6b0*/  LOP3.LUT R45, R45, 0xff000000, R31, 0xf8, !PT ;  /* 0xff0000002d2d7812 */ /* 0x000fe400078ef81f */
[----:B------:R-:W-:-:S02]  /*f6c0*/  F2FP.F16.E4M3.UNPACK_B R30, R26 ;  /* 0x0000001aff1e723e */ /* 0x000fc400020006ff */
[----:B------:R-:W-:Y:S02]  /*f6d0*/  F2FP.F16.E4M3.UNPACK_B R31, R26.H1 ;  /* 0x0000001aff1f723e */ /* 0x000fe400030006ff */
[----:B------:R-:W-:-:S05]  /*f6e0*/  F2FP.F16.E4M3.UNPACK_B R39, R39.H1 ;  /* 0x00000027ff27723e */ /* 0x000fca00030006ff */
[--C-:B------:R-:W-:Y:S02]  /*f6f0*/  HADD2.F32 R40, -RZ, R39.reuse.H0_H0 ;  /* 0x20000027ff287230 */ /* 0x100fe40000004100 */
[----:B------:R-:W-:Y:S01]  /*f700*/  HADD2.F32 R39, -RZ, R39.H1_H1 ;  /* 0x30000027ff277230 */ /* 0x000fe20000004100 */
[----:B---3--:R-:W0:Y:S02]  /*f710*/  LDS.128 R4, [R62+0x18400] ;  /* 0x018400003e047984 */ /* 0x008e240000000c00 */
[-C--:B0-----:R-:W-:Y:S02]  /*f720*/  F2FP.F16.E4M3.UNPACK_B R11, R6.reuse ;  /* 0x00000006ff0b723e */ /* 0x081fe400020006ff */
[----:B------:R-:W-:Y:S02]  /*f730*/  F2FP.F16.E4M3.UNPACK_B R20, R6.H1 ;  /* 0x00000006ff14723e */ /* 0x000fe400030006ff */
[----:B------:R-:W-:Y:S02]  /*f740*/  F2FP.F16.E4M3.UNPACK_B R6, R25 ;  /* 0x00000019ff06723e */ /* 0x000fe400020006ff */
[----:B------:R-:W-:-:S02]  /*f750*/  F2FP.F16.E4M3.UNPACK_B R8, R5 ;  /* 0x00000005ff08723e */ /* 0x000fc400020006ff */
[----:B------:R-:W-:Y:S01]  /*f760*/  F2FP.F16.E4M3.UNPACK_B R10, R5.H1 ;  /* 0x00000005ff0a723e */ /* 0x000fe200030006ff */
[----:B------:R-:W-:Y:S01]  /*f770*/  HADD2.F32 R5, -RZ, R6.H0_H0 ;  /* 0x20000006ff057230 */ /* 0x000fe20000004100 */
[-C--:B------:R-:W-:Y:S01]  /*f780*/  F2FP.F16.E4M3.UNPACK_B R21, R7.reuse ;  /* 0x00000007ff15723e */ /* 0x080fe200020006ff */
[----:B------:R-:W-:Y:S01]  /*f790*/  HADD2.F32 R9, -RZ, R8.H0_H0 ;  /* 0x20000008ff097230 */ /* 0x000fe20000004100 */
[----:B------:R-:W-:Y:S01]  /*f7a0*/  F2FP.F16.E4M3.UNPACK_B R28, R7.H1 ;  /* 0x00000007ff1c723e */ /* 0x000fe200030006ff */
[----:B------:R-:W-:Y:S02]  /*f7b0*/  HADD2.F32 R26, -RZ, R6.H1_H1 ;  /* 0x30000006ff1a7230 */ /* 0x000fe40000004100 */
[C---:B------:R-:W-:Y:S01]  /*f7c0*/  FMUL.FTZ R52, R5.reuse, R48 ;  /* 0x0000003005347220 */ /* 0x040fe20000410000 */
[----:B------:R-:W-:Y:S01]  /*f7d0*/  FMUL.FTZ R27, R5, R42 ;  /* 0x0000002a051b7220 */ /* 0x000fe20000410000 */
[----:B------:R-:W-:Y:S01]  /*f7e0*/  HADD2.F32 R6, -RZ, R10.H0_H0 ;  /* 0x2000000aff067230 */ /* 0x000fe20000004100 */
[----:B------:R-:W-:Y:S01]  /*f7f0*/  F2FP.F16.E4M3.UNPACK_B R25, R24 ;  /* 0x00000018ff19723e */ /* 0x000fe200020006ff */
[C---:B------:R-:W-:Y:S01]  /*f800*/  FFMA.FTZ R5, R9.reuse, R42, -R52 ;  /* 0x0000002a09057223 */ /* 0x040fe20000010834 */
[----:B------:R-:W-:Y:S01]  /*f810*/  FFMA.FTZ R9, R9, R48, R27 ;  /* 0x0000003009097223 */ /* 0x000fe2000001001b */
[----:B------:R-:W-:-:S02]  /*f820*/  HADD2.F32 R42, -RZ, R49.H0_H0 ;  /* 0x20000031ff2a7230 */ /* 0x000fc40000004100 */
[C---:B------:R-:W-:Y:S01]  /*f830*/  FMUL.FTZ R55, R26.reuse, R51 ;  /* 0x000000331a377220 */ /* 0x040fe20000410000 */
[----:B------:R-:W-:Y:S02]  /*f840*/  HADD2.F32 R27, -RZ, R29.H0_H0 ;  /* 0x2000001dff1b7230 */ /* 0x000fe40000004100 */
[----:B------:R-:W-:Y:S01]  /*f850*/  FMUL.FTZ R26, R26, R41 ;  /* 0x000000291a1a7220 */ /* 0x000fe20000410000 */
[----:B------:R-:W-:Y:S01]  /*f860*/  HADD2.F32 R8, -RZ, R8.H1_H1 ;  /* 0x30000008ff087230 */ /* 0x000fe20000004100 */
[----:B------:R-:W-:Y:S01]  /*f870*/  F2FP.F16.E4M3.UNPACK_B R24, R24.H1 ;  /* 0x00000018ff18723e */ /* 0x000fe200030006ff */
[----:B------:R-:W-:Y:S02]  /*f880*/  HADD2.F32 R49, -RZ, R49.H1_H1 ;  /* 0x30000031ff317230 */ /* 0x000fe40000004100 */
[C---:B------:R-:W-:Y:S01]  /*f890*/  FMUL.FTZ R57, R27.reuse, R42 ;  /* 0x0000002a1b397220 */ /* 0x040fe20000410000 */
[-C--:B------:R-:W-:Y:S01]  /*f8a0*/  FMUL.FTZ R27, R27, R40.reuse ;  /* 0x000000281b1b7220 */ /* 0x080fe20000410000 */
[----:B------:R-:W-:Y:S01]  /*f8b0*/  FFMA.FTZ R48, R8, R51, R26 ;  /* 0x0000003308307223 */ /* 0x000fe2000001001a */
[----:B------:R-:W-:Y:S01]  /*f8c0*/  F2FP.F16.E4M3.UNPACK_B R26, R45 ;  /* 0x0000002dff1a723e */ /* 0x000fe200020006ff */
[----:B------:R-:W-:Y:S01]  /*f8d0*/  FFMA.FTZ R57, R6, R40, -R57 ;  /* 0x0000002806397223 */ /* 0x000fe20000010839 */
[----:B------:R-:W-:Y:S01]  /*f8e0*/  F2FP.F16.E4M3.UNPACK_B R40, R53 ;  /* 0x00000035ff28723e */ /* 0x000fe200020006ff */
[----:B------:R-:W-:Y:S01]  /*f8f0*/  FFMA.FTZ R46, R8, R41, -R55 ;  /* 0x00000029082e7223 */ /* 0x000fe20000010837 */
[----:B------:R-:W-:-:S02]  /*f900*/  HADD2.F32 R29, -RZ, R29.H1_H1 ;  /* 0x3000001dff1d7230 */ /* 0x000fc40000004100 */
[----:B------:R-:W-:Y:S01]  /*f910*/  FFMA.FTZ R42, R6, R42, R27 ;  /* 0x0000002a062a7223 */ /* 0x000fe2000001001b */
[----:B------:R-:W-:Y:S01]  /*f920*/  HADD2.F32 R8, -RZ, R36.H0_H0 ;  /* 0x20000024ff087230 */ /* 0x000fe20000004100 */
[----:B------:R-:W-:Y:S01]  /*f930*/  F2FP.F16.E4M3.UNPACK_B R53, R53.H1 ;  /* 0x00000035ff35723e */ /* 0x000fe200030006ff */
[----:B------:R-:W-:Y:S02]  /*f940*/  HADD2.F32 R41, -RZ, R40.H0_H0 ;  /* 0x20000028ff297230 */ /* 0x000fe40000004100 */
[C---:B------:R-:W-:Y:S01]  /*f950*/  FMUL.FTZ R51, R29.reuse, R49 ;  /* 0x000000311d337220 */ /* 0x040fe20000410000 */
[----:B------:R-:W-:Y:S02]  /*f960*/  HADD2.F32 R27, -RZ, R26.H0_H0 ;  /* 0x2000001aff1b7230 */ /* 0x000fe40000004100 */
[----:B------:R-:W-:Y:S01]  /*f970*/  FMUL.FTZ R54, R29, R39 ;  /* 0x000000271d367220 */ /* 0x000fe20000410000 */
[----:B------:R-:W-:Y:S02]  /*f980*/  HADD2.F32 R10, -RZ, R10.H1_H1 ;  /* 0x3000000aff0a7230 */ /* 0x000fe40000004100 */
[----:B------:R-:W-:Y:S01]  /*f990*/  FMUL.FTZ R29, R8, R41 ;  /* 0x00000029081d7220 */ /* 0x000fe20000410000 */
[----:B------:R-:W-:-:S02]  /*f9a0*/  HADD2.F32 R6, -RZ, R21.H0_H0 ;  /* 0x20000015ff067230 */ /* 0x000fc40000004100 */
[----:B------:R-:W-:Y:S01]  /*f9b0*/  FMUL.FTZ R8, R8, R27 ;  /* 0x0000001b08087220 */ /* 0x000fe20000410000 */
[----:B------:R-:W-:Y:S01]  /*f9c0*/  HADD2.F32 R40, -RZ, R40.H1_H1 ;  /* 0x30000028ff287230 */ /* 0x000fe20000004100 */
[----:B------:R-:W-:Y:S01]  /*f9d0*/  F2FP.F16.E4M3.UNPACK_B R45, R45.H1 ;  /* 0x0000002dff2d723e */ /* 0x000fe200030006ff */
[----:B------:R-:W-:Y:S02]  /*f9e0*/  HADD2.F32 R36, -RZ, R36.H1_H1 ;  /* 0x30000024ff247230 */ /* 0x000fe40000004100 */
[C---:B------:R-:W-:Y:S01]  /*f9f0*/  FFMA.FTZ R52, R10.reuse, R39, -R51 ;  /* 0x000000270a347223 */ /* 0x040fe20000010833 */
[----:B------:R-:W-:Y:S01]  /*fa00*/  FFMA.FTZ R49, R10, R49, R54 ;  /* 0x000000310a317223 */ /* 0x000fe20000010036 */
[C---:B------:R-:W-:Y:S01]  /*fa10*/  FFMA.FTZ R51, R6.reuse, R27, -R29 ;  /* 0x0000001b06337223 */ /* 0x040fe2000001081d */
[----:B------:R-:W-:Y:S01]  /*fa20*/  FFMA.FTZ R54, R6, R41, R8 ;  /* 0x0000002906367223 */ /* 0x000fe20000010008 */
[----:B------:R-:W-:Y:S02]  /*fa30*/  HADD2.F32 R26, -RZ, R26.H1_H1 ;  /* 0x3000001aff1a7230 */ /* 0x000fe40000004100 */
[----:B------:R-:W-:Y:S01]  /*fa40*/  FMUL.FTZ R10, R36, R40 ;  /* 0x00000028240a7220 */ /* 0x000fe20000410000 */
[----:B------:R-:W-:Y:S01]  /*fa50*/  HADD2.F32 R21, -RZ, R21.H1_H1 ;  /* 0x30000015ff157230 */ /* 0x000fe20000004100 */
[----:B------:R-:W-:Y:S01]  /*fa60*/  F2FP.F16.E4M3.UNPACK_B R7, R4 ;  /* 0x00000004ff07723e */ /* 0x000fe200020006ff */
[----:B------:R-:W-:-:S02]  /*fa70*/  HADD2.F32 R29, -RZ, R53.H0_H0 ;  /* 0x20000035ff1d7230 */ /* 0x000fc40000004100 */
[-C--:B------:R-:W-:Y:S01]  /*fa80*/  FMUL.FTZ R39, R36, R26.reuse ;  /* 0x0000001a24277220 */ /* 0x080fe20000410000 */
[----:B------:R-:W-:Y:S02]  /*fa90*/  HADD2.F32 R8, -RZ, R37.H0_H0 ;  /* 0x20000025ff087230 */ /* 0x000fe40000004100 */
[----:B------:R-:W-:Y:S01]  /*faa0*/  FFMA.FTZ R56, R21, R26, -R10 ;  /* 0x0000001a15387223 */ /* 0x000fe2000001080a */
[--C-:B------:R-:W-:Y:S01]  /*fab0*/  HADD2.F32 R27, -RZ, R45.reuse.H0_H0 ;  /* 0x2000002dff1b7230 */ /* 0x100fe20000004100 */
[----:B------:R-:W-:Y:S01]  /*fac0*/  F2FP.F16.E4M3.UNPACK_B R26, R47.H1 ;  /* 0x0000002fff1a723e */ /* 0x000fe200030006ff */
[----:B------:R-:W-:Y:S02]  /*fad0*/  HADD2.F32 R6, -RZ, R28.H0_H0 ;  /* 0x2000001cff067230 */ /* 0x000fe40000004100 */
[C---:B------:R-:W-:Y:S01]  /*fae0*/  FMUL.FTZ R41, R8.reuse, R29 ;  /* 0x0000001d08297220 */ /* 0x040fe20000410000 */
[----:B------:R-:W-:Y:S01]  /*faf0*/  F2FP.F16.E4M3.UNPACK_B R4, R4.H1 ;  /* 0x00000004ff04723e */ /* 0x000fe200030006ff */
[----:B------:R-:W-:Y:S01]  /*fb00*/  FMUL.FTZ R8, R8, R27 ;  /* 0x0000001b08087220 */ /* 0x000fe20000410000 */
[----:B------:R-:W-:-:S02]  /*fb10*/  HADD2.F32 R45, -RZ, R45.H1_H1 ;  /* 0x3000002dff2d7230 */ /* 0x000fc40000004100 */
[C---:B------:R-:W-:Y:S01]  /*fb20*/  FFMA.FTZ R58, R6.reuse, R27, -R41 ;  /* 0x0000001b063a7223 */ /* 0x040fe20000010829 */
[----:B------:R-:W-:Y:S02]  /*fb30*/  HADD2.F32 R53, -RZ, R53.H1_H1 ;  /* 0x30000035ff357230 */ /* 0x000fe40000004100 */
[----:B------:R-:W-:Y:S01]  /*fb40*/  FFMA.FTZ R59, R6, R29, R8 ;  /* 0x0000001d063b7223 */ /* 0x000fe20000010008 */
[----:B------:R-:W-:Y:S01]  /*fb50*/  F2FP.F16.E4M3.UNPACK_B R10, R38.H1 ;  /* 0x00000026ff0a723e */ /* 0x000fe200030006ff */
[----:B------:R-:W-:Y:S02]  /*fb60*/  HADD2.F32 R37, -RZ, R37.H1_H1 ;  /* 0x30000025ff257230 */ /* 0x000fe40000004100 */
[----:B------:R-:W-:Y:S01]  /*fb70*/  FFMA.FTZ R55, R21, R40, R39 ;  /* 0x0000002815377223 */ /* 0x000fe20000010027 */
[----:B------:R-:W-:Y:S01]  /*fb80*/  HADD2.F32 R27, -RZ, R26.H0_H0 ;  /* 0x2000001aff1b7230 */ /* 0x000fe20000004100 */
[----:B------:R-:W-:Y:S01]  /*fb90*/  F2FP.F16.E4M3.UNPACK_B R47, R47 ;  /* 0x0000002fff2f723e */ /* 0x000fe200020006ff */
[----:B------:R-:W-:-:S02]  /*fba0*/  HADD2.F32 R8, -RZ, R24.H0_H0 ;  /* 0x20000018ff087230 */ /* 0x000fc40000004100 */
[C---:B------:R-:W-:Y:S01]  /*fbb0*/  FMUL.FTZ R39, R37.reuse, R53 ;  /* 0x0000003525277220 */ /* 0x040fe20000410000 */
[----:B------:R-:W-:Y:S02]  /*fbc0*/  HADD2.F32 R28, -RZ, R28.H1_H1 ;  /* 0x3000001cff1c7230 */ /* 0x000fe40000004100 */
[----:B------:R-:W-:Y:S01]  /*fbd0*/  FMUL.FTZ R36, R37, R45 ;  /* 0x0000002d25247220 */ /* 0x000fe20000410000 */
[----:B------:R-:W-:Y:S02]  /*fbe0*/  HADD2.F32 R21, -RZ, R10.H0_H0 ;  /* 0x2000000aff157230 */ /* 0x000fe40000004100 */
[----:B------:R-:W-:Y:S01]  /*fbf0*/  FMUL.FTZ R29, R8, R27 ;  /* 0x0000001b081d7220 */ /* 0x000fe20000410000 */
[----:B------:R-:W-:Y:S02]  /*fc00*/  HADD2.F32 R6, -RZ, R4.H0_H0 ;  /* 0x20000004ff067230 */ /* 0x000fe40000004100 */
[C---:B------:R-:W-:Y:S01]  /*fc10*/  FFMA.FTZ R61, R28.reuse, R45, -R39 ;  /* 0x0000002d1c3d7223 */ /* 0x040fe20000010827 */
[----:B------:R-:W-:Y:S01]  /*fc20*/  FFMA.FTZ R60, R28, R53, R36 ;  /* 0x000000351c3c7223 */ /* 0x000fe20000010024 */
[----:B------:R-:W-:-:S02]  /*fc30*/  HADD2.F32 R24, -RZ, R24.H1_H1 ;  /* 0x30000018ff187230 */ /* 0x000fc40000004100 */
[-C--:B------:R-:W-:Y:S01]  /*fc40*/  FMUL.FTZ R8, R8, R21.reuse ;  /* 0x0000001508087220 */ /* 0x080fe20000410000 */
[C---:B------:R-:W-:Y:S01]  /*fc50*/  FFMA.FTZ R28, R6.reuse, R21, -R29 ;  /* 0x00000015061c7223 */ /* 0x040fe2000001081d */
[----:B------:R-:W-:Y:S01]  /*fc60*/  HADD2.F32 R29, -RZ, R26.H1_H1 ;  /* 0x3000001aff1d7230 */ /* 0x000fe20000004100 */
[----:B------:R-:W-:Y:S01]  /*fc70*/  F2FP.F16.E4M3.UNPACK_B R38, R38 ;  /* 0x00000026ff26723e */ /* 0x000fe200020006ff */
[----:B------:R-:W-:Y:S02]  /*fc80*/  HADD2.F32 R21, -RZ, R10.H1_H1 ;  /* 0x3000000aff157230 */ /* 0x000fe40000004100 */
[----:B------:R-:W-:Y:S01]  /*fc90*/  FFMA.FTZ R36, R6, R27, R8 ;  /* 0x0000001b06247223 */ /* 0x000fe20000010008 */
[----:B------:R-:W-:Y:S02]  /*fca0*/  HADD2.F32 R4, -RZ, R4.H1_H1 ;  /* 0x30000004ff047230 */ /* 0x000fe40000004100 */
[----:B------:R-:W-:Y:S01]  /*fcb0*/  FMUL.FTZ R37, R24, R29 ;  /* 0x0000001d18257220 */ /* 0x000fe20000410000 */
[----:B------:R-:W-:-:S02]  /*fcc0*/  HADD2.F32 R27, -RZ, R47.H0_H0 ;  /* 0x2000002fff1b7230 */ /* 0x000fc40000004100 */
[-C--:B------:R-:W-:Y:S01]  /*fcd0*/  FMUL.FTZ R24, R24, R21.reuse ;  /* 0x0000001518187220 */ /* 0x080fe20000410000 */
[----:B------:R-:W-:Y:S02]  /*fce0*/  HADD2.F32 R6, -RZ, R25.H0_H0 ;  /* 0x20000019ff067230 */ /* 0x000fe40000004100 */
[C---:B------:R-:W-:Y:S01]  /*fcf0*/  FFMA.FTZ R39, R4.reuse, R21, -R37 ;  /* 0x0000001504277223 */ /* 0x040fe20000010825 */
[----:B------:R-:W-:Y:S02]  /*fd00*/  HADD2.F32 R21, -RZ, R38.H0_H0 ;  /* 0x20000026ff157230 */ /* 0x000fe40000004100 */
[----:B------:R-:W-:Y:S01]  /*fd10*/  FFMA.FTZ R41, R4, R29, R24 ;  /* 0x0000001d04297223 */ /* 0x000fe20000010018 */
[----:B------:R-:W-:Y:S02]  /*fd20*/  HADD2.F32 R8, -RZ, R47.H1_H1 ;  /* 0x3000002fff087230 */ /* 0x000fe40000004100 */
[----:B------:R-:W-:Y:S01]  /*fd30*/  FMUL.FTZ R29, R6, R27 ;  /* 0x0000001b061d7220 */ /* 0x000fe20000410000 */
[----:B------:R-:W-:-:S02]  /*fd40*/  HADD2.F32 R25, -RZ, R25.H1_H1 ;  /* 0x30000019ff197230 */ /* 0x000fc40000004100 */
[-C--:B------:R-:W-:Y:S01]  /*fd50*/  FMUL.FTZ R37, R6, R21.reuse ;  /* 0x0000001506257220 */ /* 0x080fe20000410000 */
[--C-:B------:R-:W-:Y:S01]  /*fd60*/  HADD2.F32 R4, -RZ, R7.reuse.H0_H0 ;  /* 0x20000007ff047230 */ /* 0x100fe20000004100 */
[----:B------:R-:W-:Y:S01]  /*fd70*/  F2FP.F16.E4M3.UNPACK_B R10, R50.H1 ;  /* 0x00000032ff0a723e */ /* 0x000fe200030006ff */
[----:B------:R-:W-:Y:S02]  /*fd80*/  HADD2.F32 R38, -RZ, R38.H1_H1 ;  /* 0x30000026ff267230 */ /* 0x000fe40000004100 */
[C---:B------:R-:W-:Y:S01]  /*fd90*/  FMUL.FTZ R6, R25.reuse, R8 ;  /* 0x0000000819067220 */ /* 0x040fe20000410000 */
[----:B------:R-:W-:Y:S02]  /*fda0*/  HADD2.F32 R7, -RZ, R7.H1_H1 ;  /* 0x30000007ff077230 */ /* 0x000fe40000004100 */
[C---:B------:R-:W-:Y:S01]  /*fdb0*/  FFMA.FTZ R29, R4.reuse, R21, -R29 ;  /* 0x00000015041d7223 */ /* 0x040fe2000001081d */
[----:B------:R-:W-:Y:S01]  /*fdc0*/  FFMA.FTZ R37, R4, R27, R37 ;  /* 0x0000001b04257223 */ /* 0x000fe20000010025 */
[----:B------:R-:W-:Y:S01]  /*fdd0*/  F2FP.F16.E4M3.UNPACK_B R4, R43.H1 ;  /* 0x0000002bff04723e */ /* 0x000fe200030006ff */
[-C--:B------:R-:W-:Y:S01]  /*fde0*/  FMUL.FTZ R25, R25, R38.reuse ;  /* 0x0000002619197220 */ /* 0x080fe20000410000 */
[----:B------:R-:W-:Y:S01]  /*fdf0*/  FFMA.FTZ R38, R7, R38, -R6 ;  /* 0x0000002607267223 */ /* 0x000fe20000010806 */
[----:B------:R-:W-:Y:S01]  /*fe00*/  HADD2.F32 R21, -RZ, R10.H0_H0 ;  /* 0x2000000aff157230 */ /* 0x000fe20000004100 */
[----:B------:R-:W-:Y:S01]  /*fe10*/  F2FP.F16.E4M3.UNPACK_B R50, R50 ;  /* 0x00000032ff32723e */ /* 0x000fe200020006ff */
[----:B------:R-:W-:-:S02]  /*fe20*/  HADD2.F32 R6, -RZ, R31.H0_H0 ;  /* 0x2000001fff067230 */ /* 0x000fc40000004100 */
        /* <DEDUP_REMOVED lines=8> */
[----:B------:R-:W-:Y:S01]  /*feb0*/  F2FP.SATFINITE.E4M3.F32.PACK_AB_MERGE_C R52, R52, R57, RZ ;  /* 0x000000393434723e */ /* 0x000fe200048070ff */
[----:B------:R-:W-:-:S02]  /*fec0*/  HADD2.F32 R31, -RZ, R31.H1_H1 ;  /* 0x3000001fff1f7230 */ /* 0x000fc40000004100 */
[C---:B------:R-:W-:Y:S01]  /*fed0*/  FFMA.FTZ R26, R4.reuse, R7, -R25 ;  /* 0x00000007041a7223 */ /* 0x040fe20000010819 */
[----:B------:R-:W-:Y:S01]  /*fee0*/  HADD2.F32 R20, -RZ, R20.H1_H1 ;  /* 0x30000014ff147230 */ /* 0x000fe20000004100 */
[----:B------:R-:W-:Y:S01]  /*fef0*/  F2FP.SATFINITE.E4M3.F32.PACK_AB_MERGE_C R42, R49, R42, RZ ;  /* 0x0000002a312a723e */ /* 0x000fe200048070ff */
[----:B------:R-:W-:Y:S02]  /*ff00*/  HADD2.F32 R6, -RZ, R30.H0_H0 ;  /* 0x2000001eff067230 */ /* 0x000fe40000004100 */
[C---:B------:R-:W-:Y:S01]  /*ff10*/  FMUL.FTZ R7, R31.reuse, R10 ;  /* 0x0000000a1f077220 */ /* 0x040fe20000410000 */
[-C--:B------:R-:W-:Y:S01]  /*ff20*/  FMUL.FTZ R25, R31, R8.reuse ;  /* 0x000000081f197220 */ /* 0x080fe20000410000 */
[----:B------:R-:W-:Y:S01]  /*ff30*/  FFMA.FTZ R31, R4, R21, R27 ;  /* 0x00000015041f7223 */ /* 0x000fe2000001001b */
[----:B------:R-:W-:Y:S02]  /*ff40*/  HADD2.F32 R21, -RZ, R50.H0_H0 ;  /* 0x20000032ff157230 */ /* 0x000fe40000004100 */
[----:B------:R-:W-:Y:S01]  /*ff50*/  FFMA.FTZ R45, R20, R8, -R7 ;  /* 0x00000008142d7223 */ /* 0x000fe20000010807 */
        /* <DEDUP_REMOVED lines=31> */
.L_x_1578:
[----:B------:R-:W-:Y:S05]  /*10150*/  BSYNC B1 ;  /* 0x0000000000017941 */ /* 0x000fea0003800000 */
.L_x_1577:
[----:B------:R-:W-:Y:S05]  /*10160*/  @P2 BRA `(.L_x_1559) ;  /* 0x0000000c00dc2947 */ /* 0x000fea0003800000 */
[----:B------:R-:W4:Y:S01]  /*10170*/  LDL R53, [R1+0x8] ;  /* 0x0000080001357983 */ /* 0x000f220000100800 */
[----:B-1-3-5:R-:W-:Y:S02]  /*10180*/  SHF.R.U32.HI R4, RZ, 0x8, R32 ;  /* 0x00000008ff047819 */ /* 0x02afe40000011620 */
[----:B------:R-:W-:Y:S02]  /*10190*/  LOP3.LUT R0, R32, 0xff, RZ, 0xc0, !PT ;  /* 0x000000ff20007812 */ /* 0x000fe400078ec0ff */
[----:B------:R-:W-:Y:S02]  /*101a0*/  SHF.R.U32.HI R8, RZ, 0x8, R34 ;  /* 0x00000008ff087819 */ /* 0x000fe40000011622 */
[----:B------:R-:W-:Y:S02]  /*101b0*/  LOP3.LUT R5, R4, 0xff, RZ, 0xc0, !PT ;  /* 0x000000ff04057812 */ /* 0x000fe400078ec0ff */
[----:B------:R-:W-:Y:S02]  /*101c0*/  LEA.HI R3, R3, R232, RZ, 0x1c ;  /* 0x000000e803037211 */ /* 0x000fe400078fe0ff */
[----:B------:R-:W-:-:S02]  /*101d0*/  LOP3.LUT R4, R34, 0xff, RZ, 0xc0, !PT ;  /* 0x000000ff22047812 */ /* 0x000fc400078ec0ff */
[----:B------:R-:W-:Y:S02]  /*101e0*/  LOP3.LUT R9, R8, 0xff, RZ, 0xc0, !PT ;  /* 0x000000ff08097812 */ /* 0x000fe400078ec0ff */
[----:B--2---:R-:W-:Y:S02]  /*101f0*/  PRMT R21, R5, 0x7604, R0 ;  /* 0x0000760405157816 */ /* 0x004fe40000000000 */
[----:B------:R-:W-:Y:S02]  /*10200*/  SHF.R.S32.HI R0, RZ, 0x1f, R3 ;  /* 0x0000001fff007819 */ /* 0x000fe40000011403 */
[----:B------:R-:W-:Y:S02]  /*10210*/  PRMT R25, R9, 0x7604, R4 ;  /* 0x0000760409197816 */ /* 0x000fe40000000004 */
[----:B------:R-:W-:Y:S01]  /*10220*/  LEA.HI R4, R0, R3, RZ, 0x2 ;  /* 0x0000000300047211 */ /* 0x000fe200078f10ff */
[----:B------:R-:W-:Y:S01]  /*10230*/  IMAD.SHL.U32 R3, R3, 0x10, RZ ;  /* 0x0000001003037824 */ /* 0x000fe200078e00ff */
[----:B------:R-:W-:-:S02]  /*10240*/  SHF.R.U32.HI R7, RZ, 0x8, R33 ;  /* 0x00000008ff077819 */ /* 0x000fc40000011621 */
[----:B------:R-:W-:Y:S01]  /*10250*/  LOP3.LUT R6, R33, 0xff, RZ, 0xc0, !PT ;  /* 0x000000ff21067812 */ /* 0x000fe200078ec0ff */
[----:B------:R-:W-:Y:S01]  /*10260*/  IMAD.SHL.U32 R4, R4, 0x800, RZ ;  /* 0x0000080004047824 */ /* 0x000fe200078e00ff */
[----:B------:R-:W-:Y:S02]  /*10270*/  LOP3.LUT R0, R212, 0x30, R3, 0xf8, !PT ;  /* 0x00000030d4007812 */ /* 0x000fe400078ef803 */
[----:B------:R-:W-:Y:S02]  /*10280*/  LOP3.LUT R7, R7, 0xff, RZ, 0xc0, !PT ;  /* 0x000000ff07077812 */ /* 0x000fe400078ec0ff */
[----:B------:R-:W-:Y:S02]  /*10290*/  SHF.R.U32.HI R8, RZ, 0x8, R12 ;  /* 0x00000008ff087819 */ /* 0x000fe4000001160c */
[----:B------:R-:W-:Y:S02]  /*102a0*/  LOP3.LUT R0, R0, R213, RZ, 0x3c, !PT ;  /* 0x000000d500007212 */ /* 0x000fe400078e3cff */
[----:B------:R-:W-:-:S02]  /*102b0*/  LOP3.LUT R3, R4, 0xffffe000, RZ, 0xc0, !PT ;  /* 0xffffe00004037812 */ /* 0x000fc400078ec0ff */
[----:B------:R-:W-:Y:S02]  /*102c0*/  PRMT R20, R7, 0x7604, R6 ;  /* 0x0000760407147816 */ /* 0x000fe40000000006 */
[----:B------:R-:W-:Y:S02]  /*102d0*/  LOP3.LUT R7, R12, 0xff, RZ, 0xc0, !PT ;  /* 0x000000ff0c077812 */ /* 0x000fe400078ec0ff */
[----:B------:R-:W-:Y:S02]  /*102e0*/  LOP3.LUT R8, R8, 0xff, RZ, 0xc0, !PT ;  /* 0x000000ff08087812 */ /* 0x000fe400078ec0ff */
[----:B------:R-:W-:Y:S02]  /*102f0*/  IADD3 R3, R0, R214, R3 ;  /* 0x000000d600037210 */ /* 0x000fe40007ffe003 */
[----:B------:R-:W-:Y:S02]  /*10300*/  PRMT R31, R8, 0x7604, R7 ;  /* 0x00007604081f7816 */ /* 0x000fe40000000007 */
[----:B------:R-:W-:Y:S01]  /*10310*/  SHF.R.U32.HI R6, RZ, 0x8, R35 ;  /* 0x00000008ff067819 */ /* 0x000fe20000011623 */
[----:B------:R-:W-:Y:S01]  /*10320*/  IMAD.IADD R0, R16, 0x1, R3 ;  /* 0x0000000110007824 */ /* 0x000fe200078e0203 */
[----:B------:R-:W-:-:S02]  /*10330*/  SHF.R.U32.HI R8, RZ, 0x8, R13 ;  /* 0x00000008ff087819 */ /* 0x000fc4000001160d */
[----:B------:R-:W-:Y:S02]  /*10340*/  LOP3.LUT R5, R35, 0xff, RZ, 0xc0, !PT ;  /* 0x000000ff23057812 */ /* 0x000fe400078ec0ff */
[----:B------:R-:W-:Y:S02]  /*10350*/  LOP3.LUT R6, R6, 0xff, RZ, 0xc0, !PT ;  /* 0x000000ff06067812 */ /* 0x000fe400078ec0ff */
[----:B------:R-:W-:Y:S02]  /*10360*/  LOP3.LUT R3, R8, 0xff, RZ, 0xc0, !PT ;  /* 0x000000ff08037812 */ /* 0x000fe400078ec0ff */
[----:B------:R-:W1:Y:S01]  /*10370*/  LDS.128 R8, [R0+0x18400] ;  /* 0x0184000000087984 */ /* 0x000e620000000c00 */
[----:B------:R-:W-:Y:S02]  /*10380*/  PRMT R24, R6, 0x7604, R5 ;  /* 0x0000760406187816 */ /* 0x000fe40000000005 */
[----:B------:R-:W-:Y:S02]  /*10390*/  SHF.R.U32.HI R28, RZ, 0x8, R14 ;  /* 0x00000008ff1c7819 */ /* 0x000fe4000001160e */
[----:B------:R-:W-:-:S02]  /*103a0*/  LOP3.LUT R26, R13, 0xff, RZ, 0xc0, !PT ;  /* 0x000000ff0d1a7812 */ /* 0x000fc400078ec0ff */
[----:B------:R-:W-:Y:S02]  /*103b0*/  LOP3.LUT R27, R14, 0xff, RZ, 0xc0, !PT ;  /* 0x000000ff0e1b7812 */ /* 0x000fe400078ec0ff */
[----:B------:R-:W-:Y:S02]  /*103c0*/  LOP3.LUT R28, R28, 0xff, RZ, 0xc0, !PT ;  /* 0x000000ff1c1c7812 */ /* 0x000fe400078ec0ff */
[----:B------:R-:W-:Y:S02]  /*103d0*/  PRMT R26, R3, 0x7604, R26 ;  /* 0x00007604031a7816 */ /* 0x000fe4000000001a */
[----:B------:R-:W-:Y:S02]  /*103e0*/  SHF.R.U32.HI R3, RZ, 0x10, R33 ;  /* 0x00000010ff037819 */ /* 0x000fe40000011621 */
[----:B0-----:R-:W-:Y:S02]  /*103f0*/  PRMT R39, R28, 0x7604, R27 ;  /* 0x000076041c277816 */ /* 0x001fe4000000001b */
[----:B------:R-:W-:Y:S01]  /*10400*/  SHF.R.U32.HI R37, RZ, 0x10, R13 ;  /* 0x00000010ff257819 */ /* 0x000fe2000001160d */
[----:B------:R-:W-:Y:S01]  /*10410*/  IMAD.U32 R3, R3, 0x10000, RZ ;  /* 0x0001000003037824 */ /* 0x000fe200078e00ff */
[----:B------:R-:W-:-:S02]  /*10420*/  SHF.R.U32.HI R27, RZ, 0x10, R35 ;  /* 0x00000010ff1b7819 */ /* 0x000fc40000011623 */
[--C-:B------:R-:W-:Y:S01]  /*10430*/  SHF.R.U32.HI R30, RZ, 0x8, R15.reuse ;  /* 0x00000008ff1e7819 */ /* 0x100fe2000001160f */
[----:B------:R-:W-:Y:S01]  /*10440*/  IMAD.U32 R37, R37, 0x10000, RZ ;  /* 0x0001000025257824 */ /* 0x000fe200078e00ff */
[----:B------:R-:W-:Y:S01]  /*10450*/  LOP3.LUT R29, R15, 0xff, RZ, 0xc0, !PT ;  /* 0x000000ff0f1d7812 */ /* 0x000fe200078ec0ff */
[----:B------:R-:W-:Y:S01]  /*10460*/  IMAD.U32 R27, R27, 0x10000, RZ ;  /* 0x000100001b1b7824 */ /* 0x000fe200078e00ff */
[----:B------:R-:W-:Y:S02]  /*10470*/  LOP3.LUT R30, R30, 0xff, RZ, 0xc0, !PT ;  /* 0x000000ff1e1e7812 */ /* 0x000fe400078ec0ff */
[----:B------:R-:W-:Y:S02]  /*10480*/  LOP3.LUT R21, R21, 0xff0000, R32, 0xf8, !PT ;  /* 0x00ff000015157812 */ /* 0x000fe400078ef820 */
[----:B------:R-:W-:Y:S02]  /*10490*/  SHF.R.U32.HI R41, RZ, 0x10, R15 ;  /* 0x00000010ff297819 */ /* 0x000fe4000001160f */
[----:B------:R-:W-:-:S02]  /*104a0*/  LOP3.LUT R3, R20, 0xff0000, R3, 0xf8, !PT ;  /* 0x00ff000014037812 */ /* 0x000fc400078ef803 */
[----:B------:R-:W-:Y:S01]  /*104b0*/  PRMT R30, R30, 0x7604, R29 ;  /* 0x000076041e1e7816 */ /* 0x000fe2000000001d */
[----:B------:R-:W-:Y:S01]  /*104c0*/  IMAD.U32 R41, R41, 0x10000, RZ ;  /* 0x0001000029297824 */ /* 0x000fe200078e00ff */
[----:B------:R-:W-:Y:S02]  /*104d0*/  LOP3.LUT R37, R26, 0xff0000, R37, 0xf8, !PT ;  /* 0x00ff00001a257812 */ /* 0x000fe400078ef825 */
[----:B------:R-:W-:Y:S02]  /*104e0*/  LOP3.LUT R29, R24, 0xff0000, R27, 0xf8, !PT ;  /* 0x00ff0000181d7812 */ /* 0x000fe400078ef81b */
[----:B------:R-:W-:Y:S02]  /*104f0*/  LOP3.LUT R27, R21, 0xff000000, R32, 0xf8, !PT ;  /* 0xff000000151b7812 */ /* 0x000fe400078ef820 */
[----:B------:R-:W-:Y:S02]  /*10500*/  LOP3.LUT R32, R3, 0xff000000, R33, 0xf8, !PT ;  /* 0xff00000003207812 */ /* 0x000fe400078ef821 */
[----:B------:R-:W-:-:S02]  /*10510*/  LOP3.LUT R31, R31, 0xff0000, R12, 0xf8, !PT ;  /* 0x00ff00001f1f7812 */ /* 0x000fc400078ef80c */
[----:B------:R-:W-:Y:S02]  /*10520*/  LOP3.LUT R37, R37, 0xff000000, R13, 0xf8, !PT ;  /* 0xff00000025257812 */ /* 0x000fe400078ef80d */
[----:B------:R-:W-:Y:S02]  /*10530*/  LOP3.LUT R25, R25, 0xff0000, R34, 0xf8, !PT ;  /* 0x00ff000019197812 */ /* 0x000fe400078ef822 */
[----:B------:R-:W-:Y:S02]  /*10540*/  LOP3.LUT R33, R31, 0xff000000, R12, 0xf8, !PT ;  /* 0xff0000001f217812 */ /* 0x000fe400078ef80c */
[----:B------:R-:W-:Y:S02]  /*10550*/  F2FP.F16.E4M3.UNPACK_B R28, R32 ;  /* 0x00000020ff1c723e */ /* 0x000fe400020006ff */
[----:B-1----:R-:W-:Y:S02]  /*10560*/  F2FP.F16.E4M3.UNPACK_B R20, R9 ;  /* 0x00000009ff14723e */ /* 0x002fe400020006ff */
[----:B------:R-:W-:-:S02]  /*10570*/  F2FP.F16.E4M3.UNPACK_B R31, R37 ;  /* 0x00000025ff1f723e */ /* 0x000fc400020006ff */
[----:B------:R-:W-:Y:S01]  /*10580*/  LOP3.LUT R41, R30, 0xff0000, R41, 0xf8, !PT ;  /* 0x00ff00001e297812 */ /* 0x000fe200078ef829 */
[--C-:B------:R-:W-:Y:S01]  /*10590*/  HADD2.F32 R24, -RZ, R20.reuse.H0_H0 ;  /* 0x20000014ff187230 */ /* 0x100fe20000004100 */
[----:B------:R-:W-:Y:S01]  /*105a0*/  LOP3.LUT R39, R39, 0xff0000, R14, 0xf8, !PT ;  /* 0x00ff000027277812 */ /* 0x000fe200078ef80e */
[----:B------:R-:W-:Y:S01]  /*105b0*/  HADD2.F32 R20, -RZ, R20.H1_H1 ;  /* 0x30000014ff147230 */ /* 0x000fe20000004100 */
[----:B------:R-:W-:Y:S02]  /*105c0*/  LOP3.LUT R30, R25, 0xff000000, R34, 0xf8, !PT ;  /* 0xff000000191e7812 */ /* 0x000fe400078ef822 */
[----:B------:R-:W-:Y:S01]  /*105d0*/  LOP3.LUT R34, R29, 0xff000000, R35, 0xf8, !PT ;  /* 0xff0000001d227812 */ /* 0x000fe200078ef823 */
[----:B------:R-:W-:Y:S01]  /*105e0*/  HADD2.F32 R29, -RZ, R28.H0_H0 ;  /* 0x2000001cff1d7230 */ /* 0x000fe20000004100 */
[----:B------:R-:W-:Y:S01]  /*105f0*/  LOP3.LUT R36, R39, 0xff000000, R14, 0xf8, !PT ;  /* 0xff00000027247812 */ /* 0x000fe200078ef80e */
[----:B------:R-:W-:Y:S01]  /*10600*/  HADD2.F32 R35, -RZ, R31.H0_H0 ;  /* 0x2000001fff237230 */ /* 0x000fe20000004100 */
[----:B------:R-:W-:-:S02]  /*10610*/  LOP3.LUT R41, R41, 0xff000000, R15, 0xf8, !PT ;  /* 0xff00000029297812 */ /* 0x000fc400078ef80f */
[C---:B------:R-:W-:Y:S01]  /*10620*/  FMUL.FTZ R40, R24.reuse, R29 ;  /* 0x0000001d18287220 */ /* 0x040fe20000410000 */
[----:B------:R-:W-:Y:S01]  /*10630*/  F2FP.F16.E4M3.UNPACK_B R21, R9.H1 ;  /* 0x00000009ff15723e */ /* 0x000fe200030006ff */
[----:B------:R-:W-:Y:S01]  /*10640*/  FMUL.FTZ R39, R24, R35 ;  /* 0x0000002318277220 */ /* 0x000fe20000410000 */
[----:B------:R-:W-:Y:S02]  /*10650*/  F2FP.F16.E4M3.UNPACK_B R37, R37.H1 ;  /* 0x00000025ff25723e */ /* 0x000fe400030006ff */
[----:B------:R-:W-:Y:S02]  /*10660*/  F2FP.F16.E4M3.UNPACK_B R32, R32.H1 ;  /* 0x00000020ff20723e */ /* 0x000fe400030006ff */
[-C--:B------:R-:W-:Y:S02]  /*10670*/  F2FP.F16.E4M3.UNPACK_B R25, R11.reuse ;  /* 0x0000000bff19723e */ /* 0x080fe400020006ff */
[----:B------:R-:W-:Y:S02]  /*10680*/  F2FP.F16.E4M3.UNPACK_B R26, R11.H1 ;  /* 0x0000000bff1a723e */ /* 0x000fe400030006ff */
[----:B------:R-:W-:-:S02]  /*10690*/  F2FP.F16.E4M3.UNPACK_B R11, R10 ;  /* 0x0000000aff0b723e */ /* 0x000fc400020006ff */
[----:B------:R-:W-:Y:S01]  /*106a0*/  F2FP.F16.E4M3.UNPACK_B R24, R10.H1 ;  /* 0x0000000aff18723e */ /* 0x000fe200030006ff */
[--C-:B------:R-:W-:Y:S01]  /*106b0*/  HADD2.F32 R10, -RZ, R21.reuse.H0_H0 ;  /* 0x20000015ff0a7230 */ /* 0x100fe20000004100 */
[-C--:B------:R-:W-:Y:S01]  /*106c0*/  F2FP.F16.E4M3.UNPACK_B R9, R8.reuse ;  /* 0x00000008ff09723e */ /* 0x080fe200020006ff */
[----:B------:R-:W-:Y:S01]  /*106d0*/  HADD2.F32 R21, -RZ, R21.H1_H1 ;  /* 0x30000015ff157230 */ /* 0x000fe20000004100 */
[----:B------:R-:W-:Y:S01]  /*106e0*/  F2FP.F16.E4M3.UNPACK_B R8, R8.H1 ;  /* 0x00000008ff08723e */ /* 0x000fe200030006ff */
[----:B----4-:R-:W0:Y:S02]  /*106f0*/  LDS.128 R4, [R53+0x18400] ;  /* 0x0184000035047984 */ /* 0x010e240000000c00 */
[----:B0-----:R-:W-:Y:S02]  /*10700*/  F2FP.F16.E4M3.UNPACK_B R12, R5 ;  /* 0x00000005ff0c723e */ /* 0x001fe400020006ff */
[-C--:B------:R-:W-:Y:S02]  /*10710*/  F2FP.F16.E4M3.UNPACK_B R14, R7.reuse ;  /* 0x00000007ff0e723e */ /* 0x080fe400020006ff */
[----:B------:R-:W-:-:S02]  /*10720*/  F2FP.F16.E4M3.UNPACK_B R15, R7.H1 ;  /* 0x00000007ff0f723e */ /* 0x000fc400030006ff */
[-C--:B------:R-:W-:Y:S02]  /*10730*/  F2FP.F16.E4M3.UNPACK_B R7, R6.reuse ;  /* 0x00000006ff07723e */ /* 0x080fe400020006ff */
[----:B------:R-:W-:Y:S01]  /*10740*/  F2FP.F16.E4M3.UNPACK_B R13, R6.H1 ;  /* 0x00000006ff0d723e */ /* 0x000fe200030006ff */
[--C-:B------:R-:W-:Y:S01]  /*10750*/  HADD2.F32 R6, -RZ, R12.reuse.H0_H0 ;  /* 0x2000000cff067230 */ /* 0x100fe20000004100 */
[----:B------:R-:W-:Y:S01]  /*10760*/  F2FP.F16.E4M3.UNPACK_B R5, R5.H1 ;  /* 0x00000005ff05723e */ /* 0x000fe200030006ff */
[----:B------:R-:W-:Y:S01]  /*10770*/  HADD2.F32 R12, -RZ, R12.H1_H1 ;  /* 0x3000000cff0c7230 */ /* 0x000fe20000004100 */
[-C--:B------:R-:W-:Y:S02]  /*10780*/  F2FP.F16.E4M3.UNPACK_B R3, R4.reuse ;  /* 0x00000004ff03723e */ /* 0x080fe400020006ff */
[C---:B------:R-:W-:Y:S01]  /*10790*/  FFMA.FTZ R40, R6.reuse, R35, R40 ;  /* 0x0000002306287223 */ /* 0x040fe20000010028 */
[----:B------:R-:W-:Y:S01]  /*107a0*/  FFMA.FTZ R38, R6, R29, -R39 ;  /* 0x0000001d06267223 */ /* 0x000fe20000010827 */
[----:B------:R-:W-:Y:S01]  /*107b0*/  HADD2.F32 R35, -RZ, R31.H1_H1 ;  /* 0x3000001fff237230 */ /* 0x000fe20000004100 */
[----:B------:R-:W-:Y:S01]  /*107c0*/  F2FP.F16.E4M3.UNPACK_B R4, R4.H1 ;  /* 0x00000004ff04723e */ /* 0x000fe200030006ff */
[----:B------:R-:W-:Y:S01]  /*107d0*/  HADD2.F32 R29, -RZ, R28.H1_H1 ;  /* 0x3000001cff1d7230 */ /* 0x000fe20000004100 */
[----:B------:R-:W-:Y:S01]  /*107e0*/  F2FP.F16.E4M3.UNPACK_B R28, R41 ;  /* 0x00000029ff1c723e */ /* 0x000fe200020006ff */
[----:B------:R-:W-:-:S02]  /*107f0*/  HADD2.F32 R39, -RZ, R37.H0_H0 ;  /* 0x20000025ff277230 */ /* 0x000fc40000004100 */
[C---:B------:R-:W-:Y:S01]  /*10800*/  FMUL.FTZ R43, R20.reuse, R35 ;  /* 0x00000023142b7220 */ /* 0x040fe20000410000 */
[----:B------:R-:W-:Y:S02]  /*10810*/  HADD2.F32 R31, -RZ, R32.H0_H0 ;  /* 0x20000020ff1f7230 */ /* 0x000fe40000004100 */
[----:B------:R-:W-:Y:S01]  /*10820*/  FMUL.FTZ R20, R20, R29 ;  /* 0x0000001d14147220 */ /* 0x000fe20000410000 */
[----:B------:R-:W-:Y:S02]  /*10830*/  HADD2.F32 R6, -RZ, R5.H0_H0 ;  /* 0x20000005ff067230 */ /* 0x000fe40000004100 */
[----:B------:R-:W-:Y:S01]  /*10840*/  FMUL.FTZ R45, R10, R39 ;  /* 0x000000270a2d7220 */ /* 0x000fe20000410000 */
[----:B------:R-:W-:Y:S01]  /*10850*/  FFMA.FTZ R43, R12, R29, -R43 ;  /* 0x0000001d0c2b7223 */ /* 0x000fe2000001082b */
[----:B------:R-:W-:Y:S01]  /*10860*/  FMUL.FTZ R10, R10, R31 ;  /* 0x0000001f0a0a7220 */ /* 0x000fe20000410000 */
[----:B------:R-:W-:Y:S01]  /*10870*/  FFMA.FTZ R35, R12, R35, R20 ;  /* 0x000000230c237223 */ /* 0x000fe20000010014 */
[-C--:B------:R-:W-:Y:S01]  /*10880*/  F2FP.F16.E4M3.UNPACK_B R12, R34.reuse ;  /* 0x00000022ff0c723e */ /* 0x080fe200020006ff */
[C---:B------:R-:W-:Y:S01]  /*10890*/  FFMA.FTZ R45, R6.reuse, R31, -R45 ;  /* 0x0000001f062d7223 */ /* 0x040fe2000001082d */
[----:B------:R-:W-:Y:S01]  /*108a0*/  FFMA.FTZ R39, R6, R39, R10 ;  /* 0x0000002706277223 */ /* 0x000fe2000001000a */
[----:B------:R-:W-:Y:S01]  /*108b0*/  HADD2.F32 R20, -RZ, R37.H1_H1 ;  /* 0x30000025ff147230 */ /* 0x000fe20000004100 */
[----:B------:R-:W-:Y:S01]  /*108c0*/  F2FP.F16.E4M3.UNPACK_B R41, R41.H1 ;  /* 0x00000029ff29723e */ /* 0x000fe200030006ff */
[----:B------:R-:W-:Y:S01]  /*108d0*/  HADD2.F32 R31, -RZ, R28.H0_H0 ;  /* 0x2000001cff1f7230 */ /* 0x000fe20000004100 */
[----:B------:R-:W-:Y:S01]  /*108e0*/  F2FP.F16.E4M3.UNPACK_B R34, R34.H1 ;  /* 0x00000022ff22723e */ /* 0x000fe200030006ff */
[----:B------:R-:W-:-:S02]  /*108f0*/  HADD2.F32 R10, -RZ, R25.H0_H0 ;  /* 0x20000019ff0a7230 */ /* 0x000fc40000004100 */
[C---:B------:R-:W-:Y:S01]  /*10900*/  FMUL.FTZ R42, R21.reuse, R20 ;  /* 0x00000014152a7220 */ /* 0x040fe20000410000 */
[----:B------:R-:W-:Y:S02]  /*10910*/  HADD2.F32 R32, -RZ, R32.H1_H1 ;  /* 0x30000020ff207230 */ /* 0x000fe40000004100 */
[----:B------:R-:W-:Y:S02]  /*10920*/  HADD2.F32 R29, -RZ, R12.H0_H0 ;  /* 0x2000000cff1d7230 */ /* 0x000fe40000004100 */
[C---:B------:R-:W-:Y:S01]  /*10930*/  FMUL.FTZ R37, R10.reuse, R31 ;  /* 0x0000001f0a257220 */ /* 0x040fe20000410000 */
[----:B------:R-:W-:Y:S02]  /*10940*/  HADD2.F32 R5, -RZ, R5.H1_H1 ;  /* 0x30000005ff057230 */ /* 0x000fe40000004100 */
[----:B------:R-:W-:Y:S01]  /*10950*/  FMUL.FTZ R21, R21, R32 ;  /* 0x0000002015157220 */ /* 0x000fe20000410000 */
[----:B------:R-:W-:Y:S02]  /*10960*/  HADD2.F32 R6, -RZ, R14.H0_H0 ;  /* 0x2000000eff067230 */ /* 0x000fe40000004100 */
[----:B------:R-:W-:Y:S01]  /*10970*/  FMUL.FTZ R10, R10, R29 ;  /* 0x0000001d0a0a7220 */ /* 0x000fe20000410000 */
[----:B------:R-:W-:-:S02]  /*10980*/  HADD2.F32 R28, -RZ, R28.H1_H1 ;  /* 0x3000001cff1c7230 */ /* 0x000fc40000004100 */
[C---:B------:R-:W-:Y:S01]  /*10990*/  FFMA.FTZ R42, R5.reuse, R32, -R42 ;  /* 0x00000020052a7223 */ /* 0x040fe2000001082a */
[----:B------:R-:W-:Y:S01]  /*109a0*/  FFMA.FTZ R32, R5, R20, R21 ;  /* 0x0000001405207223 */ /* 0x000fe20000010015 */
[C---:B------:R-:W-:Y:S01]  /*109b0*/  FFMA.FTZ R37, R6.reuse, R29, -R37 ;  /* 0x0000001d06257223 */ /* 0x040fe20000010825 */
[----:B------:R-:W-:Y:S01]  /*109c0*/  FFMA.FTZ R46, R6, R31, R10 ;  /* 0x0000001f062e7223 */ /* 0x000fe2000001000a */
[----:B------:R-:W-:Y:S02]  /*109d0*/  HADD2.F32 R20, -RZ, R41.H0_H0 ;  /* 0x20000029ff147230 */ /* 0x000fe40000004100 */
[----:B------:R-:W-:Y:S02]  /*109e0*/  HADD2.F32 R6, -RZ, R26.H0_H0 ;  /* 0x2000001aff067230 */ /* 0x000fe40000004100 */
[----:B------:R-:W-:Y:S02]  /*109f0*/  HADD2.F32 R25, -RZ, R25.H1_H1 ;  /* 0x30000019ff197230 */ /* 0x000fe40000004100 */
[----:B------:R-:W-:-:S02]  /*10a00*/  HADD2.F32 R12, -RZ, R12.H1_H1 ;  /* 0x3000000cff0c7230 */ /* 0x000fc40000004100 */
[C---:B------:R-:W-:Y:S01]  /*10a10*/  FMUL.FTZ R50, R6.reuse, R20 ;  /* 0x0000001406327220 */ /* 0x040fe20000410000 */
[----:B------:R-:W-:Y:S02]  /*10a20*/  HADD2.F32 R10, -RZ, R34.H0_H0 ;  /* 0x20000022ff0a7230 */ /* 0x000fe40000004100 */
[C---:B------:R-:W-:Y:S01]  /*10a30*/  FMUL.FTZ R21, R25.reuse, R28 ;  /* 0x0000001c19157220 */ /* 0x040fe20000410000 */
[----:B------:R-:W-:Y:S02]  /*10a40*/  HADD2.F32 R5, -RZ, R15.H0_H0 ;  /* 0x2000000fff057230 */ /* 0x000fe40000004100 */
[----:B------:R-:W-:Y:S01]  /*10a50*/  FMUL.FTZ R25, R25, R12 ;  /* 0x0000000c19197220 */ /* 0x000fe20000410000 */
[----:B------:R-:W-:Y:S02]  /*10a60*/  HADD2.F32 R14, -RZ, R14.H1_H1 ;  /* 0x3000000eff0e7230 */ /* 0x000fe40000004100 */
[----:B------:R-:W-:Y:S01]  /*10a70*/  FMUL.FTZ R29, R6, R10 ;  /* 0x0000000a061d7220 */ /* 0x000fe20000410000 */
[----:B------:R-:W-:-:S02]  /*10a80*/  HADD2.F32 R34, -RZ, R34.H1_H1 ;  /* 0x30000022ff227230 */ /* 0x000fc40000004100 */
[C---:B------:R-:W-:Y:S01]  /*10a90*/  FFMA.FTZ R50, R5.reuse, R10, -R50 ;  /* 0x0000000a05327223 */ /* 0x040fe20000010832 */
[----:B------:R-:W-:Y:S01]  /*10aa0*/  F2FP.F16.E4M3.UNPACK_B R10, R27.H1 ;  /* 0x0000001bff0a723e */ /* 0x000fe200030006ff */
[C---:B------:R-:W-:Y:S01]  /*10ab0*/  FFMA.FTZ R48, R14.reuse, R12, -R21 ;  /* 0x0000000c0e307223 */ /* 0x040fe20000010815 */
[----:B------:R-:W-:Y:S01]  /*10ac0*/  FFMA.FTZ R47, R14, R28, R25 ;  /* 0x0000001c0e2f7223 */ /* 0x000fe20000010019 */
[-C--:B------:R-:W-:Y:S01]  /*10ad0*/  F2FP.F16.E4M3.UNPACK_B R14, R33.reuse.H1 ;  /* 0x00000021ff0e723e */ /* 0x080fe200030006ff */
[----:B------:R-:W-:Y:S02]  /*10ae0*/  HADD2.F32 R41, -RZ, R41.H1_H1 ;  /* 0x30000029ff297230 */ /* 0x000fe40000004100 */
[----:B------:R-:W-:Y:S01]  /*10af0*/  FFMA.FTZ R49, R5, R20, R29 ;  /* 0x0000001405317223 */ /* 0x000fe2000001001d */
[----:B------:R-:W-:Y:S01]  /*10b00*/  HADD2.F32 R26, -RZ, R26.H1_H1 ;  /* 0x3000001aff1a7230 */ /* 0x000fe20000004100 */
[----:B------:R-:W-:Y:S01]  /*10b10*/  F2FP.F16.E4M3.UNPACK_B R33, R33 ;  /* 0x00000021ff21723e */ /* 0x000fe200020006ff */
[----:B------:R-:W-:Y:S01]  /*10b20*/  HADD2.F32 R6, -RZ, R8.H0_H0 ;  /* 0x20000008ff067230 */ /* 0x000fe20000004100 */
[----:B------:R-:W-:Y:S01]  /*10b30*/  F2FP.F16.E4M3.UNPACK_B R27, R27 ;  /* 0x0000001bff1b723e */ /* 0x000fe200020006ff */
[----:B------:R-:W-:-:S02]  /*10b40*/  HADD2.F32 R12, -RZ, R10.H0_H0 ;  /* 0x2000000aff0c7230 */ /* 0x000fc40000004100 */
[CC--:B------:R-:W-:Y:S01]  /*10b50*/  FMUL.FTZ R28, R26.reuse, R41.reuse ;  /* 0x000000291a1c7220 */ /* 0x0c0fe20000410000 */
        /* <DEDUP_REMOVED lines=9> */
[C---:B------:R-:W-:Y:S01]  /*10bf0*/  FFMA.FTZ R25, R5.reuse, R20, R21 ;  /* 0x0000001405197223 */ /* 0x040fe20000010015 */
[----:B------:R-:W-:Y:S02]  /*10c00*/  HADD2.F32 R21, -RZ, R14.H1_H1 ;  /* 0x3000000eff157230 */ /* 0x000fe40000004100 */
[----:B------:R-:W-:Y:S02]  /*10c10*/  HADD2.F32 R15, -RZ, R10.H1_H1 ;  /* 0x3000000aff0f7230 */ /* 0x000fe40000004100 */
[----:B------:R-:W-:Y:S01]  /*10c20*/  FFMA.FTZ R26, R5, R12, -R26 ;  /* 0x0000000c051a7223 */ /* 0x000fe2000001081a */
[----:B------:R-:W-:Y:S02]  /*10c30*/  HADD2.F32 R4, -RZ, R4.H1_H1 ;  /* 0x30000004ff047230 */ /* 0x000fe40000004100 */
[----:B------:R-:W-:Y:S01]  /*10c40*/  FMUL.FTZ R29, R8, R21 ;  /* 0x00000015081d7220 */ /* 0x000fe20000410000 */
[----:B------:R-:W-:-:S02]  /*10c50*/  HADD2.F32 R5, -RZ, R9.H0_H0 ;  /* 0x20000009ff057230 */ /* 0x000fc40000004100 */
[-C--:B------:R-:W-:Y:S01]  /*10c60*/  FMUL.FTZ R6, R8, R15.reuse ;  /* 0x0000000f08067220 */ /* 0x080fe20000410000 */
[--C-:B------:R-:W-:Y:S02]  /*10c70*/  HADD2.F32 R8, -RZ, R33.reuse.H0_H0 ;  /* 0x20000021ff087230 */ /* 0x100fe40000004100 */
[C---:B------:R-:W-:Y:S01]  /*10c80*/  FFMA.FTZ R29, R4.reuse, R15, -R29 ;  /* 0x0000000f041d7223 */ /* 0x040fe2000001081d */
[----:B------:R-:W-:Y:S02]  /*10c90*/  HADD2.F32 R10, -RZ, R33.H1_H1 ;  /* 0x30000021ff0a7230 */ /* 0x000fe40000004100 */
[----:B------:R-:W-:Y:S01]  /*10ca0*/  FFMA.FTZ R28, R4, R21, R6 ;  /* 0x00000015041c7223 */ /* 0x000fe20000010006 */
[----:B------:R-:W-:Y:S02]  /*10cb0*/  HADD2.F32 R6, -RZ, R27.H0_H0 ;  /* 0x2000001bff067230 */ /* 0x000fe40000004100 */
[----:B------:R-:W-:Y:S01]  /*10cc0*/  FMUL.FTZ R15, R5, R8 ;  /* 0x00000008050f7220 */ /* 0x000fe20000410000 */
[----:B------:R-:W-:Y:S01]  /*10cd0*/  HADD2.F32 R4, -RZ, R3.H0_H0 ;  /* 0x20000003ff047230 */ /* 0x000fe20000004100 */
[----:B------:R-:W-:Y:S01]  /*10ce0*/  F2FP.F16.E4M3.UNPACK_B R12, R36.H1 ;  /* 0x00000024ff0c723e */ /* 0x000fe200030006ff */
[----:B------:R-:W-:-:S02]  /*10cf0*/  HADD2.F32 R9, -RZ, R9.H1_H1 ;  /* 0x30000009ff097230 */ /* 0x000fc40000004100 */
[-C--:B------:R-:W-:Y:S01]  /*10d00*/  FMUL.FTZ R5, R5, R6.reuse ;  /* 0x0000000605057220 */ /* 0x080fe20000410000 */
[----:B------:R-:W-:Y:S02]  /*10d10*/  HADD2.F32 R3, -RZ, R3.H1_H1 ;  /* 0x30000003ff037230 */ /* 0x000fe40000004100 */
[C---:B------:R-:W-:Y:S01]  /*10d20*/  FFMA.FTZ R15, R4.reuse, R6, -R15 ;  /* 0x00000006040f7223 */ /* 0x040fe2000001080f */
[----:B------:R-:W-:Y:S02]  /*10d30*/  HADD2.F32 R6, -RZ, R27.H1_H1 ;  /* 0x3000001bff067230 */ /* 0x000fe40000004100 */
[C---:B------:R-:W-:Y:S01]  /*10d40*/  FMUL.FTZ R20, R9.reuse, R10 ;  /* 0x0000000a09147220 */ /* 0x040fe20000410000 */
[----:B------:R-:W-:Y:S01]  /*10d50*/  FFMA.FTZ R14, R4, R8, R5 ;  /* 0x00000008040e7223 */ /* 0x000fe20000010005 */
[----:B------:R-:W-:Y:S01]  /*10d60*/  F2FP.F16.E4M3.UNPACK_B R5, R30.H1 ;  /* 0x0000001eff05723e */ /* 0x000fe200030006ff */
[----:B------:R-:W-:Y:S02]  /*10d70*/  HADD2.F32 R8, -RZ, R12.H0_H0 ;  /* 0x2000000cff087230 */ /* 0x000fe40000004100 */
[----:B------:R-:W-:Y:S01]  /*10d80*/  FMUL.FTZ R9, R9, R6 ;  /* 0x0000000609097220 */ /* 0x000fe20000410000 */
[----:B------:R-:W-:-:S02]  /*10d90*/  HADD2.F32 R4, -RZ, R24.H0_H0 ;  /* 0x20000018ff047230 */ /* 0x000fc40000004100 */
[C---:B------:R-:W-:Y:S01]  /*10da0*/  FFMA.FTZ R20, R3.reuse, R6, -R20 ;  /* 0x0000000603147223 */ /* 0x040fe20000010814 */
[----:B------:R-:W-:Y:S02]  /*10db0*/  HADD2.F32 R6, -RZ, R5.H0_H0 ;  /* 0x20000005ff067230 */ /* 0x000fe40000004100 */
[----:B------:R-:W-:Y:S01]  /*10dc0*/  FFMA.FTZ R21, R3, R10, R9 ;  /* 0x0000000a03157223 */ /* 0x000fe20000010009 */
[----:B------:R-:W-:Y:S02]  /*10dd0*/  HADD2.F32 R3, -RZ, R13.H0_H0 ;  /* 0x2000000dff037230 */ /* 0x000fe40000004100 */
[C---:B------:R-:W-:Y:S01]  /*10de0*/  FMUL.FTZ R10, R4.reuse, R8 ;  /* 0x00000008040a7220 */ /* 0x040fe20000410000 */
[----:B------:R-:W-:Y:S02]  /*10df0*/  HADD2.F32 R12, -RZ, R12.H1_H1 ;  /* 0x3000000cff0c7230 */ /* 0x000fe40000004100 */
[----:B------:R-:W-:Y:S01]  /*10e00*/  FMUL.FTZ R4, R4, R6 ;  /* 0x0000000604047220 */ /* 0x000fe20000410000 */
[----:B------:R-:W-:-:S02]  /*10e10*/  HADD2.F32 R24, -RZ, R24.H1_H1 ;  /* 0x30000018ff187230 */ /* 0x000fc40000004100 */
[C---:B------:R-:W-:Y:S01]  /*10e20*/  FFMA.FTZ R27, R3.reuse, R6, -R10 ;  /* 0x00000006031b7223 */ /* 0x040fe2000001080a */
[----:B------:R-:W-:Y:S01]  /*10e30*/  HADD2.F32 R5, -RZ, R5.H1_H1 ;  /* 0x30000005ff057230 */ /* 0x000fe20000004100 */
[----:B------:R-:W-:Y:S01]  /*10e40*/  F2FP.F16.E4M3.UNPACK_B R30, R30 ;  /* 0x0000001eff1e723e */ /* 0x000fe200020006ff */
[----:B------:R-:W-:Y:S02]  /*10e50*/  HADD2.F32 R13, -RZ, R13.H1_H1 ;  /* 0x3000000dff0d7230 */ /* 0x000fe40000004100 */
[C---:B------:R-:W-:Y:S01]  /*10e60*/  FMUL.FTZ R6, R24.reuse, R12 ;  /* 0x0000000c18067220 */ /* 0x040fe20000410000 */
[----:B------:R-:W-:Y:S01]  /*10e70*/  F2FP.F16.E4M3.UNPACK_B R36, R36 ;  /* 0x00000024ff24723e */ /* 0x000fe200020006ff */
[-C--:B------:R-:W-:Y:S01]  /*10e80*/  FMUL.FTZ R9, R24, R5.reuse ;  /* 0x0000000518097220 */ /* 0x080fe20000410000 */
[----:B------:R-:W-:Y:S01]  /*10e90*/  FFMA.FTZ R24, R3, R8, R4 ;  /* 0x0000000803187223 */ /* 0x000fe20000010004 */
[----:B------:R-:W-:Y:S01]  /*10ea0*/  FFMA.FTZ R34, R13, R5, -R6 ;  /* 0x000000050d227223 */ /* 0x000fe20000010806 */
[----:B------:R-:W-:-:S02]  /*10eb0*/  HADD2.F32 R5, -RZ, R30.H0_H0 ;  /* 0x2000001eff057230 */ /* 0x000fc40000004100 */
[----:B------:R-:W-:Y:S01]  /*10ec0*/  FFMA.FTZ R31, R13, R12, R9 ;  /* 0x0000000c0d1f7223 */ /* 0x000fe20000010009 */
[--C-:B------:R-:W-:Y:S02]  /*10ed0*/  HADD2.F32 R6, -RZ, R36.reuse.H0_H0 ;  /* 0x20000024ff067230 */ /* 0x100fe40000004100 */
[--C-:B------:R-:W-:Y:S02]  /*10ee0*/  HADD2.F32 R4, -RZ, R11.reuse.H0_H0 ;  /* 0x2000000bff047230 */ /* 0x100fe40000004100 */
[----:B------:R-:W-:Y:S01]  /*10ef0*/  HADD2.F32 R36, -RZ, R36.H1_H1 ;  /* 0x30000024ff247230 */ /* 0x000fe20000004100 */
[----:B------:R-:W-:Y:S01]  /*10f00*/  F2FP.SATFINITE.E4M3.F32.PACK_AB_MERGE_C R24, R31, R24, RZ ;  /* 0x000000181f18723e */ /* 0x000fe200048070ff */
[----:B------:R-:W-:Y:S02]  /*10f10*/  HADD2.F32 R11, -RZ, R11.H1_H1 ;  /* 0x3000000bff0b7230 */ /* 0x000fe40000004100 */
[----:B------:R-:W-:Y:S01]  /*10f20*/  FMUL.FTZ R8, R4, R6 ;  /* 0x0000000604087220 */ /* 0x000fe20000410000 */
[----:B------:R-:W-:-:S02]  /*10f30*/  HADD2.F32 R30, -RZ, R30.H1_H1 ;  /* 0x3000001eff1e7230 */ /* 0x000fc40000004100 */
[-C--:B------:R-:W-:Y:S01]  /*10f40*/  FMUL.FTZ R9, R4, R5.reuse ;  /* 0x0000000504097220 */ /* 0x080fe20000410000 */
[--C-:B------:R-:W-:Y:S02]  /*10f50*/  HADD2.F32 R3, -RZ, R7.reuse.H0_H0 ;  /* 0x20000007ff037230 */ /* 0x100fe40000004100 */
[C---:B------:R-:W-:Y:S01]  /*10f60*/  FMUL.FTZ R4, R11.reuse, R36 ;  /* 0x000000240b047220 */ /* 0x040fe20000410000 */
[----:B------:R-:W-:Y:S02]  /*10f70*/  HADD2.F32 R7, -RZ, R7.H1_H1 ;  /* 0x30000007ff077230 */ /* 0x000fe40000004100 */
        /* <DEDUP_REMOVED lines=17> */
[----:B------:R-:W-:Y:S01]  /*11090*/  F2FP.SATFINITE.E4M3.F32.PACK_AB_MERGE_C R11, R47, R46, R11 ;  /* 0x0000002e2f0b723e */ /* 0x000fe2000480700b */
[----:B------:R4:W-:Y:S01]  /*110a0*/  STS.128 [R53+0x18400], R4 ;  /* 0x0184000435007388 */ /* 0x0009e20000000c00 */
[----:B------:R-:W-:-:S02]  /*110b0*/  F2FP.SATFINITE.E4M3.F32.PACK_AB_MERGE_C R8, R21, R14, R8 ;  /* 0x0000000e1508723e */ /* 0x000fc40004807008 */
[----:B------:R-:W-:-:S05]  /*110c0*/  F2FP.SATFINITE.E4M3.F32.PACK_AB_MERGE_C R10, R36, R3, R24 ;  /* 0x00000003240a723e */ /* 0x000fca0004807018 */
[----:B------:R4:W-:Y:S02]  /*110d0*/  STS.128 [R0+0x18400], R8 ;  /* 0x0184000800007388 */ /* 0x0009e40000000c00 */
.L_x_1559:
[----:B------:R-:W-:Y:S05]  /*110e0*/  BSYNC B0 ;  /* 0x0000000000007941 */ /* 0x000fea0003800000 */
.L_x_1552:
        /* <DEDUP_REMOVED lines=8> */
.L_x_1550:
[----:B0-234-:R-:W-:-:S05]  /*11170*/  IMAD.U32 R0, RZ, RZ, UR42 ;  /* 0x0000002aff007e24 */ /* 0x01dfca000f8e00ff */
[----:B------:R-:W-:-:S13]  /*11180*/  ISETP.NE.AND P0, PT, R0, 0x3, PT ;  /* 0x000000030000780c */ /* 0x000fda0003f05270 */
[----:B------:R-:W-:Y:S05]  /*11190*/  @!P0 BRA `(.L_x_1579) ;  /* 0x0000000000048947 */ /* 0x000fea0003800000 */
[----:B------:R-:W-:Y:S01]  /*111a0*/  BPT.TRAP 0x1 ;  /* 0x000000040000795c */ /* 0x000fe20000300000 */
.L_x_1579:
[----:B-----5:R-:W-:Y:S01]  /*111b0*/  IMAD R8, R19, 0x8, R16 ;  /* 0x0000000813087824 */ /* 0x020fe200078e0210 */
[----:B-1----:R-:W-:-:S04]  /*111c0*/  SHF.L.U32 R3, R18, 0x1f, RZ ;  /* 0x0000001f12037819 */ /* 0x002fc800000006ff */
[----:B------:R0:W1:Y:S01]  /*111d0*/  SYNCS.PHASECHK.TRANS64.TRYWAIT P2, [R8+URZ+0x2a830], R3 ;  /* 0x02a83003080075a7 */ /* 0x000062000804017f */
[----:B------:R-:W-:Y:S05]  /*111e0*/  @!P0 BRA `(.L_x_1580) ;  /* 0x0000000000048947 */ /* 0x000fea0003800000 */
[----:B------:R-:W-:Y:S01]  /*111f0*/  BPT.TRAP 0x1 ;  /* 0x000000040000795c */ /* 0x000fe20000300000 */
.L_x_1580:
[----:B------:R-:W2:Y:S02]  /*11200*/  S2R R0, SR_TID.X ;  /* 0x0000000000007919 */ /* 0x000ea40000002100 */
[----:B--2---:R-:W-:-:S04]  /*11210*/  LOP3.LUT R0, R0, 0x7f, RZ, 0xc0, !PT ;  /* 0x0000007f00007812 */ /* 0x004fc800078ec0ff */
[----:B------:R-:W-:Y:S01]  /*11220*/  ISETP.NE.AND P1, PT, R0, RZ, PT ;  /* 0x000000ff0000720c */ /* 0x000fe20003f25270 */
[----:B-1----:R-:W-:-:S12]  /*11230*/  @P2 BRA `(.L_x_1581) ;  /* 0x0000000000082947 */ /* 0x002fd80003800000 */
[----:B------:R-:W1:Y:S02]  /*11240*/  SYNCS.PHASECHK.TRANS64.TRYWAIT P2, [R8+URZ+0x2a830], R3 ;  /* 0x02a83003080075a7 */ /* 0x000e64000804017f */
[----:B-1----:R-:W-:Y:S05]  /*11250*/  @!P2 BRA `(.L_x_1582) ;  /* 0x0000019800a4a947 */ /* 0x002fea0003800000 */
.L_x_1581:
[----:B------:R-:W-:Y:S05]  /*11260*/  WARPSYNC.ALL ;  /* 0x0000000000007948 */ /* 0x000fea0003800000 */
[----:B------:R-:W-:Y:S01]  /*11270*/  VIADD R0, R16, 0x1e400 ;  /* 0x0001e40010007836 */ /* 0x000fe20000000000 */
[----:B------:R-:W-:Y:S01]  /*11280*/  R2UR UR24, R44 ;  /* 0x000000002c1872ca */ /* 0x000fe200000e0000 */
[----:B------:R-:W-:Y:S01]  /*11290*/  IMAD.MOV.U32 R7, RZ, RZ, -0x7fffffe0 ;  /* 0x80000020ff077424 */ /* 0x000fe200078e00ff */
[----:B------:R-:W-:Y:S01]  /*112a0*/  WARPGROUP.ARRIVE ;  /* 0x00000000000079c5 */ /* 0x000fe20000000000 */
[----:B------:R-:W-:Y:S01]  /*112b0*/  UMOV UR25, 0x80000020 ;  /* 0x8000002000197882 */ /* 0x000fe20000000000 */
[----:B------:R-:W-:Y:S01]  /*112c0*/  SHF.R.U32.HI R0, RZ, 0x4, R0 ;  /* 0x00000004ff007819 */ /* 0x000fe20000011600 */
[----:B------:R-:W-:Y:S01]  /*112d0*/  IMAD.MOV.U32 R11, RZ, RZ, -0x7fffffe0 ;  /* 0x80000020ff0b7424 */ /* 0x000fe200078e00ff */
[----:B------:R-:W-:Y:S01]  /*112e0*/  R2UR UR27, R7 ;  /* 0x00000000071b72ca */ /* 0x000fe200000e0000 */
[----:B------:R-:W-:Y:S01]  /*112f0*/  UMOV UR5, 0x80000020 ;  /* 0x8000002000057882 */ /* 0x000fe20000000000 */
[----:B------:R-:W-:Y:S01]  /*11300*/  LOP3.LUT R0, R0, 0x3fff, RZ, 0xc0, !PT ;  /* 0x00003fff00007812 */ /* 0x000fe200078ec0ff */
[----:B------:R-:W-:Y:S01]  /*11310*/  UMOV UR9, 0x80000020 ;  /* 0x8000002000097882 */ /* 0x000fe20000000000 */
[----:B------:R-:W-:Y:S01]  /*11320*/  R2UR UR7, R11 ;  /* 0x000000000b0772ca */ /* 0x000fe200000e0000 */
[----:B------:R-:W-:Y:S01]  /*11330*/  IMAD.MOV.U32 R11, RZ, RZ, -0x7fffffe0 ;  /* 0x80000020ff0b7424 */ /* 0x000fe200078e00ff */
[----:B------:R-:W-:Y:S01]  /*11340*/  LOP3.LUT R5, R0, 0x10000, RZ, 0xfc, !PT ;  /* 0x0001000000057812 */ /* 0x000fe200078efcff */
[----:B------:R-:W-:Y:S01]  /*11350*/  ULOP3.LUT UR24, UR24, 0x10000, URZ, 0xfc, !UPT ;  /* 0x0001000018187892 */ /* 0x000fe2000f8efc3f */
[----:B------:R-:W-:Y:S01]  /*11360*/  IMAD.MOV.U32 R7, RZ, RZ, -0x7fffffe0 ;  /* 0x80000020ff077424 */ /* 0x000fe200078e00ff */
[----:B------:R-:W-:Y:S01]  /*11370*/  UMOV UR13, 0x80000020 ;  /* 0x80000020000d7882 */ /* 0x000fe20000000000 */
[----:B------:R-:W-:Y:S01]  /*11380*/  R2UR UR11, R11 ;  /* 0x000000000b0b72ca */ /* 0x000fe200000e0000 */
[----:B------:R-:W-:Y:S01]  /*11390*/  IMAD R6, R19, 0x600, R5 ;  /* 0x0000060013067824 */ /* 0x000fe200078e0205 */
[----:B------:R-:W-:Y:S01]  /*113a0*/  UIADD3 UR4, UR24, 0x2, URZ ;  /* 0x0000000218047890 */ /* 0x000fe2000fffe03f */
[----:B------:R-:W-:Y:S01]  /*113b0*/  IMAD.MOV.U32 R11, RZ, RZ, -0x7fffffe0 ;  /* 0x80000020ff0b7424 */ /* 0x000fe200078e00ff */
[----:B------:R-:W-:Y:S01]  /*113c0*/  UIADD3 UR8, UR24, 0x200, URZ ;  /* 0x0000020018087890 */ /* 0x000fe2000fffe03f */
[C---:B------:R-:W-:Y:S01]  /*113d0*/  VIADD R10, R6.reuse, 0x2 ;  /* 0x00000002060a7836 */ /* 0x040fe20000000000 */
[----:B------:R-:W-:Y:S01]  /*113e0*/  R2UR UR26, R6 ;  /* 0x00000000061a72ca */ /* 0x000fe200000e0000 */
[----:B------:R-:W-:Y:S01]  /*113f0*/  UIADD3 UR12, UR24, 0x202, URZ ;  /* 0x00000202180c7890 */ /* 0x000fe2000fffe03f */
[----:B------:R-:W-:Y:S01]  /*11400*/  R2UR UR15, R11 ;  /* 0x000000000b0f72ca */ /* 0x000fe200000e0000 */
[----:B------:R-:W-:Y:S01]  /*11410*/  IMAD.MOV.U32 R11, RZ, RZ, -0x7fffffe0 ;  /* 0x80000020ff0b7424 */ /* 0x000fe200078e00ff */
[----:B------:R-:W-:Y:S01]  /*11420*/  R2UR UR6, R10 ;  /* 0x000000000a0672ca */ /* 0x000fe200000e0000 */
[----:B------:R-:W-:Y:S01]  /*11430*/  VIADD R10, R6, 0x200 ;  /* 0x00000200060a7836 */ /* 0x000fe20000000000 */
[----:B------:R-:W-:Y:S01]  /*11440*/  UIADD3 UR16, UR24, 0x400, URZ ;  /* 0x0000040018107890 */ /* 0x000fe2000fffe03f */
[----:B------:R-:W-:Y:S01]  /*11450*/  R2UR UR23, R7 ;  /* 0x00000000071772ca */ /* 0x000fe200000e0000 */
[----:B------:R-:W-:Y:S01]  /*11460*/  UMOV UR17, 0x80000020 ;  /* 0x8000002000117882 */ /* 0x000fe20000000000 */
[----:B------:R-:W-:Y:S01]  /*11470*/  R2UR UR19, R11 ;  /* 0x000000000b1372ca */ /* 0x000fe200000e0000 */
[----:B------:R-:W-:Y:S01]  /*11480*/  UIADD3 UR20, UR24, 0x402, URZ ;  /* 0x0000040218147890 */ /* 0x000fe2000fffe03f */
[----:B------:R-:W-:Y:S01]  /*11490*/  R2UR UR10, R10 ;  /* 0x000000000a0a72ca */ /* 0x000fe200000e0000 */
[----:B------:R-:W-:Y:S01]  /*114a0*/  VIADD R10, R6, 0x202 ;  /* 0x00000202060a7836 */ /* 0x000fe20000000000 */
[----:B------:R-:W-:Y:S01]  /*114b0*/  QGMMA.64x128x32.F32.E4M3.E4M3 R24, gdesc[UR24], RZ, !UPT, gsb0 ;  /* 0x01e00000181879f3 */ /* 0x000fe2000c0008ff */
[----:B------:R-:W-:Y:S01]  /*114c0*/  UMOV UR21, 0x80000020 ;  /* 0x8000002000157882 */ /* 0x000fe20000000000 */
[----:B01----:R-:W-:Y:S01]  /*114d0*/  @!P1 VIADD R8, R8, 0x2a840 ;  /* 0x0002a84008089836 */ /* 0x003fe20000000000 */
[----:B------:R-:W-:Y:S01]  /*114e0*/  ULDC UR35, c[0x0][0x9dc] ;  /* 0x0002770000237ab9 */ /* 0x000fe20000000800 */
[----:B------:R-:W-:Y:S01]  /*114f0*/  R2UR UR14, R10 ;  /* 0x000000000a0e72ca */ /* 0x000fe200000e0000 */
[C---:B------:R-:W-:Y:S01]  /*11500*/  VIADD R10, R6.reuse, 0x400 ;  /* 0x00000400060a7836 */ /* 0x040fe20000000000 */
[----:B------:R-:W-:Y:S01]  /*11510*/  ULOP3.LUT UR35, URZ, UR35, URZ, 0x33, !UPT ;  /* 0x000000233f237292 */ /* 0x000fe2000f8e333f */
[----:B------:R-:W-:Y:S01]  /*11520*/  VIADD R6, R6, 0x402 ;  /* 0x0000040206067836 */ /* 0x000fe20000000000 */
[----:B------:R-:W-:-:S02]  /*11530*/  @!P1 PRMT R8, RZ, 0x654, R8 ;  /* 0x00000654ff089816 */ /* 0x000fc40000000008 */
[----:B------:R-:W-:Y:S02]  /*11540*/  R2UR UR18, R10 ;  /* 0x000000000a1272ca */ /* 0x000fe400000e0000 */
[----:B------:R-:W-:Y:S02]  /*11550*/  R2UR UR22, R6 ;  /* 0x00000000061672ca */ /* 0x000fe400000e0000 */
[----:B------:R-:W0:Y:S02]  /*11560*/  LDC R6, c[0x0][0x448] ;  /* 0x00011200ff067b82 */ /* 0x000e240000000800 */
[----:B0-----:R-:W-:-:S13]  /*11570*/  ISETP.NE.AND P2, PT, R6, 0x1, PT ;  /* 0x000000010600780c */ /* 0x001fda0003f45270 */
[----:B------:R-:W0:Y:S08]  /*11580*/  @P2 LDC R6, c[0x0][0x44c] ;  /* 0x00011300ff062b82 */ /* 0x000e300000000800 */
[----:B------:R-:W1:Y:S01]  /*11590*/  @P2 LDC R7, c[0x0][0x450] ;  /* 0x00011400ff072b82 */ /* 0x000e620000000800 */
        /* <DEDUP_REMOVED lines=19> */
[----:B------:R-:W-:Y:S01]  /*116d0*/  IMAD.MOV.U32 R36, RZ, RZ, -0x80 ;  /* 0xffffff80ff247424 */ /* 0x000fe200078e00ff */
[----:B------:R2:W3:Y:S01]  /*116e0*/  MUFU.TANH R98, R77 ;  /* 0x0000004d00627308 */ /* 0x0004e20000002400 */
[C---:B------:R-:W-:Y:S01]  /*116f0*/  FMUL.FTZ R21, R2.reuse, R43 ;  /* 0x0000002b02157220 */ /* 0x040fe20000410000 */
[C---:B------:R-:W-:Y:S01]  /*11700*/  FMUL.FTZ R31, R2.reuse, R55 ;  /* 0x00000037021f7220 */ /* 0x040fe20000410000 */
[C---:B------:R-:W-:Y:S01]  /*11710*/  FMUL.FTZ R55, R2.reuse, R56 ;  /* 0x0000003802377220 */ /* 0x040fe20000410000 */
[C---:B------:R-:W-:Y:S01]  /*11720*/  FMUL.FTZ R43, R2.reuse, R67 ;  /* 0x00000043022b7220 */ /* 0x040fe20000410000 */
[C---:B------:R-:W-:Y:S01]  /*11730*/  FMUL.FTZ R67, R2.reuse, R79 ;  /* 0x0000004f02437220 */ /* 0x040fe20000410000 */
[----:B------:R-:W-:Y:S01]  /*11740*/  FMUL.FTZ R0, R2, R26 ;  /* 0x0000001a02007220 */ /* 0x000fe20000410000 */
[----:B------:R-:W-:-:S02]  /*11750*/  IMAD R79, R89, R36, 0x80 ;  /* 0x00000080594f7424 */ /* 0x000fc400078e0224 */
[----:B------:R-:W-:Y:S01]  /*11760*/  FMUL.FTZ R26, R2, R50 ;  /* 0x00000032021a7220 */ /* 0x000fe20000410000 */
[----:B--2---:R-:W-:Y:S02]  /*11770*/  IMAD.IADD R77, R220, 0x1, R207 ;  /* 0x00000001dc4d7824 */ /* 0x004fe400078e02cf */
[C---:B------:R-:W-:Y:S01]  /*11780*/  FMUL.FTZ R14, R2.reuse, R38 ;  /* 0x00000026020e7220 */ /* 0x040fe20000410000 */
[C---:B------:R-:W-:Y:S01]  /*11790*/  FMUL.FTZ R50, R2.reuse, R52 ;  /* 0x0000003402327220 */ /* 0x040fe20000410000 */
[----:B------:R-:W-:Y:S01]  /*117a0*/  FMUL.FTZ R4, R2, R24 ;  /* 0x0000001802047220 */ /* 0x000fe20000410000 */
[----:B0-----:R-:W-:-:S04]  /*117b0*/  @P2 IMAD.HI.U32 R6, R77, R6, RZ ;  /* 0x000000064d062227 */ /* 0x001fc800078e00ff */
[C---:B------:R-:W-:Y:S01]  /*117c0*/  FMUL.FTZ R9, R2.reuse, R25 ;  /* 0x0000001902097220 */ /* 0x040fe20000410000 */
[C---:B------:R-:W-:Y:S01]  /*117d0*/  FMUL.FTZ R3, R2.reuse, R27 ;  /* 0x0000001b02037220 */ /* 0x040fe20000410000 */
[C---:B------:R-:W-:Y:S01]  /*117e0*/  FMUL.FTZ R10, R2.reuse, R30 ;  /* 0x0000001e020a7220 */ /* 0x040fe20000410000 */
[C---:B------:R-:W-:Y:S01]  /*117f0*/  FMUL.FTZ R20, R2.reuse, R42 ;  /* 0x0000002a02147220 */ /* 0x040fe20000410000 */
[----:B-1----:R-:W-:Y:S01]  /*11800*/  @P2 SHF.R.U32.HI R77, RZ, R7, R6 ;  /* 0x00000007ff4d2219 */ /* 0x002fe20000011606 */
[C---:B------:R-:W-:Y:S01]  /*11810*/  FMUL.FTZ R92, R2.reuse, R44 ;  /* 0x0000002c025c7220 */ /* 0x040fe20000410000 */
[----:B------:R-:W0:Y:S01]  /*11820*/  LDC.64 R6, c[0x0][0x9e0] ;  /* 0x00027800ff067b82 */ /* 0x000e220000000a00 */
[C---:B------:R-:W-:Y:S01]  /*11830*/  FMUL.FTZ R52, R2.reuse, R60 ;  /* 0x0000003c02347220 */ /* 0x040fe20000410000 */
[C---:B------:R-:W-:Y:S01]  /*11840*/  FMUL.FTZ R38, R2.reuse, R62 ;  /* 0x0000003e02267220 */ /* 0x040fe20000410000 */
[----:B------:R-:W1:Y:S01]  /*11850*/  SHFL.IDX PT, R56, R77, RZ, 0x1c1f ;  /* 0x001c1fff4d387589 */ /* 0x000e6200000e0000 */
        /* <DEDUP_REMOVED lines=13> */
[----:B------:R-:W-:-:S02]  /*11930*/  VIADD R36, R79, 0x1 ;  /* 0x000000014f247836 */ /* 0x000fc40000000000 */
        /* <DEDUP_REMOVED lines=31> */
[----:B------:R-:W-:Y:S01]  /*11b30*/  IMAD R36, R203, -0x2, R36 ;  /* 0xfffffffecb247824 */ /* 0x000fe200078e0224 */
[----:B0-----:R-:W-:Y:S01]  /*11b40*/  ISETP.GE.AND P3, PT, R7, 0x1, PT ;  /* 0x000000010700780c */ /* 0x001fe20003f66270 */
[----:B------:R-:W0:Y:S01]  /*11b50*/  MUFU.TANH R4, R4 ;  /* 0x0000000400047308 */ /* 0x000e220000002400 */
[----:B------:R2:W-:Y:S01]  /*11b60*/  @!P1 SYNCS.ARRIVE.TRANS64.RED.A1T0 RZ, [R8+URZ], RZ ;  /* 0x000000ff08ff99a7 */ /* 0x0005e2000810043f */
[----:B------:R-:W-:-:S02]  /*11b70*/  LEA R82, R89, 0xffffff80, 0x7 ;  /* 0xffffff8059527811 */ /* 0x000fc400078e38ff */
[----:B------:R-:W-:-:S04]  /*11b80*/  IADD3 R37, -R201, R36, R202 ;  /* 0x00000024c9257210 */ /* 0x000fc80007ffe1ca */
[----:B------:R-:W4:Y:S01]  /*11b90*/  MUFU.TANH R9, R9 ;  /* 0x0000000900097308 */ /* 0x000f220000002400 */
[----:B--2---:R-:W-:Y:S02]  /*11ba0*/  IMAD.IADD R8, R202, 0x1, R79 ;  /* 0x00000001ca087824 */ /* 0x004fe400078e024f */
[----:B------:R-:W-:Y:S02]  /*11bb0*/  IMAD.IADD R86, R37, 0x1, R6 ;  /* 0x0000000125567824 */ /* 0x000fe400078e0206 */
[----:B------:R-:W-:Y:S02]  /*11bc0*/  IMAD R83, R203, -0x2, R8 ;  /* 0xfffffffecb537824 */ /* 0x000fe400078e0208 */
[----:B------:R-:W-:Y:S01]  /*11bd0*/  VIADD R87, R37, UR35 ;  /* 0x0000002325577c36 */ /* 0x000fe20008000000 */
[----:B------:R-:W2:Y:S02]  /*11be0*/  MUFU.TANH R0, R0 ;  /* 0x0000000000007308 */ /* 0x000ea40000002400 */
[----:B-1----:R-:W-:Y:S01]  /*11bf0*/  VIADDMNMX R8, R56, R86, R83, PT ;  /* 0x0000005638087246 */ /* 0x002fe20003800153 */
[----:B------:R-:W-:-:S05]  /*11c00*/  IMAD.IADD R78, R87, 0x1, R56 ;  /* 0x00000001574e7824 */ /* 0x000fca00078e0238 */
[----:B------:R-:W1:Y:S08]  /*11c10*/  MUFU.TANH R3, R3 ;  /* 0x0000000300037308 */ /* 0x000e700000002400 */
        /* <DEDUP_REMOVED lines=44> */
[----:B------:R0:W0:Y:S08]  /*11ee0*/  MUFU.TANH R96, R72 ;  /* 0x0000004800607308 */ /* 0x0000300000002400 */
[----:B------:R0:W0:Y:S08]  /*11ef0*/  MUFU.TANH R97, R73 ;  /* 0x0000004900617308 */ /* 0x0000300000002400 */
        /* <DEDUP_REMOVED lines=13> */
[----:B-1234-:R-:W-:Y:S05]  /*11fd0*/  @!P3 BRA `(.L_x_1583) ;  /* 0x000000000050b947 */ /* 0x01efea0003800000 */
[----:B------:R-:W-:Y:S01]  /*11fe0*/  IADD3 R56, -R201, R202, R56 ;  /* 0x000000cac9387210 */ /* 0x000fe20007ffe138 */
[----:B------:R-:W-:Y:S03]  /*11ff0*/  BSSY B0, `(.L_x_1584) ;  /* 0x000000e000007945 */ /* 0x000fe60003800000 */
[----:B------:R-:W-:-:S13]  /*12000*/  ISETP.GT.AND P4, PT, R56, -0x1, PT ;  /* 0xffffffff3800780c */ /* 0x000fda0003f84270 */
        /* <DEDUP_REMOVED lines=8> */
.L_x_1585:
[----:B------:R-:W-:-:S13]  /*12090*/  ISETP.NE.AND P4, PT, R7, 0x1, PT ;  /* 0x000000010700780c */ /* 0x000fda0003f85270 */
[----:B------:R-:W1:Y:S02]  /*120a0*/  @P4 LDC.64 R36, c[0x0][0x9e8] ;  /* 0x00027a00ff244b82 */ /* 0x000e640000000a00 */
[----:B-1----:R-:W-:-:S05]  /*120b0*/  @P4 IMAD.HI.U32 R36, R56, R36, RZ ;  /* 0x0000002438244227 */ /* 0x002fca00078e00ff */
[----:B------:R-:W-:-:S07]  /*120c0*/  @P4 SHF.R.U32.HI R56, RZ, R37, R36 ;  /* 0x00000025ff384219 */ /* 0x000fce0000011624 */
.L_x_1586:
[----:B------:R-:W-:Y:S05]  /*120d0*/  BSYNC B0 ;  /* 0x0000000000007941 */ /* 0x000fea0003800000 */
.L_x_1584:
[----:B------:R-:W-:-:S04]  /*120e0*/  IMAD R56, R56, R7, -R82 ;  /* 0x0000000738387224 */ /* 0x000fc800078e0a52 */
[----:B------:R-:W-:-:S05]  /*120f0*/  IMAD R37, R203, -0x2, R56 ;  /* 0xfffffffecb257824 */ /* 0x000fca00078e0238 */
[----:B------:R-:W-:Y:S02]  /*12100*/  VIMNMX R78, R78, R37, !PT ;  /* 0x000000254e4e7248 */ /* 0x000fe40007fe0100 */
[----:B------:R-:W-:-:S07]  /*12110*/  VIADDMNMX R8, R37, R7, R8, PT ;  /* 0x0000000725087246 */ /* 0x000fce0003800108 */
.L_x_1583:
[C---:B------:R-:W-:Y:S02]  /*12120*/  ISETP.GE.AND P4, PT, R79.reuse, 0x2, PT ;  /* 0x000000024f00780c */ /* 0x040fe40003f86270 */
[----:B------:R-:W-:Y:S02]  /*12130*/  ISETP.GE.AND P6, PT, R79, 0x9, PT ;  /* 0x000000094f00780c */ /* 0x000fe40003fc6270 */
[----:B------:R-:W-:Y:S02]  /*12140*/  ISETP.GT.AND P5, PT, R78, 0x1, !P4 ;  /* 0x000000014e00780c */ /* 0x000fe400067a4270 */
[----:B------:R-:W-:Y:S02]  /*12150*/  P2R R99, PR, RZ, 0x40 ;  /* 0x00000040ff637803 */ /* 0x000fe40000000000 */
[----:B------:R-:W-:-:S04]  /*12160*/  ISETP.LT.OR P5, PT, R8, 0x2, P5 ;  /* 0x000000020800780c */ /* 0x000fc80002fa1670 */
[----:B------:R-:W-:Y:S02]  /*12170*/  FSEL R75, R9, -INF , !P5 ;  /* 0xff800000094b7808 */ /* 0x000fe40006800000 */
[----:B------:R-:W-:Y:S02]  /*12180*/  ISETP.GT.AND P5, PT, R78, 0x8, !P6 ;  /* 0x000000084e00780c */ /* 0x000fe400077a4270 */
[----:B------:R-:W-:Y:S02]  /*12190*/  ISETP.GE.AND P6, PT, R79, 0xa, PT ;  /* 0x0000000a4f00780c */ /* 0x000fe40003fc6270 */
[----:B------:R-:W-:Y:S02]  /*121a0*/  ISETP.LT.OR P5, PT, R8, 0x9, P5 ;  /* 0x000000090800780c */ /* 0x000fe40002fa1670 */
[----:B------:R-:W-:Y:S02]  /*121b0*/  P2R R100, PR, RZ, 0x40 ;  /* 0x00000040ff647803 */ /* 0x000fe40000000000 */
[----:B0-----:R-:W-:-:S02]  /*121c0*/  FSEL R74, R28, -INF , !P5 ;  /* 0xff8000001c4a7808 */ /* 0x001fc40006800000 */
[----:B------:R-:W-:Y:S02]  /*121d0*/  ISETP.GT.AND P5, PT, R78, 0x9, !P6 ;  /* 0x000000094e00780c */ /* 0x000fe400077a4270 */
[----:B------:R-:W-:Y:S02]  /*121e0*/  ISETP.GE.AND P6, PT, R79, 0x11, PT ;  /* 0x000000114f00780c */ /* 0x000fe40003fc6270 */
[----:B------:R-:W-:Y:S02]  /*121f0*/  ISETP.LT.OR P5, PT, R8, 0xa, P5 ;  /* 0x0000000a0800780c */ /* 0x000fe40002fa1670 */
[----:B------:R-:W-:Y:S02]  /*12200*/  P2R R101, PR, RZ, 0x40 ;  /* 0x00000040ff657803 */ /* 0x000fe40000000000 */
[----:B------:R-:W-:Y:S02]  /*12210*/  FSEL R73, R29, -INF , !P5 ;  /* 0xff8000001d497808 */ /* 0x000fe40006800000 */
[----:B------:R-:W-:-:S02]  /*12220*/  ISETP.GT.AND P5, PT, R78, 0x10, !P6 ;  /* 0x000000104e00780c */ /* 0x000fc400077a4270 */
[C---:B------:R-:W-:Y:S02]  /*12230*/  ISETP.GE.AND P6, PT, R79.reuse, 0x12, PT ;  /* 0x000000124f00780c */ /* 0x040fe40003fc6270 */
[----:B------:R-:W-:Y:S02]  /*12240*/  ISETP.LT.OR P5, PT, R8, 0x11, P5 ;  /* 0x000000110800780c */ /* 0x000fe40002fa1670 */
[----:B------:R-:W-:Y:S02]  /*12250*/  P2R R102, PR, RZ, 0x40 ;  /* 0x00000040ff667803 */ /* 0x000fe40000000000 */
[----:B------:R-:W-:Y:S02]  /*12260*/  FSEL R72, R32, -INF , !P5 ;  /* 0xff80000020487808 */ /* 0x000fe40006800000 */
[----:B------:R-:W-:Y:S02]  /*12270*/  ISETP.GT.AND P5, PT, R78, 0x11, !P6 ;  /* 0x000000114e00780c */ /* 0x000fe400077a4270 */
[----:B------:R-:W-:-:S02]  /*12280*/  ISETP.GE.AND P6, PT, R79, 0x19, PT ;  /* 0x000000194f00780c */ /* 0x000fc40003fc6270 */
[----:B------:R-:W-:Y:S02]  /*12290*/  ISETP.LT.OR P5, PT, R8, 0x12, P5 ;  /* 0x000000120800780c */ /* 0x000fe40002fa1670 */
[----:B------:R-:W-:Y:S02]  /*122a0*/  P2R R103, PR, RZ, 0x40 ;  /* 0x00000040ff677803 */ /* 0x000fe40000000000 */
[----:B------:R-:W-:Y:S02]  /*122b0*/  FSEL R71, R33, -INF , !P5 ;  /* 0xff80000021477808 */ /* 0x000fe40006800000 */
[----:B------:R-:W-:Y:S02]  /*122c0*/  ISETP.GT.AND P5, PT, R78, 0x18, !P6 ;  /* 0x000000184e00780c */ /* 0x000fe400077a4270 */
[----:B------:R-:W-:Y:S02]  /*122d0*/  ISETP.GE.AND P6, PT, R79, 0x1a, PT ;  /* 0x0000001a4f00780c */ /* 0x000fe40003fc6270 */
[----:B------:R-:W-:-:S02]  /*122e0*/  ISETP.LT.OR P5, PT, R8, 0x19, P5 ;  /* 0x000000190800780c */ /* 0x000fc40002fa1670 */
[----:B------:R-:W-:Y:S02]  /*122f0*/  P2R R104, PR, RZ, 0x40 ;  /* 0x00000040ff687803 */ /* 0x000fe40000000000 */
[----:B------:R-:W-:Y:S02]  /*12300*/  FSEL R90, R90, -INF , !P5 ;  /* 0xff8000005a5a7808 */ /* 0x000fe40006800000 */
[----:B------:R-:W-:Y:S02]  /*12310*/  ISETP.GT.AND P5, PT, R78, 0x19, !P6 ;  /* 0x000000194e00780c */ /* 0x000fe400077a4270 */
[----:B------:R-:W-:Y:S02]  /*12320*/  ISETP.GE.AND P6, PT, R79, 0x21, PT ;  /* 0x000000214f00780c */ /* 0x000fe40003fc6270 */
[----:B------:R-:W-:Y:S02]  /*12330*/  ISETP.LT.OR P5, PT, R8, 0x1a, P5 ;  /* 0x0000001a0800780c */ /* 0x000fe40002fa1670 */
[----:B------:R-:W-:-:S02]  /*12340*/  P2R R105, PR, RZ, 0x40 ;  /* 0x00000040ff697803 */ /* 0x000fc40000000000 */
[----:B------:R-:W-:Y:S02]  /*12350*/  FSEL R91, R91, -INF , !P5 ;  /* 0xff8000005b5b7808 */ /* 0x000fe40006800000 */
[----:B------:R-:W-:Y:S02]  /*12360*/  ISETP.GT.AND P5, PT, R78, 0x20, !P6 ;  /* 0x000000204e00780c */ /* 0x000fe400077a4270 */
[----:B------:R-:W-:Y:S02]  /*12370*/  ISETP.GE.AND P6, PT, R79, 0x22, PT ;  /* 0x000000224f00780c */ /* 0x000fe40003fc6270 */
[----:B------:R-:W-:Y:S02]  /*12380*/  ISETP.LT.OR P5, PT, R8, 0x21, P5 ;  /* 0x000000210800780c */ /* 0x000fe40002fa1670 */
[----:B------:R-:W-:Y:S02]  /*12390*/  P2R R106, PR, RZ, 0x40 ;  /* 0x00000040ff6a7803 */ /* 0x000fe40000000000 */
[----:B------:R-:W-:-:S02]  /*123a0*/  FSEL R68, R40, -INF , !P5 ;  /* 0xff80000028447808 */ /* 0x000fc40006800000 */
[----:B------:R-:W-:Y:S02]  /*123b0*/  ISETP.GT.AND P5, PT, R78, 0x21, !P6 ;  /* 0x000000214e00780c */ /* 0x000fe400077a4270 */
[----:B------:R-:W-:Y:S02]  /*123c0*/  ISETP.GE.AND P6, PT, R79, 0x29, PT ;  /* 0x000000294f00780c */ /* 0x000fe40003fc6270 */
[----:B------:R-:W-:Y:S02]  /*123d0*/  ISETP.LT.OR P5, PT, R8, 0x22, P5 ;  /* 0x000000220800780c */ /* 0x000fe40002fa1670 */
[----:B------:R-:W-:Y:S02]  /*123e0*/  P2R R107, PR, RZ, 0x40 ;  /* 0x00000040ff6b7803 */ /* 0x000fe40000000000 */
[----:B------:R-:W-:Y:S02]  /*123f0*/  FSEL R63, R41, -INF , !P5 ;  /* 0xff800000293f7808 */ /* 0x000fe40006800000 */
[----:B------:R-:W-:-:S02]  /*12400*/  ISETP.GT.AND P5, PT, R78, 0x28, !P6 ;  /* 0x000000284e00780c */ /* 0x000fc400077a4270 */
[----:B------:R-:W-:Y:S02]  /*12410*/  ISETP.GE.AND P6, PT, R79, 0x2a, PT ;  /* 0x0000002a4f00780c */ /* 0x000fe40003fc6270 */
[----:B------:R-:W-:-:S04]  /*12420*/  ISETP.LT.OR P5, PT, R8, 0x29, P5 ;  /* 0x000000290800780c */ /* 0x000fc80002fa1670 */
        /* <DEDUP_REMOVED lines=54> */
[C---:B------:R-:W-:Y:S02]  /*12790*/  ISETP.GE.AND P6, PT, R79.reuse, 0x59, PT ;  /* 0x000000594f00780c */ /* 0x040fe40003fc6270 */
        /* <DEDUP_REMOVED lines=51> */
[----:B------:R-:W-:-:S04]  /*12ad0*/  ISETP.GT.AND P6, PT, R78, 0x79, !P6 ;  /* 0x000000794e00780c */ /* 0x000fc800077c4270 */
[----:B------:R-:W-:Y:S02]  /*12ae0*/  ISETP.LT.OR P6, PT, R8, 0x7a, P6 ;  /* 0x0000007a0800780c */ /* 0x000fe400037c1670 */
[----:B------:R-:W0:Y:S02]  /*12af0*/  SHFL.IDX PT, R8, R77, 0x1, 0x1c1f ;  /* 0x003c1f004d087f89 */ /* 0x000e2400000e0000 */
[----:B------:R-:W-:Y:S02]  /*12b00*/  FSEL R4, R85, -INF , !P6 ;  /* 0xff80000055047808 */ /* 0x000fe40007000000 */
[----:B0-----:R-:W-:Y:S01]  /*12b10*/  VIADDMNMX R62, R8, R86, R83, PT ;  /* 0x00000056083e7246 */ /* 0x001fe20003800153 */
[----:B------:R-:W-:Y:S01]  /*12b20*/  IMAD.IADD R60, R87, 0x1, R8 ;  /* 0x00000001573c7824 */ /* 0x000fe200078e0208 */
[----:B------:R-:W-:Y:S06]  /*12b30*/  @!P3 BRA `(.L_x_1587) ;  /* 0x000000000050b947 */ /* 0x000fec0003800000 */
[----:B------:R-:W-:Y:S01]  /*12b40*/  IADD3 R77, -R201, R202, R8 ;  /* 0x000000cac94d7210 */ /* 0x000fe20007ffe108 */
[----:B------:R-:W-:Y:S03]  /*12b50*/  BSSY B0, `(.L_x_1588) ;  /* 0x000000e000007945 */ /* 0x000fe60003800000 */
        /* <DEDUP_REMOVED lines=9> */
.L_x_1589:
[----:B------:R-:W-:-:S13]  /*12bf0*/  ISETP.NE.AND P6, PT, R7, 0x1, PT ;  /* 0x000000010700780c */ /* 0x000fda0003fc5270 */
[----:B------:R-:W0:Y:S02]  /*12c00*/  @P6 LDC.64 R8, c[0x0][0x9e8] ;  /* 0x00027a00ff086b82 */ /* 0x000e240000000a00 */
[----:B0-----:R-:W-:-:S05]  /*12c10*/  @P6 IMAD.HI.U32 R8, R77, R8, RZ ;  /* 0x000000084d086227 */ /* 0x001fca00078e00ff */
[----:B------:R-:W-:-:S07]  /*12c20*/  @P6 SHF.R.U32.HI R77, RZ, R9, R8 ;  /* 0x00000009ff4d6219 */ /* 0x000fce0000011608 */
.L_x_1590:
[----:B------:R-:W-:Y:S05]  /*12c30*/  BSYNC B0 ;  /* 0x0000000000007941 */ /* 0x000fea0003800000 */
.L_x_1588:
[----:B------:R-:W-:-:S04]  /*12c40*/  IMAD R8, R77, R7, -R82 ;  /* 0x000000074d087224 */ /* 0x000fc800078e0a52 */
[----:B------:R-:W-:-:S05]  /*12c50*/  IMAD R9, R203, -0x2, R8 ;  /* 0xfffffffecb097824 */ /* 0x000fca00078e0208 */
[----:B------:R-:W-:Y:S02]  /*12c60*/  VIMNMX R60, R60, R9, !PT ;  /* 0x000000093c3c7248 */ /* 0x000fe40007fe0100 */
[----:B------:R-:W-:-:S07]  /*12c70*/  VIADDMNMX R62, R9, R7, R62, PT ;  /* 0x00000007093e7246 */ /* 0x000fce000380013e */
.L_x_1587:
[----:B------:R-:W-:Y:S01]  /*12c80*/  ISETP.GT.AND P4, PT, R60, 0x1, !P4 ;  /* 0x000000013c00780c */ /* 0x000fe20006784270 */
[----:B------:R-:W-:Y:S01]  /*12c90*/  ULDC UR43, c[0x0][0x988] ;  /* 0x00026200002b7ab9 */ /* 0x000fe20000000800 */
[----:B------:R-:W-:Y:S02]  /*12ca0*/  ISETP.NE.AND P6, PT, R104, RZ, PT ;  /* 0x000000ff6800720c */ /* 0x000fe40003fc5270 */
[----:B------:R-:W-:Y:S02]  /*12cb0*/  ISETP.LT.OR P4, PT, R62, 0x2, P4 ;  /* 0x000000023e00780c */ /* 0x000fe40002781670 */
[----:B------:R-:W-:Y:S02]  /*12cc0*/  ISETP.GT.AND P5, PT, R60, 0x78, !P5 ;  /* 0x000000783c00780c */ /* 0x000fe40006fa4270 */
[----:B------:R-:W-:Y:S02]  /*12cd0*/  FSEL R8, R3, -INF , !P4 ;  /* 0xff80000003087808 */ /* 0x000fe40006000000 */
[----:B------:R-:W-:-:S02]  /*12ce0*/  ISETP.NE.AND P4, PT, R99, RZ, PT ;  /* 0x000000ff6300720c */ /* 0x000fc40003f85270 */
[----:B------:R-:W-:Y:S02]  /*12cf0*/  ISETP.LT.OR P5, PT, R62, 0x79, P5 ;  /* 0x000000793e00780c */ /* 0x000fe40002fa1670 */
        /* <DEDUP_REMOVED lines=28> */
[----:B------:R-:W-:Y:S02]  /*12ec0*/  ISETP.GT.AND P4, PT, R60, 0x19, !P6 ;  /* 0x000000193c00780c */ /* 0x000fe40007784270 */
[----:B------:R-:W-:-:S02]  /*12ed0*/  ISETP.NE.AND P6, PT, R113, RZ, PT ;  /* 0x000000ff7100720c */ /* 0x000fc40003fc5270 */
        /* <DEDUP_REMOVED lines=67> */
[----:B------:R-:W-:Y:S02]  /*13310*/  ISETP.GT.AND P4, PT, R60, 0x48, !P6 ;  /* 0x000000483c00780c */ /* 0x000fe40007784270 */
[----:B------:R-:W-:Y:S02]  /*13320*/  ISETP.NE.AND P6, PT, R119, RZ, PT ;  /* 0x000000ff7700720c */ /* 0x000fe40003fc5270 */
[----:B------:R-:W-:-:S04]  /*13330*/  ISETP.LT.OR P4, PT, R62, 0x49, P4 ;  /* 0x000000493e00780c */ /* 0x000fc80002781670 */
[----:B------:R-:W-:Y:S02]  /*13340*/  FSEL R38, R38, -INF , !P4 ;  /* 0xff80000026267808 */ /* 0x000fe40006000000 */
[----:B------:R-:W-:Y:S02]  /*13350*/  ISETP.NE.AND P4, PT, R114, RZ, PT ;  /* 0x000000ff7200720c */ /* 0x000fe40003f85270 */
[----:B0-----:R-:W-:Y:S01]  /*13360*/  FMNMX.FTZ R11, R77, R78, !PT ;  /* 0x0000004e4d0b7209 */ /* 0x001fe20007810000 */
[----:B------:R-:W-:Y:S01]  /*13370*/  IMAD.U32 R78, RZ, RZ, UR43 ;  /* 0x0000002bff4e7e24 */ /* 0x000fe2000f8e00ff */
[----:B------:R-:W-:-:S03]  /*13380*/  ISETP.GT.AND P4, PT, R60, 0x49, !P4 ;  /* 0x000000493c00780c */ /* 0x000fc60006784270 */
[----:B------:R-:W-:Y:S01]  /*13390*/  FFMA.FTZ R78, R11, R78, -8 ;  /* 0xc10000000b4e7423 */ /* 0x000fe2000001004e */
        /* <DEDUP_REMOVED lines=49> */
[--C-:B------:R-:W-:Y:S01]  /*136b0*/  FFMA.FTZ R74, R74, UR43, -R80.reuse ;  /* 0x0000002b4a4a7c23 */ /* 0x100fe20008010850 */
[----:B------:R-:W-:-:S01]  /*136c0*/  FFMA.FTZ R73, R73, UR43, -R80 ;  /* 0x0000002b49497c23 */ /* 0x000fc20008010850 */
[----:B------:R-:W-:Y:S01]  /*136d0*/  FSEL R79, R0, -INF , !P4 ;  /* 0xff800000004f7808 */ /* 0x000fe20006000000 */
[----:B------:R-:W-:-:S01]  /*136e0*/  FFMA.FTZ R0, R76, UR43, -R80 ;  /* 0x0000002b4c007c23 */ /* 0x000fc20008010850 */
[----:B------:R-:W-:Y:S01]  /*136f0*/  ISETP.GT.AND P4, PT, R60, 0x79, !P6 ;  /* 0x000000793c00780c */ /* 0x000fe20007784270 */
[----:B------:R-:W-:-:S01]  /*13700*/  FFMA.FTZ R60, R54, UR43, -R80 ;  /* 0x0000002b363c7c23 */ /* 0x000fc20008010850 */
[----:B------:R-:W-:Y:S01]  /*13710*/  FMNMX.FTZ R10, R79, R8, !PT ;  /* 0x000000084f0a7209 */ /* 0x000fe20007810000 */
[----:B------:R-:W-:Y:S01]  /*13720*/  MUFU.EX2 R75, R75 ;  /* 0x0000004b004b7308 */ /* 0x000fe20000000800 */
[----:B------:R-:W-:Y:S01]  /*13730*/  ISETP.LT.OR P4, PT, R62, 0x7a, P4 ;  /* 0x0000007a3e00780c */ /* 0x000fe20002781670 */
[--C-:B------:R-:W-:Y:S01]  /*13740*/  FFMA.FTZ R72, R72, UR43, -R80.reuse ;  /* 0x0000002b48487c23 */ /* 0x100fe20008010850 */
[----:B------:R-:W-:Y:S01]  /*13750*/  FMNMX.FTZ R10, R3, R10, !PT ;  /* 0x0000000a030a7209 */ /* 0x000fe20007810000 */
[--C-:B------:R-:W-:Y:S01]  /*13760*/  FFMA.FTZ R71, R71, UR43, -R80.reuse ;  /* 0x0000002b47477c23 */ /* 0x100fe20008010850 */
[----:B------:R-:W-:Y:S01]  /*13770*/  FSEL R54, R46, -INF , !P5 ;  /* 0xff8000002e367808 */ /* 0x000fe20006800000 */
[--C-:B------:R-:W-:Y:S01]  /*13780*/  FFMA.FTZ R76, R90, UR43, -R80.reuse ;  /* 0x0000002b5a4c7c23 */ /* 0x100fe20008010850 */
[----:B------:R-:W-:Y:S01]  /*13790*/  FMNMX.FTZ R77, R9, R10, !PT ;  /* 0x0000000a094d7209 */ /* 0x000fe20007810000 */
[----:B------:R0:W-:Y:S01]  /*137a0*/  MUFU.EX2 R46, R60 ;  /* 0x0000003c002e7308 */ /* 0x0001e20000000800 */
[----:B------:R-:W-:Y:S01]  /*137b0*/  FSEL R47, R47, -INF , !P4 ;  /* 0xff8000002f2f7808 */ /* 0x000fe20006000000 */
[--C-:B------:R-:W-:Y:S01]  /*137c0*/  FFMA.FTZ R91, R91, UR43, -R80.reuse ;  /* 0x0000002b5b5b7c23 */ /* 0x100fe20008010850 */
[----:B------:R-:W-:Y:S01]  /*137d0*/  FMNMX.FTZ R10, R12, R77, !PT ;  /* 0x0000004d0c0a7209 */ /* 0x000fe20007810000 */
[--C-:B------:R-:W-:Y:S01]  /*137e0*/  FFMA.FTZ R68, R68, UR43, -R80.reuse ;  /* 0x0000002b44447c23 */ /* 0x100fe20008010850 */
[----:B------:R-:W-:-:S01]  /*137f0*/  FFMA.FTZ R63, R63, UR43, -R80 ;  /* 0x0000002b3f3f7c23 */ /* 0x000fc20008010850 */
        /* <DEDUP_REMOVED lines=10> */
[----:B------:R-:W2:Y:S01]  /*138a0*/  MUFU.EX2 R74, R74 ;  /* 0x0000004a004a7308 */ /* 0x000ea20000000800 */
[----:B------:R-:W-:-:S01]  /*138b0*/  FFMA.FTZ R52, R52, UR43, -R80 ;  /* 0x0000002b34347c23 */ /* 0x000fc20008010850 */
[--C-:B------:R-:W-:Y:S01]  /*138c0*/  FFMA.FTZ R41, R41, UR43, -R80.reuse ;  /* 0x0000002b29297c23 */ /* 0x100fe20008010850 */
[----:B------:R-:W-:Y:S01]  /*138d0*/  FMNMX.FTZ R10, R20, R77, !PT ;  /* 0x0000004d140a7209 */ /* 0x000fe20007810000 */
[--C-:B------:R-:W-:Y:S01]  /*138e0*/  FFMA.FTZ R50, R50, UR43, -R80.reuse ;  /* 0x0000002b32327c23 */ /* 0x100fe20008010850 */
[----:B------:R-:W-:-:S01]  /*138f0*/  FFMA.FTZ R49, R49, UR43, -R80 ;  /* 0x0000002b31317c23 */ /* 0x000fc20008010850 */
[--C-:B------:R-:W-:Y:S01]  /*13900*/  FFMA.FTZ R40, R40, UR43, -R80.reuse ;  /* 0x0000002b28287c23 */ /* 0x100fe20008010850 */
[----:B------:R-:W-:Y:S01]  /*13910*/  FMNMX.FTZ R81, R21, R10, !PT ;  /* 0x0000000a15517209 */ /* 0x000fe20007810000 */
[----:B------:R-:W3:Y:S01]  /*13920*/  MUFU.EX2 R73, R73 ;  /* 0x0000004900497308 */ /* 0x000ee20000000800 */
[----:B------:R-:W-:-:S01]  /*13930*/  FFMA.FTZ R37, R37, UR43, -R80 ;  /* 0x0000002b25257c23 */ /* 0x000fc20008010850 */
[--C-:B------:R-:W-:Y:S01]  /*13940*/  FFMA.FTZ R36, R36, UR43, -R80.reuse ;  /* 0x0000002b24247c23 */ /* 0x100fe20008010850 */
[----:B------:R-:W-:Y:S01]  /*13950*/  FMNMX.FTZ R10, R24, R81, !PT ;  /* 0x00000051180a7209 */ /* 0x000fe20007810000 */
[--C-:B------:R-:W-:Y:S01]  /*13960*/  FFMA.FTZ R33, R33, UR43, -R80.reuse ;  /* 0x0000002b21217c23 */ /* 0x100fe20008010850 */
[----:B------:R-:W-:-:S01]  /*13970*/  FFMA.FTZ R32, R32, UR43, -R80 ;  /* 0x0000002b20207c23 */ /* 0x000fc20008010850 */
[--C-:B------:R-:W-:Y:S01]  /*13980*/  FFMA.FTZ R29, R29, UR43, -R80.reuse ;  /* 0x0000002b1d1d7c23 */ /* 0x100fe20008010850 */
[----:B------:R-:W-:Y:S01]  /*13990*/  FMNMX.FTZ R81, R25, R10, !PT ;  /* 0x0000000a19517209 */ /* 0x000fe20007810000 */
[----:B------:R-:W4:Y:S01]  /*139a0*/  MUFU.EX2 R72, R72 ;  /* 0x0000004800487308 */ /* 0x000f220000000800 */
[----:B------:R-:W-:-:S02]  /*139b0*/  FFMA.FTZ R28, R28, UR43, -R80 ;  /* 0x0000002b1c1c7c23 */ /* 0x000fc40008010850 */
[----:B------:R-:W-:-:S04]  /*139c0*/  FMNMX.FTZ R10, R26, R81, !PT ;  /* 0x000000511a0a7209 */ /* 0x000fc80007810000 */
[----:B------:R-:W-:Y:S01]  /*139d0*/  FMNMX.FTZ R81, R27, R10, !PT ;  /* 0x0000000a1b517209 */ /* 0x000fe20007810000 */
[----:B------:R-:W-:Y:S03]  /*139e0*/  MUFU.EX2 R71, R71 ;  /* 0x0000004700477308 */ /* 0x000fe60000000800 */
        /* <DEDUP_REMOVED lines=24> */
[----:B------:R-:W-:Y:S01]  /*13b70*/  FMNMX.FTZ R10, R54, R59, !PT ;  /* 0x0000003b360a7209 */ /* 0x000fe20007810000 */
[--C-:B------:R-:W-:Y:S01]  /*13b80*/  FFMA.FTZ R59, R48, UR43, -R80.reuse ;  /* 0x0000002b303b7c23 */ /* 0x100fe20008010850 */
[----:B------:R-:W-:-:S01]  /*13b90*/  FFMA.FTZ R48, R51, UR43, -R80 ;  /* 0x0000002b33307c23 */ /* 0x000fc20008010850 */
[----:B------:R-:W-:Y:S01]  /*13ba0*/  IMAD.U32 R51, RZ, RZ, UR43 ;  /* 0x0000002bff337e24 */ /* 0x000fe2000f8e00ff */
[----:B------:R-:W-:Y:S01]  /*13bb0*/  FMNMX.FTZ R10, R47, R10, !PT ;  /* 0x0000000a2f0a7209 */ /* 0x000fe20007810000 */
[----:B------:R-:W-:Y:S04]  /*13bc0*/  MUFU.EX2 R56, R56 ;  /* 0x0000003800387308 */ /* 0x000fe80000000800 */
[----:B------:R-:W5:Y:S04]  /*13bd0*/  SHFL.BFLY PT, R81, R10, 0x2, 0x1f ;  /* 0x0c401f000a517f89 */ /* 0x000f6800000e0000 */
[----:B------:R-:W-:Y:S08]  /*13be0*/  MUFU.EX2 R53, R53 ;  /* 0x0000003500357308 */ /* 0x000ff00000000800 */
[----:B------:R-:W-:Y:S08]  /*13bf0*/  MUFU.EX2 R52, R52 ;  /* 0x0000003400347308 */ /* 0x000ff00000000800 */
[----:B------:R-:W-:Y:S01]  /*13c00*/  MUFU.EX2 R59, R59 ;  /* 0x0000003b003b7308 */ /* 0x000fe20000000800 */
[----:B-----5:R-:W-:-:S07]  /*13c10*/  FMNMX.FTZ R81, R10, R81, !PT ;  /* 0x000000510a517209 */ /* 0x020fce0007810000 */
[----:B------:R-:W-:Y:S01]  /*13c20*/  MUFU.EX2 R55, R55 ;  /* 0x0000003700377308 */ /* 0x000fe20000000800 */
[----:B------:R-:W5:Y:S07]  /*13c30*/  SHFL.BFLY PT, R10, R81, 0x1, 0x1f ;  /* 0x0c201f00510a7f89 */ /* 0x000f6e00000e0000 */
[----:B------:R-:W-:Y:S08]  /*13c40*/  MUFU.EX2 R50, R50 ;  /* 0x0000003200327308 */ /* 0x000ff00000000800 */
[----:B------:R-:W-:Y:S08]  /*13c50*/  MUFU.EX2 R49, R49 ;  /* 0x0000003100317308 */ /* 0x000ff00000000800 */
[----:B------:R-:W-:Y:S01]  /*13c60*/  MUFU.EX2 R41, R41 ;  /* 0x0000002900297308 */ /* 0x000fe20000000800 */
[----:B-----5:R-:W-:-:S04]  /*13c70*/  FMNMX.FTZ R10, R81, R10, !PT ;  /* 0x0000000a510a7209 */ /* 0x020fc80007810000 */
[C---:B------:R-:W-:Y:S01]  /*13c80*/  FSETP.NEU.FTZ.AND P4, PT, R10.reuse, -INF , PT ;  /* 0xff8000000a00780b */ /* 0x040fe20003f9d000 */
[----:B0-----:R-:W-:-:S01]  /*13c90*/  FFMA.FTZ R60, R10, R51, -8 ;  /* 0xc10000000a3c7423 */ /* 0x001fc20000010033 */
[----:B------:R-:W-:Y:S01]  /*13ca0*/  FFMA.FTZ R51, R4, UR43, -R80 ;  /* 0x0000002b04337c23 */ /* 0x000fe20008010850 */
[----:B------:R-:W-:Y:S03]  /*13cb0*/  MUFU.EX2 R48, R48 ;  /* 0x0000003000307308 */ /* 0x000fe60000000800 */
[----:B------:R-:W-:-:S05]  /*13cc0*/  FSEL R60, R60, RZ, P4 ;  /* 0x000000ff3c3c7208 */ /* 0x000fca0002000000 */
        /* <DEDUP_REMOVED lines=23> */
[----:B------:R-:W-:-:S01]  /*13e40*/  FFMA.FTZ R64, R64, UR43, -R60 ;  /* 0x0000002b40407c23 */ /* 0x000fc2000801083c */
[--C-:B------:R-:W-:Y:S01]  /*13e50*/  FFMA.FTZ R65, R65, UR43, -R60.reuse ;  /* 0x0000002b41417c23 */ /* 0x100fe2000801083c */
[----:B------:R-:W-:-:S01]  /*13e60*/  FFMA.FTZ R66, R66, UR43, -R60 ;  /* 0x0000002b42427c23 */ /* 0x000fc2000801083c */
[--C-:B------:R-:W-:Y:S01]  /*13e70*/  FFMA.FTZ R67, R67, UR43, -R60.reuse ;  /* 0x0000002b43437c23 */ /* 0x100fe2000801083c */
[----:B------:R-:W-:-:S01]  /*13e80*/  FFMA.FTZ R69, R69, UR43, -R60 ;  /* 0x0000002b45457c23 */ /* 0x000fc2000801083c */
[--C-:B------:R-:W-:Y:S01]  /*13e90*/  FFMA.FTZ R70, R70, UR43, -R60.reuse ;  /* 0x0000002b46467c23 */ /* 0x100fe2000801083c */
[----:B------:R-:W-:-:S01]  /*13ea0*/  FFMA.FTZ R54, R54, UR43, -R60 ;  /* 0x0000002b36367c23 */ /* 0x000fc2000801083c */
[----:B------:R3:W0:Y:S01]  /*13eb0*/  MUFU.EX2 R62, R8 ;  /* 0x00000008003e7308 */ /* 0x0006220000000800 */
[----:B-----5:R-:W-:-:S01]  /*13ec0*/  FFMA.FTZ R9, R21, UR43, -R60 ;  /* 0x0000002b15097c23 */ /* 0x020fc2000801083c */
[----:B-1----:R-:W-:Y:S01]  /*13ed0*/  FADD.FTZ R21, R0, R75 ;  /* 0x0000004b00157221 */ /* 0x002fe20000010000 */
[----:B------:R-:W-:-:S03]  /*13ee0*/  FFMA.FTZ R47, R47, UR43, -R60 ;  /* 0x0000002b2f2f7c23 */ /* 0x000fc6000801083c */
[----:B--2---:R-:W-:Y:S02]  /*13ef0*/  FADD.FTZ R26, R74, R21 ;  /* 0x000000154a1a7221 */ /* 0x004fe40000010000 */
[----:B------:R-:W1:Y:S01]  /*13f00*/  MUFU.EX2 R3, R3 ;  /* 0x0000000300037308 */ /* 0x000e620000000800 */
[----:B---3--:R-:W-:-:S01]  /*13f10*/  FFMA.FTZ R8, R20, UR43, -R60 ;  /* 0x0000002b14087c23 */ /* 0x008fc2000801083c */
[C---:B------:R-:W-:Y:S01]  /*13f20*/  FADD.FTZ R21, R73.reuse, R26 ;  /* 0x0000001a49157221 */ /* 0x040fe20000010000 */
[----:B------:R-:W-:-:S03]  /*13f30*/  F2FP.SATFINITE.E4M3.F32.PACK_AB_MERGE_C R73, R73, R74, RZ ;  /* 0x0000004a4949723e */ /* 0x000fc600048070ff */
[----:B----4-:R-:W-:Y:S01]  /*13f40*/  FADD.FTZ R26, R72, R21 ;  /* 0x00000015481a7221 */ /* 0x010fe20000010000 */
[----:B0-----:R-:W-:-:S01]  /*13f50*/  FADD.FTZ R21, R4, R79 ;  /* 0x0000004f04157221 */ /* 0x001fc20000010000 */
[----:B------:R-:W0:Y:S01]  /*13f60*/  MUFU.EX2 R12, R12 ;  /* 0x0000000c000c7308 */ /* 0x000e220000000800 */
[----:B------:R-:W-:-:S07]  /*13f70*/  F2FP.SATFINITE.E4M3.F32.PACK_AB_MERGE_C R196, R75, R0, R73 ;  /* 0x000000004bc4723e */ /* 0x000fce0004807049 */
[----:B------:R2:W3:Y:S08]  /*13f80*/  MUFU.EX2 R80, R14 ;  /* 0x0000000e00507308 */ /* 0x0004f00000000800 */
[----:B------:R4:W5:Y:S01]  /*13f90*/  MUFU.EX2 R83, R15 ;  /* 0x0000000f00537308 */ /* 0x0009620000000800 */
[----:B--2---:R-:W-:-:S01]  /*13fa0*/  FFMA.FTZ R14, R27, UR43, -R60 ;  /* 0x0000002b1b0e7c23 */ /* 0x004fc2000801083c */
[----:B------:R-:W-:Y:S01]  /*13fb0*/  FADD.FTZ R27, R71, R26 ;  /* 0x0000001a471b7221 */ /* 0x000fe20000010000 */
[----:B------:R-:W-:-:S01]  /*13fc0*/  FADD.FTZ R26, R62, R21 ;  /* 0x000000153e1a7221 */ /* 0x000fc20000010000 */
[----:B------:R-:W-:-:S03]  /*13fd0*/  F2FP.SATFINITE.E4M3.F32.PACK_AB_MERGE_C R62, R81, R62, RZ ;  /* 0x0000003e513e723e */ /* 0x000fc600048070ff */
[----:B------:R-:W-:Y:S01]  /*13fe0*/  FADD.FTZ R26, R81, R26 ;  /* 0x0000001a511a7221 */ /* 0x000fe20000010000 */
[----:B------:R-:W2:Y:S01]  /*13ff0*/  MUFU.EX2 R8, R8 ;  /* 0x0000000800087308 */ /* 0x000ea20000000800 */
[----:B----4-:R-:W-:-:S01]  /*14000*/  FFMA.FTZ R15, R34, UR43, -R60 ;  /* 0x0000002b220f7c23 */ /* 0x010fc2000801083c */
[----:B------:R-:W-:Y:S01]  /*14010*/  FADD.FTZ R34, R76, R27 ;  /* 0x0000001b4c227221 */ /* 0x000fe20000010000 */
[----:B-1----:R-:W-:-:S01]  /*14020*/  FADD.FTZ R21, R3, R26 ;  /* 0x0000001a03157221 */ /* 0x002fc20000010000 */
[----:B------:R-:W-:Y:S02]  /*14030*/  F2FP.SATFINITE.E4M3.F32.PACK_AB_MERGE_C R197, R79, R4, R62 ;  /* 0x000000044fc5723e */ /* 0x000fe4000480703e */
[----:B------:R-:W-:-:S01]  /*14040*/  FADD.FTZ R27, R77, R34 ;  /* 0x000000224d1b7221 */ /* 0x000fc20000010000 */
[----:B0-----:R-:W-:Y:S01]  /*14050*/  FADD.FTZ R21, R12, R21 ;  /* 0x000000150c157221 */ /* 0x001fe20000010000 */
[----:B------:R-:W0:Y:S01]  /*14060*/  MUFU.EX2 R9, R9 ;  /* 0x0000000900097308 */ /* 0x000e220000000800 */
[----:B------:R-:W-:Y:S01]  /*14070*/  F2FP.SATFINITE.E4M3.F32.PACK_AB_MERGE_C R34, R53, R56, RZ ;  /* 0x000000383522723e */ /* 0x000fe200048070ff */
[----:B------:R-:W-:Y:S01]  /*14080*/  FADD.FTZ R26, R68, R27 ;  /* 0x0000001b441a7221 */ /* 0x000fe20000010000 */
[----:B---3--:R-:W-:-:S01]  /*14090*/  FADD.FTZ R0, R80, R21 ;  /* 0x0000001550007221 */ /* 0x008fc20000010000 */
[----:B-----5:R-:W-:Y:S01]  /*140a0*/  F2FP.SATFINITE.E4M3.F32.PACK_AB_MERGE_C R80, R83, R80, RZ ;  /* 0x000000505350723e */ /* 0x020fe200048070ff */
[----:B------:R-:W1:Y:S01]  /*140b0*/  @P2 LDC R4, c[0x0][0x44c] ;  /* 0x00011300ff042b82 */ /* 0x000e620000000800 */
[----:B------:R-:W-:-:S01]  /*140c0*/  FADD.FTZ R26, R63, R26 ;  /* 0x0000001a3f1a7221 */ /* 0x000fc20000010000 */
[----:B------:R-:W-:Y:S01]  /*140d0*/  FADD.FTZ R21, R83, R0 ;  /* 0x0000000053157221 */ /* 0x000fe20000010000 */
[----:B------:R-:W3:Y:S01]  /*140e0*/  MUFU.EX2 R24, R24 ;  /* 0x0000001800187308 */ /* 0x000ee20000000800 */
[----:B------:R-:W-:Y:S01]  /*140f0*/  F2FP.SATFINITE.E4M3.F32.PACK_AB_MERGE_C R199, R12, R3, R80 ;  /* 0x000000030cc7723e */ /* 0x000fe20004807050 */
[----:B------:R-:W-:Y:S01]  /*14100*/  FADD.FTZ R27, R61, R26 ;  /* 0x0000001a3d1b7221 */ /* 0x000fe20000010000 */
[----:B--2---:R-:W-:-:S01]  /*14110*/  FADD.FTZ R0, R8, R21 ;  /* 0x0000001508007221 */ /* 0x004fc20000010000 */
[----:B------:R-:W-:-:S02]  /*14120*/  F2FP.SATFINITE.E4M3.F32.PACK_AB_MERGE_C R76, R77, R76, RZ ;  /* 0x0000004c4d4c723e */ /* 0x000fc400048070ff */
[----:B------:R-:W-:-:S01]  /*14130*/  FADD.FTZ R27, R78, R27 ;  /* 0x0000001b4e1b7221 */ /* 0x000fc20000010000 */
[----:B------:R-:W-:Y:S01]  /*14140*/  F2FP.SATFINITE.E4M3.F32.PACK_AB_MERGE_C R61, R78, R61, RZ ;  /* 0x0000003d4e3d723e */ /* 0x000fe200048070ff */
[----:B------:R-:W2:Y:S01]  /*14150*/  MUFU.EX2 R25, R25 ;  /* 0x0000001900197308 */ /* 0x000ea20000000800 */
[----:B0-----:R-:W-:-:S01]  /*14160*/  FADD.FTZ R21, R9, R0 ;  /* 0x0000000009157221 */ /* 0x001fc20000010000 */
[----:B------:R-:W-:Y:S01]  /*14170*/  FADD.FTZ R26, R58, R27 ;  /* 0x0000001b3a1a7221 */ /* 0x000fe20000010000 */
[----:B------:R-:W-:Y:S02]  /*14180*/  F2FP.SATFINITE.E4M3.F32.PACK_AB_MERGE_C R198, R71, R72, R76 ;  /* 0x0000004847c6723e */ /* 0x000fe4000480704c */
[----:B------:R-:W-:Y:S01]  /*14190*/  F2FP.SATFINITE.E4M3.F32.PACK_AB_MERGE_C R192, R63, R68, R61 ;  /* 0x000000443fc0723e */ /* 0x000fe2000480703d */
[----:B------:R-:W-:-:S01]  /*141a0*/  FADD.FTZ R27, R57, R26 ;  /* 0x0000001a391b7221 */ /* 0x000fc20000010000 */
[----:B------:R-:W-:Y:S01]  /*141b0*/  F2FP.SATFINITE.E4M3.F32.PACK_AB_MERGE_C R26, R59, R52, RZ ;  /* 0x000000343b1a723e */ /* 0x000fe200048070ff */
[----:B------:R-:W0:Y:S01]  /*141c0*/  MUFU.EX2 R13, R13 ;  /* 0x0000000d000d7308 */ /* 0x000e220000000800 */
[----:B---3--:R-:W-:-:S01]  /*141d0*/  FADD.FTZ R0, R24, R21 ;  /* 0x0000001518007221 */ /* 0x008fc20000010000 */
[----:B------:R-:W-:Y:S01]  /*141e0*/  FADD.FTZ R56, R56, R27 ;  /* 0x0000001b38387221 */ /* 0x000fe20000010000 */
[----:B------:R-:W-:-:S02]  /*141f0*/  F2FP.SATFINITE.E4M3.F32.PACK_AB_MERGE_C R188, R46, R55, R26 ;  /* 0x000000372ebc723e */ /* 0x000fc4000480701a */
[----:B------:R-:W-:Y:S01]  /*14200*/  F2FP.SATFINITE.E4M3.F32.PACK_AB_MERGE_C R26, R49, R50, RZ ;  /* 0x00000032311a723e */ /* 0x000fe200048070ff */
[----:B------:R-:W-:-:S01]  /*14210*/  FADD.FTZ R56, R53, R56 ;  /* 0x0000003835387221 */ /* 0x000fc20000010000 */
[----:B-1----:R-:W-:Y:S01]  /*14220*/  @P2 IMAD.HI.U32 R4, R207, R4, RZ ;  /* 0x00000004cf042227 */ /* 0x002fe200078e00ff */
[----:B------:R-:W1:Y:S03]  /*14230*/  MUFU.EX2 R14, R14 ;  /* 0x0000000e000e7308 */ /* 0x000e660000000800 */
[----:B--2---:R-:W-:-:S01]  /*14240*/  FADD.FTZ R0, R25, R0 ;  /* 0x0000000019007221 */ /* 0x004fc20000010000 */
[----:B------:R-:W-:Y:S01]  /*14250*/  FADD.FTZ R55, R55, R56 ;  /* 0x0000003837377221 */ /* 0x000fe20000010000 */
[----:B------:R-:W-:Y:S02]  /*14260*/  F2FP.SATFINITE.E4M3.F32.PACK_AB_MERGE_C R190, R48, R41, R26 ;  /* 0x0000002930be723e */ /* 0x000fe4000480701a */
[----:B------:R-:W-:Y:S01]  /*14270*/  F2FP.SATFINITE.E4M3.F32.PACK_AB_MERGE_C R24, R25, R24, RZ ;  /* 0x000000181918723e */ /* 0x000fe200048070ff */
[----:B------:R-:W-:-:S01]  /*14280*/  FADD.FTZ R55, R46, R55 ;  /* 0x000000372e377221 */ /* 0x000fc20000010000 */
[----:B------:R-:W-:Y:S01]  /*14290*/  F2FP.SATFINITE.E4M3.F32.PACK_AB_MERGE_C R194, R57, R58, R34 ;  /* 0x0000003a39c2723e */ /* 0x000fe20004807022 */
[----:B------:R-:W2:Y:S01]  /*142a0*/  MUFU.EX2 R30, R30 ;  /* 0x0000001e001e7308 */ /* 0x000ea20000000800 */
[----:B0-----:R-:W-:-:S01]  /*142b0*/  FADD.FTZ R21, R13, R0 ;  /* 0x000000000d157221 */ /* 0x001fc20000010000 */
[----:B------:R-:W-:Y:S01]  /*142c0*/  FADD.FTZ R52, R52, R55 ;  /* 0x0000003734347221 */ /* 0x000fe20000010000 */
[----:B------:R-:W-:Y:S01]  /*142d0*/  F2FP.SATFINITE.E4M3.F32.PACK_AB_MERGE_C R193, R9, R8, R24 ;  /* 0x0000000809c1723e */ /* 0x000fe20004807018 */
[----:B------:R-:W-:-:S02]  /*142e0*/  IMAD.MOV.U32 R9, RZ, RZ, R207 ;  /* 0x000000ffff097224 */ /* 0x000fc400078e00cf */
[----:B------:R-:W-:-:S02]  /*142f0*/  FADD.FTZ R52, R59, R52 ;  /* 0x000000343b347221 */ /* 0x000fc40000010000 */
[----:B------:R-:W0:Y:S01]  /*14300*/  MUFU.EX2 R31, R31 ;  /* 0x0000001f001f7308 */ /* 0x000e220000000800 */
[----:B-1----:R-:W-:-:S01]  /*14310*/  FADD.FTZ R21, R14, R21 ;  /* 0x000000150e157221 */ /* 0x002fc20000010000 */
[----:B------:R-:W-:-:S04]  /*14320*/  FADD.FTZ R41, R41, R52 ;  /* 0x0000003429297221 */ /* 0x000fc80000010000 */
[----:B------:R-:W-:Y:S02]  /*14330*/  FADD.FTZ R41, R48, R41 ;  /* 0x0000002930297221 */ /* 0x000fe40000010000 */
[----:B------:R-:W1:Y:S01]  /*14340*/  MUFU.EX2 R15, R15 ;  /* 0x0000000f000f7308 */ /* 0x000e620000000800 */
[----:B--2---:R-:W-:-:S01]  /*14350*/  FADD.FTZ R0, R30, R21 ;  /* 0x000000151e007221 */ /* 0x004fc20000010000 */
[----:B------:R-:W-:-:S04]  /*14360*/  FADD.FTZ R50, R50, R41 ;  /* 0x0000002932327221 */ /* 0x000fc80000010000 */
[----:B------:R-:W-:Y:S02]  /*14370*/  FADD.FTZ R49, R49, R50 ;  /* 0x0000003231317221 */ /* 0x000fe40000010000 */
[----:B------:R-:W2:Y:S01]  /*14380*/  MUFU.EX2 R20, R35 ;  /* 0x0000002300147308 */ /* 0x000ea20000000800 */
[----:B0-----:R-:W-:-:S01]  /*14390*/  FADD.FTZ R0, R31, R0 ;  /* 0x000000001f007221 */ /* 0x001fc20000010000 */
[----:B------:R-:W-:-:S04]  /*143a0*/  F2FP.SATFINITE.E4M3.F32.PACK_AB_MERGE_C R30, R31, R30, RZ ;  /* 0x0000001e1f1e723e */ /* 0x000fc800048070ff */
[----:B------:R-:W-:Y:S02]  /*143b0*/  F2FP.SATFINITE.E4M3.F32.PACK_AB_MERGE_C R195, R14, R13, R30 ;  /* 0x0000000d0ec3723e */ /* 0x000fe4000480701e */
        /* <DEDUP_REMOVED lines=12> */
[----:B------:R-:W-:Y:S01]  /*14480*/  MUFU.EX2 R36, R36 ;  /* 0x0000002400247308 */ /* 0x000fe20000000800 */
[----:B0-----:R-:W-:-:S07]  /*14490*/  FADD.FTZ R21, R43, R0 ;  /* 0x000000002b157221 */ /* 0x001fce0000010000 */
[----:B------:R-:W0:Y:S01]  /*144a0*/  MUFU.EX2 R33, R33 ;  /* 0x0000002100217308 */ /* 0x000e220000000800 */
[----:B-1----:R-:W-:-:S02]  /*144b0*/  FADD.FTZ R0, R44, R21 ;  /* 0x000000152c007221 */ /* 0x002fc40000010000 */
[----:B------:R-:W1:Y:S05]  /*144c0*/  @P2 LDC R21, c[0x0][0x450] ;  /* 0x00011400ff152b82 */ /* 0x000e6a0000000800 */
[----:B------:R-:W2:Y:S08]  /*144d0*/  MUFU.EX2 R45, R45 ;  /* 0x0000002d002d7308 */ /* 0x000eb00000000800 */
[----:B------:R-:W-:Y:S01]  /*144e0*/  MUFU.EX2 R40, R40 ;  /* 0x0000002800287308 */ /* 0x000fe20000000800 */
[----:B0-----:R-:W-:-:S07]  /*144f0*/  F2FP.SATFINITE.E4M3.F32.PACK_AB_MERGE_C R3, R33, R36, RZ ;  /* 0x000000242103723e */ /* 0x001fce00048070ff */
[----:B------:R-:W0:Y:S01]  /*14500*/  MUFU.EX2 R37, R37 ;  /* 0x0000002500257308 */ /* 0x000e220000000800 */
[C---:B--2---:R-:W-:Y:S01]  /*14510*/  F2FP.SATFINITE.E4M3.F32.PACK_AB_MERGE_C R44, R45.reuse, R44, RZ ;  /* 0x0000002c2d2c723e */ /* 0x044fe200048070ff */
[----:B------:R-:W-:Y:S01]  /*14520*/  FADD.FTZ R45, R45, R0 ;  /* 0x000000002d2d7221 */ /* 0x000fe20000010000 */
[----:B-1----:R-:W-:Y:S02]  /*14530*/  @P2 SHF.R.U32.HI R9, RZ, R21, R4 ;  /* 0x00000015ff092219 */ /* 0x002fe40000011604 */
[----:B------:R-:W-:-:S03]  /*14540*/  F2FP.SATFINITE.E4M3.F32.PACK_AB_MERGE_C R191, R43, R42, R44 ;  /* 0x0000002a2bbf723e */ /* 0x000fc6000480702c */
[----:B------:R-:W1:Y:S01]  /*14550*/  MUFU.EX2 R64, R64 ;  /* 0x0000004000407308 */ /* 0x000e620000000800 */
[----:B------:R-:W-:-:S04]  /*14560*/  IMAD.IADD R9, R88, 0x1, R9 ;  /* 0x0000000158097824 */ /* 0x000fc800078e0209 */
[----:B------:R-:W-:-:S03]  /*14570*/  IMAD.IADD R6, R9, 0x1, R6 ;  /* 0x0000000109067824 */ /* 0x000fc600078e0206 */
        /* <DEDUP_REMOVED lines=9> */
[----:B--2---:R-:W-:-:S07]  /*14610*/  FADD.FTZ R3, R65, R0 ;  /* 0x0000000041037221 */ /* 0x004fce0000010000 */
[----:B------:R-:W1:Y:S01]  /*14620*/  MUFU.EX2 R51, R51 ;  /* 0x0000003300337308 */ /* 0x000e620000000800 */
[----:B0-----:R-:W-:-:S07]  /*14630*/  FADD.FTZ R0, R66, R3 ;  /* 0x0000000342007221 */ /* 0x001fce0000010000 */
[----:B------:R-:W0:Y:S08]  /*14640*/  MUFU.EX2 R67, R67 ;  /* 0x0000004300437308 */ /* 0x000e300000000800 */
[----:B------:R-:W-:Y:S01]  /*14650*/  MUFU.EX2 R32, R32 ;  /* 0x0000002000207308 */ /* 0x000fe20000000800 */
[----:B-1----:R-:W-:-:S07]  /*14660*/  F2FP.SATFINITE.E4M3.F32.PACK_AB_MERGE_C R3, R51, R28, RZ ;  /* 0x0000001c3303723e */ /* 0x002fce00048070ff */
[----:B------:R-:W1:Y:S01]  /*14670*/  MUFU.EX2 R29, R29 ;  /* 0x0000001d001d7308 */ /* 0x000e620000000800 */
[----:B0-----:R-:W-:-:S01]  /*14680*/  FADD.FTZ R0, R67, R0 ;  /* 0x0000000043007221 */ /* 0x001fc20000010000 */
[----:B------:R-:W-:-:S04]  /*14690*/  F2FP.SATFINITE.E4M3.F32.PACK_AB_MERGE_C R66, R67, R66, RZ ;  /* 0x000000424342723e */ /* 0x000fc800048070ff */
[----:B------:R-:W-:Y:S02]  /*146a0*/  F2FP.SATFINITE.E4M3.F32.PACK_AB_MERGE_C R185, R65, R64, R66 ;  /* 0x0000004041b9723e */ /* 0x000fe40004807042 */
[----:B------:R-:W0:Y:S08]  /*146b0*/  MUFU.EX2 R69, R69 ;  /* 0x0000004500457308 */ /* 0x000e300000000800 */
[----:B------:R-:W2:Y:S01]  /*146c0*/  MUFU.EX2 R70, R70 ;  /* 0x0000004600467308 */ /* 0x000ea20000000800 */
[----:B-1----:R-:W-:Y:S01]  /*146d0*/  F2FP.SATFINITE.E4M3.F32.PACK_AB_MERGE_C R186, R29, R32, R3 ;  /* 0x000000201dba723e */ /* 0x002fe20004807003 */
[----:B------:R-:W-:-:S04]  /*146e0*/  FADD.FTZ R32, R32, R33 ;  /* 0x0000002120207221 */ /* 0x000fc80000010000 */
[----:B------:R-:W-:Y:S02]  /*146f0*/  FADD.FTZ R29, R29, R32 ;  /* 0x000000201d1d7221 */ /* 0x000fe40000010000 */
[----:B------:R-:W-:Y:S01]  /*14700*/  MUFU.EX2 R54, R54 ;  /* 0x0000003600367308 */ /* 0x000fe20000000800 */
[----:B0-----:R-:W-:-:S01]  /*14710*/  FADD.FTZ R3, R69, R0 ;  /* 0x0000000045037221 */ /* 0x001fc20000010000 */
[----:B------:R-:W-:-:S04]  /*14720*/  FADD.FTZ R4, R28, R29 ;  /* 0x0000001d1c047221 */ /* 0x000fc80000010000 */
[----:B------:R-:W-:Y:S02]  /*14730*/  FADD.FTZ R4, R51, R4 ;  /* 0x0000000433047221 */ /* 0x000fe40000010000 */
[----:B------:R-:W0:Y:S01]  /*14740*/  MUFU.EX2 R47, R47 ;  /* 0x0000002f002f7308 */ /* 0x000e220000000800 */
[----:B--2---:R-:W-:-:S01]  /*14750*/  FADD.FTZ R3, R70, R3 ;  /* 0x0000000346037221 */ /* 0x004fc20000010000 */
[----:B0-----:R-:W-:-:S03]  /*14760*/  F2FP.SATFINITE.E4M3.F32.PACK_AB_MERGE_C R0, R47, R54, RZ ;  /* 0x000000362f00723e */ /* 0x001fc600048070ff */
[----:B------:R-:W-:Y:S01]  /*14770*/  FADD.FTZ R54, R54, R3 ;  /* 0x0000000336367221 */ /* 0x000fe20000010000 */
[----:B------:R-:W-:-:S03]  /*14780*/  F2FP.SATFINITE.E4M3.F32.PACK_AB_MERGE_C R187, R70, R69, R0 ;  /* 0x0000004546bb723e */ /* 0x000fc60004807000 */
[----:B------:R-:W-:Y:S01]  /*14790*/  FADD.FTZ R3, R47, R54 ;  /* 0x000000362f037221 */ /* 0x000fe20000010000 */
[----:B------:R-:W-:Y:S01]  /*147a0*/  VIADD R0, R89, 0xfffffffe ;  /* 0xfffffffe59007836 */ /* 0x000fe20000000000 */
        /* <DEDUP_REMOVED lines=12> */
.L_x_1593:
[----:B------:R-:W-:-:S13]  /*14870*/  ISETP.NE.AND P4, PT, R7, 0x1, PT ;  /* 0x000000010700780c */ /* 0x000fda0003f85270 */
[----:B------:R-:W0:Y:S02]  /*14880*/  @P4 LDC.64 R12, c[0x0][0x9e8] ;  /* 0x00027a00ff0c4b82 */ /* 0x000e240000000a00 */
[----:B0-----:R-:W-:-:S05]  /*14890*/  @P4 IMAD.HI.U32 R12, R8, R12, RZ ;  /* 0x0000000c080c4227 */ /* 0x001fca00078e00ff */
[----:B------:R-:W-:-:S07]  /*148a0*/  @P4 SHF.R.U32.HI R8, RZ, R13, R12 ;  /* 0x0000000dff084219 */ /* 0x000fce000001160c */
.L_x_1594:
[----:B------:R-:W-:Y:S05]  /*148b0*/  BSYNC B0 ;  /* 0x0000000000007941 */ /* 0x000fea0003800000 */
.L_x_1592:
[----:B------:R-:W-:-:S05]  /*148c0*/  IMAD R7, R8, R7, R7 ;  /* 0x0000000708077224 */ /* 0x000fca00078e0207 */
[----:B------:R-:W-:-:S07]  /*148d0*/  VIMNMX R6, R6, R7, PT ;  /* 0x0000000706067248 */ /* 0x000fce0003fe0100 */
.L_x_1591:
[----:B------:R-:W-:Y:S01]  /*148e0*/  SHF.R.S32.HI R7, RZ, 0x1f, R6 ;  /* 0x0000001fff077819 */ /* 0x000fe20000011406 */
[----:B------:R-:W-:Y:S01]  /*148f0*/  ULDC UR32, c[0x0][0x9e4] ;  /* 0x0002790000207ab9 */ /* 0x000fe20000000800 */
[----:B------:R-:W-:Y:S01]  /*14900*/  ULDC UR29, c[0x0][0x9e4] ;  /* 0x00027900001d7ab9 */ /* 0x000fe20000000800 */
[----:B------:R-:W-:Y:S01]  /*14910*/  ULDC UR28, c[0x0][0x988] ;  /* 0x00026200001c7ab9 */ /* 0x000fe20000000800 */
[----:B------:R-:W-:Y:S01]  /*14920*/  LEA.HI R7, R7, R6, RZ, 0x7 ;  /* 0x0000000607077211 */ /* 0x000fe200078f38ff */
[----:B------:R-:W-:Y:S01]  /*14930*/  ULDC UR31, c[0x0][0x988] ;  /* 0x00026200001f7ab9 */ /* 0x000fe20000000800 */
[----:B------:R-:W-:Y:S01]  /*14940*/  ULDC UR30, c[0x0][0x988] ;  /* 0x00026200001e7ab9 */ /* 0x000fe20000000800 */
[----:B------:R-:W-:Y:S01]  /*14950*/  ULDC UR34, c[0x0][0x9e0] ;  /* 0x0002780000227ab9 */ /* 0x000fe20000000800 */
[----:B------:R-:W-:Y:S01]  /*14960*/  SHF.R.S32.HI R12, RZ, 0x7, R7 ;  /* 0x00000007ff0c7819 */ /* 0x000fe20000011407 */
[----:B------:R-:W-:Y:S01]  /*14970*/  ULDC UR33, c[0x0][0x9e0] ;  /* 0x0002780000217ab9 */ /* 0x000fe20000000800 */
[----:B------:R-:W-:-:S02]  /*14980*/  CS2R R118, SRZ ;  /* 0x0000000000767805 */ /* 0x000fc4000001ff00 */
[----:B------:R-:W-:Y:S02]  /*14990*/  CS2R R116, SRZ ;  /* 0x0000000000747805 */ /* 0x000fe4000001ff00 */
[----:B------:R-:W-:Y:S02]  /*149a0*/  VIMNMX R12, R209, R12, !PT ;  /* 0x0000000cd10c7248 */ /* 0x000fe40007fe0100 */
[----:B------:R-:W-:Y:S02]  /*149b0*/  CS2R R114, SRZ ;  /* 0x0000000000727805 */ /* 0x000fe4000001ff00 */
[----:B------:R-:W-:Y:S02]  /*149c0*/  CS2R R112, SRZ ;  /* 0x0000000000707805 */ /* 0x000fe4000001ff00 */
        /* <DEDUP_REMOVED lines=45> */
[----:B------:R-:W-:Y:S06]  /*14ca0*/  @!P4 BRA `(.L_x_1595) ;  /* 0x000000380084c947 */ /* 0x000fec0003800000 */
[----:B------:R-:W-:-:S07]  /*14cb0*/  IMAD.MOV.U32 R119, RZ, RZ, RZ ;  /* 0x000000ffff777224 */ /* 0x000fce00078e00ff */
.L_x_1614:
[----:B------:R-:W-:Y:S01]  /*14cc0*/  VIADD R13, R19, 0x1 ;  /* 0x00000001130d7836 */ /* 0x000fe20000000000 */
[----:B------:R-:W-:Y:S05]  /*14cd0*/  YIELD ;  /* 0x0000000000007946 */ /* 0x000fea0003800000 */
[----:B------:R-:W-:-:S04]  /*14ce0*/  ISETP.NE.AND P4, PT, R13, 0x2, PT ;  /* 0x000000020d00780c */ /* 0x000fc80003f85270 */
[----:B------:R-:W-:Y:S02]  /*14cf0*/  SEL R7, RZ, 0x1, P4 ;  /* 0x00000001ff077807 */ /* 0x000fe40002000000 */
[----:B------:R-:W-:Y:S02]  /*14d00*/  SEL R13, R13, RZ, P4 ;  /* 0x000000ff0d0d7207 */ /* 0x000fe40002000000 */
[----:B------:R-:W-:Y:S02]  /*14d10*/  ISETP.NE.AND P4, PT, R208, RZ, PT ;  /* 0x000000ffd000720c */ /* 0x000fe40003f85270 */
[----:B------:R-:W-:-:S11]  /*14d20*/  LOP3.LUT R14, R18, R7, RZ, 0x3c, !PT ;  /* 0x00000007120e7212 */ /* 0x000fd600078e3cff */
[----:B------:R-:W-:Y:S05]  /*14d30*/  @P4 BRA `(.L_x_1596) ;  /* 0x0000000000304947 */ /* 0x000fea0003800000 */
[----:B------:R-:W-:Y:S05]  /*14d40*/  @!P0 BRA `(.L_x_1597) ;  /* 0x0000000000048947 */ /* 0x000fea0003800000 */
[----:B------:R-:W-:Y:S01]  /*14d50*/  BPT.TRAP 0x1 ;  /* 0x000000040000795c */ /* 0x000fe20000300000 */
.L_x_1597:
[----:B------:R-:W-:Y:S01]  /*14d60*/  IMAD R7, R13, 0x8, R16 ;  /* 0x000000080d077824 */ /* 0x000fe200078e0210 */
[----:B------:R-:W-:-:S04]  /*14d70*/  SHF.L.U32 R6, R14, 0x1f, RZ ;  /* 0x0000001f0e067819 */ /* 0x000fc800000006ff */
[----:B------:R0:W1:Y:S01]  /*14d80*/  SYNCS.PHASECHK.TRANS64.TRYWAIT P5, [R7+URZ+0x2a830], R6 ;  /* 0x02a83006070075a7 */ /* 0x00006200080a017f */
[----:B------:R-:W-:Y:S05]  /*14d90*/  @!P0 BRA `(.L_x_1598) ;  /* 0x0000000000048947 */ /* 0x000fea0003800000 */
[----:B------:R-:W-:Y:S01]  /*14da0*/  BPT.TRAP 0x1 ;  /* 0x000000040000795c */ /* 0x000fe20000300000 */
.L_x_1598:
[----:B------:R-:W-:Y:S04]  /*14db0*/  BSSY B0, `(.L_x_1596) ;  /* 0x0000004000007945 */ /* 0x000fe80003800000 */
[----:B-1----:R-:W-:Y:S05]  /*14dc0*/  @P5 BRA `(.L_x_1599) ;  /* 0x0000000000085947 */ /* 0x002fea0003800000 */
[----:B------:R-:W1:Y:S02]  /*14dd0*/  SYNCS.PHASECHK.TRANS64.TRYWAIT P5, [R7+URZ+0x2a830], R6 ;  /* 0x02a83006070075a7 */ /* 0x000e6400080a017f */
[----:B-1----:R-:W-:Y:S05]  /*14de0*/  @!P5 BRA `(.L_x_1600) ;  /* 0x0000015c00d4d947 */ /* 0x002fea0003800000 */
.L_x_1599:
[----:B------:R-:W-:Y:S05]  /*14df0*/  BSYNC B0 ;  /* 0x0000000000007941 */ /* 0x000fea0003800000 */
.L_x_1596:
[----:B01----:R-:W0:Y:S01]  /*14e00*/  S2R R6, SR_TID.X ;  /* 0x0000000000067919 */ /* 0x003e220000002100 */
[----:B------:R-:W-:Y:S05]  /*14e10*/  WARPSYNC.ALL ;  /* 0x0000000000007948 */ /* 0x000fea0003800000 */
[----:B------:R-:W-:Y:S02]  /*14e20*/  IMAD.MOV.U32 R7, RZ, RZ, -0x7fffffe0 ;  /* 0x80000020ff077424 */ /* 0x000fe400078e00ff */
[----:B------:R-:W-:Y:S02]  /*14e30*/  IMAD.MOV.U32 R121, RZ, RZ, -0x7fffffe0 ;  /* 0x80000020ff797424 */ /* 0x000fe400078e00ff */
[----:B------:R-:W-:Y:S01]  /*14e40*/  IMAD.MOV.U32 R21, RZ, RZ, -0x7fffffe0 ;  /* 0x80000020ff157424 */ /* 0x000fe200078e00ff */
[----:B------:R-:W-:Y:S01]  /*14e50*/  R2UR UR27, R7 ;  /* 0x00000000071b72ca */ /* 0x000fe200000e0000 */
[----:B------:R-:W-:Y:S01]  /*14e60*/  IMAD.MOV.U32 R9, RZ, RZ, -0x7fffffe0 ;  /* 0x80000020ff097424 */ /* 0x000fe200078e00ff */
[----:B------:R-:W-:-:S02]  /*14e70*/  R2UR UR19, R121 ;  /* 0x00000000791372ca */ /* 0x000fc400000e0000 */
[----:B------:R-:W-:Y:S02]  /*14e80*/  R2UR UR7, R21 ;  /* 0x00000000150772ca */ /* 0x000fe400000e0000 */
[----:B------:R-:W-:Y:S02]  /*14e90*/  R2UR UR11, R9 ;  /* 0x00000000090b72ca */ /* 0x000fe400000e0000 */
[----:B------:R-:W-:Y:S02]  /*14ea0*/  R2UR UR15, R21 ;  /* 0x00000000150f72ca */ /* 0x000fe400000e0000 */
[----:B------:R-:W-:Y:S02]  /*14eb0*/  R2UR UR23, R7 ;  /* 0x00000000071772ca */ /* 0x000fe400000e0000 */
[----:B0-----:R-:W-:Y:S01]  /*14ec0*/  SHF.R.U32.HI R8, RZ, 0x7, R6 ;  /* 0x00000007ff087819 */ /* 0x001fe20000011606 */
[----:B------:R-:W-:-:S04]  /*14ed0*/  IMAD R6, R13, 0x600, R5 ;  /* 0x000006000d067824 */ /* 0x000fc800078e0205 */
[----:B------:R-:W-:Y:S01]  /*14ee0*/  VIADD R15, R8, 0x8 ;  /* 0x00000008080f7836 */ /* 0x000fe20000000000 */
[C---:B------:R-:W-:Y:S01]  /*14ef0*/  R2UR UR26, R6.reuse ;  /* 0x00000000061a72ca */ /* 0x040fe200000e0000 */
[C---:B------:R-:W-:Y:S02]  /*14f00*/  VIADD R120, R6.reuse, 0x400 ;  /* 0x0000040006787836 */ /* 0x040fe40000000000 */
[C---:B------:R-:W-:Y:S01]  /*14f10*/  VIADD R20, R6.reuse, 0x2 ;  /* 0x0000000206147836 */ /* 0x040fe20000000000 */
[----:B------:R0:W-:Y:S01]  /*14f20*/  BAR.SYNC.DEFER_BLOCKING R15, 0x100 ;  /* 0x0004000f0000751d */ /* 0x0001e20000010000 */
[----:B------:R-:W-:Y:S01]  /*14f30*/  VIADD R8, R6, 0x200 ;  /* 0x0000020006087836 */ /* 0x000fe20000000000 */
[----:B------:R-:W-:Y:S02]  /*14f40*/  R2UR UR18, R120 ;  /* 0x00000000781272ca */ /* 0x000fe400000e0000 */
[----:B------:R-:W-:Y:S01]  /*14f50*/  R2UR UR6, R20 ;  /* 0x00000000140672ca */ /* 0x000fe200000e0000 */
[----:B------:R-:W-:Y:S01]  /*14f60*/  VIADD R20, R6, 0x202 ;  /* 0x0000020206147836 */ /* 0x000fe20000000000 */
[----:B------:R-:W-:Y:S01]  /*14f70*/  R2UR UR10, R8 ;  /* 0x00000000080a72ca */ /* 0x000fe200000e0000 */
[----:B------:R-:W-:-:S03]  /*14f80*/  VIADD R6, R6, 0x402 ;  /* 0x0000040206067836 */ /* 0x000fc60000000000 */
[----:B------:R-:W-:Y:S02]  /*14f90*/  R2UR UR14, R20 ;  /* 0x00000000140e72ca */ /* 0x000fe400000e0000 */
[----:B------:R-:W-:Y:S01]  /*14fa0*/  R2UR UR22, R6 ;  /* 0x00000000061672ca */ /* 0x000fe200000e0000 */
        /* <DEDUP_REMOVED lines=21> */
.L_x_1602:
[----:B------:R-:W-:Y:S01]  /*15100*/  SHF.L.U32 R6, R18, 0x1f, RZ ;  /* 0x0000001f12067819 */ /* 0x000fe200000006ff */
[----:B------:R-:W-:-:S04]  /*15110*/  IMAD R7, R19, 0x8, R16 ;  /* 0x0000000813077824 */ /* 0x000fc800078e0210 */
[----:B------:R0:W1:Y:S01]  /*15120*/  SYNCS.PHASECHK.TRANS64.TRYWAIT P4, [R7+URZ+0x2a850], R6 ;  /* 0x02a85006070075a7 */ /* 0x000062000808017f */
[----:B------:R-:W-:Y:S05]  /*15130*/  @!P0 BRA `(.L_x_1603) ;  /* 0x0000000000048947 */ /* 0x000fea0003800000 */
[----:B------:R-:W-:Y:S01]  /*15140*/  BPT.TRAP 0x1 ;  /* 0x000000040000795c */ /* 0x000fe20000300000 */
.L_x_1603:
[----:B-1----:R-:W-:Y:S05]  /*15150*/  @P4 BRA `(.L_x_1601) ;  /* 0x0000000000084947 */ /* 0x002fea0003800000 */
[----:B------:R-:W1:Y:S02]  /*15160*/  SYNCS.PHASECHK.TRANS64.TRYWAIT P4, [R7+URZ+0x2a850], R6 ;  /* 0x02a85006070075a7 */ /* 0x000e64000808017f */
[----:B-1----:R-:W-:Y:S05]  /*15170*/  @!P4 BRA `(.L_x_1604) ;  /* 0x0000015c0004c947 */ /* 0x002fea0003800000 */
.L_x_1601:
[----:B01----:R-:W-:Y:S01]  /*15180*/  VIADD R6, R16, 0x400 ;  /* 0x0000040010067836 */ /* 0x003fe20000000000 */
[----:B------:R-:W-:Y:S05]  /*15190*/  WARPSYNC.ALL ;  /* 0x0000000000007948 */ /* 0x000fea0003800000 */
[----:B------:R-:W-:Y:S01]  /*151a0*/  SHF.R.U32.HI R6, RZ, 0x4, R6 ;  /* 0x00000004ff067819 */ /* 0x000fe20000011606 */
[----:B------:R-:W-:Y:S01]  /*151b0*/  IMAD.MOV.U32 R7, RZ, RZ, 0x40000040 ;  /* 0x40000040ff077424 */ /* 0x000fe200078e00ff */
[----:B------:R-:W-:Y:S01]  /*151c0*/  WARPGROUP.ARRIVE ;  /* 0x00000000000079c5 */ /* 0x000fe20000000000 */
[----:B------:R-:W-:Y:S01]  /*151d0*/  IMAD.MOV.U32 R9, RZ, RZ, 0x40000040 ;  /* 0x40000040ff097424 */ /* 0x000fe200078e00ff */
[----:B------:R-:W-:Y:S01]  /*151e0*/  LOP3.LUT R6, R6, 0x3fff, RZ, 0xc0, !PT ;  /* 0x00003fff06067812 */ /* 0x000fe200078ec0ff */
[----:B------:R-:W-:Y:S01]  /*151f0*/  FMUL.FTZ R20, R2, R125 ;  /* 0x0000007d02147220 */ /* 0x000fe20000410000 */
[----:B------:R-:W-:Y:S01]  /*15200*/  R2UR UR7, R7 ;  /* 0x00000000070772ca */ /* 0x000fe200000e0000 */
[----:B------:R-:W-:Y:S01]  /*15210*/  IMAD.MOV.U32 R7, RZ, RZ, 0x40000040 ;  /* 0x40000040ff077424 */ /* 0x000fe200078e00ff */
[----:B------:R-:W-:Y:S01]  /*15220*/  LOP3.LUT R6, R6, 0x10000, RZ, 0xfc, !PT ;  /* 0x0001000006067812 */ /* 0x000fe200078efcff */
[C---:B------:R-:W-:Y:S01]  /*15230*/  FMUL.FTZ R125, R2.reuse, R130 ;  /* 0x00000082027d7220 */ /* 0x040fe20000410000 */
[C---:B------:R-:W-:Y:S01]  /*15240*/  FMUL.FTZ R130, R2.reuse, R133 ;  /* 0x0000008502827220 */ /* 0x040fe20000410000 */
        /* <DEDUP_REMOVED lines=20> */
[----:B------:R-:W-:Y:S01]  /*15390*/  QGMMA.64x192x32.F32.E4M3.E4M3 R24, R196, gdesc[UR4], R24, gsb0 ;  /* 0x02e00004c4187df3 */ /* 0x000fe20008000818 */
[----:B------:R-:W-:Y:S01]  /*153a0*/  R2UR UR6, R8 ;  /* 0x00000000080672ca */ /* 0x000fe200000e0000 */
[----:B------:R-:W-:Y:S01]  /*153b0*/  VIADD R8, R6, 0x4 ;  /* 0x0000000406087836 */ /* 0x000fe20000000000 */
[----:B------:R-:W-:Y:S01]  /*153c0*/  R2UR UR7, R9 ;  /* 0x00000000090772ca */ /* 0x000fe200000e0000 */
[----:B------:R-:W-:-:S02]  /*153d0*/  IMAD.MOV.U32 R9, RZ, RZ, 0x40000040 ;  /* 0x40000040ff097424 */ /* 0x000fc400078e00ff */
[----:B------:R-:W-:Y:S01]  /*153e0*/  FMUL.FTZ R128, R2, R135 ;  /* 0x0000008702807220 */ /* 0x000fe20000410000 */
[----:B------:R-:W-:Y:S02]  /*153f0*/  VIADD R6, R6, 0x6 ;  /* 0x0000000606067836 */ /* 0x000fe40000000000 */
        /* <DEDUP_REMOVED lines=10> */
[----:B------:R-:W-:-:S02]  /*154a0*/  IMAD.SHL.U32 R176, R0, 0x80, RZ ;  /* 0x0000008000b07824 */ /* 0x000fc400078e00ff */
        /* <DEDUP_REMOVED lines=14> */
[----:B------:R-:W-:Y:S01]  /*15590*/  IADD3 R180, -R176, 0x1, RZ ;  /* 0x00000001b0b47810 */ /* 0x000fe20007ffe1ff */
[C---:B------:R-:W-:Y:S01]  /*155a0*/  FMUL.FTZ R168, R2.reuse, R175 ;  /* 0x000000af02a87220 */ /* 0x040fe20000410000 */
[C---:B------:R-:W-:Y:S01]  /*155b0*/  FMUL.FTZ R171, R2.reuse, R178 ;  /* 0x000000b202ab7220 */ /* 0x040fe20000410000 */
[C---:B------:R-:W-:Y:S01]  /*155c0*/  FMUL.FTZ R178, R2.reuse, R181 ;  /* 0x000000b502b27220 */ /* 0x040fe20000410000 */
[----:B------:R-:W-:Y:S01]  /*155d0*/  FMUL.FTZ R175, R2, R182 ;  /* 0x000000b602af7220 */ /* 0x000fe20000410000 */
[----:B------:R-:W-:Y:S01]  /*155e0*/  IMAD R180, R203, -0x2, R180 ;  /* 0xfffffffecbb47824 */ /* 0x000fe200078e02b4 */
[----:B------:R-:W0:Y:S04]  /*155f0*/  MUFU.TANH R15, R15 ;  /* 0x0000000f000f7308 */ /* 0x000e280000002400 */
[----:B------:R-:W-:-:S04]  /*15600*/  IADD3 R181, -R201, R180, R202 ;  /* 0x000000b4c9b57210 */ /* 0x000fc80007ffe1ca */
[----:B------:R-:W1:Y:S01]  /*15610*/  MUFU.TANH R18, R18 ;  /* 0x0000001200127308 */ /* 0x000e620000002400 */
[C---:B------:R-:W-:Y:S02]  /*15620*/  VIADD R180, R181.reuse, UR34 ;  /* 0x00000022b5b47c36 */ /* 0x040fe40008000000 */
[----:B------:R-:W-:-:S05]  /*15630*/  VIADD R181, R181, UR35 ;  /* 0x00000023b5b57c36 */ /* 0x000fca0008000000 */
        /* <DEDUP_REMOVED lines=20> */
[----:B------:R-:W-:-:S06]  /*15780*/  WARPGROUP.ARRIVE ;  /* 0x00000000000079c5 */ /* 0x000fcc0000000000 */
[----:B------:R-:W5:Y:S01]  /*15790*/  S2R R199, SR_TID.X ;  /* 0x0000000000c77919 */ /* 0x000f620000002100 */
[----:B------:R-:W0:Y:S01]  /*157a0*/  MUFU.TANH R146, R146 ;  /* 0x0000009200927308 */ /* 0x000e220000002400 */
[----:B------:R-:W-:Y:S01]  /*157b0*/  QGMMA.64x192x32.F32.E4M3.E4M3 R24, R192, gdesc[UR4], R24, gsb0 ;  /* 0x02e00004c0187df3 */ /* 0x000fe20008000818 */
[----:B------:R-:W-:Y:S02]  /*157c0*/  R2UR UR6, R8 ;  /* 0x00000000080672ca */ /* 0x000fe400000e0000 */
[----:B------:R-:W-:Y:S01]  /*157d0*/  R2UR UR7, R9 ;  /* 0x00000000090772ca */ /* 0x000fe200000e0000 */
[----:B------:R-:W1:Y:S01]  /*157e0*/  @P2 LDC R8, c[0x0][0x450] ;  /* 0x00011400ff082b82 */ /* 0x000e620000000800 */
        /* <DEDUP_REMOVED lines=14> */
[----:B------:R-:W0:Y:S01]  /*158d0*/  MUFU.TANH R122, R122 ;  /* 0x0000007a007a7308 */ /* 0x000e220000002400 */
[----:B-----5:R-:W-:-:S07]  /*158e0*/  SHF.R.U32.HI R199, RZ, 0x7, R199 ;  /* 0x00000007ffc77819 */ /* 0x020fce00000116c7 */
        /* <DEDUP_REMOVED lines=23> */
[----:B------:R-:W-:-:S05]  /*15a60*/  WARPGROUP.ARRIVE ;  /* 0x00000000000079c5 */ /* 0x000fca0000000000 */
[----:B------:R-:W0:Y:S01]  /*15a70*/  MUFU.TANH R165, R165 ;  /* 0x000000a500a57308 */ /* 0x000e220000002400 */
[----:B------:R-:W-:Y:S01]  /*15a80*/  QGMMA.64x192x32.F32.E4M3.E4M3 R24, R188, gdesc[UR4], R24, gsb0 ;  /* 0x02e00004bc187df3 */ /* 0x000fe20008000818 */
[----:B------:R-:W-:Y:S01]  /*15a90*/  R2UR UR6, R6 ;  /* 0x00000000060672ca */ /* 0x000fe200000e0000 */
[----:B------:R-:W-:Y:S01]  /*15aa0*/  IMAD.IADD R6, R220, 0x1, R207 ;  /* 0x00000001dc067824 */ /* 0x000fe200078e02cf */
[----:B------:R-:W-:-:S04]  /*15ab0*/  R2UR UR7, R7 ;  /* 0x00000000070772ca */ /* 0x000fc800000e0000 */
[----:B------:R-:W0:Y:S01]  /*15ac0*/  MUFU.TANH R166, R166 ;  /* 0x000000a600a67308 */ /* 0x000e220000002400 */
[----:B------:R-:W5:Y:S07]  /*15ad0*/  @P2 LDC R7, c[0x0][0x44c] ;  /* 0x00011300ff072b82 */ /* 0x000f6e0000000800 */
[----:B------:R-:W0:Y:S08]  /*15ae0*/  MUFU.TANH R163, R163 ;  /* 0x000000a300a37308 */ /* 0x000e300000002400 */
[----:B------:R-:W0:Y:S08]  /*15af0*/  MUFU.TANH R164, R164 ;  /* 0x000000a400a47308 */ /* 0x000e300000002400 */
[----:B------:R-:W0:Y:S01]  /*15b00*/  MUFU.TANH R169, R169 ;  /* 0x000000a900a97308 */ /* 0x000e220000002400 */
[----:B-----5:R-:W-:-:S05]  /*15b10*/  @P2 IMAD.HI.U32 R7, R6, R7, RZ ;  /* 0x0000000706072227 */ /* 0x020fca00078e00ff */
[----:B-1----:R-:W-:Y:S01]  /*15b20*/  @P2 SHF.R.U32.HI R6, RZ, R8, R7 ;  /* 0x00000008ff062219 */ /* 0x002fe20000011607 */
[C---:B------:R-:W-:Y:S01]  /*15b30*/  FMUL.FTZ R7, R2.reuse, R120 ;  /* 0x0000007802077220 */ /* 0x040fe20000410000 */
[----:B------:R-:W-:Y:S02]  /*15b40*/  @!P1 IMAD R120, R13, 0x8, R16 ;  /* 0x000000080d789824 */ /* 0x000fe400078e0210 */
[----:B------:R-:W-:Y:S01]  /*15b50*/  FMUL.FTZ R8, R2, R121 ;  /* 0x0000007902087220 */ /* 0x000fe20000410000 */
[----:B------:R-:W1:Y:S01]  /*15b60*/  MUFU.TANH R170, R170 ;  /* 0x000000aa00aa7308 */ /* 0x000e620000002400 */
[----:B------:R-:W-:-:S05]  /*15b70*/  @!P1 VIADD R120, R120, 0x2a840 ;  /* 0x0002a84078789836 */ /* 0x000fca0000000000 */
[----:B------:R-:W-:Y:S02]  /*15b80*/  @!P1 PRMT R121, RZ, 0x654, R120 ;  /* 0x00000654ff799816 */ /* 0x000fe40000000078 */
        /* <DEDUP_REMOVED lines=15> */
[----:B------:R-:W-:Y:S03]  /*15c80*/  QGMMA.64x192x32.F32.E4M3.E4M3 R24, R184, gdesc[UR4], R24, gsb0 ;  /* 0x02e00004b8187df3 */ /* 0x000fe60008000818 */
[----:B------:R-:W-:Y:S02]  /*15c90*/  WARPGROUP.DEPBAR.LE gsb0, 0x0 ;  /* 0x00008000000079c5 */ /* 0x000fe40000010000 */
[----:B------:R-:W5:Y:S01]  /*15ca0*/  SHFL.IDX PT, R184, R6, RZ, 0x1c1f ;  /* 0x001c1fff06b87589 */ /* 0x000f6200000e0000 */
[----:B------:R0:W-:Y:S06]  /*15cb0*/  BAR.ARV R120, 0x100 ;  /* 0x000400780000751d */ /* 0x0001ec0000002000 */
[----:B------:R0:W-:Y:S01]  /*15cc0*/  @!P1 SYNCS.ARRIVE.TRANS64.RED.A1T0 RZ, [R121+URZ], RZ ;  /* 0x000000ff79ff99a7 */ /* 0x0001e2000810043f */
[----:B-----5:R-:W-:-:S02]  /*15cd0*/  IMAD.IADD R182, R180, 0x1, R184 ;  /* 0x00000001b4b67824 */ /* 0x020fc400078e02b8 */
[----:B------:R-:W-:Y:S01]  /*15ce0*/  IMAD.IADD R183, R181, 0x1, R184 ;  /* 0x00000001b5b77824 */ /* 0x000fe200078e02b8 */
[----:B01234-:R-:W-:Y:S06]  /*15cf0*/  @!P3 BRA `(.L_x_1605) ;  /* 0x000000000058b947 */ /* 0x01ffec0003800000 */
[----:B------:R-:W-:Y:S01]  /*15d00*/  IADD3 R184, -R201, R202, R184 ;  /* 0x000000cac9b87210 */ /* 0x000fe20007ffe1b8 */
[----:B------:R-:W-:Y:S03]  /*15d10*/  BSSY B0, `(.L_x_1606) ;  /* 0x0000010000007945 */ /* 0x000fe60003800000 */
        /* <DEDUP_REMOVED lines=10> */
.L_x_1607:
[----:B------:R-:W-:-:S05]  /*15dc0*/  IMAD.U32 R185, RZ, RZ, UR32 ;  /* 0x00000020ffb97e24 */ /* 0x000fca000f8e00ff */
[----:B------:R-:W-:-:S13]  /*15dd0*/  ISETP.NE.AND P4, PT, R185, 0x1, PT ;  /* 0x00000001b900780c */ /* 0x000fda0003f85270 */
[----:B------:R-:W0:Y:S02]  /*15de0*/  @P4 LDC.64 R120, c[0x0][0x9e8] ;  /* 0x00027a00ff784b82 */ /* 0x000e240000000a00 */
[----:B0-----:R-:W-:-:S05]  /*15df0*/  @P4 IMAD.HI.U32 R120, R184, R120, RZ ;  /* 0x00000078b8784227 */ /* 0x001fca00078e00ff */
[----:B------:R-:W-:-:S07]  /*15e00*/  @P4 SHF.R.U32.HI R184, RZ, R121, R120 ;  /* 0x00000079ffb84219 */ /* 0x000fce0000011678 */
.L_x_1608:
[----:B------:R-:W-:Y:S05]  /*15e10*/  BSYNC B0 ;  /* 0x0000000000007941 */ /* 0x000fea0003800000 */
.L_x_1606:
[----:B------:R-:W-:-:S04]  /*15e20*/  IMAD R184, R184, R185, -R176 ;  /* 0x000000b9b8b87224 */ /* 0x000fc800078e0ab0 */
[----:B------:R-:W-:-:S05]  /*15e30*/  IMAD R184, R203, -0x2, R184 ;  /* 0xfffffffecbb87824 */ /* 0x000fca00078e02b8 */
[----:B------:R-:W-:Y:S02]  /*15e40*/  VIADDMNMX R182, R184, R185, R182, PT ;  /* 0x000000b9b8b67246 */ /* 0x000fe400038001b6 */
[----:B------:R-:W-:-:S07]  /*15e50*/  VIMNMX R183, R183, R184, !PT ;  /* 0x000000b8b7b77248 */ /* 0x000fce0007fe0100 */
.L_x_1605:
[----:B------:R-:W-:Y:S01]  /*15e60*/  ISETP.GT.AND P4, PT, R0, -0x1, PT ;  /* 0xffffffff0000780c */ /* 0x000fe20003f84270 */
[----:B------:R-:W0:Y:S03]  /*15e70*/  SHFL.IDX PT, R6, R6, 0x1, 0x1c1f ;  /* 0x003c1f0006067f89 */ /* 0x000e2600000e0000 */
[----:B------:R-:W-:-:S04]  /*15e80*/  ISETP.GT.AND P5, PT, R183, RZ, P4 ;  /* 0x000000ffb700720c */ /* 0x000fc800027a4270 */
[----:B------:R-:W-:-:S04]  /*15e90*/  ISETP.LT.OR P5, PT, R182, 0x1, P5 ;  /* 0x00000001b600780c */ /* 0x000fc80002fa1670 */
[----:B------:R-:W-:Y:S02]  /*15ea0*/  FSEL R120, R7, -INF , !P5 ;  /* 0xff80000007787808 */ /* 0x000fe40006800000 */
[----:B------:R-:W-:-:S04]  /*15eb0*/  ISETP.GT.AND P5, PT, R183, 0x1, P4 ;  /* 0x00000001b700780c */ /* 0x000fc800027a4270 */
[----:B------:R-:W-:-:S04]  /*15ec0*/  ISETP.LT.OR P5, PT, R182, 0x2, P5 ;  /* 0x00000002b600780c */ /* 0x000fc80002fa1670 */
[----:B------:R-:W-:Y:S02]  /*15ed0*/  FSEL R8, R8, -INF , !P5 ;  /* 0xff80000008087808 */ /* 0x000fe40006800000 */
[----:B------:R-:W-:Y:S01]  /*15ee0*/  ISETP.GT.AND P5, PT, R183, 0x8, P4 ;  /* 0x00000008b700780c */ /* 0x000fe200027a4270 */
[--C-:B0-----:R-:W-:Y:S02]  /*15ef0*/  IMAD.IADD R180, R180, 0x1, R6.reuse ;  /* 0x00000001b4b47824 */ /* 0x101fe400078e0206 */
[----:B------:R-:W-:Y:S01]  /*15f00*/  IMAD.IADD R181, R181, 0x1, R6 ;  /* 0x00000001b5b57824 */ /* 0x000fe200078e0206 */
[----:B------:R-:W-:-:S04]  /*15f10*/  ISETP.LT.OR P5, PT, R182, 0x9, P5 ;  /* 0x00000009b600780c */ /* 0x000fc80002fa1670 */
[----:B------:R-:W-:Y:S02]  /*15f20*/  FSEL R18, R18, -INF , !P5 ;  /* 0xff80000012127808 */ /* 0x000fe40006800000 */
[----:B------:R-:W-:-:S04]  /*15f30*/  ISETP.GT.AND P5, PT, R183, 0x9, P4 ;  /* 0x00000009b700780c */ /* 0x000fc800027a4270 */
        /* <DEDUP_REMOVED lines=85> */
[----:B------:R-:W-:Y:S01]  /*16490*/  FSEL R178, R178, -INF , !P5 ;  /* 0xff800000b2b27808 */ /* 0x000fe20006800000 */
[----:B------:R-:W-:Y:S08]  /*164a0*/  @!P3 BRA `(.L_x_1609) ;  /* 0x000000000058b947 */ /* 0x000ff00003800000 */
        /* <DEDUP_REMOVED lines=12> */
.L_x_1611:
[----:B------:R-:W-:-:S05]  /*16570*/  IMAD.U32 R183, RZ, RZ, UR32 ;  /* 0x00000020ffb77e24 */ /* 0x000fca000f8e00ff */
[----:B------:R-:W-:-:S13]  /*16580*/  ISETP.NE.AND P5, PT, R183, 0x1, PT ;  /* 0x00000001b700780c */ /* 0x000fda0003fa5270 */
[----:B------:R-:W0:Y:S02]  /*16590*/  @P5 LDC.64 R6, c[0x0][0x9e8] ;  /* 0x00027a00ff065b82 */ /* 0x000e240000000a00 */
[----:B0-----:R-:W-:-:S05]  /*165a0*/  @P5 IMAD.HI.U32 R6, R121, R6, RZ ;  /* 0x0000000679065227 */ /* 0x001fca00078e00ff */
[----:B------:R-:W-:-:S07]  /*165b0*/  @P5 SHF.R.U32.HI R121, RZ, R7, R6 ;  /* 0x00000007ff795219 */ /* 0x000fce0000011606 */
.L_x_1612:
[----:B------:R-:W-:Y:S05]  /*165c0*/  BSYNC B0 ;  /* 0x0000000000007941 */ /* 0x000fea0003800000 */
.L_x_1610:
[----:B------:R-:W-:-:S04]  /*165d0*/  IMAD R176, R121, R183, -R176 ;  /* 0x000000b779b07224 */ /* 0x000fc800078e0ab0 */
[----:B------:R-:W-:-:S05]  /*165e0*/  IMAD R176, R203, -0x2, R176 ;  /* 0xfffffffecbb07824 */ /* 0x000fca00078e02b0 */
[----:B------:R-:W-:Y:S02]  /*165f0*/  VIADDMNMX R180, R176, R183, R180, PT ;  /* 0x000000b7b0b47246 */ /* 0x000fe400038001b4 */
[----:B------:R-:W-:-:S07]  /*16600*/  VIMNMX R181, R181, R176, !PT ;  /* 0x000000b0b5b57248 */ /* 0x000fce0007fe0100 */
.L_x_1609:
[----:B------:R-:W-:Y:S01]  /*16610*/  ISETP.GT.AND P5, PT, R181, 0x1, P4 ;  /* 0x00000001b500780c */ /* 0x000fe200027a4270 */
[----:B------:R-:W-:Y:S01]  /*16620*/  UMOV UR43, UR31 ;  /* 0x0000001f002b7c82 */ /* 0x000fe20008000000 */
[----:B------:R-:W-:Y:S02]  /*16630*/  FMNMX.FTZ R7, R120, R11, !PT ;  /* 0x0000000b78077209 */ /* 0x000fe40007810000 */
[----:B------:R-:W-:Y:S02]  /*16640*/  ISETP.LT.OR P5, PT, R180, 0x2, P5 ;  /* 0x00000002b400780c */ /* 0x000fe40002fa1670 */
[----:B------:R-:W-:Y:S02]  /*16650*/  FMNMX.FTZ R7, R8, R7, !PT ;  /* 0x0000000708077209 */ /* 0x000fe40007810000 */
[----:B------:R-:W-:Y:S02]  /*16660*/  FSEL R15, R15, -INF , !P5 ;  /* 0xff8000000f0f7808 */ /* 0x000fe40006800000 */
[----:B------:R-:W-:-:S02]  /*16670*/  ISETP.GT.AND P5, PT, R181, 0x8, P4 ;  /* 0x00000008b500780c */ /* 0x000fc400027a4270 */
[----:B------:R-:W-:Y:S02]  /*16680*/  FMNMX.FTZ R7, R18, R7, !PT ;  /* 0x0000000712077209 */ /* 0x000fe40007810000 */
[----:B------:R-:W-:Y:S02]  /*16690*/  ISETP.LT.OR P5, PT, R180, 0x9, P5 ;  /* 0x00000009b400780c */ /* 0x000fe40002fa1670 */
[----:B------:R-:W-:Y:S02]  /*166a0*/  FMNMX.FTZ R6, R20, R7, !PT ;  /* 0x0000000714067209 */ /* 0x000fe40007810000 */
[----:B------:R-:W-:Y:S02]  /*166b0*/  FSEL R21, R21, -INF , !P5 ;  /* 0xff80000015157808 */ /* 0x000fe40006800000 */
[----:B------:R-:W-:Y:S02]  /*166c0*/  ISETP.GT.AND P5, PT, R181, 0x9, P4 ;  /* 0x00000009b500780c */ /* 0x000fe400027a4270 */
[----:B------:R-:W-:-:S02]  /*166d0*/  FMNMX.FTZ R7, R123, R6, !PT ;  /* 0x000000067b077209 */ /* 0x000fc40007810000 */
[----:B------:R-:W-:Y:S02]  /*166e0*/  ISETP.LT.OR P5, PT, R180, 0xa, P5 ;  /* 0x0000000ab400780c */ /* 0x000fe40002fa1670 */
[----:B------:R-:W-:Y:S02]  /*166f0*/  FMNMX.FTZ R6, R124, R7, !PT ;  /* 0x000000077c067209 */ /* 0x000fe40007810000 */
[----:B------:R-:W-:Y:S02]  /*16700*/  FSEL R122, R122, -INF , !P5 ;  /* 0xff8000007a7a7808 */ /* 0x000fe40006800000 */
[----:B------:R-:W-:Y:S02]  /*16710*/  ISETP.GT.AND P5, PT, R181, 0x10, P4 ;  /* 0x00000010b500780c */ /* 0x000fe400027a4270 */
[----:B------:R-:W-:Y:S02]  /*16720*/  FMNMX.FTZ R7, R129, R6, !PT ;  /* 0x0000000681077209 */ /* 0x000fe40007810000 */
[----:B------:R-:W-:-:S02]  /*16730*/  ISETP.LT.OR P5, PT, R180, 0x11, P5 ;  /* 0x00000011b400780c */ /* 0x000fc40002fa1670 */
[----:B------:R-:W-:Y:S02]  /*16740*/  FMNMX.FTZ R6, R130, R7, !PT ;  /* 0x0000000782067209 */ /* 0x000fe40007810000 */
[----:B------:R-:W-:Y:S02]  /*16750*/  FSEL R125, R125, -INF , !P5 ;  /* 0xff8000007d7d7808 */ /* 0x000fe40006800000 */
[----:B------:R-:W-:Y:S02]  /*16760*/  ISETP.GT.AND P5, PT, R181, 0x11, P4 ;  /* 0x00000011b500780c */ /* 0x000fe400027a4270 */
[----:B------:R-:W-:Y:S02]  /*16770*/  FMNMX.FTZ R7, R133, R6, !PT ;  /* 0x0000000685077209 */ /* 0x000fe40007810000 */
[----:B------:R-:W-:Y:S02]  /*16780*/  ISETP.LT.OR P5, PT, R180, 0x12, P5 ;  /* 0x00000012b400780c */ /* 0x000fe40002fa1670 */
[----:B------:R-:W-:-:S02]  /*16790*/  FMNMX.FTZ R6, R134, R7, !PT ;  /* 0x0000000786067209 */ /* 0x000fc40007810000 */
[----:B------:R-:W-:Y:S02]  /*167a0*/  FSEL R126, R126, -INF , !P5 ;  /* 0xff8000007e7e7808 */ /* 0x000fe40006800000 */
[----:B------:R-:W-:Y:S02]  /*167b0*/  ISETP.GT.AND P5, PT, R181, 0x18, P4 ;  /* 0x00000018b500780c */ /* 0x000fe400027a4270 */
[----:B------:R-:W-:Y:S02]  /*167c0*/  FMNMX.FTZ R7, R137, R6, !PT ;  /* 0x0000000689077209 */ /* 0x000fe40007810000 */
[----:B------:R-:W-:Y:S02]  /*167d0*/  ISETP.LT.OR P5, PT, R180, 0x19, P5 ;  /* 0x00000019b400780c */ /* 0x000fe40002fa1670 */
[----:B------:R-:W-:Y:S02]  /*167e0*/  FMNMX.FTZ R6, R138, R7, !PT ;  /* 0x000000078a067209 */ /* 0x000fe40007810000 */
[----:B------:R-:W-:-:S02]  /*167f0*/  FSEL R127, R127, -INF , !P5 ;  /* 0xff8000007f7f7808 */ /* 0x000fc40006800000 */
[----:B------:R-:W-:Y:S02]  /*16800*/  ISETP.GT.AND P5, PT, R181, 0x19, P4 ;  /* 0x00000019b500780c */ /* 0x000fe400027a4270 */
        /* <DEDUP_REMOVED lines=58> */
[----:B0-----:R-:W-:Y:S01]  /*16bb0*/  FMNMX.FTZ R121, R7, R6, !PT ;  /* 0x0000000607797209 */ /* 0x001fe20007810000 */
[----:B------:R-:W-:Y:S01]  /*16bc0*/  IMAD.U32 R7, RZ, RZ, UR43 ;  /* 0x0000002bff077e24 */ /* 0x000fe2000f8e00ff */
        /* <DEDUP_REMOVED lines=12> */
[----:B------:R-:W-:Y:S01]  /*16c90*/  ISETP.GT.AND P5, PT, R181, 0x59, P4 ;  /* 0x00000059b500780c */ /* 0x000fe200027a4270 */
[----:B------:R-:W-:-:S03]  /*16ca0*/  FFMA.FTZ R7, R6, R7, -8 ;  /* 0xc100000006077423 */ /* 0x000fc60000010007 */
        /* <DEDUP_REMOVED lines=23> */
[C---:B------:R-:W-:Y:S02]  /*16e20*/  ISETP.GT.AND P5, PT, R181.reuse, RZ, P4 ;  /* 0x000000ffb500720c */ /* 0x040fe400027a4270 */
[----:B------:R-:W-:Y:S02]  /*16e30*/  ISETP.GT.AND P4, PT, R181, 0x79, P4 ;  /* 0x00000079b500780c */ /* 0x000fe40002784270 */
[C---:B------:R-:W-:Y:S02]  /*16e40*/  ISETP.LT.OR P5, PT, R180.reuse, 0x1, P5 ;  /* 0x00000001b400780c */ /* 0x040fe40002fa1670 */
[----:B------:R-:W-:Y:S02]  /*16e50*/  ISETP.LT.OR P4, PT, R180, 0x7a, P4 ;  /* 0x0000007ab400780c */ /* 0x000fe40002781670 */
[----:B------:R-:W-:-:S02]  /*16e60*/  FSEL R9, R9, -INF , !P5 ;  /* 0xff80000009097808 */ /* 0x000fc40006800000 */
[----:B------:R-:W-:Y:S02]  /*16e70*/  FSETP.NEU.FTZ.AND P5, PT, R6, -INF , PT ;  /* 0xff8000000600780b */ /* 0x000fe40003fbd000 */
[----:B------:R-:W-:Y:S02]  /*16e80*/  FSEL R177, R177, -INF , !P4 ;  /* 0xff800000b1b17808 */ /* 0x000fe40006000000 */
[----:B------:R-:W-:-:S05]  /*16e90*/  FSEL R7, R7, RZ, P5 ;  /* 0x000000ff07077208 */ /* 0x000fca0002800000 */
        /* <DEDUP_REMOVED lines=20> */
[----:B0-----:R-:W-:-:S01]  /*16fe0*/  FFMA.FTZ R176, R137, UR43, -R7 ;  /* 0x0000002b89b07c23 */ /* 0x001fc20008010807 */
[----:B------:R-:W-:Y:S01]  /*16ff0*/  FMNMX.FTZ R124, R126, R181, !PT ;  /* 0x000000b57e7c7209 */ /* 0x000fe20007810000 */
[----:B------:R-:W-:-:S01]  /*17000*/  FFMA.FTZ R173, R174, UR43, -R7 ;  /* 0x0000002baead7c23 */ /* 0x000fc20008010807 */
[----:B------:R-:W-:Y:S01]  /*17010*/  FSEL R174, R6, RZ, P5 ;  /* 0x000000ff06ae7208 */ /* 0x000fe20002800000 */
[----:B------:R-:W-:Y:S01]  /*17020*/  MUFU.EX2 R121, R121 ;  /* 0x0000007900797308 */ /* 0x000fe20000000800 */
[----:B------:R-:W-:-:S03]  /*17030*/  FMNMX.FTZ R133, R127, R124, !PT ;  /* 0x0000007c7f857209 */ /* 0x000fc60007810000 */
[----:B------:R-:W-:Y:S01]  /*17040*/  FADD.FTZ R174, -R174, R11 ;  /* 0x0000000baeae7221 */ /* 0x000fe20000010100 */
[----:B------:R-:W-:Y:S01]  /*17050*/  FMNMX.FTZ R130, R128, R133, !PT ;  /* 0x0000008580827209 */ /* 0x000fe20007810000 */
[----:B------:R-:W-:Y:S02]  /*17060*/  FFMA.FTZ R133, R134, UR43, -R7 ;  /* 0x0000002b86857c23 */ /* 0x000fe40008010807 */
[----:B------:R0:W-:Y:S01]  /*17070*/  MUFU.EX2 R124, R180 ;  /* 0x000000b4007c7308 */ /* 0x0001e20000000800 */
[----:B------:R-:W-:Y:S01]  /*17080*/  FMNMX.FTZ R181, R131, R130, !PT ;  /* 0x0000008283b57209 */ /* 0x000fe20007810000 */
[----:B------:R-:W-:-:S03]  /*17090*/  FMUL.FTZ R174, R174, UR43 ;  /* 0x0000002baeae7c20 */ /* 0x000fc60008410000 */
[----:B------:R-:W-:-:S03]  /*170a0*/  FMNMX.FTZ R130, R132, R181, !PT ;  /* 0x000000b584827209 */ /* 0x000fc60007810000 */
[----:B------:R-:W1:Y:S01]  /*170b0*/  MUFU.EX2 R174, R174 ;  /* 0x000000ae00ae7308 */ /* 0x000e620000000800 */
[----:B------:R-:W-:Y:S01]  /*170c0*/  FMNMX.FTZ R137, R135, R130, !PT ;  /* 0x0000008287897209 */ /* 0x000fe20007810000 */
[----:B0-----:R-:W-:-:S03]  /*170d0*/  FFMA.FTZ R180, R141, UR43, -R7 ;  /* 0x0000002b8db47c23 */ /* 0x001fc60008010807 */
[----:B------:R-:W-:Y:S01]  /*170e0*/  FMNMX.FTZ R134, R136, R137, !PT ;  /* 0x0000008988867209 */ /* 0x000fe20007810000 */
[----:B------:R-:W-:-:S02]  /*170f0*/  FFMA.FTZ R137, R138, UR43, -R7 ;  /* 0x0000002b8a897c23 */ /* 0x000fc40008010807 */
[----:B------:R0:W-:Y:S01]  /*17100*/  MUFU.EX2 R130, R176 ;  /* 0x000000b000827308 */ /* 0x0001e20000000800 */
[----:B------:R-:W-:-:S04]  /*17110*/  FMNMX.FTZ R181, R139, R134, !PT ;  /* 0x000000868bb57209 */ /* 0x000fc80007810000 */
[----:B------:R-:W-:-:S03]  /*17120*/  FMNMX.FTZ R134, R140, R181, !PT ;  /* 0x000000b58c867209 */ /* 0x000fc60007810000 */
[----:B------:R-:W-:Y:S01]  /*17130*/  MUFU.EX2 R8, R8 ;  /* 0x0000000800087308 */ /* 0x000fe20000000800 */
        /* <DEDUP_REMOVED lines=24> */
[----:B------:R-:W-:-:S04]  /*172c0*/  FMNMX.FTZ R153, R167, R146, !PT ;  /* 0x00000092a7997209 */ /* 0x000fc80007810000 */
[----:B------:R-:W-:Y:S01]  /*172d0*/  FMNMX.FTZ R150, R168, R153, !PT ;  /* 0x00000099a8967209 */ /* 0x000fe20007810000 */
[----:B------:R-:W-:-:S01]  /*172e0*/  FFMA.FTZ R153, R154, UR43, -R7 ;  /* 0x0000002b9a997c23 */ /* 0x000fc20008010807 */
[--C-:B------:R-:W-:Y:S01]  /*172f0*/  FFMA.FTZ R154, R161, UR43, -R7.reuse ;  /* 0x0000002ba19a7c23 */ /* 0x100fe20008010807 */
[----:B------:R2:W-:Y:S01]  /*17300*/  MUFU.EX2 R146, R176 ;  /* 0x000000b000927308 */ /* 0x0005e20000000800 */
        /* <DEDUP_REMOVED lines=8> */
[----:B0-----:R-:W-:-:S04]  /*17390*/  FMNMX.FTZ R180, R175, R150, !PT ;  /* 0x00000096afb47209 */ /* 0x001fc80007810000 */
[----:B------:R-:W-:-:S03]  /*173a0*/  FMNMX.FTZ R180, R177, R180, !PT ;  /* 0x000000b4b1b47209 */ /* 0x000fc60007810000 */
[----:B------:R-:W-:Y:S02]  /*173b0*/  MUFU.EX2 R129, R129 ;  /* 0x0000008100817308 */ /* 0x000fe40000000800 */
[----:B------:R-:W2:Y:S06]  /*173c0*/  SHFL.BFLY PT, R181, R180, 0x2, 0x1f ;  /* 0x0c401f00b4b57f89 */ /* 0x000eac00000e0000 */
[----:B------:R-:W-:Y:S08]  /*173d0*/  MUFU.EX2 R133, R133 ;  /* 0x0000008500857308 */ /* 0x000ff00000000800 */
[----:B------:R-:W-:Y:S08]  /*173e0*/  MUFU.EX2 R137, R137 ;  /* 0x0000008900897308 */ /* 0x000ff00000000800 */
[----:B------:R-:W-:Y:S01]  /*173f0*/  MUFU.EX2 R141, R141 ;  /* 0x0000008d008d7308 */ /* 0x000fe20000000800 */
[----:B--2---:R-:W-:-:S05]  /*17400*/  FMNMX.FTZ R176, R180, R181, !PT ;  /* 0x000000b5b4b07209 */ /* 0x004fca0007810000 */
        /* <DEDUP_REMOVED lines=10> */
[----:B------:R-:W-:Y:S04]  /*174b0*/  MUFU.EX2 R157, R157 ;  /* 0x0000009d009d7308 */ /* 0x000fe80000000800 */
        /* <DEDUP_REMOVED lines=9> */
[----:B------:R-:W-:Y:S01]  /*17550*/  FSEL R143, R7, RZ, P4 ;  /* 0x000000ff078f7208 */ /* 0x000fe20002000000 */
[----:B------:R-:W-:Y:S01]  /*17560*/  MUFU.EX2 R178, R178 ;  /* 0x000000b200b27308 */ /* 0x000fe20000000800 */
[----:B------:R-:W-:-:S01]  /*17570*/  FFMA.FTZ R122, R122, UR43, -R176 ;  /* 0x0000002b7a7a7c23 */ /* 0x000fc200080108b0 */
[--C-:B------:R-:W-:Y:S01]  /*17580*/  FFMA.FTZ R126, R126, UR43, -R176.reuse ;  /* 0x0000002b7e7e7c23 */ /* 0x100fe200080108b0 */
[----:B------:R-:W-:-:S01]  /*17590*/  FFMA.FTZ R128, R128, UR43, -R176 ;  /* 0x0000002b80807c23 */ /* 0x000fc200080108b0 */
[----:B------:R-:W-:Y:S01]  /*175a0*/  FADD.FTZ R143, -R143, R10 ;  /* 0x0000000a8f8f7221 */ /* 0x000fe20000010100 */
[----:B------:R-:W-:-:S01]  /*175b0*/  FFMA.FTZ R10, R144, UR43, -R176 ;  /* 0x0000002b900a7c23 */ /* 0x000fc200080108b0 */
[--C-:B------:R-:W-:Y:S01]  /*175c0*/  FFMA.FTZ R132, R132, UR43, -R176.reuse ;  /* 0x0000002b84847c23 */ /* 0x100fe200080108b0 */
[----:B------:R-:W-:-:S01]  /*175d0*/  FFMA.FTZ R136, R136, UR43, -R176 ;  /* 0x0000002b88887c23 */ /* 0x000fc200080108b0 */
[----:B------:R-:W-:Y:S01]  /*175e0*/  FMUL.FTZ R143, R143, UR43 ;  /* 0x0000002b8f8f7c20 */ /* 0x000fe20008410000 */
        /* <DEDUP_REMOVED lines=20> */
[----:B-1----:R-:W-:-:S04]  /*17730*/  FFMA.FTZ R177, R174, R4, R121 ;  /* 0x00000004aeb17223 */ /* 0x002fc80000010079 */
[----:B------:R-:W1:Y:S01]  /*17740*/  MUFU.EX2 R122, R122 ;  /* 0x0000007a007a7308 */ /* 0x000e620000000800 */
[----:B0-----:R-:W-:-:S01]  /*17750*/  FFMA.FTZ R4, R143, R3, R178 ;  /* 0x000000038f047223 */ /* 0x001fc200000100b2 */
[----:B------:R-:W-:-:S03]  /*17760*/  FADD.FTZ R177, R8, R177 ;  /* 0x000000b108b17221 */ /* 0x000fc60000010000 */
[----:B------:R-:W-:Y:S01]  /*17770*/  FADD.FTZ R4, R9, R4 ;  /* 0x0000000409047221 */ /* 0x000fe20000010000 */
[----:B------:R-:W-:-:S02]  /*17780*/  FADD.FTZ R180, R18, R177 ;  /* 0x000000b112b47221 */ /* 0x000fc40000010000 */
        /* <DEDUP_REMOVED lines=9> */
[----:B------:R2:W-:Y:S01]  /*17820*/  MUFU.EX2 R147, R148 ;  /* 0x0000009400937308 */ /* 0x0005e20000000800 */
[----:B-1----:R-:W-:-:S07]  /*17830*/  FADD.FTZ R3, R125, R4 ;  /* 0x000000047d037221 */ /* 0x002fce0000010000 */
[----:B------:R-:W1:Y:S01]  /*17840*/  MUFU.EX2 R127, R127 ;  /* 0x0000007f007f7308 */ /* 0x000e620000000800 */
[----:B--2---:R-:W-:-:S01]  /*17850*/  FADD.FTZ R148, R20, R177 ;  /* 0x000000b114947221 */ /* 0x004fc20000010000 */
[----:B0-----:R-:W-:-:S03]  /*17860*/  FADD.FTZ R4, R128, R3 ;  /* 0x0000000380047221 */ /* 0x001fc60000010000 */
[----:B------:R-:W-:-:S03]  /*17870*/  FADD.FTZ R177, R123, R148 ;  /* 0x000000947bb17221 */ /* 0x000fc60000010000 */
[----:B------:R-:W0:Y:S01]  /*17880*/  MUFU.EX2 R132, R132 ;  /* 0x0000008400847308 */ /* 0x000e220000000800 */
[----:B------:R-:W-:-:S04]  /*17890*/  FADD.FTZ R148, R120, R177 ;  /* 0x000000b178947221 */ /* 0x000fc80000010000 */
[----:B------:R-:W-:-:S03]  /*178a0*/  FADD.FTZ R177, R129, R148 ;  /* 0x0000009481b17221 */ /* 0x000fc60000010000 */
[----:B------:R-:W2:Y:S01]  /*178b0*/  MUFU.EX2 R131, R131 ;  /* 0x0000008300837308 */ /* 0x000ea20000000800 */
[----:B------:R-:W-:-:S01]  /*178c0*/  FADD.FTZ R148, R124, R177 ;  /* 0x000000b17c947221 */ /* 0x000fc20000010000 */
[----:B-1----:R-:W-:-:S03]  /*178d0*/  FADD.FTZ R3, R127, R4 ;  /* 0x000000047f037221 */ /* 0x002fc60000010000 */
[----:B------:R-:W-:-:S03]  /*178e0*/  FADD.FTZ R177, R133, R148 ;  /* 0x0000009485b17221 */ /* 0x000fc60000010000 */
        /* <DEDUP_REMOVED lines=9> */
[----:B-1----:R-:W-:-:S01]  /*17980*/  FADD.FTZ R4, R136, R3 ;  /* 0x0000000388047221 */ /* 0x002fc20000010000 */
[----:B------:R-:W-:-:S04]  /*17990*/  FADD.FTZ R148, R138, R177 ;  /* 0x000000b18a947221 */ /* 0x000fc80000010000 */
[----:B------:R-:W-:Y:S02]  /*179a0*/  FADD.FTZ R177, R145, R148 ;  /* 0x0000009491b17221 */ /* 0x000fe40000010000 */
[----:B------:R-:W1:Y:S01]  /*179b0*/  MUFU.EX2 R139, R139 ;  /* 0x0000008b008b7308 */ /* 0x000e620000000800 */
[----:B0-----:R-:W-:-:S07]  /*179c0*/  FADD.FTZ R3, R135, R4 ;  /* 0x0000000487037221 */ /* 0x001fce0000010000 */
[----:B------:R-:W0:Y:S01]  /*179d0*/  MUFU.EX2 R10, R10 ;  /* 0x0000000a000a7308 */ /* 0x000e220000000800 */
[----:B--2---:R-:W-:-:S07]  /*179e0*/  FADD.FTZ R4, R140, R3 ;  /* 0x000000038c047221 */ /* 0x004fce0000010000 */
[----:B------:R-:W2:Y:S01]  /*179f0*/  MUFU.EX2 R144, R144 ;  /* 0x0000009000907308 */ /* 0x000ea20000000800 */
[----:B-1----:R-:W-:-:S01]  /*17a00*/  FADD.FTZ R3, R139, R4 ;  /* 0x000000048b037221 */ /* 0x002fc20000010000 */
[----:B------:R-:W-:-:S06]  /*17a10*/  FADD.FTZ R4, R142, R177 ;  /* 0x000000b18e047221 */ /* 0x000fcc0000010000 */
        /* <DEDUP_REMOVED lines=13> */
[----:B------:R-:W-:-:S06]  /*17af0*/  FADD.FTZ R177, R157, R148 ;  /* 0x000000949db17221 */ /* 0x000fcc0000010000 */
        /* <DEDUP_REMOVED lines=44> */
.L_x_1613:
[----:B------:R-:W-:Y:S01]  /*17dc0*/  F2FP.SATFINITE.E4M3.F32.PACK_AB_MERGE_C R18, R183, R18, RZ ;  /* 0x00000012b712723e */ /* 0x000fe200048070ff */
[-C--:B------:R-:W-:Y:S01]  /*17dd0*/  FMUL.FTZ R24, R24, R174.reuse ;  /* 0x000000ae18187220 */ /* 0x080fe20000410000 */
[----:B------:R-:W-:Y:S01]  /*17de0*/  F2FP.SATFINITE.E4M3.F32.PACK_AB_MERGE_C R15, R122, R15, RZ ;  /* 0x0000000f7a0f723e */ /* 0x000fe200048070ff */
[----:B------:R-:W-:Y:S01]  /*17df0*/  FMUL.FTZ R25, R25, R174 ;  /* 0x000000ae19197220 */ /* 0x000fe20000410000 */
[----:B------:R-:W-:Y:S01]  /*17e00*/  F2FP.SATFINITE.E4M3.F32.PACK_AB_MERGE_C R196, R8, R121, R18 ;  /* 0x0000007908c4723e */ /* 0x000fe20004807012 */
[----:B------:R-:W-:Y:S01]  /*17e10*/  IMAD R8, R19, 0x8, R16 ;  /* 0x0000000813087824 */ /* 0x000fe200078e0210 */
[----:B------:R-:W-:Y:S01]  /*17e20*/  ISETP.GT.AND P4, PT, R0, R12, PT ;  /* 0x0000000c0000720c */ /* 0x000fe20003f84270 */
[----:B------:R-:W-:Y:S01]  /*17e30*/  FMUL.FTZ R28, R28, R174 ;  /* 0x000000ae1c1c7220 */ /* 0x000fe20000410000 */
[----:B------:R-:W-:Y:S01]  /*17e40*/  F2FP.SATFINITE.E4M3.F32.PACK_AB_MERGE_C R197, R9, R178, R15 ;  /* 0x000000b209c5723e */ /* 0x000fe2000480700f */
[----:B------:R-:W-:Y:S01]  /*17e50*/  IMAD.U32 R9, RZ, RZ, UR36 ;  /* 0x00000024ff097e24 */ /* 0x000fe2000f8e00ff */
[----:B------:R-:W-:Y:S01]  /*17e60*/  IADD3 R8, R8, 0x2a860, RZ ;  /* 0x0002a86008087810 */ /* 0x000fe20007ffe0ff */
[-C--:B------:R-:W-:Y:S01]  /*17e70*/  FMUL.FTZ R29, R29, R174.reuse ;  /* 0x000000ae1d1d7220 */ /* 0x080fe20000410000 */
        /* <DEDUP_REMOVED lines=124> */
[----:B------:R-:W-:Y:S02]  /*18640*/  IMAD.MOV.U32 R11, RZ, RZ, R6 ;  /* 0x000000ffff0b7224 */ /* 0x000fe400078e0006 */
[----:B------:R-:W-:Y:S02]  /*18650*/  IMAD.MOV.U32 R18, RZ, RZ, R14 ;  /* 0x000000ffff127224 */ /* 0x000fe400078e000e */
[----:B------:R-:W-:Y:S01]  /*18660*/  IMAD.MOV.U32 R19, RZ, RZ, R13 ;  /* 0x000000ffff137224 */ /* 0x000fe200078e000d */
[----:B0-----:R-:W-:Y:S06]  /*18670*/  @P4 BRA `(.L_x_1614) ;  /* 0xffffffc400904947 */ /* 0x001fec000383ffff */
[----:B------:R-:W-:Y:S02]  /*18680*/  IMAD.MOV.U32 R10, RZ, RZ, R7 ;  /* 0x000000ffff0a7224 */ /* 0x000fe400078e0007 */
[----:B------:R-:W-:Y:S02]  /*18690*/  IMAD.MOV.U32 R11, RZ, RZ, R6 ;  /* 0x000000ffff0b7224 */ /* 0x000fe400078e0006 */
[----:B------:R-:W-:Y:S02]  /*186a0*/  IMAD.MOV.U32 R19, RZ, RZ, R13 ;  /* 0x000000ffff137224 */ /* 0x000fe400078e000d */
[----:B------:R-:W-:-:S07]  /*186b0*/  IMAD.MOV.U32 R18, RZ, RZ, R14 ;  /* 0x000000ffff127224 */ /* 0x000fce00078e000e */
.L_x_1595:
[----:B------:R-:W0:Y:S01]  /*186c0*/  LDC R6, c[0x0][0x448] ;  /* 0x00011200ff067b82 */ /* 0x000e220000000800 */
[----:B------:R-:W-:Y:S01]  /*186d0*/  IADD3 R9, R202, 0x1, -R201 ;  /* 0x00000001ca097810 */ /* 0x000fe20007ffe8c9 */
[----:B------:R-:W-:-:S06]  /*186e0*/  ULDC UR6, c[0x0][0x9dc] ;  /* 0x0002770000067ab9 */ /* 0x000fcc0000000800 */
[----:B------:R-:W1:Y:S01]  /*186f0*/  LDC R12, c[0x0][0x9e4] ;  /* 0x00027900ff0c7b82 */ /* 0x000e620000000800 */
[----:B0-----:R-:W-:Y:S01]  /*18700*/  ISETP.NE.AND P4, PT, R6, 0x1, PT ;  /* 0x000000010600780c */ /* 0x001fe20003f85270 */
[----:B------:R-:W-:Y:S01]  /*18710*/  VIADD R6, R207, 0x7f ;  /* 0x0000007fcf067836 */ /* 0x000fe20000000000 */
[----:B-1----:R-:W-:-:S11]  /*18720*/  ISETP.GE.AND P5, PT, R12, 0x1, PT ;  /* 0x000000010c00780c */ /* 0x002fd60003fa6270 */
[----:B------:R-:W0:Y:S08]  /*18730*/  @P4 LDC R7, c[0x0][0x44c] ;  /* 0x00011300ff074b82 */ /* 0x000e300000000800 */
[----:B------:R-:W1:Y:S01]  /*18740*/  @P4 LDC R8, c[0x0][0x450] ;  /* 0x00011400ff084b82 */ /* 0x000e620000000800 */
[----:B0-----:R-:W-:-:S05]  /*18750*/  @P4 IMAD.HI.U32 R7, R6, R7, RZ ;  /* 0x0000000706074227 */ /* 0x001fca00078e00ff */
[----:B-1----:R-:W-:-:S05]  /*18760*/  @P4 SHF.R.U32.HI R6, RZ, R8, R7 ;  /* 0x00000008ff064219 */ /* 0x002fca0000011607 */
[----:B------:R-:W-:-:S04]  /*18770*/  IMAD.IADD R6, R6, 0x1, R9 ;  /* 0x0000000106067824 */ /* 0x000fc800078e0209 */
[----:B------:R-:W-:Y:S01]  /*18780*/  VIADD R8, R6, -UR6 ;  /* 0x8000000606087c36 */ /* 0x000fe20008000000 */
[----:B------:R-:W-:Y:S06]  /*18790*/  @!P5 BRA `(.L_x_1615) ;  /* 0x000000000048d947 */ /* 0x000fec0003800000 */
[----:B------:R-:W-:Y:S01]  /*187a0*/  IMAD.MOV.U32 R9, RZ, RZ, R6 ;  /* 0x000000ffff097224 */ /* 0x000fe200078e0006 */
[----:B------:R-:W-:Y:S04]  /*187b0*/  BSSY B0, `(.L_x_1616) ;  /* 0x000000e000007945 */ /* 0x000fe80003800000 */
        /* <DEDUP_REMOVED lines=9> */
.L_x_1617:
[----:B------:R-:W-:-:S13]  /*18850*/  ISETP.NE.AND P2, PT, R12, 0x1, PT ;  /* 0x000000010c00780c */ /* 0x000fda0003f45270 */
[----:B------:R-:W0:Y:S02]  /*18860*/  @P2 LDC.64 R6, c[0x0][0x9e8] ;  /* 0x00027a00ff062b82 */ /* 0x000e240000000a00 */
[----:B0-----:R-:W-:-:S05]  /*18870*/  @P2 IMAD.HI.U32 R6, R9, R6, RZ ;  /* 0x0000000609062227 */ /* 0x001fca00078e00ff */
[----:B------:R-:W-:-:S07]  /*18880*/  @P2 SHF.R.U32.HI R9, RZ, R7, R6 ;  /* 0x00000007ff092219 */ /* 0x000fce0000011606 */
.L_x_1618:
[----:B------:R-:W-:Y:S05]  /*18890*/  BSYNC B0 ;  /* 0x0000000000007941 */ /* 0x000fea0003800000 */
.L_x_1616:
[----:B------:R-:W-:-:S05]  /*188a0*/  IMAD R9, R9, R12, RZ ;  /* 0x0000000c09097224 */ /* 0x000fca00078e02ff */
[----:B------:R-:W-:-:S07]  /*188b0*/  VIMNMX R8, R8, R9, !PT ;  /* 0x0000000908087248 */ /* 0x000fce0007fe0100 */
.L_x_1615:
[----:B------:R-:W-:-:S05]  /*188c0*/  VIADD R8, R8, 0x7f ;  /* 0x0000007f08087836 */ /* 0x000fca0000000000 */
[----:B------:R-:W-:-:S04]  /*188d0*/  SHF.R.S32.HI R7, RZ, 0x1f, R8 ;  /* 0x0000001fff077819 */ /* 0x000fc80000011408 */
[----:B------:R-:W-:-:S04]  /*188e0*/  LEA.HI R7, R7, R8, RZ, 0x7 ;  /* 0x0000000807077211 */ /* 0x000fc800078f38ff */
[----:B------:R-:W-:-:S04]  /*188f0*/  SHF.R.S32.HI R14, RZ, 0x7, R7 ;  /* 0x00000007ff0e7819 */ /* 0x000fc80000011407 */
[----:B------:R-:W-:-:S04]  /*18900*/  VIMNMX R14, R209, R14, !PT ;  /* 0x0000000ed10e7248 */ /* 0x000fc80007fe0100 */
[----:B------:R-:W-:-:S13]  /*18910*/  ISETP.GE.AND P2, PT, R0, R14, PT ;  /* 0x0000000e0000720c */ /* 0x000fda0003f46270 */
[----:B------:R-:W-:Y:S05]  /*18920*/  @!P2 BRA `(.L_x_1619) ;  /* 0x000000280078a947 */ /* 0x000fea0003800000 */
[----:B------:R-:W-:Y:S02]  /*18930*/  IMAD.MOV.U32 R13, RZ, RZ, R10 ;  /* 0x000000ffff0d7224 */ /* 0x000fe400078e000a */
[----:B------:R-:W-:Y:S02]  /*18940*/  IMAD.MOV.U32 R12, RZ, RZ, R11 ;  /* 0x000000ffff0c7224 */ /* 0x000fe400078e000b */
[----:B------:R-:W-:-:S07]  /*18950*/  IMAD.MOV.U32 R6, RZ, RZ, R18 ;  /* 0x000000ffff067224 */ /* 0x000fce00078e0012 */
.L_x_1630:
        /* <DEDUP_REMOVED lines=8> */
.L_x_1621:
[----:B------:R-:W-:Y:S01]  /*189e0*/  VIADD R7, R19, 0x1 ;  /* 0x0000000113077836 */ /* 0x000fe20000000000 */
[----:B------:R-:W-:-:S04]  /*189f0*/  SHF.L.U32 R8, R18, 0x1f, RZ ;  /* 0x0000001f12087819 */ /* 0x000fc800000006ff */
[----:B------:R-:W-:-:S04]  /*18a00*/  ISETP.NE.AND P3, PT, R7, 0x2, PT ;  /* 0x000000020700780c */ /* 0x000fc80003f65270 */
[----:B------:R-:W-:-:S05]  /*18a10*/  SEL R7, R7, RZ, P3 ;  /* 0x000000ff07077207 */ /* 0x000fca0001800000 */
[----:B------:R-:W-:-:S04]  /*18a20*/  IMAD R7, R7, 0x8, R16 ;  /* 0x0000000807077824 */ /* 0x000fc800078e0210 */
[----:B------:R0:W1:Y:S01]  /*18a30*/  SYNCS.PHASECHK.TRANS64.TRYWAIT P3, [R7+URZ+0x2a830], R8 ;  /* 0x02a83008070075a7 */ /* 0x000062000806017f */
[----:B------:R-:W-:Y:S05]  /*18a40*/  @!P0 BRA `(.L_x_1622) ;  /* 0x0000000000048947 */ /* 0x000fea0003800000 */
[----:B------:R-:W-:Y:S01]  /*18a50*/  BPT.TRAP 0x1 ;  /* 0x000000040000795c */ /* 0x000fe20000300000 */
.L_x_1622:
[----:B------:R-:W-:Y:S04]  /*18a60*/  BSSY B0, `(.L_x_1620) ;  /* 0x0000004000007945 */ /* 0x000fe80003800000 */
[----:B-1----:R-:W-:Y:S05]  /*18a70*/  @P3 BRA `(.L_x_1623) ;  /* 0x0000000000083947 */ /* 0x002fea0003800000 */
[----:B------:R-:W1:Y:S02]  /*18a80*/  SYNCS.PHASECHK.TRANS64.TRYWAIT P3, [R7+URZ+0x2a830], R8 ;  /* 0x02a83008070075a7 */ /* 0x000e64000806017f */
[----:B-1----:R-:W-:Y:S05]  /*18a90*/  @!P3 BRA `(.L_x_1624) ;  /* 0x0000012000d0b947 */ /* 0x002fea0003800000 */
.L_x_1623:
[----:B------:R-:W-:Y:S05]  /*18aa0*/  BSYNC B0 ;  /* 0x0000000000007941 */ /* 0x000fea0003800000 */
.L_x_1620:
[----:B01----:R-:W0:Y:S01]  /*18ab0*/  S2R R7, SR_TID.X ;  /* 0x0000000000077919 */ /* 0x003e220000002100 */
[----:B------:R-:W-:Y:S01]  /*18ac0*/  VIADD R15, R19, 0x1 ;  /* 0x00000001130f7836 */ /* 0x000fe20000000000 */
[----:B------:R-:W-:Y:S05]  /*18ad0*/  WARPSYNC.ALL ;  /* 0x0000000000007948 */ /* 0x000fea0003800000 */
[C---:B------:R-:W-:Y:S01]  /*18ae0*/  ISETP.NE.AND P3, PT, R15.reuse, 0x2, PT ;  /* 0x000000020f00780c */ /* 0x040fe20003f65270 */
[----:B------:R-:W-:Y:S02]  /*18af0*/  IMAD.MOV.U32 R9, RZ, RZ, -0x7fffffe0 ;  /* 0x80000020ff097424 */ /* 0x000fe400078e00ff */
[----:B------:R-:W-:Y:S01]  /*18b00*/  IMAD.MOV.U32 R121, RZ, RZ, -0x7fffffe0 ;  /* 0x80000020ff797424 */ /* 0x000fe200078e00ff */
[----:B------:R-:W-:Y:S01]  /*18b10*/  SEL R15, R15, RZ, P3 ;  /* 0x000000ff0f0f7207 */ /* 0x000fe20001800000 */
[----:B------:R-:W-:Y:S01]  /*18b20*/  IMAD.MOV.U32 R21, RZ, RZ, -0x7fffffe0 ;  /* 0x80000020ff157424 */ /* 0x000fe200078e00ff */
[----:B------:R-:W-:Y:S01]  /*18b30*/  R2UR UR27, R9 ;  /* 0x00000000091b72ca */ /* 0x000fe200000e0000 */
[----:B------:R-:W-:Y:S01]  /*18b40*/  IMAD.MOV.U32 R11, RZ, RZ, -0x7fffffe0 ;  /* 0x80000020ff0b7424 */ /* 0x000fe200078e00ff */
[----:B------:R-:W-:Y:S01]  /*18b50*/  R2UR UR19, R121 ;  /* 0x00000000791372ca */ /* 0x000fe200000e0000 */
[----:B------:R-:W-:Y:S01]  /*18b60*/  IMAD R8, R15, 0x600, R5 ;  /* 0x000006000f087824 */ /* 0x000fe200078e0205 */
[----:B------:R-:W-:-:S02]  /*18b70*/  R2UR UR7, R21 ;  /* 0x00000000150772ca */ /* 0x000fc400000e0000 */
[----:B------:R-:W-:Y:S01]  /*18b80*/  R2UR UR11, R11 ;  /* 0x000000000b0b72ca */ /* 0x000fe200000e0000 */
[C---:B------:R-:W-:Y:S01]  /*18b90*/  VIADD R120, R8.reuse, 0x400 ;  /* 0x0000040008787836 */ /* 0x040fe20000000000 */
[C---:B------:R-:W-:Y:S01]  /*18ba0*/  R2UR UR26, R8.reuse ;  /* 0x00000000081a72ca */ /* 0x040fe200000e0000 */
[C---:B------:R-:W-:Y:S01]  /*18bb0*/  VIADD R20, R8.reuse, 0x2 ;  /* 0x0000000208147836 */ /* 0x040fe20000000000 */
[----:B------:R-:W-:Y:S01]  /*18bc0*/  R2UR UR15, R21 ;  /* 0x00000000150f72ca */ /* 0x000fe200000e0000 */
[----:B------:R-:W-:Y:S01]  /*18bd0*/  VIADD R10, R8, 0x200 ;  /* 0x00000200080a7836 */ /* 0x000fe20000000000 */
[----:B------:R-:W-:Y:S02]  /*18be0*/  R2UR UR18, R120 ;  /* 0x00000000781272ca */ /* 0x000fe400000e0000 */
[----:B------:R-:W-:Y:S01]  /*18bf0*/  R2UR UR6, R20 ;  /* 0x00000000140672ca */ /* 0x000fe200000e0000 */
[----:B------:R-:W-:Y:S01]  /*18c00*/  VIADD R20, R8, 0x202 ;  /* 0x0000020208147836 */ /* 0x000fe20000000000 */
[----:B------:R-:W-:Y:S01]  /*18c10*/  R2UR UR10, R10 ;  /* 0x000000000a0a72ca */ /* 0x000fe200000e0000 */
[----:B------:R-:W-:Y:S01]  /*18c20*/  VIADD R8, R8, 0x402 ;  /* 0x0000040208087836 */ /* 0x000fe20000000000 */
[----:B------:R-:W-:-:S02]  /*18c30*/  R2UR UR23, R9 ;  /* 0x00000000091772ca */ /* 0x000fc400000e0000 */
[----:B0-----:R-:W-:Y:S02]  /*18c40*/  SHF.R.U32.HI R7, RZ, 0x7, R7 ;  /* 0x00000007ff077819 */ /* 0x001fe40000011607 */
[----:B------:R-:W-:Y:S02]  /*18c50*/  R2UR UR14, R20 ;  /* 0x00000000140e72ca */ /* 0x000fe400000e0000 */
[----:B------:R-:W-:Y:S01]  /*18c60*/  R2UR UR22, R8 ;  /* 0x00000000081672ca */ /* 0x000fe200000e0000 */
[----:B------:R-:W-:-:S05]  /*18c70*/  VIADD R7, R7, 0x8 ;  /* 0x0000000807077836 */ /* 0x000fca0000000000 */
        /* <DEDUP_REMOVED lines=22> */
.L_x_1626:
[----:B------:R-:W-:Y:S01]  /*18de0*/  SHF.L.U32 R6, R6, 0x1f, RZ ;  /* 0x0000001f06067819 */ /* 0x000fe200000006ff */
[----:B------:R-:W-:-:S04]  /*18df0*/  IMAD R7, R19, 0x8, R16 ;  /* 0x0000000813077824 */ /* 0x000fc800078e0210 */
[----:B------:R0:W1:Y:S01]  /*18e00*/  SYNCS.PHASECHK.TRANS64.TRYWAIT P2, [R7+URZ+0x2a850], R6 ;  /* 0x02a85006070075a7 */ /* 0x000062000804017f */
[----:B------:R-:W-:Y:S05]  /*18e10*/  @!P0 BRA `(.L_x_1627) ;  /* 0x0000000000048947 */ /* 0x000fea0003800000 */
[----:B------:R-:W-:Y:S01]  /*18e20*/  BPT.TRAP 0x1 ;  /* 0x000000040000795c */ /* 0x000fe20000300000 */
.L_x_1627:
[----:B-1----:R-:W-:Y:S05]  /*18e30*/  @P2 BRA `(.L_x_1625) ;  /* 0x0000000000082947 */ /* 0x002fea0003800000 */
[----:B------:R-:W1:Y:S02]  /*18e40*/  SYNCS.PHASECHK.TRANS64.TRYWAIT P2, [R7+URZ+0x2a850], R6 ;  /* 0x02a85006070075a7 */ /* 0x000e64000804017f */
[----:B-1----:R-:W-:Y:S05]  /*18e50*/  @!P2 BRA `(.L_x_1628) ;  /* 0x0000011c00f4a947 */ /* 0x002fea0003800000 */
.L_x_1625:
[----:B01----:R-:W-:Y:S01]  /*18e60*/  VIADD R6, R16, 0x400 ;  /* 0x0000040010067836 */ /* 0x003fe20000000000 */
[----:B------:R-:W-:Y:S05]  /*18e70*/  WARPSYNC.ALL ;  /* 0x0000000000007948 */ /* 0x000fea0003800000 */
[----:B------:R-:W-:-:S04]  /*18e80*/  SHF.R.U32.HI R6, RZ, 0x4, R6 ;  /* 0x00000004ff067819 */ /* 0x000fc80000011606 */
[----:B------:R-:W-:-:S04]  /*18e90*/  LOP3.LUT R6, R6, 0x3fff, RZ, 0xc0, !PT ;  /* 0x00003fff06067812 */ /* 0x000fc800078ec0ff */
[----:B------:R-:W-:-:S05]  /*18ea0*/  LOP3.LUT R6, R6, 0x10000, RZ, 0xfc, !PT ;  /* 0x0001000006067812 */ /* 0x000fca00078efcff */
[----:B------:R-:W-:Y:S01]  /*18eb0*/  IMAD R6, R19, 0x600, R6 ;  /* 0x0000060013067824 */ /* 0x000fe200078e0206 */
[----:B------:R-:W-:Y:S01]  /*18ec0*/  WARPGROUP.ARRIVE ;  /* 0x00000000000079c5 */ /* 0x000fe20000000000 */
[----:B------:R-:W-:Y:S02]  /*18ed0*/  IMAD.MOV.U32 R7, RZ, RZ, 0x40000040 ;  /* 0x40000040ff077424 */ /* 0x000fe400078e00ff */
[----:B------:R-:W-:Y:S01]  /*18ee0*/  FMUL.FTZ R20, R2, R123 ;  /* 0x0000007b02147220 */ /* 0x000fe20000410000 */
[C---:B------:R-:W-:Y:S01]  /*18ef0*/  VIADD R8, R6.reuse, 0x2 ;  /* 0x0000000206087836 */ /* 0x040fe20000000000 */
[----:B------:R-:W-:Y:S01]  /*18f00*/  R2UR UR6, R6 ;  /* 0x00000000060672ca */ /* 0x000fe200000e0000 */
[----:B------:R-:W-:Y:S01]  /*18f10*/  IMAD.MOV.U32 R9, RZ, RZ, 0x40000040 ;  /* 0x40000040ff097424 */ /* 0x000fe200078e00ff */
[----:B------:R-:W-:Y:S01]  /*18f20*/  R2UR UR7, R7 ;  /* 0x00000000070772ca */ /* 0x000fe200000e0000 */
        /* <DEDUP_REMOVED lines=12> */
[----:B------:R-:W-:Y:S01]  /*18ff0*/  QGMMA.64x192x32.F32.E4M3.E4M3 R24, R196, gdesc[UR4], R24, gsb0 ;  /* 0x02e00004c4187df3 */ /* 0x000fe20008000818 */
[----:B------:R-:W-:Y:S01]  /*19000*/  R2UR UR6, R8 ;  /* 0x00000000080672ca */ /* 0x000fe200000e0000 */
[----:B------:R-:W-:Y:S01]  /*19010*/  VIADD R8, R6, 0x4 ;  /* 0x0000000406087836 */ /* 0x000fe20000000000 */
[----:B------:R-:W-:Y:S01]  /*19020*/  R2UR UR7, R9 ;  /* 0x00000000090772ca */ /* 0x000fe200000e0000 */
[----:B------:R-:W-:-:S02]  /*19030*/  IMAD.MOV.U32 R9, RZ, RZ, 0x40000040 ;  /* 0x40000040ff097424 */ /* 0x000fc400078e00ff */
        /* <DEDUP_REMOVED lines=11> */
[----:B0-----:R-:W-:Y:S01]  /*190f0*/  FMNMX.FTZ R11, R7, R12, !PT ;  /* 0x0000000c070b7209 */ /* 0x001fe20007810000 */
        /* <DEDUP_REMOVED lines=18> */
[----:B------:R-:W-:Y:S01]  /*19220*/  FMUL.FTZ R183, R2, R183 ;  /* 0x000000b702b77220 */ /* 0x000fe20000410000 */
[----:B------:R-:W-:-:S03]  /*19230*/  UMOV UR43, UR30 ;  /* 0x0000001e002b7c82 */ /* 0x000fc60008000000 */
        /* <DEDUP_REMOVED lines=24> */
[----:B------:R-:W0:Y:S01]  /*193c0*/  S2R R199, SR_TID.X ;  /* 0x0000000000c77919 */ /* 0x000e220000002100 */
[----:B------:R-:W-:Y:S01]  /*193d0*/  QGMMA.64x192x32.F32.E4M3.E4M3 R24, R192, gdesc[UR4], R24, gsb0 ;  /* 0x02e00004c0187df3 */ /* 0x000fe20008000818 */
[----:B------:R-:W-:Y:S01]  /*193e0*/  R2UR UR6, R8 ;  /* 0x00000000080672ca */ /* 0x000fe200000e0000 */
[C---:B------:R-:W-:Y:S01]  /*193f0*/  FMUL.FTZ R8, R2.reuse, R121 ;  /* 0x0000007902087220 */ /* 0x040fe20000410000 */
[----:B------:R-:W-:Y:S01]  /*19400*/  R2UR UR7, R9 ;  /* 0x00000000090772ca */ /* 0x000fe200000e0000 */
        /* <DEDUP_REMOVED lines=19> */
[----:B------:R-:W-:Y:S01]  /*19540*/  FMUL.FTZ R157, R2, R162 ;  /* 0x000000a2029d7220 */ /* 0x000fe20000410000 */
[----:B------:R-:W3:Y:S01]  /*19550*/  MUFU.TANH R121, R121 ;  /* 0x0000007900797308 */ /* 0x000ee20000002400 */
[----:B-1----:R-:W-:Y:S01]  /*19560*/  FMNMX.FTZ R166, R8, R11, !PT ;  /* 0x0000000b08a67209 */ /* 0x002fe20007810000 */
[----:B------:R-:W-:Y:S01]  /*19570*/  FMUL.FTZ R162, R2, R167 ;  /* 0x000000a702a27220 */ /* 0x000fe20000410000 */
[----:B0-----:R-:W-:-:S02]  /*19580*/  SHF.R.U32.HI R199, RZ, 0x7, R199 ;  /* 0x00000007ffc77819 */ /* 0x001fc400000116c7 */
[----:B------:R-:W-:Y:S01]  /*19590*/  FMNMX.FTZ R167, R21, R166, !PT ;  /* 0x000000a615a77209 */ /* 0x000fe20007810000 */
[----:B------:R-:W-:Y:S02]  /*195a0*/  FMUL.FTZ R166, R2, R171 ;  /* 0x000000ab02a67220 */ /* 0x000fe40000410000 */
[----:B------:R-:W0:Y:S01]  /*195b0*/  MUFU.TANH R122, R122 ;  /* 0x0000007a007a7308 */ /* 0x000e220000002400 */
[----:B--2---:R-:W-:Y:S02]  /*195c0*/  FMNMX.FTZ R11, R9, R13, !PT ;  /* 0x0000000d090b7209 */ /* 0x004fe40007810000 */
[----:B------:R-:W-:Y:S02]  /*195d0*/  FMNMX.FTZ R168, R120, R167, !PT ;  /* 0x000000a778a87209 */ /* 0x000fe40007810000 */
[----:B------:R-:W-:Y:S02]  /*195e0*/  FMNMX.FTZ R10, R20, R11, !PT ;  /* 0x0000000b140a7209 */ /* 0x000fe40007810000 */
[----:B------:R-:W-:Y:S01]  /*195f0*/  FMNMX.FTZ R167, R123, R168, !PT ;  /* 0x000000a87ba77209 */ /* 0x000fe20007810000 */
[----:B------:R-:W1:Y:S01]  /*19600*/  MUFU.TANH R126, R126 ;  /* 0x0000007e007e7308 */ /* 0x000e620000002400 */
[----:B---3--:R-:W-:-:S02]  /*19610*/  FMNMX.FTZ R11, R121, R10, !PT ;  /* 0x0000000a790b7209 */ /* 0x008fc40007810000 */
[----:B------:R-:W-:-:S05]  /*19620*/  FMNMX.FTZ R168, R124, R167, !PT ;  /* 0x000000a77ca87209 */ /* 0x000fca0007810000 */
[----:B------:R-:W2:Y:S01]  /*19630*/  MUFU.TANH R127, R127 ;  /* 0x0000007f007f7308 */ /* 0x000ea20000002400 */
[----:B0-----:R-:W-:-:S04]  /*19640*/  FMNMX.FTZ R10, R122, R11, !PT ;  /* 0x0000000b7a0a7209 */ /* 0x001fc80007810000 */
[----:B------:R-:W-:-:S03]  /*19650*/  FMNMX.FTZ R11, R125, R10, !PT ;  /* 0x0000000a7d0b7209 */ /* 0x000fc60007810000 */
[----:B------:R-:W0:Y:S01]  /*19660*/  MUFU.TANH R131, R131 ;  /* 0x0000008300837308 */ /* 0x000e220000002400 */
[----:B-1----:R-:W-:-:S04]  /*19670*/  FMNMX.FTZ R10, R126, R11, !PT ;  /* 0x0000000b7e0a7209 */ /* 0x002fc80007810000 */
[----:B------:R-:W-:-:S03]  /*19680*/  FMNMX.FTZ R11, R129, R10, !PT ;  /* 0x0000000a810b7209 */ /* 0x000fc60007810000 */
[----:B------:R-:W1:Y:S01]  /*19690*/  MUFU.TANH R132, R132 ;  /* 0x0000008400847308 */ /* 0x000e620000002400 */
[----:B--2---:R-:W-:Y:S01]  /*196a0*/  FMNMX.FTZ R169, R127, R168, !PT ;  /* 0x000000a87fa97209 */ /* 0x004fe20007810000 */
[----:B------:R-:W-:Y:S01]  /*196b0*/  FMUL.FTZ R168, R2, R173 ;  /* 0x000000ad02a87220 */ /* 0x000fe20000410000 */
[----:B------:R-:W-:Y:S02]  /*196c0*/  FMNMX.FTZ R10, R130, R11, !PT ;  /* 0x0000000b820a7209 */ /* 0x000fe40007810000 */
[----:B------:R-:W-:Y:S02]  /*196d0*/  FMNMX.FTZ R170, R128, R169, !PT ;  /* 0x000000a980aa7209 */ /* 0x000fe40007810000 */
[----:B------:R-:W-:Y:S01]  /*196e0*/  FMNMX.FTZ R11, R133, R10, !PT ;  /* 0x0000000a850b7209 */ /* 0x000fe20007810000 */
[----:B------:R-:W2:Y:S01]  /*196f0*/  MUFU.TANH R137, R137 ;  /* 0x0000008900897308 */ /* 0x000ea20000002400 */
[----:B0-----:R-:W-:Y:S02]  /*19700*/  FMNMX.FTZ R169, R131, R170, !PT ;  /* 0x000000aa83a97209 */ /* 0x001fe40007810000 */
[----:B------:R-:W-:-:S05]  /*19710*/  FMNMX.FTZ R10, R134, R11, !PT ;  /* 0x0000000b860a7209 */ /* 0x000fca0007810000 */
[----:B------:R-:W-:Y:S01]  /*19720*/  MUFU.TANH R136, R136 ;  /* 0x0000008800887308 */ /* 0x000fe20000002400 */
[----:B-1----:R-:W-:-:S04]  /*19730*/  FMNMX.FTZ R170, R132, R169, !PT ;  /* 0x000000a984aa7209 */ /* 0x002fc80007810000 */
[----:B------:R-:W-:Y:S01]  /*19740*/  FMNMX.FTZ R171, R135, R170, !PT ;  /* 0x000000aa87ab7209 */ /* 0x000fe20007810000 */
[----:B------:R-:W-:Y:S02]  /*19750*/  FMUL.FTZ R170, R2, R175 ;  /* 0x000000af02aa7220 */ /* 0x000fe40000410000 */
[----:B------:R-:W0:Y:S01]  /*19760*/  MUFU.TANH R141, R141 ;  /* 0x0000008d008d7308 */ /* 0x000e220000002400 */
[----:B--2---:R-:W-:-:S04]  /*19770*/  FMNMX.FTZ R11, R137, R10, !PT ;  /* 0x0000000a890b7209 */ /* 0x004fc80007810000 */
[----:B------:R-:W-:-:S03]  /*19780*/  FMNMX.FTZ R10, R138, R11, !PT ;  /* 0x0000000b8a0a7209 */ /* 0x000fc60007810000 */
[----:B------:R-:W1:Y:S08]  /*19790*/  MUFU.TANH R142, R142 ;  /* 0x0000008e008e7308 */ /* 0x000e700000002400 */
[----:B------:R2:W-:Y:S01]  /*197a0*/  MUFU.TANH R167, R172 ;  /* 0x000000ac00a77308 */ /* 0x0005e20000002400 */
[----:B0-----:R-:W-:-:S07]  /*197b0*/  FMNMX.FTZ R11, R141, R10, !PT ;  /* 0x0000000a8d0b7209 */ /* 0x001fce0007810000 */
[----:B------:R-:W0:Y:S01]  /*197c0*/  MUFU.TANH R147, R147 ;  /* 0x0000009300937308 */ /* 0x000e220000002400 */
[----:B--2---:R-:W-:Y:S02]  /*197d0*/  FMNMX.FTZ R172, R136, R171, !PT ;  /* 0x000000ab88ac7209 */ /* 0x004fe40007810000 */
[----:B-1----:R-:W-:Y:S02]  /*197e0*/  FMNMX.FTZ R10, R142, R11, !PT ;  /* 0x0000000b8e0a7209 */ /* 0x002fe40007810000 */
[----:B------:R-:W-:Y:S02]  /*197f0*/  FMNMX.FTZ R171, R139, R172, !PT ;  /* 0x000000ac8bab7209 */ /* 0x000fe40007810000 */
[----:B------:R-:W-:Y:S01]  /*19800*/  FMNMX.FTZ R173, R145, R10, !PT ;  /* 0x0000000a91ad7209 */ /* 0x000fe20007810000 */
[----:B------:R-:W-:Y:S01]  /*19810*/  MUFU.TANH R146, R146 ;  /* 0x0000009200927308 */ /* 0x000fe20000002400 */
[----:B------:R-:W-:-:S04]  /*19820*/  FMNMX.FTZ R172, R140, R171, !PT ;  /* 0x000000ab8cac7209 */ /* 0x000fc80007810000 */
[----:B------:R-:W-:Y:S01]  /*19830*/  FMNMX.FTZ R11, R143, R172, !PT ;  /* 0x000000ac8f0b7209 */ /* 0x000fe20007810000 */
[----:B------:R-:W-:Y:S02]  /*19840*/  FMUL.FTZ R172, R2, R177 ;  /* 0x000000b102ac7220 */ /* 0x000fe40000410000 */
[----:B------:R-:W1:Y:S01]  /*19850*/  MUFU.TANH R151, R151 ;  /* 0x0000009700977308 */ /* 0x000e620000002400 */
[----:B------:R-:W-:-:S04]  /*19860*/  FMNMX.FTZ R10, R144, R11, !PT ;  /* 0x0000000b900a7209 */ /* 0x000fc80007810000 */
[----:B0-----:R-:W-:-:S03]  /*19870*/  FMNMX.FTZ R11, R147, R10, !PT ;  /* 0x0000000a930b7209 */ /* 0x001fc60007810000 */
[----:B------:R-:W0:Y:S01]  /*19880*/  MUFU.TANH R152, R152 ;  /* 0x0000009800987308 */ /* 0x000e220000002400 */
[----:B------:R-:W-:-:S07]  /*19890*/  FMNMX.FTZ R10, R148, R11, !PT ;  /* 0x0000000b940a7209 */ /* 0x000fce0007810000 */
[----:B------:R2:W-:Y:S01]  /*198a0*/  MUFU.TANH R169, R174 ;  /* 0x000000ae00a97308 */ /* 0x0005e20000002400 */
[----:B-1----:R-:W-:-:S07]  /*198b0*/  FMNMX.FTZ R11, R151, R10, !PT ;  /* 0x0000000a970b7209 */ /* 0x002fce0007810000 */
[----:B------:R-:W1:Y:S01]  /*198c0*/  MUFU.TANH R156, R156 ;  /* 0x0000009c009c7308 */ /* 0x000e620000002400 */
[----:B--2---:R-:W-:Y:S01]  /*198d0*/  FMNMX.FTZ R174, R146, R173, !PT ;  /* 0x000000ad92ae7209 */ /* 0x004fe20007810000 */
[----:B------:R-:W-:Y:S01]  /*198e0*/  FMUL.FTZ R173, R2, R178 ;  /* 0x000000b202ad7220 */ /* 0x000fe20000410000 */
[----:B0-----:R-:W-:Y:S02]  /*198f0*/  FMNMX.FTZ R10, R152, R11, !PT ;  /* 0x0000000b980a7209 */ /* 0x001fe40007810000 */
[----:B------:R-:W-:Y:S02]  /*19900*/  FMNMX.FTZ R175, R149, R174, !PT ;  /* 0x000000ae95af7209 */ /* 0x000fe40007810000 */
[----:B------:R-:W-:Y:S01]  /*19910*/  FMNMX.FTZ R11, R155, R10, !PT ;  /* 0x0000000a9b0b7209 */ /* 0x000fe20007810000 */
[----:B------:R-:W-:Y:S01]  /*19920*/  MUFU.TANH R157, R157 ;  /* 0x0000009d009d7308 */ /* 0x000fe20000002400 */
[----:B------:R-:W-:-:S04]  /*19930*/  FMNMX.FTZ R174, R150, R175, !PT ;  /* 0x000000af96ae7209 */ /* 0x000fc80007810000 */
[----:B------:R-:W-:-:S03]  /*19940*/  FMNMX.FTZ R175, R153, R174, !PT ;  /* 0x000000ae99af7209 */ /* 0x000fc60007810000 */
[----:B------:R-:W-:Y:S01]  /*19950*/  MUFU.TANH R161, R161 ;  /* 0x000000a100a17308 */ /* 0x000fe20000002400 */
[----:B-1----:R-:W-:-:S04]  /*19960*/  FMNMX.FTZ R10, R156, R11, !PT ;  /* 0x0000000b9c0a7209 */ /* 0x002fc80007810000 */
[----:B------:R-:W-:-:S03]  /*19970*/  FMNMX.FTZ R11, R159, R10, !PT ;  /* 0x0000000a9f0b7209 */ /* 0x000fc60007810000 */
[----:B------:R-:W0:Y:S01]  /*19980*/  MUFU.TANH R163, R163 ;  /* 0x000000a300a37308 */ /* 0x000e220000002400 */
[----:B------:R-:W-:-:S07]  /*19990*/  FMNMX.FTZ R10, R160, R11, !PT ;  /* 0x0000000ba00a7209 */ /* 0x000fce0007810000 */
[----:B------:R-:W-:Y:S08]  /*199a0*/  MUFU.TANH R162, R162 ;  /* 0x000000a200a27308 */ /* 0x000ff00000002400 */
[----:B------:R1:W-:Y:S01]  /*199b0*/  MUFU.TANH R171, R176 ;  /* 0x000000b000ab7308 */ /* 0x0003e20000002400 */
[----:B0-----:R-:W-:-:S07]  /*199c0*/  FMNMX.FTZ R11, R163, R10, !PT ;  /* 0x0000000aa30b7209 */ /* 0x001fce0007810000 */
[----:B------:R-:W0:Y:S01]  /*199d0*/  MUFU.TANH R164, R164 ;  /* 0x000000a400a47308 */ /* 0x000e220000002400 */
[----:B-1----:R-:W-:Y:S01]  /*199e0*/  FMNMX.FTZ R176, R154, R175, !PT ;  /* 0x000000af9ab07209 */ /* 0x002fe20007810000 */
[----:B------:R-:W-:-:S03]  /*199f0*/  FMUL.FTZ R175, R2, R180 ;  /* 0x000000b402af7220 */ /* 0x000fc60000410000 */
[----:B------:R-:W-:Y:S01]  /*19a00*/  FMNMX.FTZ R177, R157, R176, !PT ;  /* 0x000000b09db17209 */ /* 0x000fe20007810000 */
[----:B------:R-:W-:Y:S02]  /*19a10*/  WARPGROUP.DEPBAR.LE gsb0, 0x0 ;  /* 0x00008000000079c5 */ /* 0x000fe40000010000 */
[----:B------:R-:W-:Y:S01]  /*19a20*/  WARPGROUP.ARRIVE ;  /* 0x00000000000079c5 */ /* 0x000fe20000000000 */
[----:B------:R-:W-:Y:S01]  /*19a30*/  MUFU.TANH R165, R165 ;  /* 0x000000a500a57308 */ /* 0x000fe20000002400 */
[----:B------:R-:W-:-:S04]  /*19a40*/  FMNMX.FTZ R176, R158, R177, !PT ;  /* 0x000000b19eb07209 */ /* 0x000fc80007810000 */
[----:B------:R-:W-:Y:S01]  /*19a50*/  QGMMA.64x192x32.F32.E4M3.E4M3 R24, R188, gdesc[UR4], R24, gsb0 ;  /* 0x02e00004bc187df3 */ /* 0x000fe20008000818 */
[----:B------:R-:W-:Y:S02]  /*19a60*/  FMNMX.FTZ R177, R161, R176, !PT ;  /* 0x000000b0a1b17209 */ /* 0x000fe40007810000 */
[----:B------:R-:W-:Y:S01]  /*19a70*/  MUFU.TANH R166, R166 ;  /* 0x000000a600a67308 */ /* 0x000fe20000002400 */
[----:B0-----:R-:W-:Y:S02]  /*19a80*/  FMNMX.FTZ R10, R164, R11, !PT ;  /* 0x0000000ba40a7209 */ /* 0x001fe40007810000 */
[----:B------:R-:W-:Y:S01]  /*19a90*/  FMNMX.FTZ R178, R162, R177, !PT ;  /* 0x000000b1a2b27209 */ /* 0x000fe20007810000 */
[----:B------:R-:W-:Y:S01]  /*19aa0*/  FMUL.FTZ R177, R2, R182 ;  /* 0x000000b602b17220 */ /* 0x000fe20000410000 */
[----:B------:R-:W-:Y:S01]  /*19ab0*/  FMNMX.FTZ R11, R167, R10, !PT ;  /* 0x0000000aa70b7209 */ /* 0x000fe20007810000 */
[----:B------:R-:W-:Y:S02]  /*19ac0*/  IMAD.U32 R182, RZ, RZ, UR43 ;  /* 0x0000002bffb67e24 */ /* 0x000fe4000f8e00ff */
[----:B------:R-:W0:Y:S08]  /*19ad0*/  MUFU.TANH R168, R168 ;  /* 0x000000a800a87308 */ /* 0x000e300000002400 */
[----:B------:R-:W-:Y:S08]  /*19ae0*/  MUFU.TANH R170, R170 ;  /* 0x000000aa00aa7308 */ /* 0x000ff00000002400 */
[----:B------:R-:W1:Y:S01]  /*19af0*/  MUFU.TANH R172, R172 ;  /* 0x000000ac00ac7308 */ /* 0x000e620000002400 */
[----:B0-----:R-:W-:-:S04]  /*19b00*/  FMNMX.FTZ R10, R168, R11, !PT ;  /* 0x0000000ba80a7209 */ /* 0x001fc80007810000 */
[----:B------:R-:W-:-:S03]  /*19b10*/  FMNMX.FTZ R11, R171, R10, !PT ;  /* 0x0000000aab0b7209 */ /* 0x000fc60007810000 */
[----:B------:R-:W0:Y:S08]  /*19b20*/  MUFU.TANH R173, R173 ;  /* 0x000000ad00ad7308 */ /* 0x000e300000002400 */
[----:B------:R2:W-:Y:S01]  /*19b30*/  MUFU.TANH R174, R179 ;  /* 0x000000b300ae7308 */ /* 0x0005e20000002400 */
[----:B-1----:R-:W-:-:S07]  /*19b40*/  FMNMX.FTZ R10, R172, R11, !PT ;  /* 0x0000000bac0a7209 */ /* 0x002fce0007810000 */
[----:B------:R-:W1:Y:S01]  /*19b50*/  MUFU.TANH R175, R175 ;  /* 0x000000af00af7308 */ /* 0x000e620000002400 */
[----:B--2---:R-:W-:-:S04]  /*19b60*/  FMNMX.FTZ R179, R165, R178, !PT ;  /* 0x000000b2a5b37209 */ /* 0x004fc80007810000 */
[----:B------:R-:W-:-:S03]  /*19b70*/  FMNMX.FTZ R178, R166, R179, !PT ;  /* 0x000000b3a6b27209 */ /* 0x000fc60007810000 */
[----:B------:R-:W2:Y:S01]  /*19b80*/  MUFU.TANH R176, R181 ;  /* 0x000000b500b07308 */ /* 0x000ea20000002400 */
[----:B------:R-:W-:-:S04]  /*19b90*/  FMNMX.FTZ R179, R169, R178, !PT ;  /* 0x000000b2a9b37209 */ /* 0x000fc80007810000 */
[----:B------:R-:W-:-:S03]  /*19ba0*/  FMNMX.FTZ R180, R170, R179, !PT ;  /* 0x000000b3aab47209 */ /* 0x000fc60007810000 */
[----:B------:R-:W3:Y:S01]  /*19bb0*/  MUFU.TANH R177, R177 ;  /* 0x000000b100b17308 */ /* 0x000ee20000002400 */
[----:B0-----:R-:W-:Y:S02]  /*19bc0*/  FMNMX.FTZ R179, R173, R180, !PT ;  /* 0x000000b4adb37209 */ /* 0x001fe40007810000 */
[----:B-1----:R-:W-:Y:S01]  /*19bd0*/  FMNMX.FTZ R11, R175, R10, !PT ;  /* 0x0000000aaf0b7209 */ /* 0x002fe20007810000 */
[----:B------:R-:W-:Y:S01]  /*19be0*/  VIADD R10, R6, 0x6 ;  /* 0x00000006060a7836 */ /* 0x000fe20000000000 */
[----:B------:R-:W-:-:S03]  /*19bf0*/  FMNMX.FTZ R180, R174, R179, !PT ;  /* 0x000000b3aeb47209 */ /* 0x000fc60007810000 */
[----:B------:R-:W0:Y:S01]  /*19c00*/  MUFU.TANH R178, R183 ;  /* 0x000000b700b27308 */ /* 0x000e220000002400 */
[----:B--2---:R-:W-:Y:S02]  /*19c10*/  FMNMX.FTZ R11, R176, R11, !PT ;  /* 0x0000000bb00b7209 */ /* 0x004fe40007810000 */
[----:B------:R-:W-:Y:S02]  /*19c20*/  R2UR UR6, R10 ;  /* 0x000000000a0672ca */ /* 0x000fe400000e0000 */
[----:B---3--:R-:W-:Y:S02]  /*19c30*/  FMNMX.FTZ R179, R177, R180, !PT ;  /* 0x000000b4b1b37209 */ /* 0x008fe40007810000 */
[----:B------:R-:W1:Y:S02]  /*19c40*/  SHFL.BFLY PT, R180, R11, 0x2, 0x1f ;  /* 0x0c401f000bb47f89 */ /* 0x000e6400000e0000 */
[----:B0-----:R-:W-:-:S05]  /*19c50*/  FMNMX.FTZ R179, R178, R179, !PT ;  /* 0x000000b3b2b37209 */ /* 0x001fca0007810000 */
[----:B------:R-:W0:Y:S01]  /*19c60*/  SHFL.BFLY PT, R181, R179, 0x2, 0x1f ;  /* 0x0c401f00b3b57f89 */ /* 0x000e2200000e0000 */
[----:B-1----:R-:W-:Y:S01]  /*19c70*/  FMNMX.FTZ R180, R11, R180, !PT ;  /* 0x000000b40bb47209 */ /* 0x002fe20007810000 */
[----:B------:R-:W-:-:S05]  /*19c80*/  IMAD.MOV.U32 R11, RZ, RZ, 0x40000040 ;  /* 0x40000040ff0b7424 */ /* 0x000fca00078e00ff */
[----:B------:R-:W-:Y:S02]  /*19c90*/  R2UR UR7, R11 ;  /* 0x000000000b0772ca */ /* 0x000fe400000e0000 */
[----:B0-----:R-:W-:Y:S02]  /*19ca0*/  FMNMX.FTZ R6, R179, R181, !PT ;  /* 0x000000b5b3067209 */ /* 0x001fe40007810000 */
[----:B------:R-:W0:Y:S04]  /*19cb0*/  SHFL.BFLY PT, R181, R180, 0x1, 0x1f ;  /* 0x0c201f00b4b57f89 */ /* 0x000e2800000e0000 */
[----:B------:R-:W1:Y:S01]  /*19cc0*/  SHFL.BFLY PT, R183, R6, 0x1, 0x1f ;  /* 0x0c201f0006b77f89 */ /* 0x000e6200000e0000 */
[----:B0-----:R-:W-:Y:S02]  /*19cd0*/  FMNMX.FTZ R11, R180, R181, !PT ;  /* 0x000000b5b40b7209 */ /* 0x001fe40007810000 */
[----:B-1----:R-:W-:-:S03]  /*19ce0*/  FMNMX.FTZ R10, R6, R183, !PT ;  /* 0x000000b7060a7209 */ /* 0x002fc60007810000 */
[----:B------:R-:W-:-:S04]  /*19cf0*/  FADD.FTZ R12, -R11, R12 ;  /* 0x0000000c0b0c7221 */ /* 0x000fc80000010100 */
[----:B------:R-:W-:Y:S01]  /*19d00*/  FMUL.FTZ R179, R12, UR43 ;  /* 0x0000002b0cb37c20 */ /* 0x000fe20008410000 */
[----:B------:R-:W-:-:S03]  /*19d10*/  FADD.FTZ R12, -R10, R13 ;  /* 0x0000000d0a0c7221 */ /* 0x000fc60000010100 */
[----:B------:R0:W-:Y:S01]  /*19d20*/  MUFU.EX2 R13, R179 ;  /* 0x000000b3000d7308 */ /* 0x0001e20000000800 */
[----:B------:R-:W-:Y:S01]  /*19d30*/  FMUL.FTZ R181, R12, UR43 ;  /* 0x0000002b0cb57c20 */ /* 0x000fe20008410000 */
        /* <DEDUP_REMOVED lines=28> */
[----:B0-----:R-:W-:-:S02]  /*19f00*/  IMAD.U32 R179, RZ, RZ, UR43 ;  /* 0x0000002bffb37e24 */ /* 0x001fc4000f8e00ff */
[--C-:B------:R-:W-:Y:S01]  /*19f10*/  FFMA.FTZ R167, R168, UR43, -R12.reuse ;  /* 0x0000002ba8a77c23 */ /* 0x100fe2000801080c */
[----:B------:R-:W-:-:S01]  /*19f20*/  FFMA.FTZ R168, R171, UR43, -R12 ;  /* 0x0000002baba87c23 */ /* 0x000fc2000801080c */
[----:B------:R-:W-:Y:S01]  /*19f30*/  FFMA.FTZ R171, R172, UR43, -R12 ;  /* 0x0000002bacab7c23 */ /* 0x000fe2000801080c */
[----:B------:R-:W-:-:S01]  /*19f40*/  FFMA.FTZ R172, R10, R179, -8 ;  /* 0xc10000000aac7423 */ /* 0x000fc200000100b3 */
[----:B------:R-:W0:Y:S01]  /*19f50*/  MUFU.EX2 R180, R180 ;  /* 0x000000b400b47308 */ /* 0x000e220000000800 */
[----:B------:R-:W-:-:S01]  /*19f60*/  FFMA.FTZ R175, R175, UR43, -R12 ;  /* 0x0000002bafaf7c23 */ /* 0x000fc2000801080c */
[----:B------:R-:W-:Y:S01]  /*19f70*/  FFMA.FTZ R12, R176, UR43, -R12 ;  /* 0x0000002bb00c7c23 */ /* 0x000fe2000801080c */
[----:B------:R-:W-:-:S01]  /*19f80*/  FFMA.FTZ R9, R9, UR43, -R172 ;  /* 0x0000002b09097c23 */ /* 0x000fc200080108ac */
[--C-:B------:R-:W-:Y:S01]  /*19f90*/  FFMA.FTZ R20, R20, UR43, -R172.reuse ;  /* 0x0000002b14147c23 */ /* 0x100fe200080108ac */
[----:B------:R-:W-:-:S01]  /*19fa0*/  FFMA.FTZ R121, R121, UR43, -R172 ;  /* 0x0000002b79797c23 */ /* 0x000fc200080108ac */
[--C-:B------:R-:W-:Y:S01]  /*19fb0*/  FFMA.FTZ R122, R122, UR43, -R172.reuse ;  /* 0x0000002b7a7a7c23 */ /* 0x100fe200080108ac */
[----:B------:R-:W-:-:S01]  /*19fc0*/  FFMA.FTZ R125, R125, UR43, -R172 ;  /* 0x0000002b7d7d7c23 */ /* 0x000fc200080108ac */
[----:B------:R-:W-:-:S02]  /*19fd0*/  WARPGROUP.DEPBAR.LE gsb0, 0x0 ;  /* 0x00008000000079c5 */ /* 0x000fc40000010000 */
[----:B------:R-:W-:Y:S01]  /*19fe0*/  WARPGROUP.ARRIVE ;  /* 0x00000000000079c5 */ /* 0x000fe20000000000 */
[----:B------:R-:W-:Y:S01]  /*19ff0*/  MUFU.EX2 R6, R181 ;  /* 0x000000b500067308 */ /* 0x000fe20000000800 */
[----:B------:R-:W-:Y:S02]  /*1a000*/  @!P1 IMAD R176, R15, 0x8, R16 ;  /* 0x000000080fb09824 */ /* 0x000fe400078e0210 */
[--C-:B------:R-:W-:Y:S01]  /*1a010*/  FFMA.FTZ R126, R126, UR43, -R172.reuse ;  /* 0x0000002b7e7e7c23 */ /* 0x100fe200080108ac */
[----:B------:R-:W-:Y:S01]  /*1a020*/  IADD3 R179, -R199, 0xb, RZ ;  /* 0x0000000bc7b37810 */ /* 0x000fe20007ffe1ff */
[----:B------:R-:W-:Y:S01]  /*1a030*/  FFMA.FTZ R129, R129, UR43, -R172 ;  /* 0x0000002b81817c23 */ /* 0x000fe200080108ac */
[----:B------:R-:W-:Y:S01]  /*1a040*/  QGMMA.64x192x32.F32.E4M3.E4M3 R24, R184, gdesc[UR4], R24, gsb0 ;  /* 0x02e00004b8187df3 */ /* 0x000fe20008000818 */
[----:B------:R-:W-:Y:S02]  /*1a050*/  @!P1 VIADD R176, R176, 0x2a840 ;  /* 0x0002a840b0b09836 */ /* 0x000fe40000000000 */
[----:B0-----:R-:W-:Y:S01]  /*1a060*/  FFMA.FTZ R4, R13, R4, R180 ;  /* 0x000000040d047223 */ /* 0x001fe200000100b4 */
[----:B------:R-:W0:Y:S01]  /*1a070*/  MUFU.EX2 R9, R9 ;  /* 0x0000000900097308 */ /* 0x000e220000000800 */
[----:B------:R-:W-:-:S01]  /*1a080*/  FFMA.FTZ R130, R130, UR43, -R172 ;  /* 0x0000002b82827c23 */ /* 0x000fc200080108ac */
[----:B------:R-:W-:Y:S01]  /*1a090*/  FFMA.FTZ R133, R133, UR43, -R172 ;  /* 0x0000002b85857c23 */ /* 0x000fe200080108ac */
[----:B------:R-:W-:Y:S01]  /*1a0a0*/  @!P1 PRMT R176, RZ, 0x654, R176 ;  /* 0x00000654ffb09816 */ /* 0x000fe200000000b0 */
        /* <DEDUP_REMOVED lines=26> */
[----:B------:R-:W-:-:S02]  /*1a250*/  FFMA.FTZ R172, R178, UR43, -R172 ;  /* 0x0000002bb2ac7c23 */ /* 0x000fc400080108ac */
[----:B------:R-:W0:Y:S08]  /*1a260*/  MUFU.EX2 R121, R121 ;  /* 0x0000007900797308 */ /* 0x000e300000000800 */
[----:B------:R-:W-:Y:S08]  /*1a270*/  MUFU.EX2 R21, R21 ;  /* 0x0000001500157308 */ /* 0x000ff00000000800 */
[----:B------:R-:W3:Y:S08]  /*1a280*/  MUFU.EX2 R122, R122 ;  /* 0x0000007a007a7308 */ /* 0x000ef00000000800 */
[----:B------:R-:W-:Y:S08]  /*1a290*/  MUFU.EX2 R120, R120 ;  /* 0x0000007800787308 */ /* 0x000ff00000000800 */
[----:B------:R-:W4:Y:S08]  /*1a2a0*/  MUFU.EX2 R125, R125 ;  /* 0x0000007d007d7308 */ /* 0x000f300000000800 */
[----:B------:R-:W-:Y:S08]  /*1a2b0*/  MUFU.EX2 R123, R123 ;  /* 0x0000007b007b7308 */ /* 0x000ff00000000800 */
[----:B------:R-:W5:Y:S08]  /*1a2c0*/  MUFU.EX2 R126, R126 ;  /* 0x0000007e007e7308 */ /* 0x000f700000000800 */
        /* <DEDUP_REMOVED lines=14> */
[----:B------:R-:W-:Y:S01]  /*1a3b0*/  MUFU.EX2 R139, R139 ;  /* 0x0000008b008b7308 */ /* 0x000fe20000000800 */
[----:B------:R-:W-:-:S02]  /*1a3c0*/  WARPGROUP.DEPBAR.LE gsb0, 0x0 ;  /* 0x00008000000079c5 */ /* 0x000fc40000010000 */
[----:B------:R1:W-:Y:S06]  /*1a3d0*/  BAR.ARV R179, 0x100 ;  /* 0x000400b30000751d */ /* 0x0003ec0000002000 */
[----:B------:R3:W-:Y:S01]  /*1a3e0*/  @!P1 SYNCS.ARRIVE.TRANS64.RED.A1T0 RZ, [R176+URZ], RZ ;  /* 0x000000ffb0ff99a7 */ /* 0x0007e2000810043f */
[----:B------:R-:W5:Y:S01]  /*1a3f0*/  MUFU.EX2 R142, R142 ;  /* 0x0000008e008e7308 */ /* 0x000f620000000800 */
[----:B-1----:R-:W-:-:S01]  /*1a400*/  FADD.FTZ R179, R7, R4 ;  /* 0x0000000407b37221 */ /* 0x002fc20000010000 */
[----:B--2---:R-:W-:-:S04]  /*1a410*/  FADD.FTZ R4, R20, R3 ;  /* 0x0000000314047221 */ /* 0x004fc80000010000 */
[----:B0-----:R-:W-:Y:S01]  /*1a420*/  FADD.FTZ R3, R121, R4 ;  /* 0x0000000479037221 */ /* 0x001fe20000010000 */
[----:B---3--:R-:W-:-:S01]  /*1a430*/  FADD.FTZ R176, R8, R179 ;  /* 0x000000b308b07221 */ /* 0x008fc20000010000 */
[----:B------:R-:W-:Y:S02]  /*1a440*/  MUFU.EX2 R140, R140 ;  /* 0x0000008c008c7308 */ /* 0x000fe40000000800 */
[----:B------:R-:W-:-:S01]  /*1a450*/  FADD.FTZ R4, R122, R3 ;  /* 0x000000037a047221 */ /* 0x000fc20000010000 */
[----:B------:R-:W-:-:S03]  /*1a460*/  FADD.FTZ R179, R21, R176 ;  /* 0x000000b015b37221 */ /* 0x000fc60000010000 */
[----:B----4-:R-:W-:Y:S01]  /*1a470*/  FADD.FTZ R3, R125, R4 ;  /* 0x000000047d037221 */ /* 0x010fe20000010000 */
[----:B------:R-:W-:-:S01]  /*1a480*/  FADD.FTZ R176, R120, R179 ;  /* 0x000000b378b07221 */ /* 0x000fc20000010000 */
[----:B------:R-:W0:Y:S02]  /*1a490*/  MUFU.EX2 R145, R145 ;  /* 0x0000009100917308 */ /* 0x000e240000000800 */
[----:B-----5:R-:W-:-:S01]  /*1a4a0*/  FADD.FTZ R4, R126, R3 ;  /* 0x000000037e047221 */ /* 0x020fc20000010000 */
[----:B------:R-:W-:-:S03]  /*1a4b0*/  FADD.FTZ R179, R123, R176 ;  /* 0x000000b07bb37221 */ /* 0x000fc60000010000 */
[----:B------:R-:W-:Y:S01]  /*1a4c0*/  FADD.FTZ R3, R129, R4 ;  /* 0x0000000481037221 */ /* 0x000fe20000010000 */
[----:B------:R-:W-:-:S01]  /*1a4d0*/  FADD.FTZ R176, R124, R179 ;  /* 0x000000b37cb07221 */ /* 0x000fc20000010000 */
[----:B------:R-:W-:Y:S02]  /*1a4e0*/  MUFU.EX2 R143, R143 ;  /* 0x0000008f008f7308 */ /* 0x000fe40000000800 */
[----:B------:R-:W-:-:S01]  /*1a4f0*/  FADD.FTZ R4, R130, R3 ;  /* 0x0000000382047221 */ /* 0x000fc20000010000 */
[----:B------:R-:W-:-:S03]  /*1a500*/  FADD.FTZ R179, R127, R176 ;  /* 0x000000b07fb37221 */ /* 0x000fc60000010000 */
[----:B------:R-:W-:Y:S01]  /*1a510*/  FADD.FTZ R3, R133, R4 ;  /* 0x0000000485037221 */ /* 0x000fe20000010000 */
[----:B------:R-:W-:-:S01]  /*1a520*/  FADD.FTZ R176, R128, R179 ;  /* 0x000000b380b07221 */ /* 0x000fc20000010000 */
[----:B------:R-:W1:Y:S02]  /*1a530*/  MUFU.EX2 R146, R146 ;  /* 0x0000009200927308 */ /* 0x000e640000000800 */
[----:B------:R-:W-:-:S01]  /*1a540*/  FADD.FTZ R4, R134, R3 ;  /* 0x0000000386047221 */ /* 0x000fc20000010000 */
[----:B------:R-:W-:-:S03]  /*1a550*/  FADD.FTZ R179, R131, R176 ;  /* 0x000000b083b37221 */ /* 0x000fc60000010000 */
[----:B------:R-:W-:Y:S01]  /*1a560*/  FADD.FTZ R3, R137, R4 ;  /* 0x0000000489037221 */ /* 0x000fe20000010000 */
[----:B------:R-:W-:-:S01]  /*1a570*/  FADD.FTZ R176, R132, R179 ;  /* 0x000000b384b07221 */ /* 0x000fc20000010000 */
[----:B------:R-:W2:Y:S02]  /*1a580*/  MUFU.EX2 R144, R144 ;  /* 0x0000009000907308 */ /* 0x000ea40000000800 */
[----:B------:R-:W-:-:S01]  /*1a590*/  FADD.FTZ R4, R138, R3 ;  /* 0x000000038a047221 */ /* 0x000fc20000010000 */
[----:B------:R-:W-:-:S03]  /*1a5a0*/  FADD.FTZ R179, R135, R176 ;  /* 0x000000b087b37221 */ /* 0x000fc60000010000 */
[----:B------:R-:W-:Y:S01]  /*1a5b0*/  FADD.FTZ R3, R141, R4 ;  /* 0x000000048d037221 */ /* 0x000fe20000010000 */
[----:B------:R-:W-:-:S01]  /*1a5c0*/  FADD.FTZ R176, R136, R179 ;  /* 0x000000b388b07221 */ /* 0x000fc20000010000 */
[----:B------:R-:W3:Y:S02]  /*1a5d0*/  MUFU.EX2 R149, R149 ;  /* 0x0000009500957308 */ /* 0x000ee40000000800 */
[----:B------:R-:W-:-:S01]  /*1a5e0*/  FADD.FTZ R4, R142, R3 ;  /* 0x000000038e047221 */ /* 0x000fc20000010000 */
[----:B------:R-:W-:-:S03]  /*1a5f0*/  FADD.FTZ R179, R139, R176 ;  /* 0x000000b08bb37221 */ /* 0x000fc60000010000 */
[----:B0-----:R-:W-:Y:S01]  /*1a600*/  FADD.FTZ R3, R145, R4 ;  /* 0x0000000491037221 */ /* 0x001fe20000010000 */
[----:B------:R-:W-:-:S01]  /*1a610*/  FADD.FTZ R176, R140, R179 ;  /* 0x000000b38cb07221 */ /* 0x000fc20000010000 */
[----:B------:R-:W0:Y:S02]  /*1a620*/  MUFU.EX2 R147, R147 ;  /* 0x0000009300937308 */ /* 0x000e240000000800 */
[----:B-1----:R-:W-:-:S01]  /*1a630*/  FADD.FTZ R4, R146, R3 ;  /* 0x0000000392047221 */ /* 0x002fc20000010000 */
[----:B------:R-:W-:-:S04]  /*1a640*/  FADD.FTZ R179, R143, R176 ;  /* 0x000000b08fb37221 */ /* 0x000fc80000010000 */
[----:B--2---:R-:W-:Y:S01]  /*1a650*/  FADD.FTZ R176, R144, R179 ;  /* 0x000000b390b07221 */ /* 0x004fe20000010000 */
        /* <DEDUP_REMOVED lines=58> */
[----:B-1----:R-:W-:-:S03]  /*1aa00*/  FADD.FTZ R4, R12, R3 ;  /* 0x000000030c047221 */ /* 0x002fc60000010000 */
[----:B--2---:R-:W-:Y:S01]  /*1aa10*/  FADD.FTZ R3, R172, R179 ;  /* 0x000000b3ac037221 */ /* 0x004fe20000010000 */
[----:B------:R-:W-:Y:S06]  /*1aa20*/  @!P0 BRA `(.L_x_1629) ;  /* 0x0000000000048947 */ /* 0x000fec0003800000 */
[----:B------:R-:W-:Y:S01]  /*1aa30*/  BPT.TRAP 0x1 ;  /* 0x000000040000795c */ /* 0x000fe20000300000 */
.L_x_1629:
[----:B------:R-:W-:Y:S01]  /*1aa40*/  F2FP.SATFINITE.E4M3.F32.PACK_AB_MERGE_C R8, R21, R8, RZ ;  /* 0x000000081508723e */ /* 0x000fe200048070ff */
[-C--:B------:R-:W-:Y:S01]  /*1aa50*/  FMUL.FTZ R24, R24, R13.reuse ;  /* 0x0000000d18187220 */ /* 0x080fe20000410000 */
[----:B------:R-:W-:Y:S01]  /*1aa60*/  ISETP.GT.AND P2, PT, R0, R14, PT ;  /* 0x0000000e0000720c */ /* 0x000fe20003f44270 */
[----:B------:R-:W-:Y:S01]  /*1aa70*/  FMUL.FTZ R25, R25, R13 ;  /* 0x0000000d19197220 */ /* 0x000fe20000410000 */
[----:B------:R-:W-:Y:S01]  /*1aa80*/  F2FP.SATFINITE.E4M3.F32.PACK_AB_MERGE_C R196, R7, R180, R8 ;  /* 0x000000b407c4723e */ /* 0x000fe20004807008 */
[----:B------:R-:W-:Y:S01]  /*1aa90*/  IMAD R7, R19, 0x8, R16 ;  /* 0x0000000813077824 */ /* 0x000fe200078e0210 */
[----:B------:R-:W-:Y:S01]  /*1aaa0*/  F2FP.SATFINITE.E4M3.F32.PACK_AB_MERGE_C R12, R12, R175, RZ ;  /* 0x000000af0c0c723e */ /* 0x000fe200048070ff */
[----:B------:R-:W-:Y:S01]  /*1aab0*/  IMAD.U32 R8, RZ, RZ, UR36 ;  /* 0x00000024ff087e24 */ /* 0x000fe2000f8e00ff */
[----:B------:R-:W-:Y:S01]  /*1aac0*/  F2FP.SATFINITE.E4M3.F32.PACK_AB_MERGE_C R121, R122, R121, RZ ;  /* 0x000000797a79723e */ /* 0x000fe200048070ff */
[----:B------:R-:W-:Y:S01]  /*1aad0*/  VIADD R7, R7, 0x2a860 ;  /* 0x0002a86007077836 */ /* 0x000fe20000000000 */
[----:B------:R-:W-:Y:S01]  /*1aae0*/  F2FP.SATFINITE.E4M3.F32.PACK_AB_MERGE_C R124, R127, R124, RZ ;  /* 0x0000007c7f7c723e */ /* 0x000fe200048070ff */
[----:B------:R-:W-:Y:S01]  /*1aaf0*/  FMUL.FTZ R28, R28, R13 ;  /* 0x0000000d1c1c7220 */ /* 0x000fe20000410000 */
[----:B------:R-:W-:Y:S01]  /*1ab00*/  F2FP.SATFINITE.E4M3.F32.PACK_AB_MERGE_C R129, R130, R129, RZ ;  /* 0x000000818281723e */ /* 0x000fe200048070ff */
[-C--:B------:R-:W-:Y:S01]  /*1ab10*/  FMUL.FTZ R29, R29, R13.reuse ;  /* 0x0000000d1d1d7220 */ /* 0x080fe20000410000 */
[----:B------:R-:W-:Y:S01]  /*1ab20*/  PRMT R7, R8, 0x654, R7 ;  /* 0x0000065408077816 */ /* 0x000fe20000000007 */
[-C--:B------:R-:W-:Y:S01]  /*1ab30*/  FMUL.FTZ R32, R32, R13.reuse ;  /* 0x0000000d20207220 */ /* 0x080fe20000410000 */
        /* <DEDUP_REMOVED lines=123> */
[----:B0-----:R-:W-:Y:S06]  /*1b2f0*/  @P2 BRA `(.L_x_1630) ;  /* 0xffffffd400982947 */ /* 0x001fec000383ffff */
[----:B------:R-:W-:-:S07]  /*1b300*/  IMAD.MOV.U32 R19, RZ, RZ, R15 ;  /* 0x000000ffff137224 */ /* 0x000fce00078e000f */
.L_x_1619:
[----:B------:R-:W-:-:S13]  /*1b310*/  ISETP.GE.AND P2, PT, R0, R209, PT ;  /* 0x000000d10000720c */ /* 0x000fda0003f46270 */
[----:B------:R-:W-:Y:S05]  /*1b320*/  @!P2 BRA `(.L_x_1631) ;  /* 0x000000380090a947 */ /* 0x000fea0003800000 */
[----:B------:R-:W-:Y:S02]  /*1b330*/  IMAD.MOV.U32 R13, RZ, RZ, R10 ;  /* 0x000000ffff0d7224 */ /* 0x000fe400078e000a */
[----:B------:R-:W-:Y:S02]  /*1b340*/  IMAD.MOV.U32 R12, RZ, RZ, R11 ;  /* 0x000000ffff0c7224 */ /* 0x000fe400078e000b */
[----:B------:R-:W-:-:S07]  /*1b350*/  IMAD.MOV.U32 R6, RZ, RZ, R18 ;  /* 0x000000ffff067224 */ /* 0x000fce00078e0012 */
.L_x_1650:
        /* <DEDUP_REMOVED lines=8> */
.L_x_1633:
        /* <DEDUP_REMOVED lines=8> */
.L_x_1634:
[----:B------:R-:W-:Y:S04]  /*1b460*/  BSSY B0, `(.L_x_1632) ;  /* 0x0000004000007945 */ /* 0x000fe80003800000 */
[----:B-1----:R-:W-:Y:S05]  /*1b470*/  @P3 BRA `(.L_x_1635) ;  /* 0x0000000000083947 */ /* 0x002fea0003800000 */
[----:B------:R-:W1:Y:S02]  /*1b480*/  SYNCS.PHASECHK.TRANS64.TRYWAIT P3, [R7+URZ+0x2a830], R8 ;  /* 0x02a83008070075a7 */ /* 0x000e64000806017f */
[----:B-1----:R-:W-:Y:S05]  /*1b490*/  @!P3 BRA `(.L_x_1636) ;  /* 0x000000f80078b947 */ /* 0x002fea0003800000 */
.L_x_1635:
[----:B------:R-:W-:Y:S05]  /*1b4a0*/  BSYNC B0 ;  /* 0x0000000000007941 */ /* 0x000fea0003800000 */
.L_x_1632:
        /* <DEDUP_REMOVED lines=51> */
.L_x_1638:
[----:B------:R-:W-:Y:S01]  /*1b7e0*/  SHF.L.U32 R6, R6, 0x1f, RZ ;  /* 0x0000001f06067819 */ /* 0x000fe200000006ff */
[----:B------:R-:W-:-:S04]  /*1b7f0*/  IMAD R7, R19, 0x8, R16 ;  /* 0x0000000813077824 */ /* 0x000fc800078e0210 */
[----:B------:R0:W1:Y:S01]  /*1b800*/  SYNCS.PHASECHK.TRANS64.TRYWAIT P2, [R7+URZ+0x2a850], R6 ;  /* 0x02a85006070075a7 */ /* 0x000062000804017f */
[----:B------:R-:W-:Y:S05]  /*1b810*/  @!P0 BRA `(.L_x_1639) ;  /* 0x0000000000048947 */ /* 0x000fea0003800000 */
[----:B------:R-:W-:Y:S01]  /*1b820*/  BPT.TRAP 0x1 ;  /* 0x000000040000795c */ /* 0x000fe20000300000 */
.L_x_1639:
[----:B-1----:R-:W-:Y:S05]  /*1b830*/  @P2 BRA `(.L_x_1637) ;  /* 0x0000000000082947 */ /* 0x002fea0003800000 */
[----:B------:R-:W1:Y:S02]  /*1b840*/  SYNCS.PHASECHK.TRANS64.TRYWAIT P2, [R7+URZ+0x2a850], R6 ;  /* 0x02a85006070075a7 */ /* 0x000e64000804017f */
[----:B-1----:R-:W-:Y:S05]  /*1b850*/  @!P2 BRA `(.L_x_1640) ;  /* 0x000000f4009ca947 */ /* 0x002fea0003800000 */
.L_x_1637:
        /* <DEDUP_REMOVED lines=50> */
[----:B------:R-:W-:Y:S01]  /*1bb80*/  @!P1 IMAD R21, R14, 0x8, R16 ;  /* 0x000000080e159824 */ /* 0x000fe200078e0210 */
[----:B------:R-:W0:Y:S03]  /*1bb90*/  MUFU.TANH R10, R10 ;  /* 0x0000000a000a7308 */ /* 0x000e260000002400 */
[----:B------:R-:W-:-:S05]  /*1bba0*/  @!P1 VIADD R21, R21, 0x2a840 ;  /* 0x0002a84015159836 */ /* 0x000fca0000000000 */
        /* <DEDUP_REMOVED lines=58> */
[----:B------:R-:W-:Y:S01]  /*1bf50*/  QGMMA.64x192x32.F32.E4M3.E4M3 R24, R188, gdesc[UR4], R24, gsb0 ;  /* 0x02e00004bc187df3 */ /* 0x000fe20008000818 */
[----:B------:R-:W-:Y:S01]  /*1bf60*/  R2UR UR6, R6 ;  /* 0x00000000060672ca */ /* 0x000fe200000e0000 */
[----:B------:R-:W-:Y:S01]  /*1bf70*/  IMAD.IADD R6, R220, 0x1, R207 ;  /* 0x00000001dc067824 */ /* 0x000fe200078e02cf */
[----:B------:R-:W-:Y:S02]  /*1bf80*/  R2UR UR7, R7 ;  /* 0x00000000070772ca */ /* 0x000fe400000e0000 */
[----:B------:R-:W5:Y:S02]  /*1bf90*/  @P4 LDC R7, c[0x0][0x44c] ;  /* 0x00011300ff074b82 */ /* 0x000f640000000800 */
[----:B-----5:R-:W-:-:S05]  /*1bfa0*/  @P4 IMAD.HI.U32 R7, R6, R7, RZ ;  /* 0x0000000706074227 */ /* 0x020fca00078e00ff */
[----:B-1----:R-:W-:Y:S01]  /*1bfb0*/  @P4 SHF.R.U32.HI R6, RZ, R8, R7 ;  /* 0x00000008ff064219 */ /* 0x002fe20000011607 */
        /* <DEDUP_REMOVED lines=15> */
[----:B------:R-:W-:Y:S01]  /*1c0b0*/  IADD3 R176, -R173, 0x1, RZ ;  /* 0x00000001adb07810 */ /* 0x000fe20007ffe1ff */
[C---:B------:R-:W-:Y:S01]  /*1c0c0*/  FMUL.FTZ R120, R2.reuse, R126 ;  /* 0x0000007e02787220 */ /* 0x040fe20000410000 */
[C---:B------:R-:W-:Y:S01]  /*1c0d0*/  FMUL.FTZ R126, R2.reuse, R134 ;  /* 0x00000086027e7220 */ /* 0x040fe20000410000 */
[C---:B------:R-:W-:Y:S01]  /*1c0e0*/  FMUL.FTZ R134, R2.reuse, R142 ;  /* 0x0000008e02867220 */ /* 0x040fe20000410000 */
[C---:B------:R-:W-:Y:S01]  /*1c0f0*/  FMUL.FTZ R142, R2.reuse, R150 ;  /* 0x00000096028e7220 */ /* 0x040fe20000410000 */
[----:B------:R-:W-:Y:S01]  /*1c100*/  FMUL.FTZ R150, R2, R158 ;  /* 0x0000009e02967220 */ /* 0x000fe20000410000 */
[----:B------:R-:W1:Y:S01]  /*1c110*/  SHFL.IDX PT, R20, R6, RZ, 0x1c1f ;  /* 0x001c1fff06147589 */ /* 0x000e6200000e0000 */
[----:B------:R-:W-:-:S02]  /*1c120*/  IMAD R176, R203, -0x2, R176 ;  /* 0xfffffffecbb07824 */ /* 0x000fc400078e02b0 */
[C---:B------:R-:W-:Y:S01]  /*1c130*/  FMUL.FTZ R158, R2.reuse, R166 ;  /* 0x000000a6029e7220 */ /* 0x040fe20000410000 */
[C---:B------:R-:W-:Y:S01]  /*1c140*/  FMUL.FTZ R166, R2.reuse, R174 ;  /* 0x000000ae02a67220 */ /* 0x040fe20000410000 */
[C---:B------:R-:W-:Y:S01]  /*1c150*/  FMUL.FTZ R174, R2.reuse, R177 ;  /* 0x000000b102ae7220 */ /* 0x040fe20000410000 */
[C---:B------:R-:W-:Y:S01]  /*1c160*/  FMUL.FTZ R177, R2.reuse, R180 ;  /* 0x000000b402b17220 */ /* 0x040fe20000410000 */
[----:B------:R-:W-:Y:S01]  /*1c170*/  IADD3 R180, -R201, R176, R202 ;  /* 0x000000b0c9b47210 */ /* 0x000fe20007ffe1ca */
[----:B------:R-:W-:Y:S01]  /*1c180*/  FMUL.FTZ R176, R2, R183 ;  /* 0x000000b702b07220 */ /* 0x000fe20000410000 */
[----:B------:R-:W0:Y:S03]  /*1c190*/  MUFU.TANH R7, R7 ;  /* 0x0000000700077308 */ /* 0x000e260000002400 */
[C---:B------:R-:W-:Y:S02]  /*1c1a0*/  VIADD R179, R180.reuse, UR33 ;  /* 0x00000021b4b37c36 */ /* 0x040fe40008000000 */
[----:B------:R-:W-:-:S03]  /*1c1b0*/  VIADD R180, R180, UR35 ;  /* 0x00000023b4b47c36 */ /* 0x000fc60008000000 */
[----:B------:R-:W0:Y:S08]  /*1c1c0*/  MUFU.TANH R8, R8 ;  /* 0x0000000800087308 */ /* 0x000e300000002400 */
[----:B------:R-:W0:Y:S01]  /*1c1d0*/  MUFU.TANH R120, R120 ;  /* 0x0000007800787308 */ /* 0x000e220000002400 */
[--C-:B-1----:R-:W-:Y:S02]  /*1c1e0*/  IMAD.IADD R181, R179, 0x1, R20.reuse ;  /* 0x00000001b3b57824 */ /* 0x102fe400078e0214 */
        /* <DEDUP_REMOVED lines=19> */
[----:B------:R-:W-:Y:S07]  /*1c320*/  QGMMA.64x192x32.F32.E4M3.E4M3 R24, R184, gdesc[UR4], R24, gsb0 ;  /* 0x02e00004b8187df3 */ /* 0x000fee0008000818 */
[----:B------:R-:W0:Y:S08]  /*1c330*/  MUFU.TANH R168, R168 ;  /* 0x000000a800a87308 */ /* 0x000e300000002400 */
[----:B------:R-:W0:Y:S08]  /*1c340*/  MUFU.TANH R166, R166 ;  /* 0x000000a600a67308 */ /* 0x000e300000002400 */
[----:B------:R-:W0:Y:S08]  /*1c350*/  MUFU.TANH R172, R172 ;  /* 0x000000ac00ac7308 */ /* 0x000e300000002400 */
[----:B------:R-:W0:Y:S08]  /*1c360*/  MUFU.TANH R174, R174 ;  /* 0x000000ae00ae7308 */ /* 0x000e300000002400 */
[----:B------:R-:W0:Y:S08]  /*1c370*/  MUFU.TANH R177, R177 ;  /* 0x000000b100b17308 */ /* 0x000e300000002400 */
[----:B------:R-:W0:Y:S01]  /*1c380*/  MUFU.TANH R176, R176 ;  /* 0x000000b000b07308 */ /* 0x000e220000002400 */
[----:B------:R-:W-:-:S02]  /*1c390*/  WARPGROUP.DEPBAR.LE gsb0, 0x0 ;  /* 0x00008000000079c5 */ /* 0x000fc40000010000 */
[----:B------:R-:W-:-:S05]  /*1c3a0*/  IADD3 R184, -R199, 0xb, RZ ;  /* 0x0000000bc7b87810 */ /* 0x000fca0007ffe1ff */
[----:B------:R0:W-:Y:S06]  /*1c3b0*/  BAR.ARV R184, 0x100 ;  /* 0x000400b80000751d */ /* 0x0001ec0000002000 */
[----:B------:R0:W-:Y:S01]  /*1c3c0*/  @!P1 SYNCS.ARRIVE.TRANS64.RED.A1T0 RZ, [R21+URZ], RZ ;  /* 0x000000ff15ff99a7 */ /* 0x0001e2000810043f */
[----:B-1234-:R-:W-:Y:S05]  /*1c3d0*/  @!P5 BRA `(.L_x_1641) ;  /* 0x000000000058d947 */ /* 0x01efea0003800000 */
[----:B------:R-:W-:Y:S01]  /*1c3e0*/  IADD3 R183, -R201, R202, R20 ;  /* 0x000000cac9b77210 */ /* 0x000fe20007ffe114 */
[----:B------:R-:W-:Y:S03]  /*1c3f0*/  BSSY B0, `(.L_x_1642) ;  /* 0x0000010000007945 */ /* 0x000fe60003800000 */
[----:B------:R-:W-:-:S13]  /*1c400*/  ISETP.GT.AND P2, PT, R183, -0x1, PT ;  /* 0xffffffffb700780c */ /* 0x000fda0003f44270 */
[----:B------:R-:W-:Y:S05]  /*1c410*/  @P2 BRA `(.L_x_1643) ;  /* 0x0000000000202947 */ /* 0x000fea0003800000 */
[----:B0-----:R-:W-:Y:S01]  /*1c420*/  IMAD.U32 R184, RZ, RZ, UR29 ;  /* 0x0000001dffb87e24 */ /* 0x001fe2000f8e00ff */
[----:B------:R-:W-:-:S04]  /*1c430*/  LOP3.LUT R183, RZ, R183, RZ, 0x33, !PT ;  /* 0x000000b7ffb77212 */ /* 0x000fc800078e33ff */
[----:B------:R-:W-:-:S13]  /*1c440*/  ISETP.NE.AND P2, PT, R184, 0x1, PT ;  /* 0x00000001b800780c */ /* 0x000fda0003f45270 */
[----:B------:R-:W0:Y:S02]  /*1c450*/  @P2 LDC.64 R20, c[0x0][0x9e8] ;  /* 0x00027a00ff142b82 */ /* 0x000e240000000a00 */
[----:B0-----:R-:W-:-:S05]  /*1c460*/  @P2 IMAD.HI.U32 R20, R183, R20, RZ ;  /* 0x00000014b7142227 */ /* 0x001fca00078e00ff */
[----:B------:R-:W-:-:S04]  /*1c470*/  @P2 SHF.R.U32.HI R183, RZ, R21, R20 ;  /* 0x00000015ffb72219 */ /* 0x000fc80000011614 */
[----:B------:R-:W-:Y:S01]  /*1c480*/  LOP3.LUT R183, RZ, R183, RZ, 0x33, !PT ;  /* 0x000000b7ffb77212 */ /* 0x000fe200078e33ff */
[----:B------:R-:W-:Y:S06]  /*1c490*/  BRA `(.L_x_1644) ;  /* 0x0000000000147947 */ /* 0x000fec0003800000 */
.L_x_1643:
[----:B0-----:R-:W-:-:S05]  /*1c4a0*/  IMAD.U32 R184, RZ, RZ, UR29 ;  /* 0x0000001dffb87e24 */ /* 0x001fca000f8e00ff */
[----:B------:R-:W-:-:S13]  /*1c4b0*/  ISETP.NE.AND P2, PT, R184, 0x1, PT ;  /* 0x00000001b800780c */ /* 0x000fda0003f45270 */
[----:B------:R-:W0:Y:S02]  /*1c4c0*/  @P2 LDC.64 R20, c[0x0][0x9e8] ;  /* 0x00027a00ff142b82 */ /* 0x000e240000000a00 */
[----:B0-----:R-:W-:-:S05]  /*1c4d0*/  @P2 IMAD.HI.U32 R20, R183, R20, RZ ;  /* 0x00000014b7142227 */ /* 0x001fca00078e00ff */
[----:B------:R-:W-:-:S07]  /*1c4e0*/  @P2 SHF.R.U32.HI R183, RZ, R21, R20 ;  /* 0x00000015ffb72219 */ /* 0x000fce0000011614 */
.L_x_1644:
[----:B------:R-:W-:Y:S05]  /*1c4f0*/  BSYNC B0 ;  /* 0x0000000000007941 */ /* 0x000fea0003800000 */
.L_x_1642:
[----:B------:R-:W-:-:S04]  /*1c500*/  IMAD R20, R183, R184, -R173 ;  /* 0x000000b8b7147224 */ /* 0x000fc800078e0aad */
[----:B------:R-:W-:-:S05]  /*1c510*/  IMAD R21, R203, -0x2, R20 ;  /* 0xfffffffecb157824 */ /* 0x000fca00078e0214 */
[----:B------:R-:W-:Y:S02]  /*1c520*/  VIADDMNMX R181, R21, R184, R181, PT ;  /* 0x000000b815b57246 */ /* 0x000fe400038001b5 */
[----:B------:R-:W-:-:S07]  /*1c530*/  VIMNMX R182, R182, R21, !PT ;  /* 0x00000015b6b67248 */ /* 0x000fce0007fe0100 */
.L_x_1641:
[----:B------:R-:W-:Y:S01]  /*1c540*/  ISETP.GT.AND P2, PT, R0, -0x1, PT ;  /* 0xffffffff0000780c */ /* 0x000fe20003f44270 */
[----:B------:R-:W1:Y:S03]  /*1c550*/  SHFL.IDX PT, R6, R6, 0x1, 0x1c1f ;  /* 0x003c1f0006067f89 */ /* 0x000e6600000e0000 */
[----:B------:R-:W-:-:S04]  /*1c560*/  ISETP.GT.AND P3, PT, R182, RZ, P2 ;  /* 0x000000ffb600720c */ /* 0x000fc80001764270 */
[----:B------:R-:W-:-:S04]  /*1c570*/  ISETP.LT.OR P3, PT, R181, 0x1, P3 ;  /* 0x00000001b500780c */ /* 0x000fc80001f61670 */
[----:B0-----:R-:W-:Y:S02]  /*1c580*/  FSEL R20, R7, -INF , !P3 ;  /* 0xff80000007147808 */ /* 0x001fe40005800000 */
[----:B------:R-:W-:-:S04]  /*1c590*/  ISETP.GT.AND P3, PT, R182, 0x1, P2 ;  /* 0x00000001b600780c */ /* 0x000fc80001764270 */
[----:B------:R-:W-:-:S04]  /*1c5a0*/  ISETP.LT.OR P3, PT, R181, 0x2, P3 ;  /* 0x00000002b500780c */ /* 0x000fc80001f61670 */
[----:B------:R-:W-:Y:S02]  /*1c5b0*/  FSEL R9, R9, -INF , !P3 ;  /* 0xff80000009097808 */ /* 0x000fe40005800000 */
[----:B------:R-:W-:Y:S01]  /*1c5c0*/  ISETP.GT.AND P3, PT, R182, 0x8, P2 ;  /* 0x00000008b600780c */ /* 0x000fe20001764270 */
[--C-:B-1----:R-:W-:Y:S02]  /*1c5d0*/  IMAD.IADD R179, R179, 0x1, R6.reuse ;  /* 0x00000001b3b37824 */ /* 0x102fe400078e0206 */
        /* <DEDUP_REMOVED lines=103> */
.L_x_1647:
[----:B------:R-:W-:-:S05]  /*1cc50*/  IMAD.U32 R182, RZ, RZ, UR29 ;  /* 0x0000001dffb67e24 */ /* 0x000fca000f8e00ff */
[----:B------:R-:W-:-:S13]  /*1cc60*/  ISETP.NE.AND P3, PT, R182, 0x1, PT ;  /* 0x00000001b600780c */ /* 0x000fda0003f65270 */
[----:B------:R-:W0:Y:S02]  /*1cc70*/  @P3 LDC.64 R6, c[0x0][0x9e8] ;  /* 0x00027a00ff063b82 */ /* 0x000e240000000a00 */
[----:B0-----:R-:W-:-:S05]  /*1cc80*/  @P3 IMAD.HI.U32 R6, R11, R6, RZ ;  /* 0x000000060b063227 */ /* 0x001fca00078e00ff */
[----:B------:R-:W-:-:S07]  /*1cc90*/  @P3 SHF.R.U32.HI R11, RZ, R7, R6 ;  /* 0x00000007ff0b3219 */ /* 0x000fce0000011606 */
.L_x_1648:
[----:B------:R-:W-:Y:S05]  /*1cca0*/  BSYNC B0 ;  /* 0x0000000000007941 */ /* 0x000fea0003800000 */
.L_x_1646:
[----:B------:R-:W-:-:S04]  /*1ccb0*/  IMAD R6, R11, R182, -R173 ;  /* 0x000000b60b067224 */ /* 0x000fc800078e0aad */
[----:B------:R-:W-:-:S05]  /*1ccc0*/  IMAD R7, R203, -0x2, R6 ;  /* 0xfffffffecb077824 */ /* 0x000fca00078e0206 */
[----:B------:R-:W-:Y:S02]  /*1ccd0*/  VIADDMNMX R179, R7, R182, R179, PT ;  /* 0x000000b607b37246 */ /* 0x000fe400038001b3 */
[----:B------:R-:W-:-:S07]  /*1cce0*/  VIMNMX R180, R180, R7, !PT ;  /* 0x00000007b4b47248 */ /* 0x000fce0007fe0100 */
.L_x_1645:
[----:B------:R-:W-:Y:S01]  /*1ccf0*/  ISETP.GT.AND P3, PT, R180, 0x1, P2 ;  /* 0x00000001b400780c */ /* 0x000fe20001764270 */
[----:B------:R-:W-:-:S03]  /*1cd00*/  UMOV UR43, UR28 ;  /* 0x0000001c002b7c82 */ /* 0x000fc60008000000 */
[----:B------:R-:W-:-:S04]  /*1cd10*/  ISETP.LT.OR P3, PT, R179, 0x2, P3 ;  /* 0x00000002b300780c */ /* 0x000fc80001f61670 */
[----:B------:R-:W-:Y:S02]  /*1cd20*/  FSEL R6, R10, -INF , !P3 ;  /* 0xff8000000a067808 */ /* 0x000fe40005800000 */
[----:B------:R-:W-:Y:S02]  /*1cd30*/  ISETP.GT.AND P3, PT, R180, 0x8, P2 ;  /* 0x00000008b400780c */ /* 0x000fe40001764270 */
[----:B------:R-:W-:Y:S02]  /*1cd40*/  FMNMX.FTZ R10, R20, R12, !PT ;  /* 0x0000000c140a7209 */ /* 0x000fe40007810000 */
[----:B------:R-:W-:Y:S02]  /*1cd50*/  ISETP.LT.OR P3, PT, R179, 0x9, P3 ;  /* 0x00000009b300780c */ /* 0x000fe40001f61670 */
[----:B------:R-:W-:Y:S02]  /*1cd60*/  FMNMX.FTZ R10, R9, R10, !PT ;  /* 0x0000000a090a7209 */ /* 0x000fe40007810000 */
[----:B------:R-:W-:-:S02]  /*1cd70*/  FSEL R120, R120, -INF , !P3 ;  /* 0xff80000078787808 */ /* 0x000fc40005800000 */
[C---:B------:R-:W-:Y:S02]  /*1cd80*/  ISETP.GT.AND P3, PT, R180.reuse, 0x9, P2 ;  /* 0x00000009b400780c */ /* 0x040fe40001764270 */
        /* <DEDUP_REMOVED lines=138> */
[----:B------:R-:W-:-:S04]  /*1d630*/  FMNMX.FTZ R128, R120, R21, !PT ;  /* 0x0000001578807209 */ /* 0x000fc80007810000 */
        /* <DEDUP_REMOVED lines=59> */
[----:B0-----:R-:W-:Y:S01]  /*1d9f0*/  FMNMX.FTZ R179, R175, R180, !PT ;  /* 0x000000b4afb37209 */ /* 0x001fe20007810000 */
[--C-:B------:R-:W-:Y:S01]  /*1da00*/  FFMA.FTZ R165, R172, UR43, -R10.reuse ;  /* 0x0000002baca57c23 */ /* 0x100fe2000801080a */
[----:B------:R-:W-:-:S01]  /*1da10*/  FFMA.FTZ R168, R169, UR43, -R10 ;  /* 0x0000002ba9a87c23 */ /* 0x000fc2000801080a */
[--C-:B------:R-:W-:Y:S01]  /*1da20*/  FFMA.FTZ R172, R174, UR43, -R10.reuse ;  /* 0x0000002baeac7c23 */ /* 0x100fe2000801080a */
[----:B------:R-:W-:Y:S01]  /*1da30*/  FMNMX.FTZ R179, R176, R179, !PT ;  /* 0x000000b3b0b37209 */ /* 0x000fe20007810000 */
[--C-:B------:R-:W-:Y:S01]  /*1da40*/  FFMA.FTZ R169, R177, UR43, -R10.reuse ;  /* 0x0000002bb1a97c23 */ /* 0x100fe2000801080a */
[----:B------:R-:W-:-:S01]  /*1da50*/  FFMA.FTZ R174, R178, UR43, -R10 ;  /* 0x0000002bb2ae7c23 */ /* 0x000fc2000801080a */
[----:B------:R-:W-:Y:S01]  /*1da60*/  FSEL R177, R11, RZ, P3 ;  /* 0x000000ff0bb17208 */ /* 0x000fe20001800000 */
[----:B------:R-:W-:Y:S01]  /*1da70*/  MUFU.EX2 R132, R132 ;  /* 0x0000008400847308 */ /* 0x000fe20000000800 */
[----:B------:R-:W1:Y:S03]  /*1da80*/  SHFL.BFLY PT, R180, R179, 0x2, 0x1f ;  /* 0x0c401f00b3b47f89 */ /* 0x000e6600000e0000 */
[----:B------:R-:W-:-:S04]  /*1da90*/  FADD.FTZ R177, -R177, R12 ;  /* 0x0000000cb1b17221 */ /* 0x000fc80000010100 */
[----:B------:R-:W-:Y:S01]  /*1daa0*/  FMUL.FTZ R12, R177, UR43 ;  /* 0x0000002bb10c7c20 */ /* 0x000fe20008410000 */
[----:B------:R-:W-:Y:S08]  /*1dab0*/  MUFU.EX2 R136, R136 ;  /* 0x0000008800887308 */ /* 0x000ff00000000800 */
[----:B------:R-:W0:Y:S01]  /*1dac0*/  MUFU.EX2 R12, R12 ;  /* 0x0000000c000c7308 */ /* 0x000e220000000800 */
[----:B-1----:R-:W-:-:S07]  /*1dad0*/  FMNMX.FTZ R173, R179, R180, !PT ;  /* 0x000000b4b3ad7209 */ /* 0x002fce0007810000 */
[----:B------:R-:W-:Y:S01]  /*1dae0*/  MUFU.EX2 R140, R140 ;  /* 0x0000008c008c7308 */ /* 0x000fe20000000800 */
[----:B------:R-:W1:Y:S01]  /*1daf0*/  SHFL.BFLY PT, R180, R173, 0x1, 0x1f ;  /* 0x0c201f00adb47f89 */ /* 0x000e6200000e0000 */
[----:B0-----:R-:W-:-:S06]  /*1db00*/  FFMA.FTZ R179, R12, R4, R7 ;  /* 0x000000040cb37223 */ /* 0x001fcc0000010007 */
[----:B------:R-:W-:Y:S08]  /*1db10*/  MUFU.EX2 R144, R144 ;  /* 0x0000009000907308 */ /* 0x000ff00000000800 */
[----:B------:R-:W-:Y:S08]  /*1db20*/  MUFU.EX2 R148, R148 ;  /* 0x0000009400947308 */ /* 0x000ff00000000800 */
[----:B------:R-:W-:Y:S01]  /*1db30*/  MUFU.EX2 R152, R152 ;  /* 0x0000009800987308 */ /* 0x000fe20000000800 */
[----:B-1----:R-:W-:Y:S01]  /*1db40*/  FMNMX.FTZ R10, R173, R180, !PT ;  /* 0x000000b4ad0a7209 */ /* 0x002fe20007810000 */
[----:B------:R-:W-:-:S03]  /*1db50*/  IMAD.U32 R173, RZ, RZ, UR43 ;  /* 0x0000002bffad7e24 */ /* 0x000fc6000f8e00ff */
[C---:B------:R-:W-:Y:S01]  /*1db60*/  FSETP.NEU.FTZ.AND P2, PT, R10.reuse, -INF , PT ;  /* 0xff8000000a00780b */ /* 0x040fe20003f5d000 */
[----:B------:R-:W-:-:S02]  /*1db70*/  FFMA.FTZ R173, R10, R173, -8 ;  /* 0xc10000000aad7423 */ /* 0x000fc400000100ad */
[----:B------:R-:W-:Y:S03]  /*1db80*/  MUFU.EX2 R149, R149 ;  /* 0x0000009500957308 */ /* 0x000fe60000000800 */
[----:B------:R-:W-:-:S05]  /*1db90*/  FSEL R173, R173, RZ, P2 ;  /* 0x000000ffadad7208 */ /* 0x000fca0001000000 */
        /* <DEDUP_REMOVED lines=9> */
[----:B------:R-:W-:Y:S01]  /*1dc30*/  FSEL R142, R10, RZ, P2 ;  /* 0x000000ff0a8e7208 */ /* 0x000fe20001000000 */
[--C-:B------:R-:W-:Y:S01]  /*1dc40*/  FFMA.FTZ R8, R8, UR43, -R173.reuse ;  /* 0x0000002b08087c23 */ /* 0x100fe200080108ad */
[----:B------:R-:W-:Y:S01]  /*1dc50*/  MUFU.EX2 R177, R177 ;  /* 0x000000b100b17308 */ /* 0x000fe20000000800 */
[----:B------:R-:W-:-:S01]  /*1dc60*/  FFMA.FTZ R121, R121, UR43, -R173 ;  /* 0x0000002b79797c23 */ /* 0x000fc200080108ad */
[----:B------:R-:W-:Y:S01]  /*1dc70*/  FFMA.FTZ R125, R125, UR43, -R173 ;  /* 0x0000002b7d7d7c23 */ /* 0x000fe200080108ad */
[----:B------:R-:W-:-:S01]  /*1dc80*/  FADD.FTZ R142, -R142, R13 ;  /* 0x0000000d8e8e7221 */ /* 0x000fc20000010100 */
[--C-:B------:R-:W-:Y:S01]  /*1dc90*/  FFMA.FTZ R13, R143, UR43, -R173.reuse ;  /* 0x0000002b8f0d7c23 */ /* 0x100fe200080108ad */
[----:B------:R-:W-:-:S01]  /*1dca0*/  FFMA.FTZ R127, R127, UR43, -R173 ;  /* 0x0000002b7f7f7c23 */ /* 0x000fc200080108ad */
[--C-:B------:R-:W-:Y:S01]  /*1dcb0*/  FFMA.FTZ R131, R131, UR43, -R173.reuse ;  /* 0x0000002b83837c23 */ /* 0x100fe200080108ad */
[----:B------:R-:W-:Y:S01]  /*1dcc0*/  FMUL.FTZ R143, R142, UR43 ;  /* 0x0000002b8e8f7c20 */ /* 0x000fe20008410000 */
[----:B------:R-:W-:Y:S01]  /*1dcd0*/  MUFU.EX2 R8, R8 ;  /* 0x0000000800087308 */ /* 0x000fe20000000800 */
[----:B------:R-:W-:-:S01]  /*1dce0*/  FFMA.FTZ R142, R146, UR43, -R173 ;  /* 0x0000002b928e7c23 */ /* 0x000fc200080108ad */
[----:B------:R-:W-:Y:S01]  /*1dcf0*/  FADD.FTZ R146, R20, R179 ;  /* 0x000000b314927221 */ /* 0x000fe20000010000 */
[----:B------:R-:W-:-:S01]  /*1dd00*/  FFMA.FTZ R135, R135, UR43, -R173 ;  /* 0x0000002b87877c23 */ /* 0x000fc200080108ad */
[--C-:B------:R-:W-:Y:S01]  /*1dd10*/  FFMA.FTZ R139, R139, UR43, -R173.reuse ;  /* 0x0000002b8b8b7c23 */ /* 0x100fe200080108ad */
[----:B------:R-:W-:-:S01]  /*1dd20*/  FFMA.FTZ R147, R147, UR43, -R173 ;  /* 0x0000002b93937c23 */ /* 0x000fc200080108ad */
[----:B------:R-:W-:Y:S01]  /*1dd30*/  FADD.FTZ R179, R9, R146 ;  /* 0x0000009209b37221 */ /* 0x000fe20000010000 */
[----:B------:R-:W-:-:S01]  /*1dd40*/  FFMA.FTZ R150, R150, UR43, -R173 ;  /* 0x0000002b96967c23 */ /* 0x000fc200080108ad */
[----:B------:R-:W0:Y:S01]  /*1dd50*/  MUFU.EX2 R143, R143 ;  /* 0x0000008f008f7308 */ /* 0x000e220000000800 */
[----:B------:R-:W-:-:S01]  /*1dd60*/  FFMA.FTZ R151, R151, UR43, -R173 ;  /* 0x0000002b97977c23 */ /* 0x000fc200080108ad */
[----:B------:R-:W-:Y:S01]  /*1dd70*/  FADD.FTZ R146, R182, R179 ;  /* 0x000000b3b6927221 */ /* 0x000fe20000010000 */
[----:B------:R-:W-:-:S01]  /*1dd80*/  FFMA.FTZ R154, R154, UR43, -R173 ;  /* 0x0000002b9a9a7c23 */ /* 0x000fc200080108ad */
[--C-:B------:R-:W-:Y:S01]  /*1dd90*/  FFMA.FTZ R155, R155, UR43, -R173.reuse ;  /* 0x0000002b9b9b7c23 */ /* 0x100fe200080108ad */
[----:B------:R-:W-:-:S01]  /*1dda0*/  FFMA.FTZ R158, R158, UR43, -R173 ;  /* 0x0000002b9e9e7c23 */ /* 0x000fc200080108ad */
[----:B------:R-:W-:Y:S01]  /*1ddb0*/  FADD.FTZ R179, R15, R146 ;  /* 0x000000920fb37221 */ /* 0x000fe20000010000 */
[----:B------:R-:W-:-:S01]  /*1ddc0*/  FFMA.FTZ R159, R159, UR43, -R173 ;  /* 0x0000002b9f9f7c23 */ /* 0x000fc200080108ad */
[----:B------:R-:W1:Y:S01]  /*1ddd0*/  MUFU.EX2 R6, R6 ;  /* 0x0000000600067308 */ /* 0x000e620000000800 */
[----:B------:R-:W-:-:S01]  /*1dde0*/  FFMA.FTZ R162, R162, UR43, -R173 ;  /* 0x0000002ba2a27c23 */ /* 0x000fc200080108ad */
[----:B------:R-:W-:Y:S01]  /*1ddf0*/  FADD.FTZ R146, R122, R179 ;  /* 0x000000b37a927221 */ /* 0x000fe20000010000 */
[----:B------:R-:W-:-:S01]  /*1de00*/  FFMA.FTZ R163, R163, UR43, -R173 ;  /* 0x0000002ba3a37c23 */ /* 0x000fc200080108ad */
[--C-:B------:R-:W-:Y:S01]  /*1de10*/  FFMA.FTZ R166, R166, UR43, -R173.reuse ;  /* 0x0000002ba6a67c23 */ /* 0x100fe200080108ad */
[----:B------:R-:W-:-:S01]  /*1de20*/  FFMA.FTZ R167, R167, UR43, -R173 ;  /* 0x0000002ba7a77c23 */ /* 0x000fc200080108ad */
[----:B------:R-:W-:Y:S01]  /*1de30*/  FADD.FTZ R179, R21, R146 ;  /* 0x0000009215b37221 */ /* 0x000fe20000010000 */
[----:B------:R-:W-:-:S01]  /*1de40*/  FFMA.FTZ R170, R170, UR43, -R173 ;  /* 0x0000002baaaa7c23 */ /* 0x000fc200080108ad */
[----:B------:R-:W2:Y:S01]  /*1de50*/  MUFU.EX2 R121, R121 ;  /* 0x0000007900797308 */ /* 0x000ea20000000800 */
[----:B0-----:R-:W-:-:S01]  /*1de60*/  FFMA.FTZ R4, R143, R3, R8 ;  /* 0x000000038f047223 */ /* 0x001fc20000010008 */
[----:B------:R-:W-:Y:S01]  /*1de70*/  FADD.FTZ R146, R128, R179 ;  /* 0x000000b380927221 */ /* 0x000fe20000010000 */
[----:B------:R-:W-:-:S01]  /*1de80*/  FFMA.FTZ R171, R171, UR43, -R173 ;  /* 0x0000002babab7c23 */ /* 0x000fc200080108ad */
[----:B------:R-:W-:Y:S01]  /*1de90*/  FFMA.FTZ R175, R175, UR43, -R173 ;  /* 0x0000002bafaf7c23 */ /* 0x000fe200080108ad */
[----:B------:R-:W-:-:S01]  /*1dea0*/  FADD.FTZ R3, R177, R4 ;  /* 0x00000004b1037221 */ /* 0x000fc20000010000 */
[----:B------:R-:W-:Y:S01]  /*1deb0*/  FADD.FTZ R179, R123, R146 ;  /* 0x000000927bb37221 */ /* 0x000fe20000010000 */
[----:B------:R-:W-:-:S01]  /*1dec0*/  FFMA.FTZ R173, R176, UR43, -R173 ;  /* 0x0000002bb0ad7c23 */ /* 0x000fc200080108ad */
        /* <DEDUP_REMOVED lines=89> */
[----:B0-----:R-:W-:-:S03]  /*1e460*/  FADD.FTZ R4, R174, R3 ;  /* 0x00000003ae047221 */ /* 0x001fc60000010000 */
[----:B-1----:R-:W-:Y:S01]  /*1e470*/  FADD.FTZ R3, R146, R179 ;  /* 0x000000b392037221 */ /* 0x002fe20000010000 */
[----:B------:R-:W-:Y:S06]  /*1e480*/  @!P0 BRA `(.L_x_1649) ;  /* 0x0000000000048947 */ /* 0x000fec0003800000 */
[----:B------:R-:W-:Y:S01]  /*1e490*/  BPT.TRAP 0x1 ;  /* 0x000000040000795c */ /* 0x000fe20000300000 */
.L_x_1649:
        /* <DEDUP_REMOVED lines=137> */
[----:B0-----:R-:W-:Y:S02]  /*1ed30*/  IMAD.MOV.U32 R6, RZ, RZ, R18 ;  /* 0x000000ffff067224 */ /* 0x001fe400078e0012 */
[----:B------:R-:W-:Y:S01]  /*1ed40*/  IMAD.MOV.U32 R19, RZ, RZ, R14 ;  /* 0x000000ffff137224 */ /* 0x000fe200078e000e */
[----:B------:R-:W-:Y:S06]  /*1ed50*/  @P2 BRA `(.L_x_1650) ;  /* 0xffffffc400802947 */ /* 0x000fec000383ffff */
[----:B------:R-:W-:-:S07]  /*1ed60*/  IMAD.MOV.U32 R19, RZ, RZ, R14 ;  /* 0x000000ffff137224 */ /* 0x000fce00078e000e */
.L_x_1631:
[----:B------:R-:W-:Y:S05]  /*1ed70*/  WARPSYNC.ALL ;  /* 0x0000000000007948 */ /* 0x000fea0003800000 */
[----:B------:R-:W-:Y:S06]  /*1ed80*/  BAR.ARV 0x8, 0x180 ;  /* 0x0206000000007b1d */ /* 0x000fec0000002000 */
[----:B------:R-:W-:Y:S05]  /*1ed90*/  @!P0 BRA `(.L_x_1651) ;  /* 0x0000000000048947 */ /* 0x000fea0003800000 */
[----:B------:R-:W-:Y:S01]  /*1eda0*/  BPT.TRAP 0x1 ;  /* 0x000000040000795c */ /* 0x000fe20000300000 */
.L_x_1651:
[----:B------:R-:W-:Y:S01]  /*1edb0*/  IMAD R15, R19, 0x8, R16 ;  /* 0x00000008130f7824 */ /* 0x000fe200078e0210 */
[----:B------:R-:W-:-:S04]  /*1edc0*/  SHF.L.U32 R0, R18, 0x1f, RZ ;  /* 0x0000001f12007819 */ /* 0x000fc800000006ff */
[----:B------:R0:W1:Y:S01]  /*1edd0*/  SYNCS.PHASECHK.TRANS64.TRYWAIT P1, [R15+URZ+0x2a850], R0 ;  /* 0x02a850000f0075a7 */ /* 0x000062000802017f */
[----:B------:R-:W-:Y:S05]  /*1ede0*/  @!P0 BRA `(.L_x_1652) ;  /* 0x0000000000048947 */ /* 0x000fea0003800000 */
[----:B------:R-:W-:Y:S01]  /*1edf0*/  BPT.TRAP 0x1 ;  /* 0x000000040000795c */ /* 0x000fe20000300000 */
.L_x_1652:
[----:B------:R-:W-:-:S05]  /*1ee00*/  VIADD R16, R16, 0x400 ;  /* 0x0000040010107836 */ /* 0x000fca0000000000 */
[----:B------:R-:W-:-:S04]  /*1ee10*/  SHF.R.U32.HI R16, RZ, 0x4, R16 ;  /* 0x00000004ff107819 */ /* 0x000fc80000011610 */
[----:B------:R-:W-:-:S04]  /*1ee20*/  LOP3.LUT R16, R16, 0x3fff, RZ, 0xc0, !PT ;  /* 0x00003fff10107812 */ /* 0x000fc800078ec0ff */
[----:B------:R-:W-:Y:S01]  /*1ee30*/  LOP3.LUT R16, R16, 0x10000, RZ, 0xfc, !PT ;  /* 0x0001000010107812 */ /* 0x000fe200078efcff */
[----:B-1----:R-:W-:Y:S06]  /*1ee40*/  @P1 BRA `(.L_x_1653) ;  /* 0x0000000000081947 */ /* 0x002fec0003800000 */
[----:B------:R-:W1:Y:S02]  /*1ee50*/  SYNCS.PHASECHK.TRANS64.TRYWAIT P1, [R15+URZ+0x2a850], R0 ;  /* 0x02a850000f0075a7 */ /* 0x000e64000802017f */
[----:B-1----:R-:W-:Y:S05]  /*1ee60*/  @!P1 BRA `(.L_x_1654) ;  /* 0x000000c0002c9947 */ /* 0x002fea0003800000 */
.L_x_1653:
[----:B------:R-:W-:Y:S01]  /*1ee70*/  IMAD R6, R19, 0x600, R16 ;  /* 0x0000060013067824 */ /* 0x000fe200078e0210 */
[----:B------:R-:W-:Y:S05]  /*1ee80*/  WARPSYNC.ALL ;  /* 0x0000000000007948 */ /* 0x000fea0003800000 */
[----:B------:R-:W-:Y:S01]  /*1ee90*/  IMAD.MOV.U32 R7, RZ, RZ, 0x40000040 ;  /* 0x40000040ff077424 */ /* 0x000fe200078e00ff */
[C---:B------:R-:W-:Y:S01]  /*1eea0*/  R2UR UR6, R6.reuse ;  /* 0x00000000060672ca */ /* 0x040fe200000e0000 */
[----:B------:R-:W-:Y:S01]  /*1eeb0*/  WARPGROUP.ARRIVE ;  /* 0x00000000000079c5 */ /* 0x000fe20000000000 */
[----:B------:R-:W-:Y:S01]  /*1eec0*/  VIADD R8, R6, 0x2 ;  /* 0x0000000206087836 */ /* 0x000fe20000000000 */
[----:B------:R-:W-:Y:S01]  /*1eed0*/  ULDC.64 UR4, c[0x0][0x9a0] ;  /* 0x0002680000047ab9 */ /* 0x000fe20000000a00 */
[----:B------:R-:W-:Y:S01]  /*1eee0*/  R2UR UR7, R7 ;  /* 0x00000000070772ca */ /* 0x000fe200000e0000 */
[----:B------:R-:W-:Y:S01]  /*1eef0*/  IMAD.MOV.U32 R9, RZ, RZ, 0x40000040 ;  /* 0x40000040ff097424 */ /* 0x000fe200078e00ff */
[----:B------:R-:W-:-:S04]  /*1ef00*/  ISETP.NE.U32.AND P1, PT, RZ, UR4, PT ;  /* 0x00000004ff007c0c */ /* 0x000fc8000bf25070 */
[----:B------:R-:W-:-:S07]  /*1ef10*/  ISETP.NE.AND.EX P1, PT, RZ, UR5, PT, P1 ;  /* 0x00000005ff007c0c */ /* 0x000fce000bf25310 */
[----:B------:R-:W-:Y:S01]  /*1ef20*/  QGMMA.64x192x32.F32.E4M3.E4M3 R24, R196, gdesc[UR4], R24, gsb0 ;  /* 0x02e00004c4187df3 */ /* 0x000fe20008000818 */
[----:B------:R-:W-:Y:S02]  /*1ef30*/  R2UR UR6, R8 ;  /* 0x00000000080672ca */ /* 0x000fe400000e0000 */
[----:B------:R-:W-:-:S03]  /*1ef40*/  R2UR UR7, R9 ;  /* 0x00000000090772ca */ /* 0x000fc600000e0000 */
[----:B------:R-:W0:Y:S01]  /*1ef50*/  @P1 LDC.64 R12, c[0x0][0x9c8] ;  /* 0x00027200ff0c1b82 */ /* 0x000e220000000a00 */
[----:B------:R-:W-:Y:S02]  /*1ef60*/  @P1 SHF.R.S32.HI R5, RZ, 0x1f, R211 ;  /* 0x0000001fff051819 */ /* 0x000fe400000114d3 */
[----:B------:R-:W-:-:S05]  /*1ef70*/  @P1 SHF.R.S32.HI R7, RZ, 0x1f, R210 ;  /* 0x0000001fff071819 */ /* 0x000fca00000114d2 */
[----:B------:R-:W2:Y:S01]  /*1ef80*/  @P1 LDC.64 R8, c[0x0][0x9d0] ;  /* 0x00027400ff081b82 */ /* 0x000ea20000000a00 */
[----:B01----:R-:W-:-:S04]  /*1ef90*/  @P1 IMAD R0, R5, R12, RZ ;  /* 0x0000000c05001224 */ /* 0x003fc800078e02ff */
[C---:B------:R-:W-:Y:S02]  /*1efa0*/  @P1 IMAD R5, R211.reuse, R13, R0 ;  /* 0x0000000dd3051224 */ /* 0x040fe400078e0200 */
[----:B------:R-:W-:-:S04]  /*1efb0*/  @P1 IMAD.WIDE.U32 R12, R211, R12, RZ ;  /* 0x0000000cd30c1225 */ /* 0x000fc800078e00ff */
[----:B--2---:R-:W-:Y:S01]  /*1efc0*/  @P1 IMAD R0, R7, R8, RZ ;  /* 0x0000000807001224 */ /* 0x004fe200078e02ff */
[----:B------:R-:W-:-:S03]  /*1efd0*/  @P1 IADD3 R13, R13, R5, RZ ;  /* 0x000000050d0d1210 */ /* 0x000fc60007ffe0ff */
[C---:B------:R-:W-:Y:S02]  /*1efe0*/  @P1 IMAD R5, R210.reuse, R9, R0 ;  /* 0x00000009d2051224 */ /* 0x040fe400078e0200 */
[----:B------:R-:W-:-:S04]  /*1eff0*/  @P1 IMAD.WIDE.U32 R8, R210, R8, R12 ;  /* 0x00000008d2081225 */ /* 0x000fc800078e000c */
[----:B------:R-:W-:Y:S01]  /*1f000*/  @P1 IMAD.IADD R5, R9, 0x1, R5 ;  /* 0x0000000109051824 */ /* 0x000fe200078e0205 */
[----:B------:R-:W-:Y:S01]  /*1f010*/  @P1 LEA R12, P2, R8, UR4, 0x2 ;  /* 0x00000004080c1c11 */ /* 0x000fe2000f8410ff */
[----:B------:R-:W-:-:S03]  /*1f020*/  IMAD.MOV.U32 R0, RZ, RZ, 0x3f800000 ;  /* 0x3f800000ff007424 */ /* 0x000fc600078e00ff */
[----:B------:R-:W-:-:S05]  /*1f030*/  @P1 LEA.HI.X R13, R8, UR5, R5, 0x2, P2 ;  /* 0x00000005080d1c11 */ /* 0x000fca00090f1405 */
[----:B------:R0:W2:Y:S01]  /*1f040*/  @P1 LDG.E R0, desc[UR40][R12.64] ;  /* 0x000000280c001981 */ /* 0x0000a2000c1e1900 */
[----:B------:R-:W-:Y:S02]  /*1f050*/  VIADD R8, R6, 0x4 ;  /* 0x0000000406087836 */ /* 0x000fe40000000000 */
[----:B------:R-:W-:Y:S01]  /*1f060*/  IMAD.MOV.U32 R9, RZ, RZ, 0x40000040 ;  /* 0x40000040ff097424 */ /* 0x000fe200078e00ff */
[----:B------:R-:W-:Y:S02]  /*1f070*/  WARPGROUP.DEPBAR.LE gsb0, 0x0 ;  /* 0x00008000000079c5 */ /* 0x000fe40000010000 */
[----:B------:R-:W-:-:S06]  /*1f080*/  WARPGROUP.ARRIVE ;  /* 0x00000000000079c5 */ /* 0x000fcc0000000000 */
[----:B------:R-:W-:Y:S01]  /*1f090*/  QGMMA.64x192x32.F32.E4M3.E4M3 R24, R192, gdesc[UR4], R24, gsb0 ;  /* 0x02e00004c0187df3 */ /* 0x000fe20008000818 */
[----:B------:R-:W-:Y:S02]  /*1f0a0*/  R2UR UR6, R8 ;  /* 0x00000000080672ca */ /* 0x000fe400000e0000 */
[----:B------:R-:W-:Y:S01]  /*1f0b0*/  R2UR UR7, R9 ;  /* 0x00000000090772ca */ /* 0x000fe200000e0000 */
[----:B------:R-:W-:Y:S02]  /*1f0c0*/  VIADD R6, R6, 0x6 ;  /* 0x0000000606067836 */ /* 0x000fe40000000000 */
[----:B------:R-:W-:Y:S01]  /*1f0d0*/  IMAD.MOV.U32 R7, RZ, RZ, 0x40000040 ;  /* 0x40000040ff077424 */ /* 0x000fe200078e00ff */
[----:B------:R-:W1:Y:S01]  /*1f0e0*/  SHFL.BFLY PT, R5, R4, 0x2, 0x1f ;  /* 0x0c401f0004057f89 */ /* 0x000e6200000e0000 */
[----:B------:R-:W-:Y:S02]  /*1f0f0*/  WARPGROUP.DEPBAR.LE gsb0, 0x0 ;  /* 0x00008000000079c5 */ /* 0x000fe40000010000 */
[----:B------:R-:W-:-:S10]  /*1f100*/  WARPGROUP.ARRIVE ;  /* 0x00000000000079c5 */ /* 0x000fd40000000000 */
[----:B------:R-:W-:Y:S01]  /*1f110*/  QGMMA.64x192x32.F32.E4M3.E4M3 R24, R188, gdesc[UR4], R24, gsb0 ;  /* 0x02e00004bc187df3 */ /* 0x000fe20008000818 */
[----:B------:R-:W-:Y:S02]  /*1f120*/  R2UR UR6, R6 ;  /* 0x00000000060672ca */ /* 0x000fe400000e0000 */
[----:B------:R-:W-:Y:S01]  /*1f130*/  R2UR UR7, R7 ;  /* 0x00000000070772ca */ /* 0x000fe200000e0000 */
[----:B------:R-:W3:Y:S01]  /*1f140*/  SHFL.BFLY PT, R6, R3, 0x2, 0x1f ;  /* 0x0c401f0003067f89 */ /* 0x000ee200000e0000 */
[----:B-1----:R-:W-:-:S05]  /*1f150*/  FADD.FTZ R5, R5, R4 ;  /* 0x0000000405057221 */ /* 0x002fca0000010000 */
[----:B------:R-:W1:Y:S01]  /*1f160*/  SHFL.BFLY PT, R2, R5, 0x1, 0x1f ;  /* 0x0c201f0005027f89 */ /* 0x000e6200000e0000 */
[----:B---3--:R-:W-:-:S05]  /*1f170*/  FADD.FTZ R6, R6, R3 ;  /* 0x0000000306067221 */ /* 0x008fca0000010000 */
[----:B------:R-:W3:Y:S01]  /*1f180*/  SHFL.BFLY PT, R7, R6, 0x1, 0x1f ;  /* 0x0c201f0006077f89 */ /* 0x000ee200000e0000 */
[----:B-1----:R-:W-:-:S05]  /*1f190*/  FADD.FTZ R2, R5, R2 ;  /* 0x0000000205027221 */ /* 0x002fca0000010000 */
[C---:B------:R-:W-:Y:S01]  /*1f1a0*/  FSETP.NE.FTZ.AND P1, PT, R2.reuse, RZ, PT ;  /* 0x000000ff0200720b */ /* 0x040fe20003f35000 */
[----:B------:R-:W-:-:S05]  /*1f1b0*/  FMUL.FTZ R9, R2, 0.00390625 ;  /* 0x3b80000002097820 */ /* 0x000fca0000410000 */
[----:B------:R-:W-:Y:S01]  /*1f1c0*/  FSETP.NE.FTZ.AND P2, PT, R9, RZ, PT ;  /* 0x000000ff0900720b */ /* 0x000fe20003f55000 */
[----:B---3--:R-:W-:-:S01]  /*1f1d0*/  FADD.FTZ R8, R6, R7 ;  /* 0x0000000706087221 */ /* 0x008fc20000010000 */
[----:B------:R-:W-:-:S03]  /*1f1e0*/  IMAD.MOV.U32 R7, RZ, RZ, RZ ;  /* 0x000000ffff077224 */ /* 0x000fc600078e00ff */
[----:B------:R-:W-:-:S05]  /*1f1f0*/  FMUL.FTZ R4, R8, 0.00390625 ;  /* 0x3b80000008047820 */ /* 0x000fca0000410000 */
[----:B------:R-:W-:Y:S01]  /*1f200*/  FSETP.NE.FTZ.AND P3, PT, R4, RZ, PT ;  /* 0x000000ff0400720b */ /* 0x000fe20003f75000 */
[----:B------:R-:W-:Y:S01]  /*1f210*/  @P1 MUFU.RCP R7, R2 ;  /* 0x0000000200071308 */ /* 0x000fe20000001000 */
[----:B------:R-:W-:Y:S01]  /*1f220*/  FSETP.NE.FTZ.AND P1, PT, R8, RZ, PT ;  /* 0x000000ff0800720b */ /* 0x000fe20003f35000 */
[----:B------:R-:W-:-:S06]  /*1f230*/  IMAD.MOV.U32 R5, RZ, RZ, RZ ;  /* 0x000000ffff057224 */ /* 0x000fcc00078e00ff */
[----:B------:R-:W1:Y:S08]  /*1f240*/  @P2 MUFU.LG2 R3, R9 ;  /* 0x0000000900032308 */ /* 0x000e700000000c00 */
[----:B------:R-:W3:Y:S01]  /*1f250*/  @P3 MUFU.LG2 R4, R4 ;  /* 0x0000000400043308 */ /* 0x000ee20000000c00 */
[----:B------:R-:W-:Y:S02]  /*1f260*/  WARPGROUP.DEPBAR.LE gsb0, 0x0 ;  /* 0x00008000000079c5 */ /* 0x000fe40000010000 */
[----:B------:R-:W-:-:S06]  /*1f270*/  WARPGROUP.ARRIVE ;  /* 0x00000000000079c5 */ /* 0x000fcc0000000000 */
[----:B------:R-:W-:Y:S01]  /*1f280*/  QGMMA.64x192x32.F32.E4M3.E4M3 R24, R184, gdesc[UR4], R24, gsb0 ;  /* 0x02e00004b8187df3 */ /* 0x000fe20008000818 */
[----:B------:R-:W4:Y:S01]  /*1f290*/  @P1 MUFU.RCP R5, R8 ;  /* 0x0000000800051308 */ /* 0x000f220000001000 */
[----:B------:R-:W-:Y:S02]  /*1f2a0*/  IMAD.U32 R6, RZ, RZ, UR43 ;  /* 0x0000002bff067e24 */ /* 0x000fe4000f8e00ff */
[----:B0-----:R-:W-:Y:S02]  /*1f2b0*/  IMAD.U32 R12, RZ, RZ, UR43 ;  /* 0x0000002bff0c7e24 */ /* 0x001fe4000f8e00ff */
[----:B-1----:R-:W-:Y:S01]  /*1f2c0*/  @P2 FMUL.FTZ R3, R3, 0.69314718246459960938 ;  /* 0x3f31721803032820 */ /* 0x002fe20000410000 */
[----:B------:R-:W-:Y:S01]  /*1f2d0*/  @P2 FMUL.FTZ R2, R6, 0.69314718246459960938 ;  /* 0x3f31721806022820 */ /* 0x000fe20000410000 */
[----:B---3--:R-:W-:Y:S01]  /*1f2e0*/  @P3 FMUL.FTZ R9, R4, 0.69314718246459960938 ;  /* 0x3f31721804093820 */ /* 0x008fe20000410000 */
[----:B------:R-:W-:Y:S01]  /*1f2f0*/  @P3 FMUL.FTZ R6, R12, 0.69314718246459960938 ;  /* 0x3f3172180c063820 */ /* 0x000fe20000410000 */
[----:B------:R-:W-:-:S02]  /*1f300*/  IMAD.MOV.U32 R120, RZ, RZ, -0x800000 ;  /* 0xff800000ff787424 */ /* 0x000fc400078e00ff */
[----:B------:R-:W-:Y:S01]  /*1f310*/  @P2 FFMA.FTZ R120, R2, R11, R3 ;  /* 0x0000000b02782223 */ /* 0x000fe20000010003 */
[----:B------:R-:W-:Y:S02]  /*1f320*/  IMAD.MOV.U32 R121, RZ, RZ, -0x800000 ;  /* 0xff800000ff797424 */ /* 0x000fe400078e00ff */
[----:B--2---:R-:W-:Y:S01]  /*1f330*/  FMUL.FTZ R3, R7, R0 ;  /* 0x0000000007037220 */ /* 0x004fe20000410000 */
[----:B------:R-:W-:-:S01]  /*1f340*/  @P3 FFMA.FTZ R121, R6, R10, R9 ;  /* 0x0000000a06793223 */ /* 0x000fc20000010009 */
[----:B----4-:R-:W-:Y:S01]  /*1f350*/  FMUL.FTZ R0, R5, R0 ;  /* 0x0000000005007220 */ /* 0x010fe20000410000 */
[----:B------:R-:W-:Y:S02]  /*1f360*/  WARPGROUP.DEPBAR.LE gsb0, 0x0 ;  /* 0x00008000000079c5 */ /* 0x000fe40000010000 */
[----:B------:R-:W-:Y:S05]  /*1f370*/  @!P0 BRA `(.L_x_1655) ;  /* 0x0000000000048947 */ /* 0x000fea0003800000 */
[----:B------:R-:W-:Y:S01]  /*1f380*/  BPT.TRAP 0x1 ;  /* 0x000000040000795c */ /* 0x000fe20000300000 */
.L_x_1655:
        /* <DEDUP_REMOVED lines=107> */
.L_x_1543:
[----:B------:R-:W-:Y:S05]  /*1fa40*/  WARPSYNC.ALL ;  /* 0x0000000000007948 */ /* 0x000fea0003800000 */
[----:B------:R-:W0:Y:S08]  /*1fa50*/  S2UR UR36, SR_CgaCtaId ;  /* 0x00000000002479c3 */ /* 0x000e300000008800 */
[----:B------:R-:W-:Y:S06]  /*1fa60*/  BAR.SYNC.DEFER_BLOCKING 0x5, 0x180 ;  /* 0x0146000000007b1d */ /* 0x000fec0000010000 */
[----:B------:R-:W-:Y:S01]  /*1fa70*/  UMOV UR4, 0x400 ;  /* 0x0000040000047882 */ /* 0x000fe20000000000 */
[----:B------:R-:W-:Y:S01]  /*1fa80*/  BSSY B0, `(.L_x_1656) ;  /* 0x000030f000007945 */ /* 0x000fe20003800000 */
[----:B0-----:R-:W-:-:S06]  /*1fa90*/  ULEA UR4, UR36, UR4, 0x18 ;  /* 0x0000000424047291 */ /* 0x001fcc000f8ec03f */
[----:B------:R-:W-:-:S05]  /*1faa0*/  IMAD.U32 R16, RZ, RZ, UR4 ;  /* 0x00000004ff107e24 */ /* 0x000fca000f8e00ff */
[----:B------:R0:W1:Y:S01]  /*1fab0*/  LDS.128 R208, [R16+0x2a8d0] ;  /* 0x02a8d00010d07984 */ /* 0x0000620000000c00 */
[----:B------:R-:W-:Y:S06]  /*1fac0*/  BAR.ARV 0x4, 0x180 ;  /* 0x0106000000007b1d */ /* 0x000fec0000002000 */
[----:B------:R-:W-:Y:S05]  /*1fad0*/  @P0 BRA `(.L_x_1657) ;  /* 0x0000002000dc0947 */ /* 0x000fea0003800000 */
[----:B------:R-:W2:Y:S01]  /*1fae0*/  LDL R83, [R1+0x20] ;  /* 0x0000200001537983 */ /* 0x000ea20000100800 */
[----:B------:R-:W-:Y:S01]  /*1faf0*/  ULDC.64 UR4, c[0x4][0x38] ;  /* 0x01000e0000047ab9 */ /* 0x000fe20000000a00 */
[----:B-----5:R-:W3:Y:S02]  /*1fb00*/  S2R R24, SR_TID.X ;  /* 0x0000000000187919 */ /* 0x020ee40000002100 */
[----:B---3--:R-:W-:-:S05]  /*1fb10*/  IMAD.SHL.U32 R0, R24, 0x4, RZ ;  /* 0x0000000418007824 */ /* 0x008fca00078e00ff */
[----:B------:R-:W-:-:S04]  /*1fb20*/  LOP3.LUT R0, R0, 0xc, RZ, 0xc0, !PT ;  /* 0x0000000c00007812 */ /* 0x000fc800078ec0ff */
[----:B------:R-:W-:-:S05]  /*1fb30*/  IADD3 R2, P0, R0, UR4, RZ ;  /* 0x0000000400027c10 */ /* 0x000fca000ff1e0ff */
[----:B------:R-:W-:-:S05]  /*1fb40*/  IMAD.X R3, RZ, RZ, UR5, P0 ;  /* 0x00000005ff037e24 */ /* 0x000fca00080e06ff */
[----:B------:R3:W4:Y:S01]  /*1fb50*/  LDG.E.CONSTANT R0, desc[UR40][R2.64] ;  /* 0x0000002802007981 */ /* 0x000722000c1e9900 */
[----:B------:R-:W-:Y:S01]  /*1fb60*/  F2FP.BF16.F32.PACK_AB R55, R55, R60 ;  /* 0x0000003c3737723e */ /* 0x000fe200000010ff */
[----:B------:R-:W-:Y:S01]  /*1fb70*/  UMOV UR4, 0xffffffff ;  /* 0xffffffff00047882 */ /* 0x000fe20000000000 */
[----:B------:R-:W-:Y:S02]  /*1fb80*/  F2FP.BF16.F32.PACK_AB R104, R61, R104 ;  /* 0x000000683d68723e */ /* 0x000fe400000010ff */
[----:B------:R-:W-:Y:S02]  /*1fb90*/  F2FP.BF16.F32.PACK_AB R72, R11, R72 ;  /* 0x000000480b48723e */ /* 0x000fe400000010ff */
[----:B------:R-:W-:Y:S02]  /*1fba0*/  F2FP.BF16.F32.PACK_AB R95, R10, R81 ;  /* 0x000000510a5f723e */ /* 0x000fe400000010ff */
[----:B------:R-:W-:Y:S01]  /*1fbb0*/  F2FP.BF16.F32.PACK_AB R82, R82, R35 ;  /* 0x000000235252723e */ /* 0x000fe200000010ff */
[----:B---3--:R-:W3:Y:S01]  /*1fbc0*/  S2R R3, SR_SWINHI ;  /* 0x0000000000037919 */ /* 0x008ee20000002f00 */
[----:B------:R-:W-:-:S02]  /*1fbd0*/  F2FP.BF16.F32.PACK_AB R89, R111, R34 ;  /* 0x000000226f59723e */ /* 0x000fc400000010ff */
[----:B------:R-:W-:Y:S02]  /*1fbe0*/  F2FP.BF16.F32.PACK_AB R122, R122, R25 ;  /* 0x000000197a7a723e */ /* 0x000fe400000010ff */
[----:B------:R-:W-:Y:S02]  /*1fbf0*/  F2FP.BF16.F32.PACK_AB R38, R28, R33 ;  /* 0x000000211c26723e */ /* 0x000fe400000010ff */
[----:B------:R-:W-:Y:S02]  /*1fc00*/  F2FP.BF16.F32.PACK_AB R48, R29, R48 ;  /* 0x000000301d30723e */ /* 0x000fe400000010ff */
[----:B------:R-:W-:Y:S02]  /*1fc10*/  F2FP.BF16.F32.PACK_AB R56, R21, R56 ;  /* 0x000000381538723e */ /* 0x000fe400000010ff */
[----:B------:R-:W-:Y:S02]  /*1fc20*/  F2FP.BF16.F32.PACK_AB R84, R84, R31 ;  /* 0x0000001f5454723e */ /* 0x000fe400000010ff */
[----:B------:R-:W-:-:S02]  /*1fc30*/  F2FP.BF16.F32.PACK_AB R37, R37, R40 ;  /* 0x000000282525723e */ /* 0x000fc400000010ff */
[----:B------:R-:W-:Y:S02]  /*1fc40*/  LOP3.LUT P0, R2, R24, 0x3, RZ, 0xc0, !PT ;  /* 0x0000000318027812 */ /* 0x000fe4000780c0ff */
[----:B------:R-:W-:Y:S02]  /*1fc50*/  F2FP.BF16.F32.PACK_AB R123, R123, R32 ;  /* 0x000000207b7b723e */ /* 0x000fe400000010ff */
[----:B------:R-:W-:Y:S02]  /*1fc60*/  F2FP.BF16.F32.PACK_AB R40, R20, R41 ;  /* 0x000000291428723e */ /* 0x000fe400000010ff */
[----:B------:R-:W-:Y:S02]  /*1fc70*/  F2FP.BF16.F32.PACK_AB R93, R93, R30 ;  /* 0x0000001e5d5d723e */ /* 0x000fe400000010ff */
[----:B------:R-:W-:Y:S02]  /*1fc80*/  F2FP.BF16.F32.PACK_AB R5, R124, R5 ;  /* 0x000000057c05723e */ /* 0x000fe400000010ff */
[----:B------:R-:W-:-:S02]  /*1fc90*/  F2FP.BF16.F32.PACK_AB R70, R39, R108 ;  /* 0x0000006c2746723e */ /* 0x000fc400000010ff */
[----:B------:R-:W-:Y:S02]  /*1fca0*/  ISETP.EQ.OR P0, PT, R2, 0x3, !P0 ;  /* 0x000000030200780c */ /* 0x000fe40004702670 */
[----:B------:R-:W-:Y:S02]  /*1fcb0*/  F2FP.BF16.F32.PACK_AB R39, R12, R57 ;  /* 0x000000390c27723e */ /* 0x000fe400000010ff */
[----:B------:R-:W-:Y:S02]  /*1fcc0*/  F2FP.BF16.F32.PACK_AB R57, R79, R46 ;  /* 0x0000002e4f39723e */ /* 0x000fe400000010ff */
[----:B------:R-:W-:Y:S02]  /*1fcd0*/  MOV R60, R16 ;  /* 0x00000010003c7202 */ /* 0x000fe40000000f00 */
[----:B---3--:R-:W-:Y:S02]  /*1fce0*/  MOV R61, R3 ;  /* 0x00000003003d7202 */ /* 0x008fe40000000f00 */
[----:B------:R-:W-:-:S02]  /*1fcf0*/  F2FP.BF16.F32.PACK_AB R46, R13, R80 ;  /* 0x000000500d2e723e */ /* 0x000fc400000010ff */
[----:B------:R-:W-:Y:S02]  /*1fd00*/  F2FP.BF16.F32.PACK_AB R12, R15, R4 ;  /* 0x000000040f0c723e */ /* 0x000fe400000010ff */
[----:B------:R-:W-:Y:S02]  /*1fd10*/  F2FP.BF16.F32.PACK_AB R92, R92, R7 ;  /* 0x000000075c5c723e */ /* 0x000fe400000010ff */
[----:B------:R-:W-:Y:S02]  /*1fd20*/  F2FP.BF16.F32.PACK_AB R99, R36, R9 ;  /* 0x000000092463723e */ /* 0x000fe400000010ff */
[----:B------:R-:W-:Y:S02]  /*1fd30*/  SEL R13, R5, R122, P0 ;  /* 0x0000007a050d7207 */ /* 0x000fe40000000000 */
[----:B------:R-:W-:Y:S02]  /*1fd40*/  SEL R2, R122, R5, P0 ;  /* 0x000000057a027207 */ /* 0x000fe40000000000 */
        /* <DEDUP_REMOVED lines=52> */
[----:B------:R-:W-:Y:S01]  /*20090*/  LOP3.LUT R28, R28, R29, RZ, 0x3c, !PT ;  /* 0x0000001d1c1c7212 */ /* 0x000fe200078e3cff */
[--C-:B------:R-:W-:Y:S01]  /*200a0*/  IMAD.X R29, RZ, RZ, R11.reuse, P5 ;  /* 0x000000ffff1d7224 */ /* 0x100fe200028e060b */
[----:B------:R-:W-:Y:S01]  /*200b0*/  LOP3.LUT R20, R20, R21, RZ, 0x3c, !PT ;  /* 0x0000001514147212 */ /* 0x000fe200078e3cff */
[----:B------:R-:W-:Y:S01]  /*200c0*/  IMAD.X R21, RZ, RZ, R11, P3 ;  /* 0x000000ffff157224 */ /* 0x000fe200018e060b */
[----:B------:R-:W-:-:S02]  /*200d0*/  IADD3 R87, P4, R10, 0x40, RZ ;  /* 0x000000400a577810 */ /* 0x000fc40007f9e0ff */
[C---:B------:R-:W-:Y:S02]  /*200e0*/  IADD3 R15, P2, R10.reuse, 0x4020, RZ ;  /* 0x000040200a0f7810 */ /* 0x040fe40007f5e0ff */
[C---:B------:R-:W-:Y:S02]  /*200f0*/  IADD3 R9, P1, R10.reuse, 0x4000, RZ ;  /* 0x000040000a097810 */ /* 0x040fe40007f3e0ff */
[C---:B------:R-:W-:Y:S02]  /*20100*/  IADD3 R7, P5, R10.reuse, 0x60, RZ ;  /* 0x000000600a077810 */ /* 0x040fe40007fbe0ff */
[----:B------:R-:W-:Y:S02]  /*20110*/  IADD3 R5, P3, R10, 0x20, RZ ;  /* 0x000000200a057810 */ /* 0x000fe40007f7e0ff */
[----:B------:R-:W-:Y:S02]  /*20120*/  LOP3.LUT R86, R87, 0x380, RZ, 0xc0, !PT ;  /* 0x0000038057567812 */ /* 0x000fe400078ec0ff */
[----:B------:R-:W-:-:S02]  /*20130*/  LOP3.LUT R14, R15, 0x380, RZ, 0xc0, !PT ;  /* 0x000003800f0e7812 */ /* 0x000fc400078ec0ff */
[----:B------:R-:W-:Y:S02]  /*20140*/  LOP3.LUT R8, R9, 0x380, RZ, 0xc0, !PT ;  /* 0x0000038009087812 */ /* 0x000fe400078ec0ff */
[----:B------:R-:W-:Y:S02]  /*20150*/  LOP3.LUT R6, R7, 0x380, RZ, 0xc0, !PT ;  /* 0x0000038007067812 */ /* 0x000fe400078ec0ff */
[----:B------:R-:W-:Y:S02]  /*20160*/  LOP3.LUT R4, R5, 0x380, RZ, 0xc0, !PT ;  /* 0x0000038005047812 */ /* 0x000fe400078ec0ff */
[----:B------:R-:W-:Y:S02]  /*20170*/  LOP3.LUT R3, R10, 0x380, RZ, 0xc0, !PT ;  /* 0x000003800a037812 */ /* 0x000fe400078ec0ff */
[----:B------:R-:W-:Y:S02]  /*20180*/  SHF.R.U64 R86, R86, 0x3, RZ ;  /* 0x0000000356567819 */ /* 0x000fe400000012ff */
[----:B------:R-:W-:-:S02]  /*20190*/  SHF.R.U64 R14, R14, 0x3, RZ ;  /* 0x000000030e0e7819 */ /* 0x000fc400000012ff */
[----:B------:R-:W-:Y:S02]  /*201a0*/  SHF.R.U64 R8, R8, 0x3, RZ ;  /* 0x0000000308087819 */ /* 0x000fe400000012ff */
[----:B------:R-:W-:Y:S02]  /*201b0*/  SHF.R.U64 R6, R6, 0x3, RZ ;  /* 0x0000000306067819 */ /* 0x000fe400000012ff */
[----:B------:R-:W-:Y:S02]  /*201c0*/  SHF.R.U64 R4, R4, 0x3, RZ ;  /* 0x0000000304047819 */ /* 0x000fe400000012ff */
        /* <DEDUP_REMOVED lines=11> */
[----:B------:R-:W-:-:S02]  /*20280*/  LOP3.LUT R10, R3, R10, RZ, 0x3c, !PT ;  /* 0x0000000a030a7212 */ /* 0x000fc400078e3cff */
[----:B------:R-:W-:Y:S02]  /*20290*/  MOV R86, R86 ;  /* 0x0000005600567202 */ /* 0x000fe40000000f00 */
        /* <DEDUP_REMOVED lines=11> */
[----:B----4-:R-:W-:Y:S01]  /*20350*/  LOP3.LUT R3, R0, 0x2, RZ, 0x3c, !PT ;  /* 0x0000000200037812 */ /* 0x010fe200078e3cff */
[----:B------:R-:W-:Y:S06]  /*20360*/  BRA.DIV UR4, `(.L_x_1658) ;  /* 0x000000ae04007947 */ /* 0x000fec000b800000 */
[----:B------:R-:W-:Y:S01]  /*20370*/  SEL R21, R48, R27, P0 ;  /* 0x0000001b30157207 */ /* 0x000fe20000000000 */
[----:B------:R-:W-:Y:S01]  /*20380*/  SHFL.IDX PT, R6, R13, R0, 0x1c1f ;  /* 0x001c1f000d067589 */ /* 0x000fe200000e0000 */
[----:B------:R-:W-:Y:S02]  /*20390*/  SEL R24, R27, R48, P0 ;  /* 0x000000301b187207 */ /* 0x000fe40000000000 */
[----:B------:R-:W-:Y:S01]  /*203a0*/  SEL R27, R12, R41, P0 ;  /* 0x000000290c1b7207 */ /* 0x000fe20000000000 */
[----:B------:R-:W2:Y:S01]  /*203b0*/  SHFL.IDX PT, R5, R2, R3, 0x1c1f ;  /* 0x001c1f0302057589 */ /* 0x000ea200000e0000 */
        /* <DEDUP_REMOVED lines=38> */
[----:B------:R-:W3:Y:S01]  /*20620*/  SHFL.IDX PT, R7, R8, R3, 0x1c1f ;  /* 0x001c1f0308077589 */ /* 0x000ee200000e0000 */
        /* <DEDUP_REMOVED lines=14> */
[----:B------:R-:W5:Y:S01]  /*20710*/  SHFL.IDX PT, R29, R36, R3, 0x1c1f ;  /* 0x001c1f03241d7589 */ /* 0x000f6200000e0000 */
[----:B------:R-:W-:Y:S02]  /*20720*/  SEL R78, R63, R78, P0 ;  /* 0x0000004e3f4e7207 */ /* 0x000fe40000000000 */
[----:B------:R-:W-:Y:S01]  /*20730*/  SEL R59, R80, R65, P0 ;  /* 0x00000041503b7207 */ /* 0x000fe20000000000 */
[----:B------:R-:W-:Y:S01]  /*20740*/  SHFL.IDX PT, R42, R31, R0, 0x1c1f ;  /* 0x001c1f001f2a7589 */ /* 0x000fe200000e0000 */
[----:B------:R-:W-:-:S02]  /*20750*/  SEL R63, R82, R89, P0 ;  /* 0x00000059523f7207 */ /* 0x000fc40000000000 */
[----:B------:R-:W-:Y:S01]  /*20760*/  SEL R80, R65, R80, P0 ;  /* 0x0000005041507207 */ /* 0x000fe20000000000 */
[----:B------:R-:W0:Y:S01]  /*20770*/  SHFL.IDX PT, R31, R40, R3, 0x1c1f ;  /* 0x001c1f03281f7589 */ /* 0x000e2200000e0000 */
[----:B------:R-:W-:Y:S02]  /*20780*/  SEL R82, R89, R82, P0 ;  /* 0x0000005259527207 */ /* 0x000fe40000000000 */
[----:B------:R-:W-:Y:S01]  /*20790*/  SEL R65, R84, R93, P0 ;  /* 0x0000005d54417207 */ /* 0x000fe20000000000 */
[----:B------:R-:W1:Y:S01]  /*207a0*/  SHFL.IDX PT, R33, R44, R3, 0x1c1f ;  /* 0x001c1f032c217589 */ /* 0x000e6200000e0000 */
[----:B------:R-:W-:Y:S02]  /*207b0*/  SEL R84, R93, R84, P0 ;  /* 0x000000545d547207 */ /* 0x000fe40000000000 */
[----:B--2---:R-:W-:Y:S01]  /*207c0*/  SEL R4, R6, R5, P0 ;  /* 0x0000000506047207 */ /* 0x004fe20000000000 */
[----:B------:R-:W2:Y:S01]  /*207d0*/  SHFL.IDX PT, R37, R52, R3, 0x1c1f ;  /* 0x001c1f0334257589 */ /* 0x000ea200000e0000 */
[----:B---3--:R-:W-:-:S02]  /*207e0*/  SEL R8, R10, R7, P0 ;  /* 0x000000070a087207 */ /* 0x008fc40000000000 */
[----:B------:R-:W-:Y:S01]  /*207f0*/  SEL R6, R5, R6, P0 ;  /* 0x0000000605067207 */ /* 0x000fe20000000000 */
[----:B------:R-:W3:Y:S01]  /*20800*/  SHFL.IDX PT, R39, R56, R3, 0x1c1f ;  /* 0x001c1f0338277589 */ /* 0x000ee200000e0000 */
[----:B------:R-:W-:Y:S02]  /*20810*/  SEL R10, R7, R10, P0 ;  /* 0x0000000a070a7207 */ /* 0x000fe40000000000 */
[----:B------:R-:W-:Y:S01]  /*20820*/  SEL R12, R9, R20, P0 ;  /* 0x00000014090c7207 */ /* 0x000fe20000000000 */
[----:B------:R-:W-:Y:S01]  /*20830*/  SHFL.IDX PT, R26, R21, R0, 0x1c1f ;  /* 0x001c1f00151a7589 */ /* 0x000fe200000e0000 */
[----:B------:R-:W-:Y:S02]  /*20840*/  SEL R14, R20, R9, P0 ;  /* 0x00000009140e7207 */ /* 0x000fe40000000000 */
[----:B----4-:R-:W-:Y:S01]  /*20850*/  SEL R28, R30, R25, P0 ;  /* 0x000000191e1c7207 */ /* 0x010fe20000000000 */
[----:B------:R-:W4:Y:S01]  /*20860*/  SHFL.IDX PT, R64, R64, R3, 0x1c1f ;  /* 0x001c1f0340407589 */ /* 0x000f2200000e0000 */
[----:B------:R-:W-:-:S02]  /*20870*/  SEL R32, R34, R27, P0 ;  /* 0x0000001b22207207 */ /* 0x000fc40000000000 */
[----:B-----5:R-:W-:Y:S01]  /*20880*/  SEL R36, R38, R29, P0 ;  /* 0x0000001d26247207 */ /* 0x020fe20000000000 */
[----:B------:R-:W-:Y:S01]  /*20890*/  SHFL.IDX PT, R45, R45, R0, 0x1c1f ;  /* 0x001c1f002d2d7589 */ /* 0x000fe200000e0000 */
[----:B0-----:R-:W-:Y:S02]  /*208a0*/  SEL R40, R42, R31, P0 ;  /* 0x0000001f2a287207 */ /* 0x001fe40000000000 */
[----:B------:R-:W-:Y:S01]  /*208b0*/  SEL R48, R50, R35, P0 ;  /* 0x0000002332307207 */ /* 0x000fe20000000000 */
[----:B------:R-:W-:Y:S01]  /*208c0*/  SHFL.IDX PT, R47, R47, R0, 0x1c1f ;  /* 0x001c1f002f2f7589 */ /* 0x000fe200000e0000 */
[----:B-1----:R-:W-:Y:S02]  /*208d0*/  SEL R44, R46, R33, P0 ;  /* 0x000000212e2c7207 */ /* 0x002fe40000000000 */
[----:B------:R-:W-:Y:S01]  /*208e0*/  SEL R30, R25, R30, P0 ;  /* 0x0000001e191e7207 */ /* 0x000fe20000000000 */
[----:B------:R-:W-:Y:S01]  /*208f0*/  SHFL.IDX PT, R49, R49, R0, 0x1c1f ;  /* 0x001c1f0031317589 */ /* 0x000fe200000e0000 */
[----:B--2---:R-:W-:-:S02]  /*20900*/  SEL R52, R54, R37, P0 ;  /* 0x0000002536347207 */ /* 0x004fc40000000000 */
[----:B------:R-:W-:Y:S01]  /*20910*/  SEL R34, R27, R34, P0 ;  /* 0x000000221b227207 */ /* 0x000fe20000000000 */
[----:B------:R-:W-:Y:S01]  /*20920*/  SHFL.IDX PT, R51, R51, R0, 0x1c1f ;  /* 0x001c1f0033337589 */ /* 0x000fe200000e0000 */
[----:B---3--:R-:W-:Y:S02]  /*20930*/  SEL R56, R58, R39, P0 ;  /* 0x000000273a387207 */ /* 0x008fe40000000000 */
[----:B------:R-:W-:Y:S01]  /*20940*/  SEL R38, R29, R38, P0 ;  /* 0x000000261d267207 */ /* 0x000fe20000000000 */
[----:B------:R-:W-:Y:S01]  /*20950*/  SHFL.IDX PT, R53, R53, R0, 0x1c1f ;  /* 0x001c1f0035357589 */ /* 0x000fe200000e0000 */
        /* <DEDUP_REMOVED lines=10> */
[----:B----4-:R-:W-:Y:S01]  /*20a00*/  SEL R9, R43, R64, P0 ;  /* 0x000000402b097207 */ /* 0x010fe20000000000 */
[----:B------:R-:W2:Y:S01]  /*20a10*/  SHFL.IDX PT, R68, R68, R3, 0x1c1f ;  /* 0x001c1f0344447589 */ /* 0x000ea200000e0000 */
[----:B------:R-:W-:-:S03]  /*20a20*/  SEL R11, R64, R43, P0 ;  /* 0x0000002b400b7207 */ /* 0x000fc60000000000 */
[----:B------:R-:W3:Y:S04]  /*20a30*/  SHFL.IDX PT, R70, R70, R3, 0x1c1f ;  /* 0x001c1f0346467589 */ /* 0x000ee800000e0000 */
[----:B------:R-:W4:Y:S04]  /*20a40*/  SHFL.IDX PT, R72, R72, R3, 0x1c1f ;  /* 0x001c1f0348487589 */ /* 0x000f2800000e0000 */
[----:B------:R-:W5:Y:S04]  /*20a50*/  SHFL.IDX PT, R74, R74, R3, 0x1c1f ;  /* 0x001c1f034a4a7589 */ /* 0x000f6800000e0000 */
[----:B------:R-:W5:Y:S01]  /*20a60*/  SHFL.IDX PT, R76, R76, R3, 0x1c1f ;  /* 0x001c1f034c4c7589 */ /* 0x000f6200000e0000 */
[----:B0-----:R-:W-:-:S02]  /*20a70*/  SEL R24, R26, R21, P0 ;  /* 0x000000151a187207 */ /* 0x001fc40000000000 */
[----:B------:R-:W-:Y:S01]  /*20a80*/  SEL R26, R21, R26, P0 ;  /* 0x0000001a151a7207 */ /* 0x000fe20000000000 */
[----:B------:R-:W-:Y:S01]  /*20a90*/  SHFL.IDX PT, R57, R57, R0, 0x1c1f ;  /* 0x001c1f0039397589 */ /* 0x000fe200000e0000 */
        /* <DEDUP_REMOVED lines=8> */
[----:B------:R-:W0:Y:S01]  /*20b20*/  SHFL.IDX PT, R78, R78, R3, 0x1c1f ;  /* 0x001c1f034e4e7589 */ /* 0x000e2200000e0000 */
[----:B----4-:R-:W-:Y:S02]  /*20b30*/  SEL R33, R51, R72, P0 ;  /* 0x0000004833217207 */ /* 0x010fe40000000000 */
[----:B------:R-:W-:Y:S01]  /*20b40*/  SEL R35, R72, R51, P0 ;  /* 0x0000003348237207 */ /* 0x000fe20000000000 */
[----:B------:R-:W1:Y:S01]  /*20b50*/  SHFL.IDX PT, R80, R80, R3, 0x1c1f ;  /* 0x001c1f0350507589 */ /* 0x000e6200000e0000 */
[----:B-----5:R-:W-:Y:S02]  /*20b60*/  SEL R37, R53, R74, P0 ;  /* 0x0000004a35257207 */ /* 0x020fe40000000000 */
[----:B------:R-:W-:Y:S01]  /*20b70*/  SEL R39, R74, R53, P0 ;  /* 0x000000354a277207 */ /* 0x000fe20000000000 */
[----:B------:R-:W2:Y:S01]  /*20b80*/  SHFL.IDX PT, R82, R82, R3, 0x1c1f ;  /* 0x001c1f0352527589 */ /* 0x000ea200000e0000 */
[----:B------:R-:W-:-:S02]  /*20b90*/  SEL R41, R55, R76, P0 ;  /* 0x0000004c37297207 */ /* 0x000fc40000000000 */
[----:B------:R-:W-:Y:S01]  /*20ba0*/  SEL R43, R76, R55, P0 ;  /* 0x000000374c2b7207 */ /* 0x000fe20000000000 */
[----:B------:R-:W3:Y:S04]  /*20bb0*/  SHFL.IDX PT, R84, R84, R3, 0x1c1f ;  /* 0x001c1f0354547589 */ /* 0x000ee800000e0000 */
[----:B------:R4:W3:Y:S01]  /*20bc0*/  SHFL.IDX PT, R65, R65, R0, 0x1c1f ;  /* 0x001c1f0041417589 */ /* 0x0008e200000e0000 */
[----:B0-----:R-:W-:Y:S02]  /*20bd0*/  SEL R45, R57, R78, P0 ;  /* 0x0000004e392d7207 */ /* 0x001fe40000000000 */
[----:B------:R-:W-:Y:S01]  /*20be0*/  SEL R47, R78, R57, P0 ;  /* 0x000000394e2f7207 */ /* 0x000fe20000000000 */
[----:B----4-:R-:W-:Y:S01]  /*20bf0*/  IMAD.MOV.U32 R0, RZ, RZ, RZ ;  /* 0x000000ffff007224 */ /* 0x010fe200078e00ff */
[----:B-1----:R-:W-:-:S02]  /*20c00*/  SEL R49, R59, R80, P0 ;  /* 0x000000503b317207 */ /* 0x002fc40000000000 */
[----:B------:R-:W-:Y:S02]  /*20c10*/  SEL R51, R80, R59, P0 ;  /* 0x0000003b50337207 */ /* 0x000fe40000000000 */
[----:B--2---:R-:W-:Y:S02]  /*20c20*/  SEL R53, R63, R82, P0 ;  /* 0x000000523f357207 */ /* 0x004fe40000000000 */
[----:B------:R-:W-:-:S07]  /*20c30*/  SEL R55, R82, R63, P0 ;  /* 0x0000003f52377207 */ /* 0x000fce0000000000 */
.L_x_1906:
[----:B------:R-:W-:Y:S05]  /*20c40*/  WARPSYNC.ALL ;  /* 0x0000000000007948 */ /* 0x000fea0003800000 */
[----:B------:R-:W-:Y:S01]  /*20c50*/  BAR.SYNC.DEFER_BLOCKING 0x1, 0x100 ;  /* 0x0044000000007b1d */ /* 0x000fe20000010000 */
[----:B---3--:R-:W-:Y:S02]  /*20c60*/  SEL R57, R65, R84, P0 ;  /* 0x0000005441397207 */ /* 0x008fe40000000000 */
[----:B------:R-:W-:-:S03]  /*20c70*/  SEL R59, R84, R65, P0 ;  /* 0x00000041543b7207 */ /* 0x000fc60000000000 */
[----:B------:R-:W-:Y:S02]  /*20c80*/  ULDC.64 UR4, c[0x0][0xc00] ;  /* 0x0003000000047ab9 */ /* 0x000fe40000000a00 */
[----:B------:R-:W0:Y:S01]  /*20c90*/  LDC.64 R2, c[0x0][0xc00] ;  /* 0x00030000ff027b82 */ /* 0x000e220000000a00 */
[----:B------:R-:W-:-:S04]  /*20ca0*/  ISETP.NE.U32.AND P2, PT, RZ, UR4, PT ;  /* 0x00000004ff007c0c */ /* 0x000fc8000bf45070 */
[----:B------:R-:W-:Y:S01]  /*20cb0*/  ISETP.NE.AND.EX P2, PT, RZ, UR5, PT, P2 ;  /* 0x00000005ff007c0c */ /* 0x000fe2000bf45320 */
[----:B------:R-:W-:Y:S02]  /*20cc0*/  ULDC.64 UR4, c[0x0][0xc08] ;  /* 0x0003020000047ab9 */ /* 0x000fe40000000a00 */
[----:B------:R-:W-:Y:S01]  /*20cd0*/  ISETP.NE.U32.AND P0, PT, RZ, UR4, PT ;  /* 0x00000004ff007c0c */ /* 0x000fe2000bf05070 */
[----:B------:R-:W1:Y:S03]  /*20ce0*/  LDC R20, c[0x0][0xbe8] ;  /* 0x0002fa00ff147b82 */ /* 0x000e660000000800 */
[----:B------:R-:W-:Y:S01]  /*20cf0*/  ISETP.NE.AND.EX P0, PT, RZ, UR5, PT, P0 ;  /* 0x00000005ff007c0c */ /* 0x000fe2000bf05300 */
[----:B------:R0:W-:Y:S04]  /*20d00*/  STSM.16.M88.4 [R81], R4 ;  /* 0x0000000451007844 */ /* 0x0001e80000000200 */
[----:B------:R2:W-:Y:S04]  /*20d10*/  STSM.16.M88.4 [R87], R8 ;  /* 0x0000000857007844 */ /* 0x0005e80000000200 */
[----:B------:R3:W-:Y:S04]  /*20d20*/  STSM.16.M88.4 [R86], R12 ;  /* 0x0000000c56007844 */ /* 0x0007e80000000200 */
[----:B------:R3:W-:Y:S04]  /*20d30*/  STSM.16.M88.4 [R85], R24 ;  /* 0x0000001855007844 */ /* 0x0007e80000000200 */
[----:B------:R3:W-:Y:S01]  /*20d40*/  STSM.16.M88.4 [R83], R28 ;  /* 0x0000001c53007844 */ /* 0x0007e20000000200 */
[----:B0-----:R-:W-:-:S02]  /*20d50*/  IMAD.WIDE R4, R228, 0x4, R2 ;  /* 0x00000004e4047825 */ /* 0x001fc400078e0202 */
[----:B------:R-:W0:Y:S01]  /*20d60*/  @P0 LDC.64 R2, c[0x0][0xc08] ;  /* 0x00030200ff020b82 */ /* 0x000e220000000a00 */
        /* <DEDUP_REMOVED lines=8> */
[----:B0-----:R-:W-:-:S05]  /*20df0*/  @P0 IMAD.WIDE R2, R228, 0x4, R2 ;  /* 0x00000004e4020825 */ /* 0x001fca00078e0202 */
[----:B------:R-:W-:Y:S02]  /*20e00*/  ULDC UR4, c[0x0][0xa88] ;  /* 0x0002a20000047ab9 */ /* 0x000fe40000000800 */
[----:B------:R-:W-:Y:S01]  /*20e10*/  IMAD.U32 R7, RZ, RZ, UR4 ;  /* 0x00000004ff077e24 */ /* 0x000fe2000f8e00ff */
[----:B------:R3:W5:Y:S01]  /*20e20*/  @P2 LDG.E R0, desc[UR40][R4.64] ;  /* 0x0000002804002981 */ /* 0x000762000c1e1900 */
[----:B-1----:R-:W-:Y:S01]  /*20e30*/  ISETP.NE.AND P1, PT, R20, 0x1, PT ;  /* 0x000000011400780c */ /* 0x002fe20003f25270 */
[----:B------:R-:W-:-:S03]  /*20e40*/  IMAD.IADD R21, R220, 0x1, R207 ;  /* 0x00000001dc157824 */ /* 0x000fc600078e02cf */
[----:B------:R3:W5:Y:S09]  /*20e50*/  @P0 LDG.E R7, desc[UR40][R2.64] ;  /* 0x0000002802070981 */ /* 0x000772000c1e1900 */
[----:B------:R-:W0:Y:S08]  /*20e60*/  @P1 LDC R6, c[0x0][0xbec] ;  /* 0x0002fb00ff061b82 */ /* 0x000e300000000800 */
[----:B--2---:R-:W1:Y:S01]  /*20e70*/  @P1 LDC R11, c[0x0][0xbf0] ;  /* 0x0002fc00ff0b1b82 */ /* 0x004e620000000800 */
[----:B---3--:R-:W-:Y:S05]  /*20e80*/  @P0 BRA `(.L_x_1659) ;  /* 0x0000000000100947 */ /* 0x008fea0003800000 */
[----:B------:R-:W-:Y:S05]  /*20e90*/  @!P2 BRA `(.L_x_1659) ;  /* 0x00000000000ca947 */ /* 0x000fea0003800000 */
[----:B------:R-:W2:Y:S04]  /*20ea0*/  LDG.E R2, desc[UR40][R4.64] ;  /* 0x0000002804027981 */ /* 0x000ea8000c1e1900 */
[----:B-----5:R-:W2:Y:S02]  /*20eb0*/  LDG.E R7, desc[UR40][R4.64+0x4] ;  /* 0x0000042804077981 */ /* 0x020ea4000c1e1900 */
[----:B--2---:R-:W-:-:S07]  /*20ec0*/  IMAD.IADD R7, R7, 0x1, -R2 ;  /* 0x0000000107077824 */ /* 0x004fce00078e0a02 */
.L_x_1659:
[----:B------:R-:W2:Y:S01]  /*20ed0*/  LDL R10, [R1+0x1c] ;  /* 0x00001c00010a7983 */ /* 0x000ea20000100800 */
[----:B0-----:R-:W-:Y:S01]  /*20ee0*/  @P1 IMAD.HI.U32 R2, R21, R6, RZ ;  /* 0x0000000615021227 */ /* 0x001fe200078e00ff */
[----:B------:R-:W-:Y:S01]  /*20ef0*/  SHF.R.S32.HI R64, RZ, 0x1f, R227 ;  /* 0x0000001fff407819 */ /* 0x000fe200000114e3 */
[----:B------:R-:W-:Y:S01]  /*20f00*/  ULDC.64 UR4, c[0x0][0xb90] ;  /* 0x0002e40000047ab9 */ /* 0x000fe20000000a00 */
[----:B-----5:R-:W-:Y:S01]  /*20f10*/  SHF.R.S32.HI R3, RZ, 0x1f, R0 ;  /* 0x0000001fff037819 */ /* 0x020fe20000011400 */
[----:B------:R-:W-:Y:S01]  /*20f20*/  IMAD.MOV.U32 R9, RZ, RZ, R21 ;  /* 0x000000ffff097224 */ /* 0x000fe200078e0015 */
[----:B-1----:R-:W-:Y:S01]  /*20f30*/  @P1 SHF.R.U32.HI R9, RZ, R11, R2 ;  /* 0x0000000bff091219 */ /* 0x002fe20000011602 */
[----:B------:R-:W-:Y:S01]  /*20f40*/  IMAD R6, R64, UR4, RZ ;  /* 0x0000000440067c24 */ /* 0x000fe2000f8e02ff */
[----:B------:R-:W-:Y:S01]  /*20f50*/  SHF.R.S32.HI R62, RZ, 0x1f, R228 ;  /* 0x0000001fff3e7819 */ /* 0x000fe200000114e4 */
[----:B------:R-:W-:Y:S01]  /*20f60*/  IMAD.MOV.U32 R2, RZ, RZ, R0 ;  /* 0x000000ffff027224 */ /* 0x000fe200078e0000 */
[----:B------:R-:W-:Y:S01]  /*20f70*/  SEL R63, R228, RZ, !P2 ;  /* 0x000000ffe43f7207 */ /* 0x000fe20005000000 */
[C---:B------:R-:W-:Y:S01]  /*20f80*/  IMAD R11, R227.reuse, UR5, R6 ;  /* 0x00000005e30b7c24 */ /* 0x040fe2000f8e0206 */
[----:B------:R-:W-:Y:S01]  /*20f90*/  SEL R62, R62, RZ, !P2 ;  /* 0x000000ff3e3e7207 */ /* 0x000fe20005000000 */
[----:B------:R-:W-:Y:S01]  /*20fa0*/  IMAD.WIDE.U32 R4, R227, UR4, R2 ;  /* 0x00000004e3047c25 */ /* 0x000fe2000f8e0002 */
[----:B------:R-:W-:Y:S01]  /*20fb0*/  ULDC.64 UR4, c[0x0][0xb98] ;  /* 0x0002e60000047ab9 */ /* 0x000fe20000000a00 */
[----:B------:R-:W0:Y:S02]  /*20fc0*/  @P1 LDC R67, c[0x0][0xbf0] ;  /* 0x0002fc00ff431b82 */ /* 0x000e240000000800 */
[----:B------:R-:W-:-:S02]  /*20fd0*/  IMAD.MOV R15, RZ, RZ, -R9 ;  /* 0x000000ffff0f7224 */ /* 0x000fc400078e0a09 */
[----:B------:R-:W-:Y:S02]  /*20fe0*/  IMAD.IADD R5, R5, 0x1, R11 ;  /* 0x0000000105057824 */ /* 0x000fe400078e020b */
[----:B------:R-:W-:Y:S02]  /*20ff0*/  IMAD R13, R229, 0x40, R221 ;  /* 0x00000040e50d7824 */ /* 0x000fe400078e02dd */
[----:B------:R-:W-:Y:S02]  /*21000*/  IMAD R11, R20, R15, R21 ;  /* 0x0000000f140b7224 */ /* 0x000fe400078e0215 */
[----:B------:R-:W-:Y:S02]  /*21010*/  IMAD R2, R62, UR4, RZ ;  /* 0x000000043e027c24 */ /* 0x000fe4000f8e02ff */
[----:B------:R-:W-:-:S04]  /*21020*/  IMAD.WIDE.U32 R4, R63, UR4, R4 ;  /* 0x000000043f047c25 */ /* 0x000fc8000f8e0004 */
[----:B------:R-:W-:Y:S01]  /*21030*/  IMAD.WIDE R60, R13, 0x2, R60 ;  /* 0x000000020d3c7825 */ /* 0x000fe200078e023c */
[----:B------:R-:W-:Y:S02]  /*21040*/  SHF.R.S32.HI R13, RZ, 0x1f, R9 ;  /* 0x0000001fff0d7819 */ /* 0x000fe40000011409 */
[----:B------:R-:W-:Y:S01]  /*21050*/  IADD3 R4, P0, R9, R4, RZ ;  /* 0x0000000409047210 */ /* 0x000fe20007f1e0ff */
[----:B------:R-:W-:Y:S01]  /*21060*/  IMAD R6, R63, UR5, R2 ;  /* 0x000000053f067c24 */ /* 0x000fe2000f8e0202 */
[----:B------:R-:W-:Y:S01]  /*21070*/  SHF.R.S32.HI R2, RZ, 0x1f, R11 ;  /* 0x0000001fff027819 */ /* 0x000fe2000001140b */
[----:B------:R-:W-:Y:S01]  /*21080*/  ULDC.64 UR4, c[0x0][0xb88] ;  /* 0x0002e20000047ab9 */ /* 0x000fe20000000a00 */
[----:B------:R-:W-:Y:S01]  /*21090*/  IADD3 R9, P4, R60, 0x1000, RZ ;  /* 0x000010003c097810 */ /* 0x000fe20007f9e0ff */
[----:B------:R-:W-:Y:S01]  /*210a0*/  IMAD R65, R7, R20, RZ ;  /* 0x0000001407417224 */ /* 0x000fe200078e02ff */
[----:B------:R-:W-:Y:S01]  /*210b0*/  IADD3.X R5, R13, R5, R6, P0, !PT ;  /* 0x000000050d057210 */ /* 0x000fe200007fe406 */
[----:B------:R-:W-:Y:S01]  /*210c0*/  IMAD R2, R2, UR4, RZ ;  /* 0x0000000402027c24 */ /* 0x000fe2000f8e02ff */
[----:B------:R-:W-:-:S02]  /*210d0*/  IADD3 R25, P3, R60, 0x3000, RZ ;  /* 0x000030003c197810 */ /* 0x000fc40007f7e0ff */
[----:B------:R-:W-:Y:S01]  /*210e0*/  LOP3.LUT R8, R9, 0x380, RZ, 0xc0, !PT ;  /* 0x0000038009087812 */ /* 0x000fe200078ec0ff */
[----:B------:R-:W-:Y:S01]  /*210f0*/  IMAD R13, R11, UR5, R2 ;  /* 0x000000050b0d7c24 */ /* 0x000fe2000f8e0202 */
[----:B------:R-:W-:Y:S01]  /*21100*/  LOP3.LUT R24, R25, 0x380, RZ, 0xc0, !PT ;  /* 0x0000038019187812 */ /* 0x000fe200078ec0ff */
[----:B------:R-:W-:Y:S01]  /*21110*/  IMAD.WIDE.U32 R4, R11, UR4, R4 ;  /* 0x000000040b047c25 */ /* 0x000fe2000f8e0004 */
[----:B------:R-:W-:Y:S01]  /*21120*/  ULDC.64 UR4, c[0x0][0xb50] ;  /* 0x0002d40000047ab9 */ /* 0x000fe20000000a00 */
[----:B------:R-:W-:Y:S02]  /*21130*/  SHF.R.U64 R8, R8, 0x3, RZ ;  /* 0x0000000308087819 */ /* 0x000fe400000012ff */
[----:B------:R-:W-:Y:S01]  /*21140*/  IMAD.IADD R5, R5, 0x1, R13 ;  /* 0x0000000105057824 */ /* 0x000fe200078e020d */
[----:B------:R-:W-:Y:S02]  /*21150*/  IADD3 R13, P2, R60, 0x2000, RZ ;  /* 0x000020003c0d7810 */ /* 0x000fe40007f5e0ff */
[----:B------:R-:W-:-:S02]  /*21160*/  LEA R6, P0, R4, UR4, 0x2 ;  /* 0x0000000404067c11 */ /* 0x000fc4000f8010ff */
[----:B------:R-:W-:Y:S02]  /*21170*/  LOP3.LUT R12, R13, 0x380, RZ, 0xc0, !PT ;  /* 0x000003800d0c7812 */ /* 0x000fe400078ec0ff */
[----:B------:R-:W-:Y:S01]  /*21180*/  LEA.HI.X R4, R4, UR5, R5, 0x2, P0 ;  /* 0x0000000504047c11 */ /* 0x000fe200080f1405 */
[----:B------:R-:W-:Y:S01]  /*21190*/  SHFL.IDX PT, R50, R6, RZ, 0x1c1f ;  /* 0x001c1fff06327589 */ /* 0x000fe200000e0000 */
[----:B------:R-:W-:Y:S01]  /*211a0*/  SHF.R.U64 R12, R12, 0x3, RZ ;  /* 0x000000030c0c7819 */ /* 0x000fe200000012ff */
[----:B------:R-:W-:Y:S01]  /*211b0*/  ULDC.64 UR4, c[0x0][0xaa0] ;  /* 0x0002a80000047ab9 */ /* 0x000fe20000000a00 */
[----:B------:R-:W-:Y:S01]  /*211c0*/  IADD3 R33, P0, R60, 0x5000, RZ ;  /* 0x000050003c217810 */ /* 0x000fe20007f1e0ff */
[----:B------:R-:W1:Y:S01]  /*211d0*/  SHFL.IDX PT, R51, R4, RZ, 0x1c1f ;  /* 0x001c1fff04337589 */ /* 0x000e6200000e0000 */
[----:B------:R-:W-:Y:S01]  /*211e0*/  LOP3.LUT R12, R12, R13, RZ, 0x3c, !PT ;  /* 0x0000000d0c0c7212 */ /* 0x000fe200078e3cff */
[----:B------:R-:W-:Y:S01]  /*211f0*/  IMAD.X R13, RZ, RZ, R61, P2 ;  /* 0x000000ffff0d7224 */ /* 0x000fe200010e063d */
[----:B------:R-:W-:Y:S01]  /*21200*/  LOP3.LUT R32, R33, 0x380, RZ, 0xc0, !PT ;  /* 0x0000038021207812 */ /* 0x000fe200078ec0ff */
[----:B------:R-:W-:Y:S01]  /*21210*/  SHFL.IDX PT, R54, R6, 0x1, 0x1c1f ;  /* 0x003c1f0006367f89 */ /* 0x000fe200000e0000 */
[----:B------:R-:W-:-:S02]  /*21220*/  IADD3 R41, P2, R60, 0x7000, RZ ;  /* 0x000070003c297810 */ /* 0x000fc40007f5e0ff */
[----:B------:R-:W-:Y:S01]  /*21230*/  SHF.R.U64 R24, R24, 0x3, RZ ;  /* 0x0000000318187819 */ /* 0x000fe200000012ff */
[----:B------:R-:W3:Y:S01]  /*21240*/  SHFL.IDX PT, R55, R4, 0x1, 0x1c1f ;  /* 0x003c1f0004377f89 */ /* 0x000ee200000e0000 */
[----:B------:R-:W-:Y:S02]  /*21250*/  SHF.R.U64 R32, R32, 0x3, RZ ;  /* 0x0000000320207819 */ /* 0x000fe400000012ff */
[----:B------:R-:W-:Y:S02]  /*21260*/  LOP3.LUT R40, R41, 0x380, RZ, 0xc0, !PT ;  /* 0x0000038029287812 */ /* 0x000fe400078ec0ff */
[----:B------:R-:W-:Y:S01]  /*21270*/  LOP3.LUT R8, R8, R9, RZ, 0x3c, !PT ;  /* 0x0000000908087212 */ /* 0x000fe200078e3cff */
[--C-:B------:R-:W-:Y:S01]  /*21280*/  IMAD.X R9, RZ, RZ, R61.reuse, P4 ;  /* 0x000000ffff097224 */ /* 0x100fe200020e063d */
[----:B------:R-:W-:Y:S01]  /*21290*/  LOP3.LUT R24, R24, R25, RZ, 0x3c, !PT ;  /* 0x0000001918187212 */ /* 0x000fe200078e3cff */
[----:B------:R-:W-:Y:S01]  /*212a0*/  IMAD.X R25, RZ, RZ, R61, P3 ;  /* 0x000000ffff197224 */ /* 0x000fe200018e063d */
[----:B------:R-:W-:-:S02]  /*212b0*/  IADD3 R29, P5, R60, 0x4000, RZ ;  /* 0x000040003c1d7810 */ /* 0x000fc40007fbe0ff */
[C---:B------:R-:W-:Y:S02]  /*212c0*/  IADD3 R37, P4, R60.reuse, 0x6000, RZ ;  /* 0x000060003c257810 */ /* 0x040fe40007f9e0ff */
[----:B------:R-:W-:Y:S02]  /*212d0*/  IADD3 R45, P3, R60, 0x8000, RZ ;  /* 0x000080003c2d7810 */ /* 0x000fe40007f7e0ff */
[----:B------:R-:W-:Y:S01]  /*212e0*/  LOP3.LUT R32, R32, R33, RZ, 0x3c, !PT ;  /* 0x0000002120207212 */ /* 0x000fe200078e3cff */
[----:B------:R-:W-:Y:S01]  /*212f0*/  IMAD.X R33, RZ, RZ, R61, P0 ;  /* 0x000000ffff217224 */ /* 0x000fe200000e063d */
[----:B------:R-:W-:Y:S02]  /*21300*/  SHF.R.U64 R40, R40, 0x3, RZ ;  /* 0x0000000328287819 */ /* 0x000fe400000012ff */
[----:B------:R-:W-:Y:S02]  /*21310*/  LOP3.LUT P0, RZ, R233, 0x3, RZ, 0xc0, !PT ;  /* 0x00000003e9ff7812 */ /* 0x000fe4000780c0ff */
[----:B------:R-:W-:-:S02]  /*21320*/  LOP3.LUT R28, R29, 0x380, RZ, 0xc0, !PT ;  /* 0x000003801d1c7812 */ /* 0x000fc400078ec0ff */
[----:B------:R-:W-:Y:S02]  /*21330*/  LOP3.LUT R36, R37, 0x380, RZ, 0xc0, !PT ;  /* 0x0000038025247812 */ /* 0x000fe400078ec0ff */
[----:B------:R-:W-:Y:S02]  /*21340*/  LOP3.LUT R44, R45, 0x380, RZ, 0xc0, !PT ;  /* 0x000003802d2c7812 */ /* 0x000fe400078ec0ff */
[----:B------:R-:W-:Y:S01]  /*21350*/  LOP3.LUT R40, R40, R41, RZ, 0x3c, !PT ;  /* 0x0000002928287212 */ /* 0x000fe200078e3cff */
[----:B------:R-:W-:Y:S01]  /*21360*/  IMAD.X R41, RZ, RZ, R61, P2 ;  /* 0x000000ffff297224 */ /* 0x000fe200010e063d */
[----:B------:R-:W-:Y:S02]  /*21370*/  SHF.R.U64 R28, R28, 0x3, RZ ;  /* 0x000000031c1c7819 */ /* 0x000fe400000012ff */
[----:B------:R-:W-:Y:S02]  /*21380*/  SHF.R.U64 R36, R36, 0x3, RZ ;  /* 0x0000000324247819 */ /* 0x000fe400000012ff */
[----:B------:R-:W-:-:S02]  /*21390*/  SHF.R.U64 R44, R44, 0x3, RZ ;  /* 0x000000032c2c7819 */ /* 0x000fc400000012ff */
[----:B------:R-:W-:Y:S01]  /*213a0*/  LOP3.LUT R28, R28, R29, RZ, 0x3c, !PT ;  /* 0x0000001d1c1c7212 */ /* 0x000fe200078e3cff */
[--C-:B------:R-:W-:Y:S01]  /*213b0*/  IMAD.X R29, RZ, RZ, R61.reuse, P5 ;  /* 0x000000ffff1d7224 */ /* 0x100fe200028e063d */
[----:B------:R-:W-:Y:S01]  /*213c0*/  LOP3.LUT R36, R36, R37, RZ, 0x3c, !PT ;  /* 0x0000002524247212 */ /* 0x000fe200078e3cff */
[--C-:B------:R-:W-:Y:S01]  /*213d0*/  IMAD.X R37, RZ, RZ, R61.reuse, P4 ;  /* 0x000000ffff257224 */ /* 0x100fe200020e063d */
[----:B------:R-:W-:Y:S01]  /*213e0*/  LOP3.LUT R44, R44, R45, RZ, 0x3c, !PT ;  /* 0x0000002d2c2c7212 */ /* 0x000fe200078e3cff */
[----:B------:R-:W-:Y:S01]  /*213f0*/  IMAD.X R45, RZ, RZ, R61, P3 ;  /* 0x000000ffff2d7224 */ /* 0x000fe200018e063d */
[C---:B------:R-:W-:Y:S02]  /*21400*/  IADD3 R49, P5, R60.reuse, 0x9000, RZ ;  /* 0x000090003c317810 */ /* 0x040fe40007fbe0ff */
[C---:B------:R-:W-:Y:S02]  /*21410*/  IADD3 R53, P4, R60.reuse, 0xa000, RZ ;  /* 0x0000a0003c357810 */ /* 0x040fe40007f9e0ff */
[----:B------:R-:W-:-:S02]  /*21420*/  LOP3.LUT R7, R60, 0x380, RZ, 0xc0, !PT ;  /* 0x000003803c077812 */ /* 0x000fc400078ec0ff */
[----:B------:R-:W-:Y:S02]  /*21430*/  IADD3 R5, P3, R60, 0xb000, RZ ;  /* 0x0000b0003c057810 */ /* 0x000fe40007f7e0ff */
[----:B------:R-:W-:Y:S02]  /*21440*/  LOP3.LUT R48, R49, 0x380, RZ, 0xc0, !PT ;  /* 0x0000038031307812 */ /* 0x000fe400078ec0ff */
[----:B------:R-:W-:Y:S01]  /*21450*/  LOP3.LUT R52, R53, 0x380, RZ, 0xc0, !PT ;  /* 0x0000038035347812 */ /* 0x000fe200078ec0ff */
[----:B------:R-:W-:Y:S01]  /*21460*/  IMAD.X R57, RZ, RZ, R61, P3 ;  /* 0x000000ffff397224 */ /* 0x000fe200018e063d */
[----:B------:R-:W-:Y:S02]  /*21470*/  SHF.R.U64 R7, R7, 0x3, RZ ;  /* 0x0000000307077819 */ /* 0x000fe400000012ff */
[----:B------:R-:W-:Y:S02]  /*21480*/  SHF.R.U64 R48, R48, 0x3, RZ ;  /* 0x0000000330307819 */ /* 0x000fe400000012ff */
[----:B------:R-:W-:-:S02]  /*21490*/  SHF.R.U64 R52, R52, 0x3, RZ ;  /* 0x0000000334347819 */ /* 0x000fc400000012ff */
[----:B------:R-:W-:Y:S02]  /*214a0*/  LOP3.LUT R60, R7, R60, RZ, 0x3c, !PT ;  /* 0x0000003c073c7212 */ /* 0x000fe400078e3cff */
[----:B------:R-:W-:Y:S01]  /*214b0*/  LOP3.LUT R48, R48, R49, RZ, 0x3c, !PT ;  /* 0x0000003130307212 */ /* 0x000fe200078e3cff */
[--C-:B------:R-:W-:Y:S01]  /*214c0*/  IMAD.X R49, RZ, RZ, R61.reuse, P5 ;  /* 0x000000ffff317224 */ /* 0x100fe200028e063d */
[----:B------:R-:W-:Y:S01]  /*214d0*/  LOP3.LUT R52, R52, R53, RZ, 0x3c, !PT ;  /* 0x0000003534347212 */ /* 0x000fe200078e3cff */
[----:B------:R-:W-:Y:S02]  /*214e0*/  IMAD.X R53, RZ, RZ, R61, P4 ;  /* 0x000000ffff357224 */ /* 0x000fe400020e063d */
[----:B------:R-:W-:-:S04]  /*214f0*/  IMAD R3, R3, UR4, RZ ;  /* 0x0000000403037c24 */ /* 0x000fc8000f8e02ff */
[----:B------:R-:W-:Y:S01]  /*21500*/  IMAD R21, R0, UR5, R3 ;  /* 0x0000000500157c24 */ /* 0x000fe2000f8e0203 */
[----:B------:R-:W-:Y:S01]  /*21510*/  BSSY B1, `(.L_x_1660) ;  /* 0x000005b000017945 */ /* 0x000fe20003800000 */
[----:B------:R-:W-:Y:S02]  /*21520*/  SHF.R.S32.HI R66, RZ, 0x1f, R225 ;  /* 0x0000001fff427819 */ /* 0x000fe400000114e1 */
[----:B------:R-:W-:Y:S02]  /*21530*/  SHF.R.S32.HI R68, RZ, 0x1f, R224 ;  /* 0x0000001fff447819 */ /* 0x000fe400000114e0 */
[----:B------:R-:W-:Y:S01]  /*21540*/  SHF.R.S32.HI R69, RZ, 0x1f, R221 ;  /* 0x0000001fff457819 */ /* 0x000fe200000114dd */
[----:B--2---:R-:W-:-:S05]  /*21550*/  IMAD.IADD R2, R10, 0x1, R207 ;  /* 0x000000010a027824 */ /* 0x004fca00078e02cf */
[C---:B------:R-:W-:Y:S01]  /*21560*/  ISETP.GE.OR P2, PT, R2.reuse, R65, P0 ;  /* 0x000000410200720c */ /* 0x040fe20000746670 */
[----:B------:R-:W-:-:S05]  /*21570*/  VIADD R2, R2, 0x8 ;  /* 0x0000000802027836 */ /* 0x000fca0000000000 */
[----:B------:R-:W-:Y:S02]  /*21580*/  ISETP.GE.OR P0, PT, R2, R65, P0 ;  /* 0x000000410200720c */ /* 0x000fe40000706670 */
[----:B------:R-:W-:-:S04]  /*21590*/  LOP3.LUT R2, R5, 0x380, RZ, 0xc0, !PT ;  /* 0x0000038005027812 */ /* 0x000fc800078ec0ff */
[----:B------:R-:W-:Y:S01]  /*215a0*/  SHF.R.U64 R2, R2, 0x3, RZ ;  /* 0x0000000302027819 */ /* 0x000fe200000012ff */
[----:B-1----:R1:W-:Y:S03]  /*215b0*/  @!P2 ST.E desc[UR40][R50.64], R120 ;  /* 0x000000783200a985 */ /* 0x0023e6000c101928 */
[----:B------:R-:W-:-:S03]  /*215c0*/  LOP3.LUT R56, R2, R5, RZ, 0x3c, !PT ;  /* 0x0000000502387212 */ /* 0x000fc600078e3cff */
[----:B---3--:R2:W-:Y:S04]  /*215d0*/  @!P0 ST.E desc[UR40][R54.64], R121 ;  /* 0x0000007936008985 */ /* 0x0085e8000c101928 */
[----:B------:R3:W5:Y:S01]  /*215e0*/  LD.E.128 R4, desc[UR40][R60.64] ;  /* 0x000000283c047980 */ /* 0x000762000c101d00 */
[----:B------:R-:W-:Y:S01]  /*215f0*/  IMAD.WIDE.U32 R2, R0, UR4, RZ ;  /* 0x0000000400027c25 */ /* 0x000fe2000f8e00ff */
[----:B------:R-:W-:Y:S02]  /*21600*/  ULDC.64 UR4, c[0x0][0xae8] ;  /* 0x0002ba0000047ab9 */ /* 0x000fe40000000a00 */
[----:B------:R-:W5:Y:S04]  /*21610*/  LD.E.128 R8, desc[UR40][R8.64] ;  /* 0x0000002808087980 */ /* 0x000f68000c101d00 */
[----:B------:R-:W5:Y:S01]  /*21620*/  LD.E.128 R12, desc[UR40][R12.64] ;  /* 0x000000280c0c7980 */ /* 0x000f62000c101d00 */
[----:B---3--:R-:W3:Y:S01]  /*21630*/  @P1 LDC R61, c[0x0][0xbec] ;  /* 0x0002fb00ff3d1b82 */ /* 0x008ee20000000800 */
[----:B------:R-:W-:-:S02]  /*21640*/  IMAD R0, R226, 0x20, R229 ;  /* 0x00000020e2007824 */ /* 0x000fc400078e02e5 */
[----:B------:R-:W5:Y:S01]  /*21650*/  LD.E.128 R24, desc[UR40][R24.64] ;  /* 0x0000002818187980 */ /* 0x000f62000c101d00 */
[----:B------:R-:W-:Y:S02]  /*21660*/  IMAD.IADD R3, R3, 0x1, R21 ;  /* 0x0000000103037824 */ /* 0x000fe400078e0215 */
[----:B------:R-:W-:Y:S01]  /*21670*/  IMAD R60, R64, UR4, RZ ;  /* 0x00000004403c7c24 */ /* 0x000fe2000f8e02ff */
[----:B------:R-:W5:Y:S01]  /*21680*/  LD.E.128 R28, desc[UR40][R28.64] ;  /* 0x000000281c1c7980 */ /* 0x000f62000c101d00 */
[----:B------:R-:W-:Y:S02]  /*21690*/  IMAD.IADD R64, R207, 0x1, R0 ;  /* 0x00000001cf407824 */ /* 0x000fe400078e0200 */
[C---:B------:R-:W-:Y:S01]  /*216a0*/  IMAD R21, R227.reuse, UR5, R60 ;  /* 0x00000005e3157c24 */ /* 0x040fe2000f8e023c */
[----:B------:R-:W5:Y:S01]  /*216b0*/  LD.E.128 R32, desc[UR40][R32.64] ;  /* 0x0000002820207980 */ /* 0x000f62000c101d00 */
[----:B------:R-:W-:Y:S01]  /*216c0*/  IMAD.WIDE.U32 R2, R227, UR4, R2 ;  /* 0x00000004e3027c25 */ /* 0x000fe2000f8e0002 */
[----:B------:R-:W-:-:S02]  /*216d0*/  ULDC.64 UR4, c[0x0][0xaf0] ;  /* 0x0002bc0000047ab9 */ /* 0x000fc40000000a00 */
[----:B------:R-:W5:Y:S01]  /*216e0*/  LD.E.128 R36, desc[UR40][R36.64] ;  /* 0x0000002824247980 */ /* 0x000f62000c101d00 */
[----:B------:R-:W-:Y:S02]  /*216f0*/  IMAD.IADD R3, R3, 0x1, R21 ;  /* 0x0000000103037824 */ /* 0x000fe400078e0215 */
[----:B------:R-:W-:Y:S01]  /*21700*/  IMAD.MOV.U32 R21, RZ, RZ, R64 ;  /* 0x000000ffff157224 */ /* 0x000fe200078e0040 */
[----:B------:R-:W5:Y:S01]  /*21710*/  LD.E.128 R40, desc[UR40][R40.64] ;  /* 0x0000002828287980 */ /* 0x000f62000c101d00 */
[----:B------:R-:W-:-:S03]  /*21720*/  IMAD R60, R62, UR4, RZ ;  /* 0x000000043e3c7c24 */ /* 0x000fc6000f8e02ff */
[----:B------:R-:W5:Y:S01]  /*21730*/  LD.E.128 R44, desc[UR40][R44.64] ;  /* 0x000000282c2c7980 */ /* 0x000f62000c101d00 */
[----:B---3--:R-:W-:-:S03]  /*21740*/  @P1 IMAD.HI.U32 R0, R64, R61, RZ ;  /* 0x0000003d40001227 */ /* 0x008fc600078e00ff */
[----:B-1----:R-:W5:Y:S02]  /*21750*/  LD.E.128 R48, desc[UR40][R48.64] ;  /* 0x0000002830307980 */ /* 0x002f64000c101d00 */
[----:B0-----:R-:W-:Y:S01]  /*21760*/  @P1 SHF.R.U32.HI R21, RZ, R67, R0 ;  /* 0x00000043ff151219 */ /* 0x001fe20000011600 */
[C---:B------:R-:W-:Y:S01]  /*21770*/  IMAD R61, R63.reuse, UR5, R60 ;  /* 0x000000053f3d7c24 */ /* 0x040fe2000f8e023c */
[----:B--2---:R-:W5:Y:S01]  /*21780*/  LD.E.128 R52, desc[UR40][R52.64] ;  /* 0x0000002834347980 */ /* 0x004f62000c101d00 */
[----:B------:R-:W-:Y:S01]  /*21790*/  IMAD.WIDE.U32 R2, R63, UR4, R2 ;  /* 0x000000043f027c25 */ /* 0x000fe2000f8e0002 */
[--C-:B------:R-:W-:Y:S01]  /*217a0*/  SHF.R.S32.HI R0, RZ, 0x1f, R21.reuse ;  /* 0x0000001fff007819 */ /* 0x100fe20000011415 */
[----:B------:R-:W-:Y:S01]  /*217b0*/  ULDC.64 UR4, c[0x0][0xae0] ;  /* 0x0002b80000047ab9 */ /* 0x000fe20000000a00 */
[----:B------:R-:W5:Y:S01]  /*217c0*/  LD.E.128 R56, desc[UR40][R56.64] ;  /* 0x0000002838387980 */ /* 0x000f62000c101d00 */
[----:B------:R-:W-:Y:S02]  /*217d0*/  IMAD.MOV R63, RZ, RZ, -R21 ;  /* 0x000000ffff3f7224 */ /* 0x000fe400078e0a15 */
[----:B------:R-:W-:Y:S01]  /*217e0*/  IMAD.IADD R3, R3, 0x1, R61 ;  /* 0x0000000103037824 */ /* 0x000fe200078e023d */
[----:B------:R-:W-:Y:S01]  /*217f0*/  @!PT LDS RZ, [RZ] ;  /* 0x00000000fffff984 */ /* 0x000fe20000000800 */
[----:B------:R-:W-:Y:S01]  /*21800*/  @!PT LDS RZ, [RZ] ;  /* 0x00000000fffff984 */ /* 0x000fe20000000800 */
[----:B------:R-:W-:Y:S01]  /*21810*/  @!PT LDS RZ, [RZ] ;  /* 0x00000000fffff984 */ /* 0x000fe20000000800 */
[----:B------:R-:W-:Y:S01]  /*21820*/  @!PT LDS RZ, [RZ] ;  /* 0x00000000fffff984 */ /* 0x000fe20000000800 */
[----:B------:R0:W-:Y:S06]  /*21830*/  MEMBAR.ALL.CTA ;  /* 0x0000000000007992 */ /* 0x0001ec0000008000 */
[----:B0-----:R-:W0:Y:S01]  /*21840*/  FENCE.VIEW.ASYNC.S ;  /* 0x00000000000073c6 */ /* 0x001e220000000000 */
[----:B------:R-:W-:-:S02]  /*21850*/  IMAD R0, R0, UR4, RZ ;  /* 0x0000000400007c24 */ /* 0x000fc4000f8e02ff */
[----:B------:R-:W-:Y:S02]  /*21860*/  IMAD R61, R20, R63, R64 ;  /* 0x0000003f143d7224 */ /* 0x000fe400078e0240 */
[C---:B------:R-:W-:Y:S02]  /*21870*/  IMAD R63, R21.reuse, UR5, R0 ;  /* 0x00000005153f7c24 */ /* 0x040fe4000f8e0200 */
[----:B------:R-:W-:Y:S01]  /*21880*/  IMAD.WIDE.U32 R2, R21, UR4, R2 ;  /* 0x0000000415027c25 */ /* 0x000fe2000f8e0002 */
[----:B------:R-:W-:Y:S01]  /*21890*/  SHF.R.S32.HI R0, RZ, 0x1f, R61 ;  /* 0x0000001fff007819 */ /* 0x000fe2000001143d */
[----:B------:R-:W-:Y:S02]  /*218a0*/  ULDC.64 UR4, c[0x0][0xad8] ;  /* 0x0002b60000047ab9 */ /* 0x000fe40000000a00 */
[----:B------:R-:W-:Y:S02]  /*218b0*/  IMAD.IADD R64, R229, 0x1, R207 ;  /* 0x00000001e5407824 */ /* 0x000fe400078e02cf */
[----:B------:R-:W-:-:S02]  /*218c0*/  IMAD.IADD R3, R3, 0x1, R63 ;  /* 0x0000000103037824 */ /* 0x000fc400078e023f */
[----:B------:R-:W-:Y:S01]  /*218d0*/  IMAD R20, R0, UR4, RZ ;  /* 0x0000000400147c24 */ /* 0x000fe2000f8e02ff */
[CC--:B------:R-:W-:Y:S01]  /*218e0*/  ISETP.GE.AND P2, PT, R64.reuse, R65.reuse, PT ;  /* 0x000000414000720c */ /* 0x0c0fe20003f46270 */
[----:B------:R-:W-:Y:S02]  /*218f0*/  VIADD R0, R64, 0x20 ;  /* 0x0000002040007836 */ /* 0x000fe40000000000 */
[C---:B------:R-:W-:Y:S02]  /*21900*/  IMAD R21, R61.reuse, UR5, R20 ;  /* 0x000000053d157c24 */ /* 0x040fe4000f8e0214 */
[----:B------:R-:W-:Y:S01]  /*21910*/  IMAD.WIDE.U32 R2, R61, UR4, R2 ;  /* 0x000000043d027c25 */ /* 0x000fe2000f8e0002 */
[----:B------:R-:W-:Y:S01]  /*21920*/  ISETP.GE.AND P1, PT, R0, R65, PT ;  /* 0x000000410000720c */ /* 0x000fe20003f26270 */
[----:B------:R-:W-:Y:S02]  /*21930*/  ULDC.64 UR4, c[0x0][0xa80] ;  /* 0x0002a00000047ab9 */ /* 0x000fe40000000a00 */
[----:B------:R-:W-:Y:S01]  /*21940*/  VIADD R0, R16, 0x2a820 ;  /* 0x0002a82010007836 */ /* 0x000fe20000000000 */
[----:B------:R-:W-:Y:S01]  /*21950*/  LEA R62, P3, R2, UR4, 0x1 ;  /* 0x00000004023e7c11 */ /* 0x000fe2000f8608ff */
[----:B------:R-:W-:-:S02]  /*21960*/  IMAD.IADD R3, R3, 0x1, R21 ;  /* 0x0000000103037824 */ /* 0x000fc400078e0215 */
[----:B------:R-:W-:Y:S01]  /*21970*/  VIADD R20, R64, 0x40 ;  /* 0x0000004040147836 */ /* 0x000fe20000000000 */
[----:B------:R-:W-:Y:S01]  /*21980*/  PRMT R0, RZ, 0x654, R0 ;  /* 0x00000654ff007816 */ /* 0x000fe20000000000 */
[----:B0-----:R0:W1:Y:S01]  /*21990*/  SHFL.IDX PT, R60, R62, RZ, 0x181f ;  /* 0x00181fff3e3c7589 */ /* 0x00106200000e0000 */
[----:B------:R-:W-:Y:S02]  /*219a0*/  LEA.HI.X R63, R2, UR5, R3, 0x1, P3 ;  /* 0x00000005023f7c11 */ /* 0x000fe400098f0c03 */
[----:B------:R2:W-:Y:S01]  /*219b0*/  SYNCS.ARRIVE.TRANS64.RED.A1T0 RZ, [R0+URZ], RZ ;  /* 0x000000ff00ff79a7 */ /* 0x0005e2000810043f */
[----:B------:R-:W-:Y:S02]  /*219c0*/  ISETP.GE.AND P0, PT, R20, R65, PT ;  /* 0x000000411400720c */ /* 0x000fe40003f06270 */
[----:B--2---:R0:W2:Y:S01]  /*219d0*/  SHFL.IDX PT, R0, R63, RZ, 0x181f ;  /* 0x00181fff3f007589 */ /* 0x0040a200000e0000 */
[----:B------:R-:W-:Y:S10]  /*219e0*/  @P2 BRA `(.L_x_1661) ;  /* 0x0000000000342947 */ /* 0x000ff40003800000 */
[----:B------:R-:W-:Y:S02]  /*219f0*/  ULDC UR4, c[0x0][0xac8] ;  /* 0x0002b20000047ab9 */ /* 0x000fe40000000800 */
[----:B------:R-:W-:Y:S02]  /*21a00*/  ISETP.GE.AND P4, PT, R221, UR4, PT ;  /* 0x00000004dd007c0c */ /* 0x000fe4000bf86270 */
[----:B------:R-:W-:Y:S02]  /*21a10*/  ISETP.GE.AND P3, PT, R224, UR4, PT ;  /* 0x00000004e0007c0c */ /* 0x000fe4000bf66270 */
[----:B------:R-:W-:-:S09]  /*21a20*/  ISETP.GE.AND P2, PT, R225, UR4, PT ;  /* 0x00000004e1007c0c */ /* 0x000fd2000bf46270 */
[----:B-1----:R-:W-:-:S04]  /*21a30*/  @!P4 LEA R2, P5, R221, R60, 0x1 ;  /* 0x0000003cdd02c211 */ /* 0x002fc800078a08ff */
[----:B--2---:R-:W-:Y:S02]  /*21a40*/  @!P4 LEA.HI.X R3, R221, R0, R69, 0x1, P5 ;  /* 0x00000000dd03c211 */ /* 0x004fe400028f0c45 */
[----:B------:R-:W-:-:S03]  /*21a50*/  @!P3 LEA R20, P5, R224, R60, 0x1 ;  /* 0x0000003ce014b211 */ /* 0x000fc600078a08ff */
[----:B-----5:R3:W-:Y:S01]  /*21a60*/  @!P4 ST.E.128 desc[UR40][R2.64], R4 ;  /* 0x000000040200c985 */ /* 0x0207e2000c101d28 */
[----:B------:R-:W-:Y:S02]  /*21a70*/  @!P3 LEA.HI.X R21, R224, R0, R68, 0x1, P5 ;  /* 0x00000000e015b211 */ /* 0x000fe400028f0c44 */
[----:B------:R-:W-:-:S03]  /*21a80*/  @!P2 LEA R60, P5, R225, R60, 0x1 ;  /* 0x0000003ce13ca211 */ /* 0x000fc600078a08ff */
[----:B------:R3:W-:Y:S01]  /*21a90*/  @!P3 ST.E.128 desc[UR40][R20.64], R28 ;  /* 0x0000001c1400b985 */ /* 0x0007e2000c101d28 */
[----:B------:R-:W-:-:S05]  /*21aa0*/  @!P2 LEA.HI.X R61, R225, R0, R66, 0x1, P5 ;  /* 0x00000000e13da211 */ /* 0x000fca00028f0c42 */
[----:B------:R3:W-:Y:S04]  /*21ab0*/  @!P2 ST.E.128 desc[UR40][R60.64], R44 ;  /* 0x0000002c3c00a985 */ /* 0x0007e8000c101d28 */
.L_x_1661:
[----:B------:R-:W-:Y:S05]  /*21ac0*/  BSYNC B1 ;  /* 0x0000000000017941 */ /* 0x000fea0003800000 */
.L_x_1660:
        /* <DEDUP_REMOVED lines=17> */
.L_x_1663:
[----:B------:R-:W-:Y:S05]  /*21be0*/  BSYNC B1 ;  /* 0x0000000000017941 */ /* 0x000fea0003800000 */
.L_x_1662:
        /* <DEDUP_REMOVED lines=17> */
.L_x_1665:
[----:B------:R-:W-:Y:S05]  /*21d00*/  BSYNC B1 ;  /* 0x0000000000017941 */ /* 0x000fea0003800000 */
.L_x_1664:
[----:B0-----:R-:W-:Y:S01]  /*21d10*/  VIADD R0, R64, 0x60 ;  /* 0x0000006040007836 */ /* 0x001fe20000000000 */
[----:B---3--:R3:W0:Y:S04]  /*21d20*/  SHFL.IDX PT, R6, R63, 0x3, 0x181f ;  /* 0x00781f003f067f89 */ /* 0x00862800000e0000 */
[----:B------:R-:W-:Y:S01]  /*21d30*/  ISETP.GE.AND P0, PT, R0, R65, PT ;  /* 0x000000410000720c */ /* 0x000fe20003f06270 */
[----:B--2-4-:R-:W4:-:S12]  /*21d40*/  SHFL.IDX PT, R62, R62, 0x3, 0x181f ;  /* 0x00781f003e3e7f89 */ /* 0x014f1800000e0000 */
[----:B---3--:R-:W-:Y:S05]  /*21d50*/  @P0 BRA `(.L_x_1666) ;  /* 0x0000000c00840947 */ /* 0x008fea0003800000 */
[----:B------:R-:W-:Y:S02]  /*21d60*/  ULDC UR4, c[0x0][0xac8] ;  /* 0x0002b20000047ab9 */ /* 0x000fe40000000800 */
[----:B------:R-:W-:Y:S02]  /*21d70*/  ISETP.GE.AND P2, PT, R221, UR4, PT ;  /* 0x00000004dd007c0c */ /* 0x000fe4000bf46270 */
[----:B------:R-:W-:-:S11]  /*21d80*/  ISETP.GE.AND P3, PT, R224, UR4, PT ;  /* 0x00000004e0007c0c */ /* 0x000fd6000bf66270 */
[CC--:B----4-:R-:W-:Y:S02]  /*21d90*/  @!P2 LEA R2, P0, R221.reuse, R62.reuse, 0x1 ;  /* 0x0000003edd02a211 */ /* 0x0d0fe400078008ff */
[C---:B------:R-:W-:Y:S02]  /*21da0*/  @!P3 LEA R4, P1, R224.reuse, R62, 0x1 ;  /* 0x0000003ee004b211 */ /* 0x040fe400078208ff */
[-C--:B0-----:R-:W-:Y:S02]  /*21db0*/  @!P2 LEA.HI.X R3, R221, R6.reuse, R69, 0x1, P0 ;  /* 0x00000006dd03a211 */ /* 0x081fe400000f0c45 */
[----:B------:R-:W-:Y:S02]  /*21dc0*/  @!P3 LEA.HI.X R5, R224, R6, R68, 0x1, P1 ;  /* 0x00000006e005b211 */ /* 0x000fe400008f0c44 */
[----:B------:R-:W-:Y:S01]  /*21dd0*/  ISETP.GE.AND P0, PT, R225, UR4, PT ;  /* 0x00000004e1007c0c */ /* 0x000fe2000bf06270 */
[----:B------:R3:W-:Y:S04]  /*21de0*/  @!P2 ST.E.128 desc[UR40][R2.64], R24 ;  /* 0x000000180200a985 */ /* 0x0007e8000c101d28 */
[----:B------:R3:W-:Y:S08]  /*21df0*/  @!P3 ST.E.128 desc[UR40][R4.64], R40 ;  /* 0x000000280400b985 */ /* 0x0007f0000c101d28 */
[----:B------:R-:W-:Y:S05]  /*21e00*/  @P0 BRA `(.L_x_1666) ;  /* 0x0000000c00580947 */ /* 0x000fea0003800000 */
[----:B---3--:R-:W-:-:S04]  /*21e10*/  LEA R2, P0, R225, R62, 0x1 ;  /* 0x0000003ee1027211 */ /* 0x008fc800078008ff */
[----:B------:R-:W-:-:S05]  /*21e20*/  LEA.HI.X R3, R225, R6, R66, 0x1, P0 ;  /* 0x00000006e1037211 */ /* 0x000fca00000f0c42 */
[----:B------:R0:W-:Y:S01]  /*21e30*/  ST.E.128 desc[UR40][R2.64], R56 ;  /* 0x0000003802007985 */ /* 0x0001e2000c101d28 */
[----:B------:R-:W-:Y:S05]  /*21e40*/  BRA `(.L_x_1666) ;  /* 0x0000000c00487947 */ /* 0x000fea0003800000 */
.L_x_1657:
[----:B------:R-:W-:Y:S01]  /*21e50*/  ULDC.64 UR4, c[0x0][0xc00] ;  /* 0x0003000000047ab9 */ /* 0x000fe20000000a00 */
[----:B------:R-:W2:Y:S01]  /*21e60*/  LDC.64 R2, c[0x0][0xc00] ;  /* 0x00030000ff027b82 */ /* 0x000ea20000000a00 */
[----:B------:R-:W-:Y:S01]  /*21e70*/  ISETP.NE.U32.AND P0, PT, RZ, UR4, PT ;  /* 0x00000004ff007c0c */ /* 0x000fe2000bf05070 */
[----:B------:R-:W-:-:S03]  /*21e80*/  IMAD.MOV.U32 R0, RZ, RZ, RZ ;  /* 0x000000ffff007224 */ /* 0x000fc600078e00ff */
[----:B------:R-:W-:Y:S01]  /*21e90*/  ISETP.NE.AND.EX P0, PT, RZ, UR5, PT, P0 ;  /* 0x00000005ff007c0c */ /* 0x000fe2000bf05300 */
[----:B------:R-:W-:Y:S02]  /*21ea0*/  ULDC.64 UR4, c[0x0][0xc08] ;  /* 0x0003020000047ab9 */ /* 0x000fe40000000a00 */
[----:B------:R-:W-:Y:S01]  /*21eb0*/  ISETP.NE.U32.AND P1, PT, RZ, UR4, PT ;  /* 0x00000004ff007c0c */ /* 0x000fe2000bf25070 */
[----:B------:R-:W3:Y:S03]  /*21ec0*/  LDC R21, c[0x0][0xbe8] ;  /* 0x0002fa00ff157b82 */ /* 0x000ee60000000800 */
[----:B------:R-:W-:Y:S01]  /*21ed0*/  ISETP.NE.AND.EX P1, PT, RZ, UR5, PT, P1 ;  /* 0x00000005ff007c0c */ /* 0x000fe2000bf25310 */
[----:B--2---:R-:W-:-:S12]  /*21ee0*/  IMAD.WIDE R2, R228, 0x4, R2 ;  /* 0x00000004e4027825 */ /* 0x004fd800078e0202 */
[----:B------:R-:W2:Y:S01]  /*21ef0*/  @P1 LDC.64 R4, c[0x0][0xc08] ;  /* 0x00030200ff041b82 */ /* 0x000ea20000000a00 */
[----:B------:R-:W-:Y:S02]  /*21f00*/  ULDC UR4, c[0x0][0xa88] ;  /* 0x0002a20000047ab9 */ /* 0x000fe40000000800 */
[----:B------:R-:W-:Y:S01]  /*21f10*/  IMAD.U32 R6, RZ, RZ, UR4 ;  /* 0x00000004ff067e24 */ /* 0x000fe2000f8e00ff */
[----:B------:R4:W5:Y:S01]  /*21f20*/  @P0 LDG.E R0, desc[UR40][R2.64] ;  /* 0x0000002802000981 */ /* 0x000962000c1e1900 */
[----:B------:R-:W0:Y:S01]  /*21f30*/  S2R R7, SR_TID.X ;  /* 0x0000000000077919 */ /* 0x000e220000002100 */
[----:B--2---:R-:W-:-:S05]  /*21f40*/  @P1 IMAD.WIDE R4, R228, 0x4, R4 ;  /* 0x00000004e4041825 */ /* 0x004fca00078e0204 */
[----:B------:R4:W5:Y:S01]  /*21f50*/  @P1 LDG.E R6, desc[UR40][R4.64] ;  /* 0x0000002804061981 */ /* 0x000962000c1e1900 */
[----:B---3--:R-:W-:Y:S01]  /*21f60*/  ISETP.NE.AND P2, PT, R21, 0x1, PT ;  /* 0x000000011500780c */ /* 0x008fe20003f45270 */
[----:B0-----:R-:W-:-:S12]  /*21f70*/  VIADD R7, R7, 0xffffff80 ;  /* 0xffffff8007077836 */ /* 0x001fd80000000000 */
[----:B------:R-:W0:Y:S01]  /*21f80*/  @P2 LDC R20, c[0x0][0xbec] ;  /* 0x0002fb00ff142b82 */ /* 0x000e220000000800 */
[----:B------:R-:W-:Y:S02]  /*21f90*/  ISETP.GE.AND P3, PT, R7, 0x80, PT ;  /* 0x000000800700780c */ /* 0x000fe40003f66270 */
[----:B------:R-:W-:-:S05]  /*21fa0*/  SHF.R.S32.HI R7, RZ, 0x1f, R228 ;  /* 0x0000001fff077819 */ /* 0x000fca00000114e4 */
[----:B------:R-:W2:Y:S01]  /*21fb0*/  @P2 LDC R25, c[0x0][0xbf0] ;  /* 0x0002fc00ff192b82 */ /* 0x000ea20000000800 */
[----:B----4-:R-:W-:Y:S05]  /*21fc0*/  @P1 BRA `(.L_x_1667) ;  /* 0x0000000000101947 */ /* 0x010fea0003800000 */
[----:B------:R-:W-:Y:S05]  /*21fd0*/  @!P0 BRA `(.L_x_1667) ;  /* 0x00000000000c8947 */ /* 0x000fea0003800000 */
[----:B------:R-:W3:Y:S04]  /*21fe0*/  LDG.E R5, desc[UR40][R2.64] ;  /* 0x0000002802057981 */ /* 0x000ee8000c1e1900 */
[----:B-----5:R-:W3:Y:S02]  /*21ff0*/  LDG.E R6, desc[UR40][R2.64+0x4] ;  /* 0x0000042802067981 */ /* 0x020ee4000c1e1900 */
[----:B---3--:R-:W-:-:S07]  /*22000*/  IMAD.IADD R6, R6, 0x1, -R5 ;  /* 0x0000000106067824 */ /* 0x008fce00078e0a05 */
.L_x_1667:
[----:B------:R-:W-:Y:S01]  /*22010*/  BSSY B1, `(.L_x_1668) ;  /* 0x000002d000017945 */ /* 0x000fe20003800000 */
[----:B------:R-:W-:Y:S02]  /*22020*/  SHF.R.S32.HI R10, RZ, 0x1f, R227 ;  /* 0x0000001fff0a7819 */ /* 0x000fe400000114e3 */
[----:B------:R-:W-:Y:S02]  /*22030*/  SEL R13, R228, RZ, !P0 ;  /* 0x000000ffe40d7207 */ /* 0x000fe40004000000 */
[----:B------:R-:W-:Y:S02]  /*22040*/  SEL R12, R7, RZ, !P0 ;  /* 0x000000ff070c7207 */ /* 0x000fe40004000000 */
[----:B-----5:R-:W-:Y:S01]  /*22050*/  SHF.R.S32.HI R11, RZ, 0x1f, R0 ;  /* 0x0000001fff0b7819 */ /* 0x020fe20000011400 */
[----:B------:R-:W-:Y:S06]  /*22060*/  @P3 BRA `(.L_x_1669) ;  /* 0x00000000009c3947 */ /* 0x000fec0003800000 */
[----:B------:R-:W3:Y:S01]  /*22070*/  S2R R3, SR_TID.X ;  /* 0x0000000000037919 */ /* 0x000ee20000002100 */
[----:B------:R-:W4:Y:S02]  /*22080*/  LDC R14, c[0x0][0xbe8] ;  /* 0x0002fa00ff0e7b82 */ /* 0x000f240000000800 */
[----:B----4-:R-:W-:Y:S01]  /*22090*/  IMAD R2, R6, R14, RZ ;  /* 0x0000000e06027224 */ /* 0x010fe200078e02ff */
[----:B---3--:R-:W-:-:S04]  /*220a0*/  IADD3 R9, R207, -0x80, R3 ;  /* 0xffffff80cf097810 */ /* 0x008fc80007ffe003 */
[----:B------:R-:W-:-:S13]  /*220b0*/  ISETP.GE.AND P0, PT, R9, R2, PT ;  /* 0x000000020900720c */ /* 0x000fda0003f06270 */
[----:B------:R-:W-:Y:S05]  /*220c0*/  @P0 BRA `(.L_x_1669) ;  /* 0x0000000000840947 */ /* 0x000fea0003800000 */
[----:B------:R-:W-:Y:S01]  /*220d0*/  ISETP.NE.AND P0, PT, R14, 0x1, PT ;  /* 0x000000010e00780c */ /* 0x000fe20003f05270 */
[----:B------:R-:W-:Y:S01]  /*220e0*/  ULDC.64 UR4, c[0x0][0xb90] ;  /* 0x0002e40000047ab9 */ /* 0x000fe20000000a00 */
[----:B------:R-:W-:Y:S02]  /*220f0*/  IMAD.MOV.U32 R2, RZ, RZ, R0 ;  /* 0x000000ffff027224 */ /* 0x000fe400078e0000 */
[----:B------:R-:W-:Y:S02]  /*22100*/  IMAD R8, R10, UR4, RZ ;  /* 0x000000040a087c24 */ /* 0x000fe4000f8e02ff */
[----:B------:R-:W-:Y:S02]  /*22110*/  IMAD.MOV.U32 R3, RZ, RZ, R11 ;  /* 0x000000ffff037224 */ /* 0x000fe400078e000b */
[----:B------:R-:W-:Y:S02]  /*22120*/  IMAD.MOV.U32 R5, RZ, RZ, R9 ;  /* 0x000000ffff057224 */ /* 0x000fe400078e0009 */
[----:B------:R-:W-:-:S03]  /*22130*/  IMAD.WIDE.U32 R2, R227, UR4, R2 ;  /* 0x00000004e3027c25 */ /* 0x000fc6000f8e0002 */
[----:B------:R-:W3:Y:S01]  /*22140*/  @P0 LDC R4, c[0x0][0xbec] ;  /* 0x0002fb00ff040b82 */ /* 0x000ee20000000800 */
[----:B------:R-:W-:Y:S01]  /*22150*/  IMAD R7, R227, UR5, R8 ;  /* 0x00000005e3077c24 */ /* 0x000fe2000f8e0208 */
[----:B------:R-:W-:-:S03]  /*22160*/  ULDC.64 UR4, c[0x0][0xb98] ;  /* 0x0002e60000047ab9 */ /* 0x000fc60000000a00 */
[----:B------:R-:W-:-:S03]  /*22170*/  IMAD.IADD R3, R3, 0x1, R7 ;  /* 0x0000000103037824 */ /* 0x000fc600078e0207 */
[----:B------:R-:W4:Y:S01]  /*22180*/  @P0 LDC R15, c[0x0][0xbf0] ;  /* 0x0002fc00ff0f0b82 */ /* 0x000f220000000800 */
[----:B------:R-:W-:-:S04]  /*22190*/  IMAD.WIDE.U32 R2, R13, UR4, R2 ;  /* 0x000000040d027c25 */ /* 0x000fc8000f8e0002 */
[----:B---3--:R-:W-:-:S05]  /*221a0*/  @P0 IMAD.HI.U32 R4, R9, R4, RZ ;  /* 0x0000000409040227 */ /* 0x008fca00078e00ff */
[----:B----4-:R-:W-:Y:S01]  /*221b0*/  @P0 SHF.R.U32.HI R5, RZ, R15, R4 ;  /* 0x0000000fff050219 */ /* 0x010fe20000011604 */
[----:B------:R-:W-:-:S03]  /*221c0*/  IMAD R4, R12, UR4, RZ ;  /* 0x000000040c047c24 */ /* 0x000fc6000f8e02ff */
[----:B------:R-:W-:Y:S01]  /*221d0*/  IADD3 R2, P0, R5, R2, RZ ;  /* 0x0000000205027210 */ /* 0x000fe20007f1e0ff */
[----:B------:R-:W-:Y:S02]  /*221e0*/  IMAD.MOV R7, RZ, RZ, -R5 ;  /* 0x000000ffff077224 */ /* 0x000fe400078e0a05 */
[----:B------:R-:W-:Y:S01]  /*221f0*/  IMAD R8, R13, UR5, R4 ;  /* 0x000000050d087c24 */ /* 0x000fe2000f8e0204 */
[----:B------:R-:W-:Y:S01]  /*22200*/  ULDC.64 UR4, c[0x0][0xb88] ;  /* 0x0002e20000047ab9 */ /* 0x000fe20000000a00 */
[----:B------:R-:W-:Y:S01]  /*22210*/  IMAD R7, R14, R7, R9 ;  /* 0x000000070e077224 */ /* 0x000fe200078e0209 */
[----:B------:R-:W-:-:S04]  /*22220*/  SHF.R.S32.HI R9, RZ, 0x1f, R5 ;  /* 0x0000001fff097819 */ /* 0x000fc80000011405 */
        /* <DEDUP_REMOVED lines=8> */
[----:B------:R-:W-:Y:S01]  /*222b0*/  LEA.HI.X R5, R2, UR5, R3, 0x2, P0 ;  /* 0x0000000502057c11 */ /* 0x000fe200080f1403 */
[----:B------:R-:W-:-:S05]  /*222c0*/  IMAD.MOV.U32 R3, RZ, RZ, -0x800000 ;  /* 0xff800000ff037424 */ /* 0x000fca00078e00ff */
[----:B------:R3:W-:Y:S02]  /*222d0*/  STG.E desc[UR40][R4.64], R3 ;  /* 0x0000000304007986 */ /* 0x0007e4000c101928 */
.L_x_1669:
[----:B------:R-:W-:Y:S05]  /*222e0*/  BSYNC B1 ;  /* 0x0000000000017941 */ /* 0x000fea0003800000 */
.L_x_1668:
[----:B------:R-:W-:Y:S02]  /*222f0*/  ULDC.64 UR4, c[0x0][0xaa0] ;  /* 0x0002a80000047ab9 */ /* 0x000fe40000000a00 */
[----:B---3--:R-:W-:-:S04]  /*22300*/  IMAD R3, R11, UR4, RZ ;  /* 0x000000040b037c24 */ /* 0x008fc8000f8e02ff */
[C---:B------:R-:W-:Y:S02]  /*22310*/  IMAD R5, R0.reuse, UR5, R3 ;  /* 0x0000000500057c24 */ /* 0x040fe4000f8e0203 */
[----:B------:R-:W-:Y:S01]  /*22320*/  IMAD.WIDE.U32 R2, R0, UR4, RZ ;  /* 0x0000000400027c25 */ /* 0x000fe2000f8e00ff */
[----:B------:R-:W-:-:S03]  /*22330*/  ULDC.64 UR4, c[0x0][0xae8] ;  /* 0x0002ba0000047ab9 */ /* 0x000fc60000000a00 */
[----:B------:R-:W-:Y:S02]  /*22340*/  IMAD R0, R226, 0x20, R229 ;  /* 0x00000020e2007824 */ /* 0x000fe400078e02e5 */
[----:B------:R-:W-:Y:S02]  /*22350*/  IMAD.IADD R3, R3, 0x1, R5 ;  /* 0x0000000103037824 */ /* 0x000fe400078e0205 */
[----:B------:R-:W-:Y:S02]  /*22360*/  IMAD.IADD R9, R207, 0x1, R0 ;  /* 0x00000001cf097824 */ /* 0x000fe400078e0200 */
[----:B------:R-:W-:Y:S02]  /*22370*/  IMAD R4, R10, UR4, RZ ;  /* 0x000000040a047c24 */ /* 0x000fe4000f8e02ff */
[----:B0-----:R-:W-:-:S04]  /*22380*/  @P2 IMAD.HI.U32 R0, R9, R20, RZ ;  /* 0x0000001409002227 */ /* 0x001fc800078e00ff */
[C---:B------:R-:W-:Y:S02]  /*22390*/  IMAD R7, R227.reuse, UR5, R4 ;  /* 0x00000005e3077c24 */ /* 0x040fe4000f8e0204 */
[----:B------:R-:W-:Y:S01]  /*223a0*/  IMAD.WIDE.U32 R2, R227, UR4, R2 ;  /* 0x00000004e3027c25 */ /* 0x000fe2000f8e0002 */
[----:B------:R-:W-:-:S03]  /*223b0*/  ULDC.64 UR4, c[0x0][0xaf0] ;  /* 0x0002bc0000047ab9 */ /* 0x000fc60000000a00 */
[----:B------:R-:W-:Y:S01]  /*223c0*/  IMAD.MOV.U32 R5, RZ, RZ, R9 ;  /* 0x000000ffff057224 */ /* 0x000fe200078e0009 */
[----:B--2---:R-:W-:Y:S01]  /*223d0*/  @P2 SHF.R.U32.HI R5, RZ, R25, R0 ;  /* 0x00000019ff052219 */ /* 0x004fe20000011600 */
[----:B------:R-:W-:Y:S02]  /*223e0*/  IMAD R4, R12, UR4, RZ ;  /* 0x000000040c047c24 */ /* 0x000fe4000f8e02ff */
[----:B------:R-:W-:Y:S01]  /*223f0*/  IMAD.IADD R3, R3, 0x1, R7 ;  /* 0x0000000103037824 */ /* 0x000fe200078e0207 */
[----:B------:R-:W-:Y:S01]  /*22400*/  SHF.R.S32.HI R0, RZ, 0x1f, R5 ;  /* 0x0000001fff007819 */ /* 0x000fe20000011405 */
[C---:B------:R-:W-:Y:S02]  /*22410*/  IMAD R7, R13.reuse, UR5, R4 ;  /* 0x000000050d077c24 */ /* 0x040fe4000f8e0204 */
[----:B------:R-:W-:Y:S01]  /*22420*/  IMAD.WIDE.U32 R2, R13, UR4, R2 ;  /* 0x000000040d027c25 */ /* 0x000fe2000f8e0002 */
[----:B------:R-:W-:-:S03]  /*22430*/  ULDC.64 UR4, c[0x0][0xae0] ;  /* 0x0002b80000047ab9 */ /* 0x000fc60000000a00 */
[----:B------:R-:W-:Y:S02]  /*22440*/  IMAD.MOV R4, RZ, RZ, -R5 ;  /* 0x000000ffff047224 */ /* 0x000fe400078e0a05 */
[----:B------:R-:W-:Y:S02]  /*22450*/  IMAD.IADD R3, R3, 0x1, R7 ;  /* 0x0000000103037824 */ /* 0x000fe400078e0207 */
        /* <DEDUP_REMOVED lines=16> */
[----:B------:R0:W2:Y:S04]  /*22560*/  SHFL.IDX PT, R0, R3, RZ, 0x181f ;  /* 0x00181fff03007589 */ /* 0x0000a800000e0000 */
[----:B------:R0:W3:Y:S02]  /*22570*/  SHFL.IDX PT, R14, R2, RZ, 0x181f ;  /* 0x00181fff020e7589 */ /* 0x0000e400000e0000 */
.L_x_1909:
[----:B------:R-:W-:Y:S01]  /*22580*/  IMAD R21, R6, R21, RZ ;  /* 0x0000001506157224 */ /* 0x000fe200078e02ff */
[----:B------:R-:W-:Y:S01]  /*22590*/  BSSY B1, `(.L_x_1671) ;  /* 0x0000014000017945 */ /* 0x000fe20003800000 */
[----:B------:R-:W-:-:S05]  /*225a0*/  IMAD.IADD R6, R229, 0x1, R207 ;  /* 0x00000001e5067824 */ /* 0x000fca00078e02cf */
[----:B------:R-:W-:-:S13]  /*225b0*/  ISETP.GE.AND P0, PT, R6, R21, PT ;  /* 0x000000150600720c */ /* 0x000fda0003f06270 */
[----:B------:R-:W-:Y:S05]  /*225c0*/  @P0 BRA `(.L_x_1672) ;  /* 0x0000000000400947 */ /* 0x000fea0003800000 */
[----:B------:R-:W-:Y:S01]  /*225d0*/  ULDC UR4, c[0x0][0xac8] ;  /* 0x0002b20000047ab9 */ /* 0x000fe20000000800 */
[----:B------:R-:W-:Y:S02]  /*225e0*/  SHF.R.S32.HI R11, RZ, 0x1f, R221 ;  /* 0x0000001fff0b7819 */ /* 0x000fe400000114dd */
[----:B------:R-:W-:Y:S02]  /*225f0*/  ISETP.GE.AND P3, PT, R221, UR4, PT ;  /* 0x00000004dd007c0c */ /* 0x000fe4000bf66270 */
[----:B------:R-:W-:Y:S02]  /*22600*/  ISETP.GE.AND P4, PT, R224, UR4, PT ;  /* 0x00000004e0007c0c */ /* 0x000fe4000bf86270 */
[----:B------:R-:W-:Y:S02]  /*22610*/  ISETP.GE.AND P5, PT, R225, UR4, PT ;  /* 0x00000004e1007c0c */ /* 0x000fe4000bfa6270 */
[----:B------:R-:W-:Y:S02]  /*22620*/  SHF.R.S32.HI R10, RZ, 0x1f, R224 ;  /* 0x0000001fff0a7819 */ /* 0x000fe400000114e0 */
[----:B------:R-:W-:-:S05]  /*22630*/  SHF.R.S32.HI R7, RZ, 0x1f, R225 ;  /* 0x0000001fff077819 */ /* 0x000fca00000114e1 */
[-C--:B---3--:R-:W-:Y:S02]  /*22640*/  @!P3 LEA R4, P0, R221, R14.reuse, 0x1 ;  /* 0x0000000edd04b211 */ /* 0x088fe400078008ff */
[CC--:B------:R-:W-:Y:S02]  /*22650*/  @!P4 LEA R8, P1, R224.reuse, R14.reuse, 0x1 ;  /* 0x0000000ee008c211 */ /* 0x0c0fe400078208ff */
[----:B------:R-:W-:Y:S02]  /*22660*/  @!P5 LEA R14, P2, R225, R14, 0x1 ;  /* 0x0000000ee10ed211 */ /* 0x000fe400078408ff */
[-C--:B--2---:R-:W-:Y:S02]  /*22670*/  @!P3 LEA.HI.X R5, R221, R0.reuse, R11, 0x1, P0 ;  /* 0x00000000dd05b211 */ /* 0x084fe400000f0c0b */
[-C--:B------:R-:W-:Y:S02]  /*22680*/  @!P4 LEA.HI.X R9, R224, R0.reuse, R10, 0x1, P1 ;  /* 0x00000000e009c211 */ /* 0x080fe400008f0c0a */
[----:B------:R-:W-:Y:S01]  /*22690*/  @!P5 LEA.HI.X R15, R225, R0, R7, 0x1, P2 ;  /* 0x00000000e10fd211 */ /* 0x000fe200010f0c07 */
[----:B------:R4:W-:Y:S04]  /*226a0*/  @!P3 ST.E.128 desc[UR40][R4.64], RZ ;  /* 0x000000ff0400b985 */ /* 0x0009e8000c101d28 */
[----:B------:R4:W-:Y:S04]  /*226b0*/  @!P4 ST.E.128 desc[UR40][R8.64], RZ ;  /* 0x000000ff0800c985 */ /* 0x0009e8000c101d28 */
[----:B------:R4:W-:Y:S02]  /*226c0*/  @!P5 ST.E.128 desc[UR40][R14.64], RZ ;  /* 0x000000ff0e00d985 */ /* 0x0009e4000c101d28 */
.L_x_1672:
[----:B------:R-:W-:Y:S05]  /*226d0*/  BSYNC B1 ;  /* 0x0000000000017941 */ /* 0x000fea0003800000 */
.L_x_1671:
[----:B------:R-:W-:-:S03]  /*226e0*/  UMOV UR4, 0xffffffff ;  /* 0xffffffff00047882 */ /* 0x000fc60000000000 */
[----:B------:R-:W-:Y:S05]  /*226f0*/  BRA.DIV UR4, `(.L_x_1673) ;  /* 0x000000a2044c7947 */ /* 0x000fea000b800000 */
[----:B--2---:R2:W0:Y:S04]  /*22700*/  SHFL.IDX PT, R0, R3, 0x1, 0x181f ;  /* 0x00381f0003007f89 */ /* 0x00442800000e0000 */
[----:B---34-:R2:W3:Y:S02]  /*22710*/  SHFL.IDX PT, R14, R2, 0x1, 0x181f ;  /* 0x00381f00020e7f89 */ /* 0x0184e400000e0000 */
.L_x_1913:
[----:B------:R-:W-:Y:S01]  /*22720*/  VIADD R4, R6, 0x20 ;  /* 0x0000002006047836 */ /* 0x000fe20000000000 */
[----:B------:R-:W-:Y:S04]  /*22730*/  BSSY B1, `(.L_x_1674) ;  /* 0x0000013000017945 */ /* 0x000fe80003800000 */
        /* <DEDUP_REMOVED lines=18> */
.L_x_1675:
[----:B------:R-:W-:Y:S05]  /*22860*/  BSYNC B1 ;  /* 0x0000000000017941 */ /* 0x000fea0003800000 */
.L_x_1674:
[----:B------:R-:W-:-:S03]  /*22870*/  UMOV UR4, 0xffffffff ;  /* 0xffffffff00047882 */ /* 0x000fc60000000000 */
[----:B------:R-:W-:Y:S05]  /*22880*/  BRA.DIV UR4, `(.L_x_1676) ;  /* 0x000000a204307947 */ /* 0x000fea000b800000 */
[----:B0-----:R0:W0:Y:S04]  /*22890*/  SHFL.IDX PT, R0, R3, 0x2, 0x181f ;  /* 0x00581f0003007f89 */ /* 0x00102800000e0000 */
[----:B---34-:R3:W4:Y:S02]  /*228a0*/  SHFL.IDX PT, R14, R2, 0x2, 0x181f ;  /* 0x00581f00020e7f89 */ /* 0x01872400000e0000 */
.L_x_1917:
        /* <DEDUP_REMOVED lines=11> */
[-C--:B----4-:R-:W-:Y:S02]  /*22960*/  @!P3 LEA R4, P0, R221, R14.reuse, 0x1 ;  /* 0x0000000edd04b211 */ /* 0x090fe400078008ff */
        /* <DEDUP_REMOVED lines=8> */
.L_x_1678:
[----:B------:R-:W-:Y:S05]  /*229f0*/  BSYNC B1 ;  /* 0x0000000000017941 */ /* 0x000fea0003800000 */
.L_x_1677:
[----:B------:R-:W-:-:S03]  /*22a00*/  UMOV UR4, 0xffffffff ;  /* 0xffffffff00047882 */ /* 0x000fc60000000000 */
[----:B------:R-:W-:Y:S05]  /*22a10*/  BRA.DIV UR4, `(.L_x_1679) ;  /* 0x000000a204147947 */ /* 0x000fea000b800000 */
[----:B0-----:R0:W0:Y:S04]  /*22a20*/  SHFL.IDX PT, R0, R3, 0x3, 0x181f ;  /* 0x00781f0003007f89 */ /* 0x00102800000e0000 */
[----:B----4-:R4:W0:Y:S02]  /*22a30*/  SHFL.IDX PT, R14, R2, 0x3, 0x181f ;  /* 0x00781f00020e7f89 */ /* 0x01082400000e0000 */
.L_x_1921:
[----:B--234-:R-:W-:-:S05]  /*22a40*/  VIADD R2, R6, 0x60 ;  /* 0x0000006006027836 */ /* 0x01cfca0000000000 */
        /* <DEDUP_REMOVED lines=9> */
[-C--:B0-----:R-:W-:Y:S02]  /*22ae0*/  @!P3 LEA R2, P0, R221, R14.reuse, 0x1 ;  /* 0x0000000edd02b211 */ /* 0x081fe400078008ff */
[CC--:B------:R-:W-:Y:S02]  /*22af0*/  @!P4 LEA R4, P1, R224.reuse, R14.reuse, 0x1 ;  /* 0x0000000ee004c211 */ /* 0x0c0fe400078208ff */
[----:B------:R-:W-:Y:S02]  /*22b00*/  @!P5 LEA R14, P2, R225, R14, 0x1 ;  /* 0x0000000ee10ed211 */ /* 0x000fe400078408ff */
[-C--:B------:R-:W-:Y:S02]  /*22b10*/  @!P3 LEA.HI.X R3, R221, R0.reuse, R9, 0x1, P0 ;  /* 0x00000000dd03b211 */ /* 0x080fe400000f0c09 */
[-C--:B------:R-:W-:Y:S02]  /*22b20*/  @!P4 LEA.HI.X R5, R224, R0.reuse, R8, 0x1, P1 ;  /* 0x00000000e005c211 */ /* 0x080fe400008f0c08 */
[----:B------:R-:W-:Y:S01]  /*22b30*/  @!P5 LEA.HI.X R15, R225, R0, R7, 0x1, P2 ;  /* 0x00000000e10fd211 */ /* 0x000fe200010f0c07 */
[----:B------:R2:W-:Y:S04]  /*22b40*/  @!P3 ST.E.128 desc[UR40][R2.64], RZ ;  /* 0x000000ff0200b985 */ /* 0x0005e8000c101d28 */
[----:B------:R2:W-:Y:S04]  /*22b50*/  @!P4 ST.E.128 desc[UR40][R4.64], RZ ;  /* 0x000000ff0400c985 */ /* 0x0005e8000c101d28 */
[----:B------:R2:W-:Y:S02]  /*22b60*/  @!P5 ST.E.128 desc[UR40][R14.64], RZ ;  /* 0x000000ff0e00d985 */ /* 0x0005e4000c101d28 */
.L_x_1666:
[----:B------:R-:W-:Y:S05]  /*22b70*/  BSYNC B0 ;  /* 0x0000000000007941 */ /* 0x000fea0003800000 */
.L_x_1656:
[----:B------:R-:W-:Y:S02]  /*22b80*/  ULDC UR4, c[0x0][0xc3c] ;  /* 0x00030f0000047ab9 */ /* 0x000fe40000000800 */
[----:B-1----:R-:W-:-:S13]  /*22b90*/  ISETP.GE.AND P0, PT, R211, UR4, PT ;  /* 0x00000004d3007c0c */ /* 0x002fda000bf06270 */
[----:B------:R-:W-:Y:S05]  /*22ba0*/  @!P0 BRA `(.L_x_1680) ;  /* 0xfffffde400c48947 */ /* 0x000fea000383ffff */
[----:B------:R-:W-:Y:S05]  /*22bb0*/  BRA `(.L_x_1461) ;  /* 0x0000007800b07947 */ /* 0x000fea0003800000 */
.L_x_1459:
        /* <DEDUP_REMOVED lines=18> */
.L_x_1681:
[----:B------:R-:W1:Y:S01]  /*22ce0*/  S2R R0, SR_TID.X ;  /* 0x0000000000007919 */ /* 0x000e620000002100 */
[----:B------:R-:W-:Y:S01]  /*22cf0*/  ULDC UR4, c[0x0][0xc3c] ;  /* 0x00030f0000047ab9 */ /* 0x000fe20000000800 */
[----:B------:R-:W2:Y:S01]  /*22d00*/  S2UR UR6, SR_CTAID.X ;  /* 0x00000000000679c3 */ /* 0x000ea20000002500 */
[----:B------:R-:W-:Y:S01]  /*22d10*/  ULDC UR5, c[0x0][0xc38] ;  /* 0x00030e0000057ab9 */ /* 0x000fe20000000800 */
[----:B-1----:R-:W-:-:S04]  /*22d20*/  LOP3.LUT R0, R0, 0x1f, RZ, 0xc0, !PT ;  /* 0x0000001f00007812 */ /* 0x002fc800078ec0ff */
[----:B------:R-:W-:-:S04]  /*22d30*/  ISETP.NE.AND P0, PT, R0, 0x1f, PT ;  /* 0x0000001f0000780c */ /* 0x000fc80003f05270 */
[----:B------:R-:W-:-:S13]  /*22d40*/  ISETP.GE.OR P1, PT, R0, UR4, !P0 ;  /* 0x0000000400007c0c */ /* 0x000fda000c726670 */
[----:B0-----:R-:W0:Y:S02]  /*22d50*/  @!P1 LDC.64 R2, c[0x0][0xc80] ;  /* 0x00032000ff029b82 */ /* 0x001e240000000a00 */
[----:B0-----:R-:W-:-:S05]  /*22d60*/  @!P1 IMAD.WIDE.U32 R2, R0, 0x4, R2 ;  /* 0x0000000400029825 */ /* 0x001fca00078e0002 */
[----:B------:R-:W3:Y:S01]  /*22d70*/  @!P1 LDG.E R4, desc[UR40][R2.64] ;  /* 0x0000002802049981 */ /* 0x000ee2000c1e1900 */
[C---:B------:R-:W-:Y:S01]  /*22d80*/  ISETP.NE.AND P1, PT, R0.reuse, RZ, PT ;  /* 0x000000ff0000720c */ /* 0x040fe20003f25270 */
[----:B------:R-:W-:Y:S01]  /*22d90*/  UMOV UR4, URZ ;  /* 0x0000003f00047c82 */ /* 0x000fe20008000000 */
[C---:B------:R-:W-:Y:S01]  /*22da0*/  ISETP.GE.U32.AND P2, PT, R0.reuse, 0x2, PT ;  /* 0x000000020000780c */ /* 0x040fe20003f46070 */
[----:B------:R-:W-:Y:S01]  /*22db0*/  IMAD.MOV.U32 R16, RZ, RZ, RZ ;  /* 0x000000ffff107224 */ /* 0x000fe200078e00ff */
[C---:B------:R-:W-:Y:S02]  /*22dc0*/  ISETP.GE.U32.AND P3, PT, R0.reuse, 0x4, PT ;  /* 0x000000040000780c */ /* 0x040fe40003f66070 */
[C---:B------:R-:W-:Y:S02]  /*22dd0*/  ISETP.GE.U32.AND P4, PT, R0.reuse, 0x8, PT ;  /* 0x000000080000780c */ /* 0x040fe40003f86070 */
[----:B------:R-:W-:Y:S01]  /*22de0*/  ISETP.GE.U32.AND P5, PT, R0, 0x10, PT ;  /* 0x000000100000780c */ /* 0x000fe20003fa6070 */
        /* <DEDUP_REMOVED lines=16> */
[----:B0-----:R-:W-:-:S04]  /*22ef0*/  IMAD R6, R6, UR5, RZ ;  /* 0x0000000506067c24 */ /* 0x001fc8000f8e02ff */
[----:B------:R-:W-:Y:S01]  /*22f00*/  IMAD.MOV.U32 R3, RZ, RZ, R6 ;  /* 0x000000ffff037224 */ /* 0x000fe200078e0006 */
[----:B--2---:R-:W-:-:S13]  /*22f10*/  ISETP.GT.AND P6, PT, R6, UR6, PT ;  /* 0x0000000606007c0c */ /* 0x004fda000bfc4270 */
[----:B------:R-:W-:Y:S05]  /*22f20*/  @P6 BRA `(.L_x_1683) ;  /* 0x00000000009c6947 */ /* 0x000fea0003800000 */
[----:B------:R-:W0:Y:S01]  /*22f30*/  LDC R5, c[0x0][0xc3c] ;  /* 0x00030f00ff057b82 */ /* 0x000e220000000800 */
[----:B------:R-:W-:Y:S01]  /*22f40*/  IMAD.MOV.U32 R6, RZ, RZ, R3 ;  /* 0x000000ffff067224 */ /* 0x000fe200078e0003 */
[----:B------:R-:W-:Y:S01]  /*22f50*/  UMOV UR4, URZ ;  /* 0x0000003f00047c82 */ /* 0x000fe20008000000 */
[----:B------:R-:W-:Y:S01]  /*22f60*/  ULDC UR7, c[0x0][0xc3c] ;  /* 0x00030f0000077ab9 */ /* 0x000fe20000000800 */
[----:B------:R-:W-:-:S05]  /*22f70*/  ULDC UR5, c[0x0][0xc38] ;  /* 0x00030e0000057ab9 */ /* 0x000fca0000000800 */
.L_x_1687:
[----:B------:R-:W-:Y:S01]  /*22f80*/  UIADD3 UR4, UR4, 0x1f, URZ ;  /* 0x0000001f04047890 */ /* 0x000fe2000fffe03f */
[----:B------:R-:W-:-:S05]  /*22f90*/  IMAD.U32 R19, RZ, RZ, UR7 ;  /* 0x00000007ff137e24 */ /* 0x000fca000f8e00ff */
        /* <DEDUP_REMOVED lines=10> */
.L_x_1686:
[----:B------:R-:W-:Y:S05]  /*23040*/  BSYNC B0 ;  /* 0x0000000000007941 */ /* 0x000fea0003800000 */
.L_x_1685:
        /* <DEDUP_REMOVED lines=17> */
[----:B------:R-:W-:-:S05]  /*23160*/  IMAD.IADD R6, R3, 0x1, R6 ;  /* 0x0000000103067824 */ /* 0x000fca00078e0206 */
[----:B------:R-:W-:-:S13]  /*23170*/  ISETP.GT.AND P6, PT, R6, UR6, PT ;  /* 0x0000000606007c0c */ /* 0x000fda000bfc4270 */
[----:B------:R-:W-:Y:S05]  /*23180*/  @!P6 BRA `(.L_x_1687) ;  /* 0xfffffffc007ce947 */ /* 0x000fea000383ffff */
[----:B------:R-:W-:-:S07]  /*23190*/  IMAD.MOV.U32 R5, RZ, RZ, R9 ;  /* 0x000000ffff057224 */ /* 0x000fce00078e0009 */
.L_x_1683:
[----:B------:R-:W-:-:S04]  /*231a0*/  IMAD.IADD R6, R6, 0x1, -R3 ;  /* 0x0000000106067824 */ /* 0x000fc800078e0a03 */
[----:B------:R-:W-:-:S05]  /*231b0*/  IMAD R2, R5, UR5, R6 ;  /* 0x0000000505027c24 */ /* 0x000fca000f8e0206 */
[----:B------:R-:W-:Y:S02]  /*231c0*/  ISETP.GT.AND P0, PT, R2, UR6, PT ;  /* 0x0000000602007c0c */ /* 0x000fe4000bf04270 */
[----:B------:R-:W0:Y:S11]  /*231d0*/  LDC.64 R2, c[0x0][0xc90] ;  /* 0x00032400ff027b82 */ /* 0x000e360000000a00 */
[----:B------:R-:W-:-:S04]  /*231e0*/  VOTE.ANY R11, PT, !P0 ;  /* 0x00000000000b7806 */ /* 0x000fc800040e0100 */
[----:B------:R-:W1:Y:S02]  /*231f0*/  POPC R7, R11 ;  /* 0x0000000b00077309 */ /* 0x000e640000000000 */
[----:B-1----:R-:W-:-:S04]  /*23200*/  VIADD R19, R7, UR4 ;  /* 0x0000000407137c36 */ /* 0x002fc80008000000 */
[----:B0-----:R-:W-:-:S05]  /*23210*/  IMAD.WIDE R2, R19, 0x4, R2 ;  /* 0x0000000413027825 */ /* 0x001fca00078e0202 */
[----:B------:R-:W2:Y:S01]  /*23220*/  LDG.E R9, desc[UR40][R2.64] ;  /* 0x0000002802097981 */ /* 0x000ea2000c1e1900 */
[----:B------:R-:W-:-:S03]  /*23230*/  ISETP.NE.AND P0, PT, R11, RZ, PT ;  /* 0x000000ff0b00720c */ /* 0x000fc60003f05270 */
[----:B------:R-:W2:Y:S02]  /*23240*/  SHFL.IDX PT, R4, R4, R7, 0x1f ;  /* 0x00001f0704047589 */ /* 0x000ea400000e0000 */
[----:B--2---:R-:W-:-:S05]  /*23250*/  IMAD R8, R4, R9, RZ ;  /* 0x0000000904087224 */ /* 0x004fca00078e02ff */
[----:B------:R-:W-:-:S04]  /*23260*/  IABS R10, R8 ;  /* 0x00000008000a7213 */ /* 0x000fc80000000000 */
[----:B------:R-:W0:Y:S08]  /*23270*/  I2F.RP R12, R10 ;  /* 0x0000000a000c7306 */ /* 0x000e300000209400 */
[----:B0-----:R-:W0:Y:S02]  /*23280*/  MUFU.RCP R12, R12 ;  /* 0x0000000c000c7308 */ /* 0x001e240000001000 */
[----:B0-----:R-:W-:-:S06]  /*23290*/  VIADD R13, R12, 0xffffffe ;  /* 0x0ffffffe0c0d7836 */ /* 0x001fcc0000000000 */
[----:B------:R0:W1:Y:S01]  /*232a0*/  F2I.FTZ.U32.TRUNC.NTZ R3, R13 ;  /* 0x0000000d00037305 */ /* 0x000062000021f000 */
[----:B------:R-:W-:Y:S05]  /*232b0*/  @!P0 BRA `(.L_x_1688) ;  /* 0x0000000000088947 */ /* 0x000fea0003800000 */
[----:B------:R-:W-:-:S06]  /*232c0*/  VIADD R16, R7, 0xffffffff ;  /* 0xffffffff07107836 */ /* 0x000fcc0000000000 */
[----:B------:R2:W3:Y:S02]  /*232d0*/  SHFL.IDX PT, R16, R5, R16, 0x1f ;  /* 0x00001f1005107589 */ /* 0x0004e400000e0000 */
.L_x_1688:
[--C-:B-12---:R-:W-:Y:S02]  /*232e0*/  IMAD.MOV R5, RZ, RZ, -R3.reuse ;  /* 0x000000ffff057224 */ /* 0x106fe400078e0a03 */
[----:B---3--:R-:W-:Y:S01]  /*232f0*/  IMAD R16, R16, UR5, R6 ;  /* 0x0000000510107c24 */ /* 0x008fe2000f8e0206 */
[----:B------:R-:W-:Y:S01]  /*23300*/  IABS R6, R8 ;  /* 0x0000000800067213 */ /* 0x000fe20000000000 */
[----:B------:R-:W-:Y:S02]  /*23310*/  IMAD R5, R5, R10, RZ ;  /* 0x0000000a05057224 */ /* 0x000fe400078e02ff */
[----:B------:R-:W-:Y:S02]  /*23320*/  IMAD.MOV.U32 R2, RZ, RZ, RZ ;  /* 0x000000ffff027224 */ /* 0x000fe400078e00ff */
[----:B------:R-:W-:Y:S02]  /*23330*/  IMAD.MOV R6, RZ, RZ, -R6 ;  /* 0x000000ffff067224 */ /* 0x000fe400078e0a06 */
        /* <DEDUP_REMOVED lines=19> */
[----:B------:R-:W-:-:S04]  /*23470*/  VIADDMNMX R9, R10, UR5, R9, PT ;  /* 0x000000050a097c46 */ /* 0x000fc8000b800109 */
[-C--:B------:R-:W-:Y:S02]  /*23480*/  IABS R7, R9.reuse ;  /* 0x0000000900077213 */ /* 0x080fe40000000000 */
[----:B------:R-:W-:Y:S02]  /*23490*/  IABS R8, R9 ;  /* 0x0000000900087213 */ /* 0x000fe40000000000 */
[----:B------:R-:W1:Y:S03]  /*234a0*/  I2F.RP R10, R7 ;  /* 0x00000007000a7306 */ /* 0x000e660000209400 */
[----:B------:R-:W-:-:S05]  /*234b0*/  IMAD.MOV R8, RZ, RZ, -R8 ;  /* 0x000000ffff087224 */ /* 0x000fca00078e0a08 */
[----:B-1----:R-:W1:Y:S02]  /*234c0*/  MUFU.RCP R10, R10 ;  /* 0x0000000a000a7308 */ /* 0x002e640000001000 */
[----:B-1----:R-:W-:-:S06]  /*234d0*/  VIADD R3, R10, 0xffffffe ;  /* 0x0ffffffe0a037836 */ /* 0x002fcc0000000000 */
[----:B------:R-:W1:Y:S02]  /*234e0*/  F2I.FTZ.U32.TRUNC.NTZ R3, R3 ;  /* 0x0000000300037305 */ /* 0x000e64000021f000 */
[----:B-1----:R-:W-:-:S04]  /*234f0*/  IMAD.MOV R2, RZ, RZ, -R3 ;  /* 0x000000ffff027224 */ /* 0x002fc800078e0a03 */
[----:B------:R-:W-:Y:S02]  /*23500*/  IMAD R11, R2, R7, RZ ;  /* 0x00000007020b7224 */ /* 0x000fe400078e02ff */
[----:B------:R-:W-:-:S04]  /*23510*/  IMAD.MOV.U32 R2, RZ, RZ, RZ ;  /* 0x000000ffff027224 */ /* 0x000fc800078e00ff */
[----:B------:R-:W-:Y:S01]  /*23520*/  IMAD.HI.U32 R2, R3, R11, R2 ;  /* 0x0000000b03027227 */ /* 0x000fe200078e0002 */
[----:B------:R-:W-:Y:S02]  /*23530*/  IABS R11, R5 ;  /* 0x00000005000b7213 */ /* 0x000fe40000000000 */
[C---:B------:R-:W-:Y:S01]  /*23540*/  LOP3.LUT R3, R5.reuse, R9, RZ, 0x3c, !PT ;  /* 0x0000000905037212 */ /* 0x040fe200078e3cff */
[----:B------:R-:W-:Y:S02]  /*23550*/  IMAD.IADD R5, R5, 0x1, R6 ;  /* 0x0000000105057824 */ /* 0x000fe400078e0206 */
[----:B------:R-:W-:Y:S01]  /*23560*/  IMAD.HI.U32 R2, R2, R11, RZ ;  /* 0x0000000b02027227 */ /* 0x000fe200078e00ff */
[----:B------:R-:W-:-:S03]  /*23570*/  ISETP.GE.AND P2, PT, R3, RZ, PT ;  /* 0x000000ff0300720c */ /* 0x000fc60003f46270 */
[----:B------:R-:W-:-:S05]  /*23580*/  IMAD R8, R2, R8, R11 ;  /* 0x0000000802087224 */ /* 0x000fca00078e020b */
[----:B------:R-:W-:-:S13]  /*23590*/  ISETP.GT.U32.AND P1, PT, R7, R8, PT ;  /* 0x000000080700720c */ /* 0x000fda0003f24070 */
[----:B------:R-:W-:Y:S02]  /*235a0*/  @!P1 IMAD.IADD R8, R8, 0x1, -R7 ;  /* 0x0000000108089824 */ /* 0x000fe400078e0a07 */
[----:B------:R-:W-:Y:S01]  /*235b0*/  @!P1 VIADD R2, R2, 0x1 ;  /* 0x0000000102029836 */ /* 0x000fe20000000000 */
[----:B------:R-:W-:Y:S02]  /*235c0*/  ISETP.NE.AND P1, PT, R9, RZ, PT ;  /* 0x000000ff0900720c */ /* 0x000fe40003f25270 */
[----:B------:R-:W-:-:S13]  /*235d0*/  ISETP.GE.U32.AND P0, PT, R8, R7, PT ;  /* 0x000000070800720c */ /* 0x000fda0003f06070 */
[----:B------:R-:W-:-:S04]  /*235e0*/  @P0 VIADD R2, R2, 0x1 ;  /* 0x0000000102020836 */ /* 0x000fc80000000000 */
[----:B------:R-:W-:Y:S01]  /*235f0*/  @!P2 IMAD.MOV R2, RZ, RZ, -R2 ;  /* 0x000000ffff02a224 */ /* 0x000fe200078e0a02 */
[----:B------:R-:W-:Y:S01]  /*23600*/  @!P1 LOP3.LUT R2, RZ, R9, RZ, 0x33, !PT ;  /* 0x00000009ff029212 */ /* 0x000fe200078e33ff */
[----:B------:R-:W-:-:S03]  /*23610*/  IMAD.MOV R9, RZ, RZ, -R9 ;  /* 0x000000ffff097224 */ /* 0x000fc600078e0a09 */
[----:B------:R-:W-:Y:S01]  /*23620*/  LOP3.LUT R17, RZ, R2, RZ, 0x33, !PT ;  /* 0x00000002ff117212 */ /* 0x000fe200078e33ff */
[----:B------:R-:W-:-:S04]  /*23630*/  IMAD R18, R2, R9, R5 ;  /* 0x0000000902127224 */ /* 0x000fc800078e0205 */
[----:B------:R-:W-:Y:S01]  /*23640*/  IMAD.IADD R17, R4, 0x1, R17 ;  /* 0x0000000104117824 */ /* 0x000fe200078e0211 */
[----:B------:R-:W-:Y:S06]  /*23650*/  BRA `(.L_x_1689) ;  /* 0x00000000000c7947 */ /* 0x000fec0003800000 */
.L_x_1684:
[----:B------:R-:W-:Y:S02]  /*23660*/  IMAD.MOV.U32 R17, RZ, RZ, RZ ;  /* 0x000000ffff117224 */ /* 0x000fe400078e00ff */
[----:B------:R-:W-:Y:S02]  /*23670*/  IMAD.U32 R16, RZ, RZ, UR6 ;  /* 0x00000006ff107e24 */ /* 0x000fe4000f8e00ff */
[----:B------:R-:W-:-:S07]  /*23680*/  IMAD.MOV.U32 R18, RZ, RZ, RZ ;  /* 0x000000ffff127224 */ /* 0x000fce00078e00ff */
.L_x_1689:
[----:B------:R-:W-:-:S13]  /*23690*/  ISETP.NE.AND P0, PT, R0, RZ, PT ;  /* 0x000000ff0000720c */ /* 0x000fda0003f05270 */
[----:B------:R-:W1:Y:S01]  /*236a0*/  @!P0 S2R R3, SR_CgaCtaId ;  /* 0x0000000000038919 */ /* 0x000e620000008800 */
[----:B------:R-:W-:-:S04]  /*236b0*/  @!P0 MOV R0, 0x400 ;  /* 0x0000040000008802 */ /* 0x000fc80000000f00 */
[----:B-1----:R-:W-:-:S05]  /*236c0*/  @!P0 LEA R0, R3, R0, 0x18 ;  /* 0x0000000003008211 */ /* 0x002fca00078ec0ff */
[----:B------:R2:W-:Y:S01]  /*236d0*/  @!P0 STS.128 [R0+0x2a8d0], R16 ;  /* 0x02a8d01000008388 */ /* 0x0005e20000000c00 */
[----:B------:R-:W-:Y:S06]  /*236e0*/  BAR.ARV 0x5, 0x180 ;  /* 0x0146000000007b1d */ /* 0x000fec0000002000 */
.L_x_1682:
        /* <DEDUP_REMOVED lines=16> */
[----:B-1----:R-:W-:Y:S01]  /*237f0*/  IMAD.SHL.U32 R0, R9, 0x40, RZ ;  /* 0x0000004009007824 */ /* 0x002fe200078e00ff */
[----:B------:R-:W-:-:S02]  /*23800*/  SHF.R.U32.HI R3, RZ, 0x1, R9 ;  /* 0x00000001ff037819 */ /* 0x000fc40000011609 */
[C---:B------:R-:W-:Y:S02]  /*23810*/  LOP3.LUT R8, R9.reuse, 0x7f, RZ, 0xc0, !PT ;  /* 0x0000007f09087812 */ /* 0x040fe400078ec0ff */
[----:B0-----:R-:W-:Y:S02]  /*23820*/  LOP3.LUT R2, R0, 0x180, RZ, 0xc0, !PT ;  /* 0x0000018000027812 */ /* 0x001fe400078ec0ff */
[----:B------:R-:W-:Y:S02]  /*23830*/  SHF.R.U32.HI R7, RZ, 0x5, R8 ;  /* 0x00000005ff077819 */ /* 0x000fe40000011608 */
[----:B------:R-:W-:Y:S01]  /*23840*/  LOP3.LUT R2, R2, 0x30, R3, 0xf8, !PT ;  /* 0x0000003002027812 */ /* 0x000fe200078ef803 */
[C---:B------:R-:W-:Y:S01]  /*23850*/  IMAD.SHL.U32 R3, R9.reuse, 0x8, RZ ;  /* 0x0000000809037824 */ /* 0x040fe200078e00ff */
[----:B------:R-:W-:-:S04]  /*23860*/  R2P PR, R9, 0x6 ;  /* 0x0000000609007804 */ /* 0x000fc80000000000 */
        /* <DEDUP_REMOVED lines=16> */
[----:B0-----:R-:W-:-:S05]  /*23970*/  IMAD.U32 R4, RZ, RZ, UR4 ;  /* 0x00000004ff047e24 */ /* 0x001fca000f8e00ff */
[----:B------:R0:W-:Y:S01]  /*23980*/  STL [R1], R4 ;  /* 0x0000000401007387 */ /* 0x0001e20000100800 */
[----:B-1----:R-:W-:-:S05]  /*23990*/  IMAD.SHL.U32 R3, R9, 0x2, RZ ;  /* 0x0000000209037824 */ /* 0x002fca00078e00ff */
[----:B------:R-:W-:Y:S01]  /*239a0*/  LOP3.LUT R0, R0, 0x30, R3, 0x78, !PT ;  /* 0x0000003000007812 */ /* 0x000fe200078e7803 */
[----:B------:R-:W-:-:S03]  /*239b0*/  IMAD.MOV.U32 R3, RZ, RZ, 0x40 ;  /* 0x00000040ff037424 */ /* 0x000fc600078e00ff */
[----:B------:R-:W-:Y:S02]  /*239c0*/  IADD3 R0, R4, R7, R0 ;  /* 0x0000000704007210 */ /* 0x000fe40007ffe000 */
[----:B0-----:R-:W-:Y:S01]  /*239d0*/  LOP3.LUT R4, R2, 0x30, RZ, 0xc0, !PT ;  /* 0x0000003002047812 */ /* 0x001fe200078ec0ff */
[----:B------:R-:W-:Y:S01]  /*239e0*/  IMAD.MOV.U32 R2, RZ, RZ, 0x20 ;  /* 0x00000020ff027424 */ /* 0x000fe200078e00ff */
[----:B------:R-:W-:Y:S01]  /*239f0*/  SEL R3, R3, 0xffffffc0, !P2 ;  /* 0xffffffc003037807 */ /* 0x000fe20005000000 */
[----:B------:R0:W-:Y:S03]  /*23a00*/  STL [R1+0x3c], R0 ;  /* 0x00003c0001007387 */ /* 0x0001e60000100800 */
[----:B------:R-:W-:-:S05]  /*23a10*/  SEL R6, R2, 0xffffffe0, !P1 ;  /* 0xffffffe002067807 */ /* 0x000fca0004800000 */
[----:B------:R-:W-:Y:S01]  /*23a20*/  STL [R1+0x18], R6 ;  /* 0x0000180601007387 */ /* 0x000fe20000100800 */
[----:B0-----:R-:W-:-:S03]  /*23a30*/  IMAD.SHL.U32 R0, R9, 0x20, RZ ;  /* 0x0000002009007824 */ /* 0x001fc600078e00ff */
[----:B------:R0:W-:Y:S02]  /*23a40*/  STL [R1+0x30], R3 ;  /* 0x0000300301007387 */ /* 0x0001e40000100800 */
[----:B------:R-:W-:Y:S01]  /*23a50*/  LOP3.LUT R2, R5, 0x60, R0, 0xf8, !PT ;  /* 0x0000006005027812 */ /* 0x000fe200078ef800 */
[----:B------:R-:W-:Y:S01]  /*23a60*/  IMAD.MOV.U32 R0, RZ, RZ, 0x1 ;  /* 0x00000001ff007424 */ /* 0x000fe200078e00ff */
[----:B------:R-:W-:Y:S01]  /*23a70*/  STL [R1+0x58], RZ ;  /* 0x000058ff01007387 */ /* 0x000fe20000100800 */
[----:B------:R-:W-:-:S03]  /*23a80*/  LOP3.LUT R2, R4, 0x40, RZ, 0xfc, !PT ;  /* 0x0000004004027812 */ /* 0x000fc600078efcff */
[----:B------:R1:W-:Y:S01]  /*23a90*/  STL [R1+0x10], R0 ;  /* 0x0000100001007387 */ /* 0x0003e20000100800 */
[----:B0-----:R-:W-:-:S03]  /*23aa0*/  IMAD.MOV.U32 R3, RZ, RZ, 0x1 ;  /* 0x00000001ff037424 */ /* 0x001fc600078e00ff */
[----:B------:R0:W-:Y:S04]  /*23ab0*/  STL [R1+0x8], RZ ;  /* 0x000008ff01007387 */ /* 0x0001e80000100800 */
[----:B------:R0:W-:Y:S01]  /*23ac0*/  STL [R1+0x4], RZ ;  /* 0x000004ff01007387 */ /* 0x0001e20000100800 */
[----:B-1----:R-:W-:-:S03]  /*23ad0*/  LOP3.LUT R0, R4, 0x80, RZ, 0xfc, !PT ;  /* 0x0000008004007812 */ /* 0x002fc600078efcff */
[----:B------:R0:W-:Y:S04]  /*23ae0*/  STL [R1+0xc], R3 ;  /* 0x00000c0301007387 */ /* 0x0001e80000100800 */
.L_x_1822:
[----:B------:R-:W-:Y:S05]  /*23af0*/  YIELD ;  /* 0x0000000000007946 */ /* 0x000fea0003800000 */
[----:B------:R-:W-:Y:S01]  /*23b00*/  ULDC.64 UR4, c[0x0][0xa28] ;  /* 0x00028a0000047ab9 */ /* 0x000fe20000000a00 */
[----:B------:R-:W-:Y:S02]  /*23b10*/  CS2R R6, SRZ ;  /* 0x0000000000067805 */ /* 0x000fe4000001ff00 */
[----:B------:R-:W-:Y:S01]  /*23b20*/  ISETP.NE.U32.AND P0, PT, RZ, UR4, PT ;  /* 0x00000004ff007c0c */ /* 0x000fe2000bf05070 */
[----:B-1--4-:R-:W1:Y:S01]  /*23b30*/  LDC.64 R12, c[0x0][0xa00] ;  /* 0x00028000ff0c7b82 */ /* 0x012e620000000a00 */
[----:B------:R-:W-:Y:S01]  /*23b40*/  ULDC.64 UR6, c[0x0][0xa08] ;  /* 0x0002820000067ab9 */ /* 0x000fe20000000a00 */
[----:B------:R-:W-:Y:S01]  /*23b50*/  ULDC.64 UR8, c[0x0][0xa10] ;  /* 0x0002840000087ab9 */ /* 0x000fe20000000a00 */
[----:B------:R-:W-:Y:S01]  /*23b60*/  ISETP.NE.AND.EX P0, PT, RZ, UR5, PT, P0 ;  /* 0x00000005ff007c0c */ /* 0x000fe2000bf05300 */
[----:B------:R-:W-:-:S04]  /*23b70*/  ULDC.64 UR4, c[0x0][0xa18] ;  /* 0x0002860000047ab9 */ /* 0x000fc80000000a00 */
[----:B------:R-:W2:Y:S08]  /*23b80*/  LDC.64 R4, c[0x0][0xa08] ;  /* 0x00028200ff047b82 */ /* 0x000eb00000000a00 */
[----:B0-----:R-:W0:Y:S02]  /*23b90*/  @P0 LDC.64 R2, c[0x0][0xa28] ;  /* 0x00028a00ff020b82 */ /* 0x001e240000000a00 */
[----:B0-----:R-:W-:-:S05]  /*23ba0*/  @P0 IMAD.WIDE R2, R19, 0x4, R2 ;  /* 0x0000000413020825 */ /* 0x001fca00078e0202 */
[----:B------:R0:W5:Y:S01]  /*23bb0*/  @P0 LDG.E R6, desc[UR40][R2.64] ;  /* 0x0000002802060981 */ /* 0x000162000c1e1900 */
[----:B------:R-:W-:Y:S01]  /*23bc0*/  ISETP.NE.U32.AND P0, PT, RZ, UR4, PT ;  /* 0x00000004ff007c0c */ /* 0x000fe2000bf05070 */
[----:B-1----:R-:W-:Y:S01]  /*23bd0*/  IMAD.WIDE R12, R19, 0x4, R12 ;  /* 0x00000004130c7825 */ /* 0x002fe200078e020c */
[----:B------:R-:W-:Y:S02]  /*23be0*/  ISETP.NE.U32.AND P2, PT, RZ, UR6, PT ;  /* 0x00000006ff007c0c */ /* 0x000fe4000bf45070 */
[----:B------:R-:W-:Y:S01]  /*23bf0*/  ISETP.NE.AND.EX P0, PT, RZ, UR5, PT, P0 ;  /* 0x00000005ff007c0c */ /* 0x000fe2000bf05300 */
[----:B------:R-:W-:Y:S01]  /*23c00*/  ULDC.64 UR4, c[0x0][0xa00] ;  /* 0x0002800000047ab9 */ /* 0x000fe20000000a00 */
[----:B------:R-:W-:Y:S01]  /*23c10*/  ISETP.NE.U32.AND P4, PT, RZ, UR8, PT ;  /* 0x00000008ff007c0c */ /* 0x000fe2000bf85070 */
[----:B------:R-:W-:Y:S01]  /*23c20*/  IMAD.MOV.U32 R8, RZ, RZ, RZ ;  /* 0x000000ffff087224 */ /* 0x000fe200078e00ff */
[----:B------:R-:W-:Y:S01]  /*23c30*/  ISETP.NE.U32.AND P1, PT, RZ, UR4, PT ;  /* 0x00000004ff007c0c */ /* 0x000fe2000bf25070 */
[----:B0-----:R-:W0:Y:S01]  /*23c40*/  LDC.64 R2, c[0x0][0xa10] ;  /* 0x00028400ff027b82 */ /* 0x001e220000000a00 */
[----:B---3--:R-:W-:-:S02]  /*23c50*/  IMAD.MOV.U32 R0, RZ, RZ, RZ ;  /* 0x000000ffff007224 */ /* 0x008fc400078e00ff */
[----:B------:R-:W-:Y:S01]  /*23c60*/  ISETP.NE.AND.EX P3, PT, RZ, UR5, PT, P1 ;  /* 0x00000005ff007c0c */ /* 0x000fe2000bf65310 */
[----:B--2---:R-:W-:-:S04]  /*23c70*/  IMAD.WIDE R4, R19, 0x4, R4 ;  /* 0x0000000413047825 */ /* 0x004fc800078e0204 */
[----:B------:R-:W1:Y:S01]  /*23c80*/  @P0 LDC.64 R10, c[0x0][0xa18] ;  /* 0x00028600ff0a0b82 */ /* 0x000e620000000a00 */
[----:B------:R-:W-:Y:S01]  /*23c90*/  ULDC UR4, c[0x0][0x288] ;  /* 0x0000a20000047ab9 */ /* 0x000fe20000000800 */
[----:B------:R-:W-:Y:S02]  /*23ca0*/  ISETP.NE.AND.EX P1, PT, RZ, UR7, PT, P2 ;  /* 0x00000007ff007c0c */ /* 0x000fe4000bf25320 */
[----:B------:R-:W-:-:S04]  /*23cb0*/  ISETP.NE.AND.EX P2, PT, RZ, UR9, PT, P4 ;  /* 0x00000009ff007c0c */ /* 0x000fc8000bf45340 */
[----:B------:R-:W2:Y:S07]  /*23cc0*/  @P3 LDG.E R7, desc[UR40][R12.64] ;  /* 0x000000280c073981 */ /* 0x000eae000c1e1900 */
[----:B------:R-:W5:Y:S01]  /*23cd0*/  @P1 LDG.E R8, desc[UR40][R4.64] ;  /* 0x0000002804081981 */ /* 0x000f62000c1e1900 */
[----:B0-----:R-:W-:-:S05]  /*23ce0*/  IMAD.WIDE R2, R19, 0x4, R2 ;  /* 0x0000000413027825 */ /* 0x001fca00078e0202 */
[----:B------:R-:W5:Y:S01]  /*23cf0*/  @P2 LDG.E R0, desc[UR40][R2.64] ;  /* 0x0000002802002981 */ /* 0x000f62000c1e1900 */
[----:B-1----:R-:W-:-:S03]  /*23d00*/  @P0 IMAD.WIDE R10, R19, 0x4, R10 ;  /* 0x00000004130a0825 */ /* 0x002fc600078e020a */
        /* <DEDUP_REMOVED lines=12> */
[----:B--2---:R0:W-:Y:S01]  /*23dd0*/  STL [R1+0x40], R7 ;  /* 0x0000400701007387 */ /* 0x0041e20000100800 */
[----:B------:R-:W-:Y:S02]  /*23de0*/  IMAD.MOV.U32 R11, RZ, RZ, R7 ;  /* 0x000000ffff0b7224 */ /* 0x000fe400078e0007 */
[----:B0-----:R-:W-:Y:S01]  /*23df0*/  IMAD.U32 R7, RZ, RZ, UR4 ;  /* 0x00000004ff077e24 */ /* 0x001fe2000f8e00ff */
[----:B------:R-:W-:Y:S06]  /*23e00*/  @P0 BRA `(.L_x_1691) ;  /* 0x0000000000140947 */ /* 0x000fec0003800000 */
[----:B------:R-:W-:Y:S05]  /*23e10*/  @!P3 BRA `(.L_x_1691) ;  /* 0x000000000010b947 */ /* 0x000fea0003800000 */
[----:B------:R-:W2:Y:S04]  /*23e20*/  LDG.E R9, desc[UR40][R12.64] ;  /* 0x000000280c097981 */ /* 0x000ea8000c1e1900 */
[----:B------:R-:W2:Y:S02]  /*23e30*/  LDG.E R12, desc[UR40][R12.64+0x4] ;  /* 0x000004280c0c7981 */ /* 0x000ea4000c1e1900 */
[----:B--2---:R-:W-:-:S05]  /*23e40*/  IMAD.IADD R11, R12, 0x1, -R9 ;  /* 0x000000010c0b7824 */ /* 0x004fca00078e0a09 */
[----:B------:R0:W-:Y:S02]  /*23e50*/  STL [R1+0x40], R11 ;  /* 0x0000400b01007387 */ /* 0x0001e40000100800 */
.L_x_1691:
[----:B-----5:R-:W-:Y:S01]  /*23e60*/  IMAD.IADD R8, R8, 0x1, R6 ;  /* 0x0000000108087824 */ /* 0x020fe200078e0206 */
[----:B------:R-:W-:Y:S02]  /*23e70*/  ULDC.64 UR4, c[0x0][0xa20] ;  /* 0x0002880000047ab9 */ /* 0x000fe40000000a00 */
[----:B------:R-:W-:Y:S02]  /*23e80*/  ISETP.NE.U32.AND P0, PT, RZ, UR4, PT ;  /* 0x00000004ff007c0c */ /* 0x000fe4000bf05070 */
[----:B------:R1:W-:Y:S02]  /*23e90*/  STL [R1+0x28], R8 ;  /* 0x0000280801007387 */ /* 0x0003e40000100800 */
[----:B------:R-:W-:-:S13]  /*23ea0*/  ISETP.NE.AND.EX P0, PT, RZ, UR5, PT, P0 ;  /* 0x00000005ff007c0c */ /* 0x000fda000bf05300 */
[----:B-1----:R-:W-:Y:S05]  /*23eb0*/  @!P0 BRA `(.L_x_1692) ;  /* 0x0000000000108947 */ /* 0x002fea0003800000 */
[----:B------:R-:W1:Y:S02]  /*23ec0*/  LDC.64 R4, c[0x0][0xa20] ;  /* 0x00028800ff047b82 */ /* 0x000e640000000a00 */
[----:B-1----:R-:W-:-:S05]  /*23ed0*/  IMAD.WIDE R4, R19, 0x4, R4 ;  /* 0x0000000413047825 */ /* 0x002fca00078e0204 */
[----:B------:R1:W5:Y:S01]  /*23ee0*/  LDG.E R7, desc[UR40][R4.64] ;  /* 0x0000002804077981 */ /* 0x000362000c1e1900 */
[----:B------:R-:W-:Y:S05]  /*23ef0*/  BRA `(.L_x_1693) ;  /* 0x0000000000107947 */ /* 0x000fea0003800000 */
.L_x_1692:
[----:B------:R-:W-:Y:S05]  /*23f00*/  @!P1 BRA `(.L_x_1693) ;  /* 0x00000000000c9947 */ /* 0x000fea0003800000 */
[----:B------:R-:W2:Y:S04]  /*23f10*/  LDG.E R7, desc[UR40][R4.64] ;  /* 0x0000002804077981 */ /* 0x000ea8000c1e1900 */
[----:B------:R-:W2:Y:S02]  /*23f20*/  LDG.E R4, desc[UR40][R4.64+0x4] ;  /* 0x0000042804047981 */ /* 0x000ea4000c1e1900 */
[----:B--2---:R-:W-:-:S07]  /*23f30*/  IMAD.IADD R7, R4, 0x1, -R7 ;  /* 0x0000000104077824 */ /* 0x004fce00078e0a07 */
.L_x_1693:
[----:B-1----:R-:W2:Y:S04]  /*23f40*/  @P2 LDG.E R4, desc[UR40][R2.64] ;  /* 0x0000002802042981 */ /* 0x002ea8000c1e1900 */
[----:B------:R1:W2:Y:S01]  /*23f50*/  @P2 LDG.E R2, desc[UR40][R2.64+0x4] ;  /* 0x0000042802022981 */ /* 0x0002a2000c1e1900 */
[----:B------:R-:W-:Y:S02]  /*23f60*/  IMAD.SHL.U32 R12, R17, 0x80, RZ ;  /* 0x00000080110c7824 */ /* 0x000fe400078e00ff */
[----:B-----5:R-:W-:-:S03]  /*23f70*/  IMAD.IADD R9, R7, 0x1, -R6 ;  /* 0x0000000107097824 */ /* 0x020fc600078e0a06 */
[----:B------:R3:W-:Y:S01]  /*23f80*/  STL [R1+0x34], R12 ;  /* 0x0000340c01007387 */ /* 0x0007e20000100800 */
[----:B-1----:R-:W1:Y:S02]  /*23f90*/  LDC R3, c[0x0][0x448] ;  /* 0x00011200ff037b82 */ /* 0x002e640000000800 */
[----:B-1----:R-:W-:-:S13]  /*23fa0*/  ISETP.NE.AND P1, PT, R3, 0x1, PT ;  /* 0x000000010300780c */ /* 0x002fda0003f25270 */
[----:B------:R-:W1:Y:S08]  /*23fb0*/  @P1 LDC R3, c[0x0][0x44c] ;  /* 0x00011300ff031b82 */ /* 0x000e700000000800 */
[----:B------:R-:W4:Y:S01]  /*23fc0*/  @P1 LDC R5, c[0x0][0x450] ;  /* 0x00011400ff051b82 */ /* 0x000f220000000800 */
[----:B--2---:R-:W-:Y:S02]  /*23fd0*/  @P2 IMAD.IADD R10, R2, 0x1, -R4 ;  /* 0x00000001020a2824 */ /* 0x004fe400078e0a04 */
[----:B------:R-:W-:-:S02]  /*23fe0*/  VIADD R2, R12, 0x7f ;  /* 0x0000007f0c027836 */ /* 0x000fc40000000000 */
[----:B------:R-:W-:Y:S02]  /*23ff0*/  IMAD.IADD R7, R9, 0x1, R10 ;  /* 0x0000000109077824 */ /* 0x000fe400078e020a */
[----:B-1----:R-:W-:-:S03]  /*24000*/  @P1 IMAD.HI.U32 R3, R2, R3, RZ ;  /* 0x0000000302031227 */ /* 0x002fc600078e00ff */
[C---:B------:R-:W-:Y:S01]  /*24010*/  IADD3 R17, R7.reuse, 0x1, -R11 ;  /* 0x0000000107117810 */ /* 0x040fe20007ffe80b */
[----:B------:R-:W-:Y:S01]  /*24020*/  IMAD.MOV.U32 R6, RZ, RZ, R2 ;  /* 0x000000ffff067224 */ /* 0x000fe200078e0002 */
[----:B----4-:R-:W-:Y:S01]  /*24030*/  @P1 SHF.R.U32.HI R6, RZ, R5, R3 ;  /* 0x00000005ff061219 */ /* 0x010fe20000011603 */
[----:B------:R-:W-:-:S04]  /*24040*/  VIADD R2, R7, 0x7f ;  /* 0x0000007f07027836 */ /* 0x000fc80000000000 */
[----:B------:R-:W-:Y:S01]  /*24050*/  IMAD.IADD R6, R17, 0x1, R6 ;  /* 0x0000000111067824 */ /* 0x000fe200078e0206 */
[----:B------:R-:W-:-:S04]  /*24060*/  SHF.R.S32.HI R3, RZ, 0x1f, R2 ;  /* 0x0000001fff037819 */ /* 0x000fc80000011402 */
[----:B------:R-:W-:Y:S02]  /*24070*/  LEA.HI R21, R3, R2, RZ, 0x7 ;  /* 0x0000000203157211 */ /* 0x000fe400078f38ff */
[----:B------:R-:W1:Y:S02]  /*24080*/  LDC.64 R2, c[0x0][0x9e0] ;  /* 0x00027800ff027b82 */ /* 0x000e640000000a00 */
[----:B------:R-:W-:Y:S02]  /*24090*/  SHF.R.S32.HI R21, RZ, 0x7, R21 ;  /* 0x00000007ff157819 */ /* 0x000fe40000011415 */
[----:B-1----:R-:W-:Y:S01]  /*240a0*/  ISETP.GE.AND P3, PT, R3, 0x1, PT ;  /* 0x000000010300780c */ /* 0x002fe20003f66270 */
[----:B------:R-:W-:-:S12]  /*240b0*/  IMAD.IADD R8, R6, 0x1, R2 ;  /* 0x0000000106087824 */ /* 0x000fd800078e0202 */
[----:B---3--:R-:W-:Y:S05]  /*240c0*/  @!P3 BRA `(.L_x_1694) ;  /* 0x000000000048b947 */ /* 0x008fea0003800000 */
        /* <DEDUP_REMOVED lines=11> */
.L_x_1696:
[----:B------:R-:W-:-:S13]  /*24180*/  ISETP.NE.AND P0, PT, R3, 0x1, PT ;  /* 0x000000010300780c */ /* 0x000fda0003f05270 */
[----:B------:R-:W1:Y:S02]  /*24190*/  @P0 LDC.64 R4, c[0x0][0x9e8] ;  /* 0x00027a00ff040b82 */ /* 0x000e640000000a00 */
[----:B-1----:R-:W-:-:S05]  /*241a0*/  @P0 IMAD.HI.U32 R4, R2, R4, RZ ;  /* 0x0000000402040227 */ /* 0x002fca00078e00ff */
[----:B------:R-:W-:-:S07]  /*241b0*/  @P0 SHF.R.U32.HI R2, RZ, R5, R4 ;  /* 0x00000005ff020219 */ /* 0x000fce0000011604 */
.L_x_1697:
[----:B------:R-:W-:Y:S05]  /*241c0*/  BSYNC B0 ;  /* 0x0000000000007941 */ /* 0x000fea0003800000 */
.L_x_1695:
[----:B------:R-:W-:-:S05]  /*241d0*/  IMAD R2, R2, R3, R3 ;  /* 0x0000000302027224 */ /* 0x000fca00078e0203 */
[----:B------:R-:W-:-:S07]  /*241e0*/  VIMNMX R8, R8, R2, PT ;  /* 0x0000000208087248 */ /* 0x000fce0003fe0100 */
.L_x_1694:
[----:B------:R-:W1:Y:S01]  /*241f0*/  @P1 LDC R4, c[0x0][0x44c] ;  /* 0x00011300ff041b82 */ /* 0x000e620000000800 */
[----:B------:R-:W-:Y:S01]  /*24200*/  IMAD.MOV.U32 R2, RZ, RZ, R12 ;  /* 0x000000ffff027224 */ /* 0x000fe200078e000c */
[----:B------:R-:W-:Y:S01]  /*24210*/  ULDC UR4, c[0x0][0x9dc] ;  /* 0x0002770000047ab9 */ /* 0x000fe20000000800 */
[----:B------:R-:W-:-:S05]  /*24220*/  IMAD.IADD R20, R7, 0x1, -R11 ;  /* 0x0000000107147824 */ /* 0x000fca00078e0a0b */
[----:B------:R-:W2:Y:S01]  /*24230*/  @P1 LDC R5, c[0x0][0x450] ;  /* 0x00011400ff051b82 */ /* 0x000ea20000000800 */
        /* <DEDUP_REMOVED lines=15> */
.L_x_1700:
[----:B------:R-:W-:-:S13]  /*24330*/  ISETP.NE.AND P0, PT, R3, 0x1, PT ;  /* 0x000000010300780c */ /* 0x000fda0003f05270 */
[----:B------:R-:W1:Y:S02]  /*24340*/  @P0 LDC.64 R4, c[0x0][0x9e8] ;  /* 0x00027a00ff040b82 */ /* 0x000e640000000a00 */
[----:B-1----:R-:W-:-:S05]  /*24350*/  @P0 IMAD.HI.U32 R4, R2, R4, RZ ;  /* 0x0000000402040227 */ /* 0x002fca00078e00ff */
[----:B------:R-:W-:-:S07]  /*24360*/  @P0 SHF.R.U32.HI R2, RZ, R5, R4 ;  /* 0x00000005ff020219 */ /* 0x000fce0000011604 */
.L_x_1701:
[----:B------:R-:W-:Y:S05]  /*24370*/  BSYNC B0 ;  /* 0x0000000000007941 */ /* 0x000fea0003800000 */
.L_x_1699:
[----:B------:R-:W-:-:S05]  /*24380*/  IMAD R2, R2, R3, RZ ;  /* 0x0000000302027224 */ /* 0x000fca00078e02ff */
[----:B------:R-:W-:-:S07]  /*24390*/  VIMNMX R6, R6, R2, !PT ;  /* 0x0000000206067248 */ /* 0x000fce0007fe0100 */
.L_x_1698:
[----:B------:R-:W-:Y:S01]  /*243a0*/  VIADD R8, R8, 0x7f ;  /* 0x0000007f08087836 */ /* 0x000fe20000000000 */
[----:B------:R-:W-:Y:S04]  /*243b0*/  BSSY B0, `(.L_x_1702) ;  /* 0x000016b000007945 */ /* 0x000fe80003800000 */
[----:B------:R-:W-:-:S04]  /*243c0*/  SHF.R.S32.HI R2, RZ, 0x1f, R8 ;  /* 0x0000001fff027819 */ /* 0x000fc80000011408 */
[----:B------:R-:W-:Y:S02]  /*243d0*/  LEA.HI R4, R2, R8, RZ, 0x7 ;  /* 0x0000000802047211 */ /* 0x000fe400078f38ff */
[----:B------:R-:W-:Y:S02]  /*243e0*/  SHF.R.S32.HI R2, RZ, 0x1f, R6 ;  /* 0x0000001fff027819 */ /* 0x000fe40000011406 */
[----:B------:R-:W-:Y:S02]  /*243f0*/  SHF.R.S32.HI R4, RZ, 0x7, R4 ;  /* 0x00000007ff047819 */ /* 0x000fe40000011404 */
[----:B------:R-:W-:-:S04]  /*24400*/  LEA.HI R2, R2, R6, RZ, 0x7 ;  /* 0x0000000602027211 */ /* 0x000fc800078f38ff */
[----:B------:R-:W-:-:S04]  /*24410*/  SHF.R.S32.HI R2, RZ, 0x7, R2 ;  /* 0x00000007ff027819 */ /* 0x000fc80000011402 */
[----:B------:R-:W-:Y:S02]  /*24420*/  VIMNMX R3, RZ, R2, !PT ;  /* 0x00000002ff037248 */ /* 0x000fe40007fe0100 */
[----:B------:R-:W-:-:S03]  /*24430*/  VIMNMX R2, R21, R4, PT ;  /* 0x0000000415027248 */ /* 0x000fc60003fe0100 */
[--C-:B------:R-:W-:Y:S02]  /*24440*/  IMAD R3, R3, 0x80, -R9.reuse ;  /* 0x0000008003037824 */ /* 0x100fe400078e0a09 */
[----:B------:R-:W-:-:S03]  /*24450*/  IMAD R2, R2, 0x80, -R9 ;  /* 0x0000008002027824 */ /* 0x000fc600078e0a09 */
[----:B------:R-:W-:Y:S02]  /*24460*/  VIMNMX R3, RZ, R3, !PT ;  /* 0x00000003ff037248 */ /* 0x000fe40007fe0100 */
[----:B------:R-:W-:-:S04]  /*24470*/  VIMNMX R2, R2, R10, PT ;  /* 0x0000000a02027248 */ /* 0x000fc80003fe0100 */
[----:B------:R-:W-:Y:S02]  /*24480*/  ISETP.GT.AND P0, PT, R2, R3, PT ;  /* 0x000000030200720c */ /* 0x000fe40003f04270 */
[----:B------:R-:W-:-:S05]  /*24490*/  SHF.R.U32.HI R3, RZ, 0x7, R3 ;  /* 0x00000007ff037819 */ /* 0x000fca0000011603 */
[----:B------:R-:W-:-:S06]  /*244a0*/  IMAD.MOV.U32 R9, RZ, RZ, R3 ;  /* 0x000000ffff097224 */ /* 0x000fcc00078e0003 */
[----:B------:R-:W-:-:S05]  /*244b0*/  @P0 VIADD R2, R2, 0x7f ;  /* 0x0000007f02020836 */ /* 0x000fca0000000000 */
[----:B------:R-:W-:-:S04]  /*244c0*/  @P0 SHF.R.S32.HI R4, RZ, 0x1f, R2 ;  /* 0x0000001fff040819 */ /* 0x000fc80000011402 */
[----:B------:R-:W-:-:S04]  /*244d0*/  @P0 LEA.HI R2, R4, R2, RZ, 0x7 ;  /* 0x0000000204020211 */ /* 0x000fc800078f38ff */
[----:B------:R-:W-:Y:S02]  /*244e0*/  @P0 SHF.R.S32.HI R9, RZ, 0x7, R2 ;  /* 0x00000007ff090819 */ /* 0x000fe40000011402 */
[----:B------:R-:W-:Y:S02]  /*244f0*/  PLOP3.LUT P0, PT, PT, PT, PT, 0x80, 0x0 ;  /* 0x000000000000781c */ /* 0x000fe40003f0f070 */
[----:B------:R-:W-:-:S13]  /*24500*/  ISETP.GT.AND P1, PT, R9, R3, PT ;  /* 0x000000030900720c */ /* 0x000fda0003f24270 */
[----:B------:R-:W-:Y:S05]  /*24510*/  @!P1 BRA `(.L_x_1703) ;  /* 0x0000001400509947 */ /* 0x000fea0003800000 */
[----:B------:R-:W-:Y:S01]  /*24520*/  UMOV UR4, 0xffffffff ;  /* 0xffffffff00047882 */ /* 0x000fe20000000000 */
[----:B------:R-:W-:Y:S02]  /*24530*/  SEL R2, R19, RZ, !P2 ;  /* 0x000000ff13027207 */ /* 0x000fe40005000000 */
[----:B------:R-:W-:Y:S05]  /*24540*/  BRA.DIV UR4, `(.L_x_1704) ;  /* 0x0000008604907947 */ /* 0x000fea000b800000 */
[----:B------:R-:W1:Y:S02]  /*24550*/  S2R R4, SR_TID.X ;  /* 0x0000000000047919 */ /* 0x000e640000002100 */
[----:B-1----:R-:W-:-:S04]  /*24560*/  SHF.R.U32.HI R4, RZ, 0x5, R4 ;  /* 0x00000005ff047819 */ /* 0x002fc80000011604 */
[----:B------:R-:W-:-:S05]  /*24570*/  LOP3.LUT R4, R4, 0x3, RZ, 0xc0, !PT ;  /* 0x0000000304047812 */ /* 0x000fca00078ec0ff */
[----:B------:R1:W2:Y:S02]  /*24580*/  SHFL.IDX PT, R14, R4, RZ, 0x1f ;  /* 0x00001fff040e7589 */ /* 0x0002a400000e0000 */
.L_x_1924:
[----:B--2---:R-:W-:Y:S02]  /*24590*/  ISETP.NE.AND P0, PT, R14, RZ, PT ;  /* 0x000000ff0e00720c */ /* 0x004fe40003f05270 */
[----:B------:R-:W-:-:S11]  /*245a0*/  PLOP3.LUT P6, PT, PT, PT, PT, 0x8, 0x0 ;  /* 0x000000000000781c */ /* 0x000fd60003fce170 */
[----:B------:R-:W-:Y:S05]  /*245b0*/  @P0 BRA `(.L_x_1705) ;  /* 0x00000000000c0947 */ /* 0x000fea0003800000 */
[----:B------:R-:W-:-:S03]  /*245c0*/  UMOV UR4, 0xffffffff ;  /* 0xffffffff00047882 */ /* 0x000fc60000000000 */
[----:B------:R-:W-:Y:S05]  /*245d0*/  BRA.DIV UR4, `(.L_x_1706) ;  /* 0x0000008604a07947 */ /* 0x000fea000b800000 */
[----:B------:R-:W-:-:S13]  /*245e0*/  ELECT P6, URZ, PT ;  /* 0x00000000003f782f */ /* 0x000fda00038c0000 */
.L_x_1705:
[----:B-1----:R-:W2:Y:S04]  /*245f0*/  LDL R4, [R1+0x58] ;  /* 0x0000580001047983 */ /* 0x002ea80000100800 */
[----:B------:R-:W3:Y:S01]  /*24600*/  LDL R6, [R1] ;  /* 0x0000000001067983 */ /* 0x000ee20000100800 */
[----:B------:R-:W-:Y:S01]  /*24610*/  BSSY B1, `(.L_x_1707) ;  /* 0x0000008000017945 */ /* 0x000fe20003800000 */
[----:B--2---:R-:W-:-:S05]  /*24620*/  VIADD R4, R4, 0x1 ;  /* 0x0000000104047836 */ /* 0x004fca0000000000 */
[----:B------:R-:W-:-:S04]  /*24630*/  LEA.HI R5, R4, R4, RZ, 0x1 ;  /* 0x0000000404057211 */ /* 0x000fc800078f08ff */
[----:B------:R-:W-:-:S05]  /*24640*/  LOP3.LUT R5, R5, 0xfffffffe, RZ, 0xc0, !PT ;  /* 0xfffffffe05057812 */ /* 0x000fca00078ec0ff */
[----:B------:R-:W-:-:S05]  /*24650*/  IMAD.IADD R4, R4, 0x1, -R5 ;  /* 0x0000000104047824 */ /* 0x000fca00078e0a05 */
[----:B------:R-:W-:-:S04]  /*24660*/  SHF.L.U32 R4, R4, 0x1f, RZ ;  /* 0x0000001f04047819 */ /* 0x000fc800000006ff */
[----:B---3--:R-:W1:Y:S02]  /*24670*/  SYNCS.PHASECHK.TRANS64.TRYWAIT P0, [R6+URZ+0x2a820], R4 ;  /* 0x02a82004060075a7 */ /* 0x008e64000800017f */
[----:B-1----:R-:W-:Y:S05]  /*24680*/  @!P0 BRA `(.L_x_1708) ;  /* 0x0000008400948947 */ /* 0x002fea0003800000 */
.L_x_1927:
[----:B------:R-:W-:Y:S05]  /*24690*/  BSYNC B1 ;  /* 0x0000000000017941 */ /* 0x000fea0003800000 */
.L_x_1707:
[----:B------:R-:W-:Y:S04]  /*246a0*/  BSSY B1, `(.L_x_1709) ;  /* 0x0000091000017945 */ /* 0x000fe80003800000 */
[----:B------:R-:W-:Y:S05]  /*246b0*/  @!P6 BRA `(.L_x_1710) ;  /* 0x00000008003ce947 */ /* 0x000fea0003800000 */
[----:B------:R-:W2:Y:S04]  /*246c0*/  LDL R6, [R1] ;  /* 0x0000000001067983 */ /* 0x000ea80000100800 */
[----:B------:R-:W3:Y:S01]  /*246d0*/  LDL R7, [R1+0x8] ;  /* 0x0000080001077983 */ /* 0x000ee20000100800 */
[----:B-1----:R-:W1:Y:S01]  /*246e0*/  S2R R5, SR_TID.X ;  /* 0x0000000000057919 */ /* 0x002e620000002100 */
[----:B--2---:R-:W-:Y:S02]  /*246f0*/  IMAD.MOV.U32 R8, RZ, RZ, R6 ;  /* 0x000000ffff087224 */ /* 0x004fe400078e0006 */
[----:B------:R-:W2:Y:S02]  /*24700*/  LDL R6, [R1+0x10] ;  /* 0x0000100001067983 */ /* 0x000ea40000100800 */
[----:B---3--:R-:W-:Y:S01]  /*24710*/  IMAD R7, R7, 0x8, R8 ;  /* 0x0000000807077824 */ /* 0x008fe200078e0208 */
[----:B-1----:R-:W-:Y:S01]  /*24720*/  LOP3.LUT R5, R5, 0x7f, RZ, 0xc0, !PT ;  /* 0x0000007f05057812 */ /* 0x002fe200078ec0ff */
[----:B------:R-:W-:Y:S03]  /*24730*/  BSSY B2, `(.L_x_1711) ;  /* 0x0000005000027945 */ /* 0x000fe60003800000 */
[----:B------:R-:W-:-:S02]  /*24740*/  ISETP.NE.AND P1, PT, R5, RZ, PT ;  /* 0x000000ff0500720c */ /* 0x000fc40003f25270 */
[----:B--2---:R-:W-:-:S04]  /*24750*/  SHF.L.U32 R10, R6, 0x1f, RZ ;  /* 0x0000001f060a7819 */ /* 0x004fc800000006ff */
[----:B------:R-:W1:Y:S02]  /*24760*/  SYNCS.PHASECHK.TRANS64.TRYWAIT P0, [R7+URZ+0x2a8a0], R10 ;  /* 0x02a8a00a070075a7 */ /* 0x000e64000800017f */
[----:B-1----:R-:W-:Y:S05]  /*24770*/  @!P0 BRA `(.L_x_1712) ;  /* 0x0000008400708947 */ /* 0x002fea0003800000 */
.L_x_1928:
[----:B------:R-:W-:Y:S05]  /*24780*/  BSYNC B2 ;  /* 0x0000000000027941 */ /* 0x000fea0003800000 */
.L_x_1711:
        /* <DEDUP_REMOVED lines=9> */
.L_x_1714:
[----:B------:R-:W-:Y:S05]  /*24820*/  BSYNC B2 ;  /* 0x0000000000027941 */ /* 0x000fea0003800000 */
.L_x_1713:
[----:B------:R-:W2:Y:S04]  /*24830*/  LDL R6, [R1] ;  /* 0x0000000001067983 */ /* 0x000ea80000100800 */
        /* <DEDUP_REMOVED lines=11> */
[----:B------:R-:W-:Y:S02]  /*248f0*/  VIADD R4, R7, 0x2a890 ;  /* 0x0002a89007047836 */ /* 0x000fe40000000000 */
[----:B------:R-:W-:-:S07]  /*24900*/  VIADD R6, R8, 0x1e400 ;  /* 0x0001e40008067836 */ /* 0x000fce0000000000 */
.L_x_1715:
        /* <DEDUP_REMOVED lines=16> */
.L_x_1716:
        /* <DEDUP_REMOVED lines=16> */
.L_x_1717:
        /* <DEDUP_REMOVED lines=10> */
[----:B------:R-:W2:Y:S01]  /*24bb0*/  SYNCS.PHASECHK.TRANS64.TRYWAIT P0, [R7+URZ+0x2a8c0], R10 ;  /* 0x02a8c00a070075a7 */ /* 0x000ea2000800017f */
[----:B------:R-:W-:Y:S04]  /*24bc0*/  BSSY B2, `(.L_x_1718) ;  /* 0x0000002000027945 */ /* 0x000fe80003800000 */
[----:B--2---:R-:W-:Y:S05]  /*24bd0*/  @!P0 BRA `(.L_x_1719) ;  /* 0x00000080006c8947 */ /* 0x004fea0003800000 */
.L_x_1929:
[----:B------:R-:W-:Y:S05]  /*24be0*/  BSYNC B2 ;  /* 0x0000000000027941 */ /* 0x000fea0003800000 */
.L_x_1718:
[----:B------:R-:W-:Y:S01]  /*24bf0*/  BSSY B2, `(.L_x_1720) ;  /* 0x000000b000027945 */ /* 0x000fe20003800000 */
[----:B-12---:R-:W-:Y:S02]  /*24c00*/  IMAD.MOV.U32 R10, RZ, RZ, 0x0 ;  /* 0x00000000ff0a7424 */ /* 0x006fe400078e00ff */
[----:B0-----:R-:W-:Y:S01]  /*24c10*/  IMAD.MOV.U32 R11, RZ, RZ, 0x12f00000 ;  /* 0x12f00000ff0b7424 */ /* 0x001fe200078e00ff */
        /* <DEDUP_REMOVED lines=8> */
.L_x_1721:
[----:B------:R-:W-:Y:S05]  /*24ca0*/  BSYNC B2 ;  /* 0x0000000000027941 */ /* 0x000fea0003800000 */
.L_x_1720:
        /* <DEDUP_REMOVED lines=8> */
.L_x_1722:
        /* <DEDUP_REMOVED lines=15> */
.L_x_1723:
        /* <DEDUP_REMOVED lines=15> */
.L_x_1724:
        /* <DEDUP_REMOVED lines=10> */
.L_x_1710:
[----:B------:R-:W-:Y:S05]  /*24fb0*/  BSYNC B1 ;  /* 0x0000000000017941 */ /* 0x000fea0003800000 */
.L_x_1709:
[----:B-1----:R-:W2:Y:S04]  /*24fc0*/  LDL.LU R4, [R1+0x8] ;  /* 0x0000080001047983 */ /* 0x002ea80000300800 */
[----:B------:R-:W3:Y:S01]  /*24fd0*/  LDL.LU R6, [R1+0x10] ;  /* 0x0000100001067983 */ /* 0x000ee20000300800 */
[----:B------:R-:W-:Y:S01]  /*24fe0*/  VIADD R9, R9, 0xfffffffe ;  /* 0xfffffffe09097836 */ /* 0x000fe20000000000 */
[----:B------:R-:W-:-:S04]  /*24ff0*/  PLOP3.LUT P0, PT, PT, PT, PT, 0x8, 0x0 ;  /* 0x000000000000781c */ /* 0x000fc80003f0e170 */
[----:B------:R-:W-:Y:S01]  /*25000*/  ISETP.GE.AND P2, PT, R9, R3, PT ;  /* 0x000000030900720c */ /* 0x000fe20003f46270 */
[----:B--2---:R-:W-:-:S05]  /*25010*/  VIADD R4, R4, 0x1 ;  /* 0x0000000104047836 */ /* 0x004fca0000000000 */
[----:B------:R-:W-:-:S04]  /*25020*/  ISETP.NE.AND P1, PT, R4, 0x2, PT ;  /* 0x000000020400780c */ /* 0x000fc80003f25270 */
[----:B------:R-:W-:Y:S02]  /*25030*/  SEL R5, RZ, 0x1, P1 ;  /* 0x00000001ff057807 */ /* 0x000fe40000800000 */
[----:B------:R-:W-:Y:S02]  /*25040*/  SEL R4, R4, RZ, P1 ;  /* 0x000000ff04047207 */ /* 0x000fe40000800000 */
[----:B---3--:R-:W-:-:S03]  /*25050*/  LOP3.LUT R6, R6, R5, RZ, 0x3c, !PT ;  /* 0x0000000506067212 */ /* 0x008fc600078e3cff */
[----:B------:R1:W-:Y:S04]  /*25060*/  STL [R1+0x8], R4 ;  /* 0x0000080401007387 */ /* 0x0003e80000100800 */
[----:B------:R1:W-:Y:S01]  /*25070*/  STL [R1+0x10], R6 ;  /* 0x0000100601007387 */ /* 0x0003e20000100800 */
[----:B------:R-:W-:Y:S05]  /*25080*/  @!P2 BRA `(.L_x_1703) ;  /* 0x000000080074a947 */ /* 0x000fea0003800000 */
.L_x_1741:
[----:B------:R-:W-:Y:S05]  /*25090*/  YIELD ;  /* 0x0000000000007946 */ /* 0x000fea0003800000 */
[----:B------:R-:W-:Y:S04]  /*250a0*/  BSSY B1, `(.L_x_1725) ;  /* 0x000008f000017945 */ /* 0x000fe80003800000 */
[----:B--2---:R-:W-:Y:S05]  /*250b0*/  @!P6 BRA `(.L_x_1726) ;  /* 0x000000080034e947 */ /* 0x004fea0003800000 */
[----:B------:R-:W2:Y:S04]  /*250c0*/  LDL R7, [R1] ;  /* 0x0000000001077983 */ /* 0x000ea80000100800 */
[----:B-1----:R-:W2:Y:S04]  /*250d0*/  LDL R6, [R1+0x8] ;  /* 0x0000080001067983 */ /* 0x002ea80000100800 */
[----:B------:R-:W3:Y:S01]  /*250e0*/  LDL R5, [R1+0x10] ;  /* 0x0000100001057983 */ /* 0x000ee20000100800 */
[----:B------:R-:W1:Y:S01]  /*250f0*/  S2R R4, SR_TID.X ;  /* 0x0000000000047919 */ /* 0x000e620000002100 */
[----:B------:R-:W-:Y:S01]  /*25100*/  BSSY B2, `(.L_x_1727) ;  /* 0x0000007000027945 */ /* 0x000fe20003800000 */
[----:B-1----:R-:W-:-:S04]  /*25110*/  LOP3.LUT R4, R4, 0x7f, RZ, 0xc0, !PT ;  /* 0x0000007f04047812 */ /* 0x002fc800078ec0ff */
[----:B------:R-:W-:Y:S01]  /*25120*/  ISETP.NE.AND P2, PT, R4, RZ, PT ;  /* 0x000000ff0400720c */ /* 0x000fe20003f45270 */
[----:B--2---:R-:W-:Y:S01]  /*25130*/  IMAD R8, R6, 0x8, R7 ;  /* 0x0000000806087824 */ /* 0x004fe200078e0207 */
[----:B---3--:R-:W-:-:S04]  /*25140*/  SHF.L.U32 R7, R5, 0x1f, RZ ;  /* 0x0000001f05077819 */ /* 0x008fc800000006ff */
[----:B------:R-:W1:Y:S02]  /*25150*/  SYNCS.PHASECHK.TRANS64.TRYWAIT P1, [R8+URZ+0x2a8a0], R7 ;  /* 0x02a8a007080075a7 */ /* 0x000e64000802017f */
[----:B-1----:R-:W-:Y:S05]  /*25160*/  @!P1 BRA `(.L_x_1728) ;  /* 0x0000007c001c9947 */ /* 0x002fea0003800000 */
.L_x_1930:
[----:B------:R-:W-:Y:S05]  /*25170*/  BSYNC B2 ;  /* 0x0000000000027941 */ /* 0x000fea0003800000 */
.L_x_1727:
        /* <DEDUP_REMOVED lines=9> */
.L_x_1730:
[----:B------:R-:W-:Y:S05]  /*25210*/  BSYNC B2 ;  /* 0x0000000000027941 */ /* 0x000fea0003800000 */
.L_x_1729:
[----:B------:R-:W2:Y:S04]  /*25220*/  LDL R5, [R1] ;  /* 0x0000000001057983 */ /* 0x000ea80000100800 */
[----:B------:R-:W2:Y:S01]  /*25230*/  LDL R4, [R1+0x8] ;  /* 0x0000080001047983 */ /* 0x000ea20000100800 */
[----:B------:R-:W-:Y:S01]  /*25240*/  IMAD.MOV.U32 R12, RZ, RZ, RZ ;  /* 0x000000ffff0c7224 */ /* 0x000fe200078e00ff */
[----:B------:R-:W-:Y:S01]  /*25250*/  UIADD3 UR4, UP0, UR42, 0x570, URZ ;  /* 0x000005702a047890 */ /* 0x000fe2000ff1e03f */
[----:B------:R-:W-:Y:S01]  /*25260*/  PLOP3.LUT P1, PT, PT, PT, PT, 0x80, 0x0 ;  /* 0x000000000000781c */ /* 0x000fe20003f2f070 */
[----:B------:R-:W-:Y:S01]  /*25270*/  UMOV UR6, 0x0 ;  /* 0x0000000000067882 */ /* 0x000fe20000000000 */
[----:B------:R-:W-:Y:S01]  /*25280*/  UMOV UR7, 0x12f00000 ;  /* 0x12f0000000077882 */ /* 0x000fe20000000000 */
[----:B------:R-:W-:Y:S01]  /*25290*/  R2UR UR10, R12 ;  /* 0x000000000c0a72ca */ /* 0x000fe200000e0000 */
[----:B------:R-:W-:Y:S01]  /*252a0*/  UIADD3.X UR5, URZ, UR43, URZ, UP0, !UPT ;  /* 0x0000002b3f057290 */ /* 0x000fe200087fe43f */
[----:B--2---:R-:W-:-:S02]  /*252b0*/  IMAD R6, R4, 0x6000, R5 ;  /* 0x0000600004067824 */ /* 0x004fc400078e0205 */
[----:B------:R-:W-:Y:S02]  /*252c0*/  IMAD R5, R9, 0x80, R0 ;  /* 0x0000008009057824 */ /* 0x000fe400078e0200 */
[----:B------:R-:W-:Y:S02]  /*252d0*/  VIADD R4, R8, 0x2a890 ;  /* 0x0002a89008047836 */ /* 0x000fe40000000000 */
[----:B------:R-:W-:-:S07]  /*252e0*/  VIADD R10, R6, 0x1e400 ;  /* 0x0001e400060a7836 */ /* 0x000fce0000000000 */
.L_x_1731:
        /* <DEDUP_REMOVED lines=16> */
.L_x_1732:
        /* <DEDUP_REMOVED lines=16> */
.L_x_1733:
        /* <DEDUP_REMOVED lines=13> */
.L_x_1931:
[----:B------:R-:W-:Y:S05]  /*255c0*/  BSYNC B2 ;  /* 0x0000000000027941 */ /* 0x000fea0003800000 */
.L_x_1734:
[----:B------:R-:W-:Y:S01]  /*255d0*/  BSSY B2, `(.L_x_1736) ;  /* 0x000000b000027945 */ /* 0x000fe20003800000 */
[----:B------:R-:W-:Y:S01]  /*255e0*/  MOV R10, 0x0 ;  /* 0x00000000000a7802 */ /* 0x000fe20000000f00 */
[----:B0-----:R-:W-:Y:S02]  /*255f0*/  IMAD.MOV.U32 R11, RZ, RZ, 0x12f00000 ;  /* 0x12f00000ff0b7424 */ /* 0x001fe400078e00ff */
[----:B------:R-:W-:Y:S05]  /*25600*/  @P2 BRA `(.L_x_1737) ;  /* 0x00000000001c2947 */ /* 0x000fea0003800000 */
[----:B------:R-:W0:Y:S02]  /*25610*/  S2R R4, SR_TID.X ;  /* 0x0000000000047919 */ /* 0x000e240000002100 */
[----:B0-----:R-:W-:Y:S01]  /*25620*/  LOP3.LUT R15, R4, 0x1f, RZ, 0xc0, !PT ;  /* 0x0000001f040f7812 */ /* 0x001fe200078ec0ff */
[----:B------:R-:W-:-:S03]  /*25630*/  IMAD.MOV.U32 R4, RZ, RZ, 0x6000 ;  /* 0x00006000ff047424 */ /* 0x000fc600078e00ff */
[----:B------:R-:W-:Y:S01]  /*25640*/  ISETP.NE.AND P1, PT, R15, RZ, PT ;  /* 0x000000ff0f00720c */ /* 0x000fe20003f25270 */
[----:B------:R0:W-:-:S12]  /*25650*/  SYNCS.ARRIVE.TRANS64 RZ, [R8+URZ+0x2a8b0], R4 ;  /* 0x02a8b00408ff79a7 */ /* 0x0001d8000800003f */
[----:B0-----:R-:W-:Y:S05]  /*25660*/  @!P1 BRA `(.L_x_1737) ;  /* 0x0000000000049947 */ /* 0x001fea0003800000 */
[----:B------:R-:W-:Y:S01]  /*25670*/  BPT.TRAP 0x1 ;  /* 0x000000040000795c */ /* 0x000fe20000300000 */
.L_x_1737:
[----:B------:R-:W-:Y:S05]  /*25680*/  BSYNC B2 ;  /* 0x0000000000027941 */ /* 0x000fea0003800000 */
.L_x_1736:
[----:B------:R-:W-:Y:S01]  /*25690*/  R2UR UR10, R12 ;  /* 0x000000000c0a72ca */ /* 0x000fe200000e0000 */
[----:B------:R-:W-:Y:S01]  /*256a0*/  UIADD3 UR4, UP0, UR42, 0x670, URZ ;  /* 0x000006702a047890 */ /* 0x000fe2000ff1e03f */
[----:B------:R-:W-:Y:S01]  /*256b0*/  R2UR UR6, R10 ;  /* 0x000000000a0672ca */ /* 0x000fe200000e0000 */
[----:B-12---:R-:W-:Y:S01]  /*256c0*/  VIADD R8, R8, 0x2a8b0 ;  /* 0x0002a8b008087836 */ /* 0x006fe20000000000 */
[----:B------:R-:W-:Y:S01]  /*256d0*/  R2UR UR7, R11 ;  /* 0x000000000b0772ca */ /* 0x000fe200000e0000 */
[----:B------:R-:W-:Y:S01]  /*256e0*/  VIADD R4, R6, 0xc400 ;  /* 0x0000c40006047836 */ /* 0x000fe20000000000 */
[----:B------:R-:W-:Y:S01]  /*256f0*/  PLOP3.LUT P1, PT, PT, PT, PT, 0x80, 0x0 ;  /* 0x000000000000781c */ /* 0x000fe20003f2f070 */
[----:B------:R-:W-:-:S12]  /*25700*/  UIADD3.X UR5, URZ, UR43, URZ, UP0, !UPT ;  /* 0x0000002b3f057290 */ /* 0x000fd800087fe43f */
.L_x_1738:
        /* <DEDUP_REMOVED lines=15> */
.L_x_1739:
        /* <DEDUP_REMOVED lines=15> */
.L_x_1740:
        /* <DEDUP_REMOVED lines=10> */
.L_x_1726:
[----:B------:R-:W-:Y:S05]  /*25990*/  BSYNC B1 ;  /* 0x0000000000017941 */ /* 0x000fea0003800000 */
.L_x_1725:
[----:B-1----:R-:W2:Y:S04]  /*259a0*/  LDL.LU R4, [R1+0x8] ;  /* 0x0000080001047983 */ /* 0x002ea80000300800 */
        /* <DEDUP_REMOVED lines=11> */
.L_x_1703:
[----:B------:R-:W-:Y:S05]  /*25a60*/  BSYNC B0 ;  /* 0x0000000000007941 */ /* 0x000fea0003800000 */
.L_x_1702:
[----:B------:R-:W3:Y:S01]  /*25a70*/  LDL R8, [R1+0x34] ;  /* 0x0000340001087983 */ /* 0x000ee20000100800 */
[----:B------:R-:W4:Y:S01]  /*25a80*/  LDC R0, c[0x0][0x448] ;  /* 0x00011200ff007b82 */ /* 0x000f220000000800 */
[----:B------:R-:W-:Y:S07]  /*25a90*/  @!P0 WARPSYNC.ALL ;  /* 0x0000000000008948 */ /* 0x000fee0003800000 */
[----:B------:R-:W-:Y:S01]  /*25aa0*/  @!P0 BAR.SYNC.DEFER_BLOCKING 0xc, 0x180 ;  /* 0x0306000000008b1d */ /* 0x000fe20000010000 */
[----:B----4-:R-:W-:-:S13]  /*25ab0*/  ISETP.NE.AND P1, PT, R0, 0x1, PT ;  /* 0x000000010000780c */ /* 0x010fda0003f25270 */
[----:B------:R-:W4:Y:S08]  /*25ac0*/  @P1 LDC R2, c[0x0][0x44c] ;  /* 0x00011300ff021b82 */ /* 0x000f300000000800 */
[----:B------:R-:W5:Y:S01]  /*25ad0*/  @P1 LDC R3, c[0x0][0x450] ;  /* 0x00011400ff031b82 */ /* 0x000f620000000800 */
[----:B---3--:R-:W-:-:S04]  /*25ae0*/  VIADD R0, R8, 0x7f ;  /* 0x0000007f08007836 */ /* 0x008fc80000000000 */
[----:B----4-:R-:W-:-:S05]  /*25af0*/  @P1 IMAD.HI.U32 R2, R0, R2, RZ ;  /* 0x0000000200021227 */ /* 0x010fca00078e00ff */
[----:B-----5:R-:W-:Y:S02]  /*25b00*/  @P1 SHF.R.U32.HI R0, RZ, R3, R2 ;  /* 0x00000003ff001219 */ /* 0x020fe40000011602 */
[----:B------:R-:W3:Y:S03]  /*25b10*/  LDC.64 R2, c[0x0][0x9e0] ;  /* 0x00027800ff027b82 */ /* 0x000ee60000000a00 */
[----:B------:R-:W-:Y:S01]  /*25b20*/  IMAD.IADD R0, R17, 0x1, R0 ;  /* 0x0000000111007824 */ /* 0x000fe200078e0200 */
[----:B---3--:R-:W-:-:S03]  /*25b30*/  ISETP.GE.AND P2, PT, R3, 0x1, PT ;  /* 0x000000010300780c */ /* 0x008fc60003f46270 */
[----:B-1----:R-:W-:-:S10]  /*25b40*/  IMAD.IADD R6, R0, 0x1, R2 ;  /* 0x0000000100067824 */ /* 0x002fd400078e0202 */
[----:B------:R-:W-:Y:S05]  /*25b50*/  @!P2 BRA `(.L_x_1742) ;  /* 0x000000000048a947 */ /* 0x000fea0003800000 */
[C---:B------:R-:W-:Y:S01]  /*25b60*/  ISETP.GT.AND P0, PT, R0.reuse, RZ, PT ;  /* 0x000000ff0000720c */ /* 0x040fe20003f04270 */
[----:B------:R-:W-:Y:S01]  /*25b70*/  BSSY B0, `(.L_x_1743) ;  /* 0x000000e000007945 */ /* 0x000fe20003800000 */
[----:B------:R-:W-:-:S11]  /*25b80*/  VIADD R2, R0, 0xffffffff ;  /* 0xffffffff00027836 */ /* 0x000fd60000000000 */
[----:B------:R-:W-:Y:S05]  /*25b90*/  @P0 BRA `(.L_x_1744) ;  /* 0x00000000001c0947 */ /* 0x000fea0003800000 */
[----:B------:R-:W-:Y:S01]  /*25ba0*/  ISETP.NE.AND P0, PT, R3, 0x1, PT ;  /* 0x000000010300780c */ /* 0x000fe20003f05270 */
[----:B------:R-:W-:-:S12]  /*25bb0*/  IMAD.MOV R0, RZ, RZ, -R0 ;  /* 0x000000ffff007224 */ /* 0x000fd800078e0a00 */
[----:B--2---:R-:W1:Y:S02]  /*25bc0*/  @P0 LDC.64 R4, c[0x0][0x9e8] ;  /* 0x00027a00ff040b82 */ /* 0x004e640000000a00 */
[----:B-1----:R-:W-:-:S05]  /*25bd0*/  @P0 IMAD.HI.U32 R4, R0, R4, RZ ;  /* 0x0000000400040227 */ /* 0x002fca00078e00ff */
[----:B------:R-:W-:-:S04]  /*25be0*/  @P0 SHF.R.U32.HI R0, RZ, R5, R4 ;  /* 0x00000005ff000219 */ /* 0x000fc80000011604 */
[----:B------:R-:W-:Y:S01]  /*25bf0*/  LOP3.LUT R2, RZ, R0, RZ, 0x33, !PT ;  /* 0x00000000ff027212 */ /* 0x000fe200078e33ff */
[----:B------:R-:W-:Y:S06]  /*25c00*/  BRA `(.L_x_1745) ;  /* 0x0000000000107947 */ /* 0x000fec0003800000 */
.L_x_1744:
[----:B------:R-:W-:-:S13]  /*25c10*/  ISETP.NE.AND P0, PT, R3, 0x1, PT ;  /* 0x000000010300780c */ /* 0x000fda0003f05270 */
[----:B--2---:R-:W1:Y:S02]  /*25c20*/  @P0 LDC.64 R4, c[0x0][0x9e8] ;  /* 0x00027a00ff040b82 */ /* 0x004e640000000a00 */
[----:B-1----:R-:W-:-:S05]  /*25c30*/  @P0 IMAD.HI.U32 R4, R2, R4, RZ ;  /* 0x0000000402040227 */ /* 0x002fca00078e00ff */
[----:B------:R-:W-:-:S07]  /*25c40*/  @P0 SHF.R.U32.HI R2, RZ, R5, R4 ;  /* 0x00000005ff020219 */ /* 0x000fce0000011604 */
.L_x_1745:
[----:B------:R-:W-:Y:S05]  /*25c50*/  BSYNC B0 ;  /* 0x0000000000007941 */ /* 0x000fea0003800000 */
.L_x_1743:
[----:B------:R-:W-:-:S05]  /*25c60*/  IMAD R2, R2, R3, R3 ;  /* 0x0000000302027224 */ /* 0x000fca00078e0203 */
[----:B------:R-:W-:-:S07]  /*25c70*/  VIMNMX R6, R6, R2, PT ;  /* 0x0000000206067248 */ /* 0x000fce0003fe0100 */
.L_x_1742:
[----:B------:R-:W-:Y:S01]  /*25c80*/  VIADD R6, R6, 0x7f ;  /* 0x0000007f06067836 */ /* 0x000fe20000000000 */
[----:B------:R-:W1:Y:S01]  /*25c90*/  @P1 LDC R2, c[0x0][0x44c] ;  /* 0x00011300ff021b82 */ /* 0x000e620000000800 */
[----:B------:R-:W-:-:S03]  /*25ca0*/  ULDC UR4, c[0x0][0x9dc] ;  /* 0x0002770000047ab9 */ /* 0x000fc60000000800 */
[----:B------:R-:W-:-:S04]  /*25cb0*/  SHF.R.S32.HI R0, RZ, 0x1f, R6 ;  /* 0x0000001fff007819 */ /* 0x000fc80000011406 */
[----:B--2---:R-:W2:Y:S01]  /*25cc0*/  @P1 LDC R4, c[0x0][0x450] ;  /* 0x00011400ff041b82 */ /* 0x004ea20000000800 */
[----:B------:R-:W-:-:S04]  /*25cd0*/  LEA.HI R0, R0, R6, RZ, 0x7 ;  /* 0x0000000600007211 */ /* 0x000fc800078f38ff */
[----:B------:R-:W-:-:S04]  /*25ce0*/  SHF.R.S32.HI R0, RZ, 0x7, R0 ;  /* 0x00000007ff007819 */ /* 0x000fc80000011400 */
[----:B------:R-:W-:Y:S01]  /*25cf0*/  VIMNMX R7, R21, R0, PT ;  /* 0x0000000015077248 */ /* 0x000fe20003fe0100 */
[----:B------:R-:W-:-:S04]  /*25d00*/  IMAD.MOV.U32 R0, RZ, RZ, R8 ;  /* 0x000000ffff007224 */ /* 0x000fc800078e0008 */
[----:B------:R3:W-:Y:S01]  /*25d10*/  STL [R1+0x48], R7 ;  /* 0x0000480701007387 */ /* 0x0007e20000100800 */
[----:B-1----:R-:W-:-:S05]  /*25d20*/  @P1 IMAD.HI.U32 R2, R8, R2, RZ ;  /* 0x0000000208021227 */ /* 0x002fca00078e00ff */
[----:B--2---:R-:W-:-:S05]  /*25d30*/  @P1 SHF.R.U32.HI R0, RZ, R4, R2 ;  /* 0x00000004ff001219 */ /* 0x004fca0000011602 */
[----:B------:R-:W-:-:S04]  /*25d40*/  IMAD.IADD R0, R20, 0x1, R0 ;  /* 0x0000000114007824 */ /* 0x000fc800078e0200 */
[----:B------:R-:W-:Y:S01]  /*25d50*/  VIADD R2, R0, -UR4 ;  /* 0x8000000400027c36 */ /* 0x000fe20008000000 */
[----:B---3--:R-:W-:Y:S06]  /*25d60*/  @!P2 BRA `(.L_x_1746) ;  /* 0x000000000044a947 */ /* 0x008fec0003800000 */
        /* <DEDUP_REMOVED lines=10> */
.L_x_1748:
[----:B------:R-:W-:-:S13]  /*25e10*/  ISETP.NE.AND P0, PT, R3, 0x1, PT ;  /* 0x000000010300780c */ /* 0x000fda0003f05270 */
[----:B------:R-:W1:Y:S02]  /*25e20*/  @P0 LDC.64 R4, c[0x0][0x9e8] ;  /* 0x00027a00ff040b82 */ /* 0x000e640000000a00 */
[----:B-1----:R-:W-:-:S05]  /*25e30*/  @P0 IMAD.HI.U32 R4, R0, R4, RZ ;  /* 0x0000000400040227 */ /* 0x002fca00078e00ff */
[----:B------:R-:W-:-:S07]  /*25e40*/  @P0 SHF.R.U32.HI R0, RZ, R5, R4 ;  /* 0x00000005ff000219 */ /* 0x000fce0000011604 */
.L_x_1749:
[----:B------:R-:W-:Y:S05]  /*25e50*/  BSYNC B0 ;  /* 0x0000000000007941 */ /* 0x000fea0003800000 */
.L_x_1747:
[----:B------:R-:W-:-:S05]  /*25e60*/  IMAD R0, R0, R3, RZ ;  /* 0x0000000300007224 */ /* 0x000fca00078e02ff */
[----:B------:R-:W-:-:S07]  /*25e70*/  VIMNMX R2, R2, R0, !PT ;  /* 0x0000000002027248 */ /* 0x000fce0007fe0100 */
.L_x_1746:
[----:B------:R-:W-:-:S04]  /*25e80*/  SHF.R.S32.HI R0, RZ, 0x1f, R2 ;  /* 0x0000001fff007819 */ /* 0x000fc80000011402 */
[----:B------:R-:W-:-:S04]  /*25e90*/  LEA.HI R0, R0, R2, RZ, 0x7 ;  /* 0x0000000200007211 */ /* 0x000fc800078f38ff */
[----:B------:R-:W-:-:S04]  /*25ea0*/  SHF.R.S32.HI R0, RZ, 0x7, R0 ;  /* 0x00000007ff007819 */ /* 0x000fc80000011400 */
[----:B------:R-:W-:-:S04]  /*25eb0*/  VIMNMX R3, RZ, R0, !PT ;  /* 0x00000000ff037248 */ /* 0x000fc80007fe0100 */
[----:B------:R-:W-:Y:S01]  /*25ec0*/  ISETP.GT.AND P0, PT, R7, R3, PT ;  /* 0x000000030700720c */ /* 0x000fe20003f04270 */
[----:B------:R1:W-:-:S12]  /*25ed0*/  STL [R1+0x24], R3 ;  /* 0x0000240301007387 */ /* 0x0003d80000100800 */
[----:B-1----:R-:W-:Y:S05]  /*25ee0*/  @P0 BRA `(.L_x_1750) ;  /* 0x0000000000440947 */ /* 0x002fea0003800000 */
[----:B------:R-:W1:Y:S02]  /*25ef0*/  S2R R3, SR_TID.X ;  /* 0x0000000000037919 */ /* 0x000e640000002100 */
[----:B-1----:R-:W-:-:S04]  /*25f00*/  LOP3.LUT R3, R3, 0x7f, RZ, 0xc0, !PT ;  /* 0x0000007f03037812 */ /* 0x002fc800078ec0ff */
[----:B------:R-:W-:-:S13]  /*25f10*/  ISETP.NE.AND P0, PT, R3, RZ, PT ;  /* 0x000000ff0300720c */ /* 0x000fda0003f05270 */
[----:B------:R-:W-:Y:S05]  /*25f20*/  @P0 BRA `(.L_x_1751) ;  /* 0x0000003400ac0947 */ /* 0x000fea0003800000 */
[----:B------:R-:W1:Y:S01]  /*25f30*/  S2R R2, SR_LANEID ;  /* 0x0000000000027919 */ /* 0x000e620000000000 */
[----:B------:R-:W-:Y:S01]  /*25f40*/  VOTEU.ANY UR4, UPT, PT ;  /* 0x0000000000047886 */ /* 0x000fe200038e0100 */
[----:B------:R-:W2:Y:S01]  /*25f50*/  LDC.64 R4, c[0x0][0xc60] ;  /* 0x00031800ff047b82 */ /* 0x000ea20000000a00 */
[----:B------:R-:W1:Y:S02]  /*25f60*/  FLO.U32 R0, UR4 ;  /* 0x0000000400007d00 */ /* 0x000e6400080e0000 */
[----:B-1----:R-:W-:-:S06]  /*25f70*/  ISETP.EQ.U32.AND P0, PT, R0, R2, PT ;  /* 0x000000020000720c */ /* 0x002fcc0003f02070 */
[----:B------:R-:W2:Y:S07]  /*25f80*/  POPC R2, UR4 ;  /* 0x0000000400027d09 */ /* 0x000eae0008000000 */
[----:B--2---:R-:W2:Y:S04]  /*25f90*/  @P0 ATOMG.E.ADD.STRONG.GPU PT, R2, desc[UR40][R4.64], R2 ;  /* 0x00000002040209a8 */ /* 0x004ea800081ee1e8 */
[----:B--2---:R1:W2:Y:S02]  /*25fa0*/  SHFL.IDX PT, R2, R2, R0, 0x1f ;  /* 0x00001f0002027589 */ /* 0x0042a400000e0000 */
[----:B-1----:R-:W1:Y:S02]  /*25fb0*/  S2R R0, SR_LTMASK ;  /* 0x0000000000007919 */ /* 0x002e640000003900 */
[----:B-1----:R-:W-:-:S06]  /*25fc0*/  LOP3.LUT R0, R0, UR4, RZ, 0xc0, !PT ;  /* 0x0000000400007c12 */ /* 0x002fcc000f8ec0ff */
[----:B------:R-:W2:Y:S02]  /*25fd0*/  POPC R0, R0 ;  /* 0x0000000000007309 */ /* 0x000ea40000000000 */
[----:B--2---:R-:W-:Y:S01]  /*25fe0*/  IADD3 R16, R2, UR38, R0 ;  /* 0x0000002602107c10 */ /* 0x004fe2000fffe000 */
[----:B------:R-:W-:Y:S06]  /*25ff0*/  BRA `(.L_x_1751) ;  /* 0x0000003400787947 */ /* 0x000fec0003800000 */
.L_x_1750:
[----:B------:R-:W2:Y:S01]  /*26000*/  LDL R17, [R1] ;  /* 0x0000000001117983 */ /* 0x000ea20000100800 */
[----:B------:R-:W-:Y:S01]  /*26010*/  BSSY B6, `(.L_x_1752) ;  /* 0x0000014000067945 */ /* 0x000fe20003800000 */
[----:B--2---:R-:W-:-:S05]  /*26020*/  VIADD R0, R17, 0x1e400 ;  /* 0x0001e40011007836 */ /* 0x004fca0000000000 */
        /* <DEDUP_REMOVED lines=12> */
[----:B0-----:R-:W-:Y:S02]  /*260f0*/  IMAD.U32 R11, RZ, RZ, UR5 ;  /* 0x00000005ff0b7e24 */ /* 0x001fe4000f8e00ff */
[----:B------:R-:W-:Y:S02]  /*26100*/  IMAD.MOV.U32 R8, RZ, RZ, 0x70 ;  /* 0x00000070ff087424 */ /* 0x000fe400078e00ff */
[----:B------:R-:W-:Y:S02]  /*26110*/  IMAD.MOV.U32 R12, RZ, RZ, 0x1 ;  /* 0x00000001ff0c7424 */ /* 0x000fe400078e00ff */
[----:B------:R-:W-:-:S07]  /*26120*/  IMAD.MOV.U32 R13, RZ, RZ, RZ ;  /* 0x000000ffff0d7224 */ /* 0x000fce00078e00ff */
[----:B------:R-:W-:-:S07]  /*26130*/  LEPC R20, `(.L_x_1753) ;  /* 0x000000001014794e */ /* 0x000fce0000000000 */
[----:B-1----:R-:W-:Y:S05]  /*26140*/  CALL.ABS.NOINC R2 ;  /* 0x0000000002007343 */ /* 0x002fea0003c00000 */
.L_x_1753:
[----:B------:R-:W-:Y:S05]  /*26150*/  BSYNC B6 ;  /* 0x0000000000067941 */ /* 0x000fea0003800000 */
.L_x_1752:
[----:B------:R-:W-:Y:S02]  /*26160*/  IMAD.MOV.U32 R2, RZ, RZ, R17 ;  /* 0x000000ffff027224 */ /* 0x000fe400078e0011 */
[----:B------:R-:W2:Y:S01]  /*26170*/  LDL.LU R17, [R1+0x1c] ;  /* 0x00001c0001117983 */ /* 0x000ea20000300800 */
[----:B------:R-:W-:Y:S01]  /*26180*/  BSSY B6, `(.L_x_1754) ;  /* 0x0000017000067945 */ /* 0x000fe20003800000 */
[----:B------:R-:W-:-:S05]  /*26190*/  VIADD R0, R2, 0xc400 ;  /* 0x0000c40002007836 */ /* 0x000fca0000000000 */
        /* <DEDUP_REMOVED lines=20> */
[----:B-12---:R-:W-:Y:S05]  /*262e0*/  CALL.ABS.NOINC R2 ;  /* 0x0000000002007343 */ /* 0x006fea0003c00000 */
.L_x_1755:
[----:B------:R-:W-:Y:S05]  /*262f0*/  BSYNC B6 ;  /* 0x0000000000067941 */ /* 0x000fea0003800000 */
.L_x_1754:
        /* <DEDUP_REMOVED lines=21> */
.L_x_1757:
[----:B------:R-:W-:Y:S05]  /*26450*/  BSYNC B6 ;  /* 0x0000000000067941 */ /* 0x000fea0003800000 */
.L_x_1756:
        /* <DEDUP_REMOVED lines=19> */
.L_x_1759:
[----:B------:R-:W-:Y:S05]  /*26590*/  BSYNC B6 ;  /* 0x0000000000067941 */ /* 0x000fea0003800000 */
.L_x_1758:
[----:B------:R-:W-:Y:S01]  /*265a0*/  ULDC.64 UR4, c[0x0][0x9f8] ;  /* 0x00027e0000047ab9 */ /* 0x000fe20000000a00 */
[----:B------:R-:W-:Y:S01]  /*265b0*/  IMAD.MOV.U32 R8, RZ, RZ, R19 ;  /* 0x000000ffff087224 */ /* 0x000fe200078e0013 */
[----:B------:R-:W-:-:S04]  /*265c0*/  ISETP.NE.U32.AND P0, PT, RZ, UR4, PT ;  /* 0x00000004ff007c0c */ /* 0x000fc8000bf05070 */
[----:B------:R-:W-:Y:S01]  /*265d0*/  ISETP.NE.AND.EX P0, PT, RZ, UR5, PT, P0 ;  /* 0x00000005ff007c0c */ /* 0x000fe2000bf05300 */
[----:B------:R-:W-:-:S12]  /*265e0*/  ULDC.64 UR4, c[0x0][0xa08] ;  /* 0x0002820000047ab9 */ /* 0x000fd80000000a00 */
[----:B------:R-:W2:Y:S02]  /*265f0*/  @P0 LDC.64 R2, c[0x0][0x9f8] ;  /* 0x00027e00ff020b82 */ /* 0x000ea40000000a00 */
[----:B--2---:R-:W-:-:S05]  /*26600*/  @P0 IMAD.WIDE R2, R19, 0x4, R2 ;  /* 0x0000000413020825 */ /* 0x004fca00078e0202 */
[----:B------:R2:W3:Y:S02]  /*26610*/  @P0 LDG.E R8, desc[UR40][R2.64] ;  /* 0x0000002802080981 */ /* 0x0004e4000c1e1900 */
[----:B--2---:R-:W2:Y:S02]  /*26620*/  LDC.64 R2, c[0x0][0x418] ;  /* 0x00010600ff027b82 */ /* 0x004ea40000000a00 */
[----:B--2---:R-:W-:Y:S01]  /*26630*/  LOP3.LUT P0, RZ, R2, UR4, RZ, 0xfc, !PT ;  /* 0x0000000402ff7c12 */ /* 0x004fe2000f80fcff */
[----:B------:R-:W-:-:S03]  /*26640*/  UMOV UR4, 0xffffffff ;  /* 0xffffffff00047882 */ /* 0x000fc60000000000 */
[----:B------:R-:W-:Y:S02]  /*26650*/  LOP3.LUT P0, RZ, R3, UR5, RZ, 0xfc, P0 ;  /* 0x0000000503ff7c12 */ /* 0x000fe4000800fcff */
[----:B---3--:R-:W-:Y:S01]  /*26660*/  SHF.R.S32.HI R9, RZ, 0x1f, R8 ;  /* 0x0000001fff097819 */ /* 0x008fe20000011408 */
[----:B------:R2:W-:Y:S01]  /*26670*/  STL [R1+0x14], R8 ;  /* 0x0000140801007387 */ /* 0x0005e20000100800 */
[----:B-1----:R-:W-:-:S03]  /*26680*/  SEL R17, R8, RZ, !P0 ;  /* 0x000000ff08117207 */ /* 0x002fc60004000000 */
[----:B------:R2:W-:Y:S01]  /*26690*/  STL [R1+0x20], R9 ;  /* 0x0000200901007387 */ /* 0x0005e20000100800 */
[----:B------:R-:W-:Y:S05]  /*266a0*/  BRA.DIV UR4, `(.L_x_1760) ;  /* 0x0000006604f47947 */ /* 0x000fea000b800000 */
[----:B------:R-:W1:Y:S02]  /*266b0*/  S2R R0, SR_TID.X ;  /* 0x0000000000007919 */ /* 0x000e640000002100 */
[----:B-1----:R-:W-:-:S04]  /*266c0*/  SHF.R.U32.HI R0, RZ, 0x5, R0 ;  /* 0x00000005ff007819 */ /* 0x002fc80000011600 */
[----:B------:R-:W-:-:S05]  /*266d0*/  LOP3.LUT R0, R0, 0x3, RZ, 0xc0, !PT ;  /* 0x0000000300007812 */ /* 0x000fca00078ec0ff */
[----:B------:R1:W3:Y:S02]  /*266e0*/  SHFL.IDX PT, R14, R0, RZ, 0x1f ;  /* 0x00001fff000e7589 */ /* 0x0002e400000e0000 */
.L_x_1934:
[----:B-1----:R-:W4:Y:S01]  /*266f0*/  LDL.LU R0, [R1+0x1c] ;  /* 0x00001c0001007983 */ /* 0x002f220000300800 */
[----:B------:R-:W-:Y:S02]  /*26700*/  PLOP3.LUT P1, PT, PT, PT, PT, 0x8, 0x0 ;  /* 0x000000000000781c */ /* 0x000fe40003f2e170 */
[----:B---3--:R-:W-:Y:S02]  /*26710*/  ISETP.NE.AND P0, PT, R14, RZ, PT ;  /* 0x000000ff0e00720c */ /* 0x008fe40003f05270 */
[----:B----4-:R-:W-:-:S09]  /*26720*/  LOP3.LUT R0, R0, 0xfffffffe, RZ, 0xc0, !PT ;  /* 0xfffffffe00007812 */ /* 0x010fd200078ec0ff */
[----:B------:R-:W-:-:S05]  /*26730*/  @P1 LOP3.LUT R0, R0, 0x1, RZ, 0xfc, !PT ;  /* 0x0000000100001812 */ /* 0x000fca00078efcff */
[----:B------:R1:W-:Y:S01]  /*26740*/  STL [R1+0x1c], R0 ;  /* 0x00001c0001007387 */ /* 0x0003e20000100800 */
[----:B------:R-:W-:Y:S05]  /*26750*/  @P0 BRA `(.L_x_1761) ;  /* 0x0000000400bc0947 */ /* 0x000fea0003800000 */
[----:B------:R-:W-:-:S03]  /*26760*/  UMOV UR4, 0xffffffff ;  /* 0xffffffff00047882 */ /* 0x000fc60000000000 */
[----:B------:R-:W-:Y:S05]  /*26770*/  BRA.DIV UR4, `(.L_x_1762) ;  /* 0x0000006604f47947 */ /* 0x000fea000b800000 */
[----:B------:R-:W-:-:S13]  /*26780*/  ELECT P6, URZ, PT ;  /* 0x00000000003f782f */ /* 0x000fda00038c0000 */
.L_x_1937:
[----:B------:R-:W-:Y:S05]  /*26790*/  @!P6 BRA `(.L_x_1761) ;  /* 0x0000000400ace947 */ /* 0x000fea0003800000 */
[----:B-1----:R-:W3:Y:S01]  /*267a0*/  LDL R0, [R1+0x48] ;  /* 0x0000480001007983 */ /* 0x002ee20000100800 */
[----:B------:R-:W-:-:S04]  /*267b0*/  ISETP.NE.U32.AND P0, PT, R2, RZ, PT ;  /* 0x000000ff0200720c */ /* 0x000fc80003f05070 */
[----:B------:R-:W-:Y:S01]  /*267c0*/  ISETP.NE.AND.EX P0, PT, R3, RZ, PT, P0 ;  /* 0x000000ff0300720c */ /* 0x000fe20003f05300 */
[----:B---3--:R-:W-:-:S12]  /*267d0*/  VIADD R0, R0, 0xffffffff ;  /* 0xffffffff00007836 */ /* 0x008fd80000000000 */
[----:B------:R-:W-:Y:S05]  /*267e0*/  @!P0 BRA `(.L_x_1763) ;  /* 0x0000000000448947 */ /* 0x000fea0003800000 */
[----:B------:R-:W1:Y:S01]  /*267f0*/  LDC R7, c[0x0][0x43c] ;  /* 0x00010f00ff077b82 */ /* 0x000e620000000800 */
[----:B------:R-:W-:Y:S01]  /*26800*/  ULDC.64 UR4, c[0x0][0x428] ;  /* 0x00010a0000047ab9 */ /* 0x000fe20000000a00 */
[----:B-1----:R-:W-:-:S13]  /*26810*/  ISETP.NE.AND P0, PT, R7, 0x1, PT ;  /* 0x000000010700780c */ /* 0x002fda0003f05270 */
[----:B------:R-:W1:Y:S02]  /*26820*/  @P0 LDC.64 R4, c[0x0][0x440] ;  /* 0x00011000ff040b82 */ /* 0x000e640000000a00 */
        /* <DEDUP_REMOVED lines=13> */
.L_x_1763:
[----:B--2---:R-:W2:Y:S04]  /*26900*/  LDL R9, [R1] ;  /* 0x0000000001097983 */ /* 0x004ea80000100800 */
[----:B-1----:R-:W2:Y:S04]  /*26910*/  LDL R2, [R1+0x4] ;  /* 0x0000040001027983 */ /* 0x002ea80000100800 */
[----:B------:R-:W3:Y:S01]  /*26920*/  LDL R3, [R1+0xc] ;  /* 0x00000c0001037983 */ /* 0x000ee20000100800 */
[----:B------:R-:W1:Y:S02]  /*26930*/  S2R R8, SR_TID.X ;  /* 0x0000000000087919 */ /* 0x000e640000002100 */
[----:B-1----:R-:W-:-:S04]  /*26940*/  LOP3.LUT R8, R8, 0x7f, RZ, 0xc0, !PT ;  /* 0x0000007f08087812 */ /* 0x002fc800078ec0ff */
[----:B------:R-:W-:Y:S01]  /*26950*/  ISETP.NE.AND P1, PT, R8, RZ, PT ;  /* 0x000000ff0800720c */ /* 0x000fe20003f25270 */
[----:B--2---:R-:W-:Y:S01]  /*26960*/  IMAD R2, R2, 0x8, R9 ;  /* 0x0000000802027824 */ /* 0x004fe200078e0209 */
[----:B---3--:R-:W-:-:S04]  /*26970*/  SHF.L.U32 R4, R3, 0x1f, RZ ;  /* 0x0000001f03047819 */ /* 0x008fc800000006ff */
[----:B------:R-:W1:Y:S02]  /*26980*/  SYNCS.PHASECHK.TRANS64.TRYWAIT P0, [R2+URZ+0x2a880], R4 ;  /* 0x02a88004020075a7 */ /* 0x000e64000800017f */
[----:B-1----:R-:W-:Y:S05]  /*26990*/  @!P0 BRA `(.L_x_1764) ;  /* 0x00000064008c8947 */ /* 0x002fea0003800000 */
.L_x_1938:
        /* <DEDUP_REMOVED lines=8> */
.L_x_1765:
[----:B------:R-:W2:Y:S04]  /*26a20*/  LDL R6, [R1] ;  /* 0x0000000001067983 */ /* 0x000ea80000100800 */
[----:B------:R-:W2:Y:S04]  /*26a30*/  LDL R3, [R1+0x4] ;  /* 0x0000040001037983 */ /* 0x000ea80000100800 */
[----:B------:R-:W3:Y:S01]  /*26a40*/  LDL R5, [R1+0x28] ;  /* 0x0000280001057983 */ /* 0x000ee20000100800 */
[----:B------:R-:W-:Y:S01]  /*26a50*/  R2UR UR9, R2 ;  /* 0x00000000020972ca */ /* 0x000fe200000e0000 */
[----:B------:R-:W-:Y:S01]  /*26a60*/  UIADD3 UR4, UP0, UR42, 0x470, URZ ;  /* 0x000004702a047890 */ /* 0x000fe2000ff1e03f */
[----:B------:R-:W-:Y:S01]  /*26a70*/  R2UR UR12, R18 ;  /* 0x00000000120c72ca */ /* 0x000fe200000e0000 */
[----:B------:R-:W-:Y:S01]  /*26a80*/  UMOV UR10, URZ ;  /* 0x0000003f000a7c82 */ /* 0x000fe20008000000 */
[----:B-----5:R-:W-:Y:S01]  /*26a90*/  R2UR UR13, R17 ;  /* 0x00000000110d72ca */ /* 0x020fe200000e0000 */
[----:B------:R-:W-:Y:S01]  /*26aa0*/  UIADD3.X UR5, URZ, UR43, URZ, UP0, !UPT ;  /* 0x0000002b3f057290 */ /* 0x000fe200087fe43f */
[----:B------:R-:W-:Y:S01]  /*26ab0*/  UMOV UR6, 0x0 ;  /* 0x0000000000067882 */ /* 0x000fe20000000000 */
[----:B------:R-:W-:Y:S01]  /*26ac0*/  UMOV UR7, 0x14f00000 ;  /* 0x14f0000000077882 */ /* 0x000fe20000000000 */
[----:B------:R-:W-:-:S05]  /*26ad0*/  UMOV UR16, 0x40 ;  /* 0x0000004000107882 */ /* 0x000fca0000000000 */
[----:B------:R-:W-:Y:S01]  /*26ae0*/  UIADD3 UR9, UR9, 0x2a870, URZ ;  /* 0x0002a87009097890 */ /* 0x000fe2000fffe03f */
[----:B--2---:R-:W-:Y:S02]  /*26af0*/  IMAD R3, R3, 0x6000, R6 ;  /* 0x0000600003037824 */ /* 0x004fe400078e0206 */
[----:B---3--:R-:W-:-:S03]  /*26b00*/  IMAD R0, R0, 0x80, R5 ;  /* 0x0000008000007824 */ /* 0x008fc600078e0205 */
[----:B------:R-:W-:Y:S02]  /*26b10*/  R2UR UR15, R3 ;  /* 0x00000000030f72ca */ /* 0x000fe400000e0000 */
[----:B------:R-:W-:-:S11]  /*26b20*/  R2UR UR11, R0 ;  /* 0x00000000000b72ca */ /* 0x000fd600000e0000 */
[----:B------:R-:W-:Y:S02]  /*26b30*/  UIADD3 UR8, UR15, 0xc400, URZ ;  /* 0x0000c4000f087890 */ /* 0x000fe4000fffe03f */
[----:B------:R-:W-:Y:S02]  /*26b40*/  UIADD3 UR14, UR15, 0xe400, URZ ;  /* 0x0000e4000f0e7890 */ /* 0x000fe4000fffe03f */
[----:B------:R-:W-:-:S05]  /*26b50*/  UIADD3 UR15, UR15, 0x10400, URZ ;  /* 0x000104000f0f7890 */ /* 0x000fca000fffe03f */
[----:B------:R2:W-:Y:S02]  /*26b60*/  UTMALDG.4D [UR8], [UR4], desc[UR6] ;  /* 0x00000608040075b4 */ /* 0x0005e40008019000 */
[----:B--2---:R-:W-:Y:S01]  /*26b70*/  UMOV UR8, UR14 ;  /* 0x0000000e00087c82 */ /* 0x004fe20008000000 */
[----:B------:R-:W-:Y:S01]  /*26b80*/  UMOV UR10, UR16 ;  /* 0x00000010000a7c82 */ /* 0x000fe20008000000 */
[----:B------:R-:W-:Y:S01]  /*26b90*/  UMOV UR14, 0x80 ;  /* 0x00000080000e7882 */ /* 0x000fe20000000000 */
[----:B------:R2:W-:Y:S02]  /*26ba0*/  UTMALDG.4D [UR8], [UR4], desc[UR6] ;  /* 0x00000608040075b4 */ /* 0x0005e40008019000 */
[----:B--2---:R-:W-:Y:S01]  /*26bb0*/  UMOV UR8, UR15 ;  /* 0x0000000f00087c82 */ /* 0x004fe20008000000 */
[----:B------:R-:W-:Y:S02]  /*26bc0*/  UMOV UR10, UR14 ;  /* 0x0000000e000a7c82 */ /* 0x000fe40008000000 */
[----:B------:R2:W-:Y:S01]  /*26bd0*/  UTMALDG.4D [UR8], [UR4], desc[UR6] ;  /* 0x00000608040075b4 */ /* 0x0005e20008019000 */
[----:B------:R-:W3:Y:S02]  /*26be0*/  SYNCS.PHASECHK.TRANS64.TRYWAIT P0, [R2+URZ+0x2a840], R4 ;  /* 0x02a84004020075a7 */ /* 0x000ee4000800017f */
[----:B--23--:R-:W-:Y:S05]  /*26bf0*/  @!P0 BRA `(.L_x_1766) ;  /* 0x0000006400088947 */ /* 0x00cfea0003800000 */
.L_x_1939:
        /* <DEDUP_REMOVED lines=8> */
.L_x_1767:
[----:B-12---:R-:W2:Y:S01]  /*26c80*/  LDL.LU R4, [R1+0x1c] ;  /* 0x00001c0001047983 */ /* 0x006ea20000300800 */
        /* <DEDUP_REMOVED lines=8> */
[----:B------:R-:W-:Y:S01]  /*26d10*/  R2UR UR13, R17 ;  /* 0x00000000110d72ca */ /* 0x000fe200000e0000 */
[----:B------:R-:W-:Y:S01]  /*26d20*/  UMOV UR7, 0x14f00000 ;  /* 0x14f0000000077882 */ /* 0x000fe20000000000 */
[----:B------:R-:W-:Y:S01]  /*26d30*/  PLOP3.LUT P0, PT, PT, PT, PT, 0x80, 0x0 ;  /* 0x000000000000781c */ /* 0x000fe20003f0f070 */
[----:B------:R-:W-:-:S02]  /*26d40*/  UMOV UR16, 0x40 ;  /* 0x0000004000107882 */ /* 0x000fc40000000000 */
[----:B------:R-:W-:Y:S02]  /*26d50*/  UIADD3 UR8, UR15, 0x1e400, URZ ;  /* 0x0001e4000f087890 */ /* 0x000fe4000fffe03f */
        /* <DEDUP_REMOVED lines=11> */
[----:B--2---:R-:W-:-:S04]  /*26e10*/  LOP3.LUT R4, R4, 0xfffffffe, RZ, 0xc0, !PT ;  /* 0xfffffffe04047812 */ /* 0x004fc800078ec0ff */
[----:B------:R-:W-:-:S05]  /*26e20*/  @P0 LOP3.LUT R4, R4, 0x1, RZ, 0xfc, !PT ;  /* 0x0000000104040812 */ /* 0x000fca00078efcff */
[----:B------:R3:W-:Y:S01]  /*26e30*/  STL [R1+0x1c], R4 ;  /* 0x00001c0401007387 */ /* 0x0007e20000100800 */
[----:B------:R-:W-:Y:S01]  /*26e40*/  NOP ;  /* 0x0000000000007918 */ /* 0x000fe20000000000 */
.L_x_1761:
[----:B---3--:R-:W3:Y:S04]  /*26e50*/  LDL R4, [R1] ;  /* 0x0000000001047983 */ /* 0x008ee80000100800 */
[----:B------:R-:W1:Y:S01]  /*26e60*/  LDL.LU R3, [R1+0x44] ;  /* 0x0000440001037983 */ /* 0x000e620000300800 */
[----:B------:R-:W-:Y:S05]  /*26e70*/  WARPSYNC.ALL ;  /* 0x0000000000007948 */ /* 0x000fea0003800000 */
[----:B------:R-:W-:Y:S01]  /*26e80*/  ULDC.64 UR4, c[0x0][0x298] ;  /* 0x0000a60000047ab9 */ /* 0x000fe20000000a00 */
[----:B------:R-:W-:Y:S01]  /*26e90*/  BSSY B6, `(.L_x_1768) ;  /* 0x000001c000067945 */ /* 0x000fe20003800000 */
[----:B------:R-:W-:Y:S01]  /*26ea0*/  BAR.SYNC.DEFER_BLOCKING 0x8, 0x180 ;  /* 0x0206000000007b1d */ /* 0x000fe20000010000 */
[----:B-1----:R-:W-:-:S05]  /*26eb0*/  SHF.R.S32.HI R0, RZ, 0x1f, R3 ;  /* 0x0000001fff007819 */ /* 0x002fca0000011403 */
[----:B------:R-:W-:Y:S02]  /*26ec0*/  IMAD R2, R0, UR4, RZ ;  /* 0x0000000400027c24 */ /* 0x000fe4000f8e02ff */
[----:B---3--:R-:W-:Y:S02]  /*26ed0*/  VIADD R0, R4, 0x18400 ;  /* 0x0001840004007836 */ /* 0x008fe40000000000 */
[C---:B------:R-:W-:Y:S02]  /*26ee0*/  IMAD R2, R3.reuse, UR5, R2 ;  /* 0x0000000503027c24 */ /* 0x040fe4000f8e0202 */
[----:B------:R-:W-:Y:S01]  /*26ef0*/  IMAD.WIDE.U32 R4, R3, UR4, RZ ;  /* 0x0000000403047c25 */ /* 0x000fe2000f8e00ff */
[----:B------:R-:W-:-:S03]  /*26f00*/  LOP3.LUT P0, RZ, R0, 0x1bf, RZ, 0xc0, !PT ;  /* 0x000001bf00ff7812 */ /* 0x000fc6000780c0ff */
[----:B------:R-:W-:Y:S01]  /*26f10*/  IMAD.IADD R0, R5, 0x1, R2 ;  /* 0x0000000105007824 */ /* 0x000fe200078e0202 */
[----:B------:R1:W-:Y:S04]  /*26f20*/  STL.64 [R1+0x50], R4 ;  /* 0x0000500401007387 */ /* 0x0003e80000100a00 */
[----:B------:R1:W-:Y:S05]  /*26f30*/  STL [R1+0x44], R0 ;  /* 0x0000440001007387 */ /* 0x0003ea0000100800 */
        /* <DEDUP_REMOVED lines=11> */
[----:B0-----:R-:W-:Y:S02]  /*26ff0*/  IMAD.U32 R11, RZ, RZ, UR9 ;  /* 0x00000009ff0b7e24 */ /* 0x001fe4000f8e00ff */
[----:B--2---:R-:W-:Y:S02]  /*27000*/  IMAD.MOV.U32 R8, RZ, RZ, 0x70 ;  /* 0x00000070ff087424 */ /* 0x004fe400078e00ff */
[----:B------:R-:W-:Y:S02]  /*27010*/  IMAD.MOV.U32 R12, RZ, RZ, 0x1 ;  /* 0x00000001ff0c7424 */ /* 0x000fe400078e00ff */
[----:B------:R-:W-:-:S07]  /*27020*/  IMAD.MOV.U32 R13, RZ, RZ, RZ ;  /* 0x000000ffff0d7224 */ /* 0x000fce00078e00ff */
[----:B------:R-:W-:-:S07]  /*27030*/  LEPC R20, `(.L_x_1769) ;  /* 0x000000001014794e */ /* 0x000fce0000000000 */
[----:B-1----:R-:W-:Y:S05]  /*27040*/  CALL.ABS.NOINC R2 ;  /* 0x0000000002007343 */ /* 0x002fea0003c00000 */
.L_x_1769:
[----:B------:R-:W-:Y:S05]  /*27050*/  BSYNC B6 ;  /* 0x0000000000067941 */ /* 0x000fea0003800000 */
.L_x_1768:
[----:B-1----:R-:W3:Y:S01]  /*27060*/  LDL.LU R0, [R1+0x44] ;  /* 0x0000440001007983 */ /* 0x002ee20000300800 */
[----:B------:R-:W1:Y:S01]  /*27070*/  LDC R7, c[0x0][0x448] ;  /* 0x00011200ff077b82 */ /* 0x000e620000000800 */
[----:B------:R-:W-:Y:S01]  /*27080*/  ULDC.64 UR4, c[0x0][0x2d8] ;  /* 0x0000b60000047ab9 */ /* 0x000fe20000000a00 */
[----:B------:R-:W-:Y:S01]  /*27090*/  ULDC.64 UR6, c[0x0][0x280] ;  /* 0x0000a00000067ab9 */ /* 0x000fe20000000a00 */
[----:B------:R-:W3:Y:S04]  /*270a0*/  LDL.LU.64 R2, [R1+0x50] ;  /* 0x0000500001027983 */ /* 0x000ee80000300a00 */
[----:B------:R-:W4:Y:S01]  /*270b0*/  LDL R12, [R1+0x34] ;  /* 0x00003400010c7983 */ /* 0x000f220000100800 */
[----:B------:R-:W0:Y:S01]  /*270c0*/  S2R R5, SR_TID.X ;  /* 0x0000000000057919 */ /* 0x000e220000002100 */
[----:B------:R-:W2:Y:S01]  /*270d0*/  S2R R6, SR_TID.X ;  /* 0x0000000000067919 */ /* 0x000ea20000002100 */
[----:B0-----:R-:W-:-:S04]  /*270e0*/  LOP3.LUT R5, R5, 0x7f, RZ, 0xc0, !PT ;  /* 0x0000007f05057812 */ /* 0x001fc800078ec0ff */
[----:B------:R-:W-:Y:S01]  /*270f0*/  SHF.R.U32.HI R5, RZ, 0x2, R5 ;  /* 0x00000002ff057819 */ /* 0x000fe20000011605 */
[----:B--2---:R-:W-:-:S05]  /*27100*/  IMAD.SHL.U32 R8, R6, 0x20, RZ ;  /* 0x0000002006087824 */ /* 0x004fca00078e00ff */
[----:B------:R-:W-:Y:S01]  /*27110*/  LOP3.LUT R8, R5, 0x60, R8, 0xf8, !PT ;  /* 0x0000006005087812 */ /* 0x000fe200078ef808 */
[----:B------:R-:W0:Y:S02]  /*27120*/  S2R R10, SR_TID.X ;  /* 0x00000000000a7919 */ /* 0x000e240000002100 */
[----:B0-----:R-:W-:-:S05]  /*27130*/  IMAD.SHL.U32 R10, R10, 0x10, RZ ;  /* 0x000000100a0a7824 */ /* 0x001fca00078e00ff */
[----:B------:R-:W-:-:S04]  /*27140*/  LOP3.LUT R10, R10, 0x30, RZ, 0xc0, !PT ;  /* 0x000000300a0a7812 */ /* 0x000fc800078ec0ff */
[C---:B------:R-:W-:Y:S02]  /*27150*/  LOP3.LUT R11, R10.reuse, 0x40, RZ, 0xfc, !PT ;  /* 0x000000400a0b7812 */ /* 0x040fe400078efcff */
[----:B------:R-:W-:Y:S01]  /*27160*/  LOP3.LUT R10, R10, 0x80, RZ, 0xfc, !PT ;  /* 0x000000800a0a7812 */ /* 0x000fe200078efcff */
[----:B---3--:R-:W-:Y:S01]  /*27170*/  IMAD.MOV.U32 R3, RZ, RZ, R0 ;  /* 0x000000ffff037224 */ /* 0x008fe200078e0000 */
[----:B------:R-:W-:-:S05]  /*27180*/  SHF.R.S32.HI R0, RZ, 0x1f, R18 ;  /* 0x0000001fff007819 */ /* 0x000fca0000011412 */
[----:B------:R-:W-:Y:S02]  /*27190*/  IMAD R0, R0, UR4, RZ ;  /* 0x0000000400007c24 */ /* 0x000fe4000f8e02ff */
[----:B------:R-:W-:-:S04]  /*271a0*/  IMAD.WIDE.U32 R2, R18, UR4, R2 ;  /* 0x0000000412027c25 */ /* 0x000fc8000f8e0002 */
[----:B------:R-:W-:Y:S01]  /*271b0*/  IMAD R0, R18, UR5, R0 ;  /* 0x0000000512007c24 */ /* 0x000fe2000f8e0200 */
[----:B------:R-:W-:Y:S02]  /*271c0*/  ULDC.64 UR4, c[0x0][0xa00] ;  /* 0x0002800000047ab9 */ /* 0x000fe40000000a00 */
[----:B------:R-:W-:Y:S01]  /*271d0*/  ISETP.NE.U32.AND P0, PT, RZ, UR4, PT ;  /* 0x00000004ff007c0c */ /* 0x000fe2000bf05070 */
[----:B------:R-:W-:Y:S01]  /*271e0*/  IMAD.IADD R3, R3, 0x1, R0 ;  /* 0x0000000103037824 */ /* 0x000fe200078e0200 */
[----:B------:R-:W-:Y:S02]  /*271f0*/  SHF.R.S32.HI R0, RZ, 0x1f, R19 ;  /* 0x0000001fff007819 */ /* 0x000fe40000011413 */
[----:B------:R-:W-:Y:S01]  /*27200*/  ISETP.NE.AND.EX P0, PT, RZ, UR5, PT, P0 ;  /* 0x00000005ff007c0c */ /* 0x000fe2000bf05300 */
[----:B------:R-:W-:-:S03]  /*27210*/  ULDC.64 UR4, c[0x0][0x2e0] ;  /* 0x0000b80000047ab9 */ /* 0x000fc60000000a00 */
[----:B------:R-:W-:Y:S02]  /*27220*/  SEL R4, R0, RZ, !P0 ;  /* 0x000000ff00047207 */ /* 0x000fe40004000000 */
[----:B------:R-:W-:Y:S02]  /*27230*/  SEL R0, R19, RZ, !P0 ;  /* 0x000000ff13007207 */ /* 0x000fe40004000000 */
[----:B-1----:R-:W-:-:S13]  /*27240*/  ISETP.NE.AND P0, PT, R7, 0x1, PT ;  /* 0x000000010700780c */ /* 0x002fda0003f05270 */
[----:B------:R-:W0:Y:S08]  /*27250*/  @P0 LDC R5, c[0x0][0x44c] ;  /* 0x00011300ff050b82 */ /* 0x000e300000000800 */
[----:B------:R-:W1:Y:S01]  /*27260*/  @P0 LDC R6, c[0x0][0x450] ;  /* 0x00011400ff060b82 */ /* 0x000e620000000800 */
[----:B------:R-:W-:Y:S02]  /*27270*/  IMAD R4, R4, UR4, RZ ;  /* 0x0000000404047c24 */ /* 0x000fe4000f8e02ff */
[----:B------:R-:W-:-:S04]  /*27280*/  IMAD.WIDE.U32 R2, R0, UR4, R2 ;  /* 0x0000000400027c25 */ /* 0x000fc8000f8e0002 */
[----:B------:R-:W-:Y:S01]  /*27290*/  IMAD R0, R0, UR5, R4 ;  /* 0x0000000500007c24 */ /* 0x000fe2000f8e0204 */
[----:B------:R-:W-:Y:S01]  /*272a0*/  ULDC.64 UR4, c[0x0][0x2d0] ;  /* 0x0000b40000047ab9 */ /* 0x000fe20000000a00 */
[----:B----4-:R-:W-:Y:S02]  /*272b0*/  IMAD.IADD R4, R8, 0x1, R12 ;  /* 0x0000000108047824 */ /* 0x010fe400078e020c */
[----:B------:R-:W-:Y:S02]  /*272c0*/  IMAD.IADD R3, R3, 0x1, R0 ;  /* 0x0000000103037824 */ /* 0x000fe400078e0200 */
[----:B0-----:R-:W-:Y:S01]  /*272d0*/  @P0 IMAD.HI.U32 R5, R4, R5, RZ ;  /* 0x0000000504050227 */ /* 0x001fe200078e00ff */
[----:B------:R-:W0:Y:S03]  /*272e0*/  S2R R8, SR_TID.X ;  /* 0x0000000000087919 */ /* 0x000e260000002100 */
[----:B------:R-:W-:Y:S01]  /*272f0*/  IMAD.MOV.U32 R0, RZ, RZ, R4 ;  /* 0x000000ffff007224 */ /* 0x000fe200078e0004 */
[----:B-1----:R-:W-:-:S05]  /*27300*/  @P0 SHF.R.U32.HI R0, RZ, R6, R5 ;  /* 0x00000006ff000219 */ /* 0x002fca0000011605 */
[----:B------:R-:W-:-:S04]  /*27310*/  IMAD.MOV R5, RZ, RZ, -R0 ;  /* 0x000000ffff057224 */ /* 0x000fc800078e0a00 */
[----:B------:R-:W-:Y:S01]  /*27320*/  IMAD R4, R7, R5, R4 ;  /* 0x0000000507047224 */ /* 0x000fe200078e0204 */
[----:B------:R-:W-:Y:S01]  /*27330*/  SHF.R.S32.HI R5, RZ, 0x1f, R0 ;  /* 0x0000001fff057819 */ /* 0x000fe20000011400 */
        /* <DEDUP_REMOVED lines=8> */
[----:B------:R-:W-:Y:S01]  /*273c0*/  ULDC UR4, c[0x0][0x2b8] ;  /* 0x0000ae0000047ab9 */ /* 0x000fe20000000800 */
[----:B0-----:R-:W-:Y:S01]  /*273d0*/  IMAD.SHL.U32 R9, R8, 0x10, RZ ;  /* 0x0000001008097824 */ /* 0x001fe200078e00ff */
[----:B------:R-:W-:Y:S02]  /*273e0*/  ISETP.GE.AND P2, PT, R10, UR4, PT ;  /* 0x000000040a007c0c */ /* 0x000fe4000bf46270 */
[----:B------:R-:W-:Y:S02]  /*273f0*/  LOP3.LUT R10, R8, 0x7f, RZ, 0xc0, !PT ;  /* 0x0000007f080a7812 */ /* 0x000fe400078ec0ff */
[----:B------:R0:W5:Y:S01]  /*27400*/  LDL R8, [R1+0x3c] ;  /* 0x00003c0001087983 */ /* 0x0001620000100800 */
[----:B------:R-:W-:Y:S01]  /*27410*/  LOP3.LUT R9, R9, 0x30, RZ, 0xc0, !PT ;  /* 0x0000003009097812 */ /* 0x000fe200078ec0ff */
[----:B------:R-:W-:Y:S01]  /*27420*/  IMAD R0, R4, UR5, R0 ;  /* 0x0000000504007c24 */ /* 0x000fe2000f8e0200 */
[----:B------:R-:W-:-:S02]  /*27430*/  IADD3 R4, P3, R2, UR6, RZ ;  /* 0x0000000602047c10 */ /* 0x000fc4000ff7e0ff */
[----:B------:R-:W-:Y:S02]  /*27440*/  ISETP.GE.AND P0, PT, R9, UR4, PT ;  /* 0x0000000409007c0c */ /* 0x000fe4000bf06270 */
[----:B------:R-:W-:Y:S01]  /*27450*/  ISETP.GE.AND P1, PT, R11, UR4, PT ;  /* 0x000000040b007c0c */ /* 0x000fe2000bf26270 */
[----:B------:R-:W-:Y:S01]  /*27460*/  UMOV UR4, 0xffffffff ;  /* 0xffffffff00047882 */ /* 0x000fe20000000000 */
[----:B------:R-:W-:Y:S02]  /*27470*/  IADD3.X R3, R3, UR7, R0, P3, !PT ;  /* 0x0000000703037c10 */ /* 0x000fe40009ffe400 */
[----:B------:R-:W-:Y:S01]  /*27480*/  SHF.R.U32.HI R10, RZ, 0x2, R10 ;  /* 0x00000002ff0a7819 */ /* 0x000fe2000001160a */
[----:B0-----:R-:W-:Y:S08]  /*27490*/  BRA.DIV UR4, `(.L_x_1770) ;  /* 0x0000005a04f47947 */ /* 0x001ff0000b800000 */
[----:B------:R-:W2:Y:S04]  /*274a0*/  LDL.LU R6, [R1+0x40] ;  /* 0x0000400001067983 */ /* 0x000ea80000300800 */
[----:B------:R-:W3:Y:S01]  /*274b0*/  LDL.LU R11, [R1+0x34] ;  /* 0x00003400010b7983 */ /* 0x000ee20000300800 */
[----:B--2---:R-:W-:-:S03]  /*274c0*/  IMAD R2, R6, R7, RZ ;  /* 0x0000000706027224 */ /* 0x004fc600078e02ff */
[----:B------:R-:W0:Y:S01]  /*274d0*/  SHFL.IDX PT, R7, R4, RZ, 0x1c1f ;  /* 0x001c1fff04077589 */ /* 0x000e2200000e0000 */
[----:B---3--:R-:W-:-:S03]  /*274e0*/  IMAD.IADD R0, R10, 0x1, R11 ;  /* 0x000000010a007824 */ /* 0x008fc600078e020b */
[----:B------:R-:W1:Y:S01]  /*274f0*/  SHFL.IDX PT, R6, R3, RZ, 0x1c1f ;  /* 0x001c1fff03067589 */ /* 0x000e6200000e0000 */
[C---:B------:R-:W-:Y:S01]  /*27500*/  VIADD R5, R0.reuse, 0x20 ;  /* 0x0000002000057836 */ /* 0x040fe20000000000 */
[----:B------:R-:W-:-:S13]  /*27510*/  ISETP.GE.AND P4, PT, R0, R2, PT ;  /* 0x000000020000720c */ /* 0x000fda0003f86270 */
[----:B0-----:R-:W-:-:S05]  /*27520*/  @!P4 IADD3 R7, P3, R9, R7, RZ ;  /* 0x000000070907c210 */ /* 0x001fca0007f7e0ff */
[----:B-1----:R-:W-:Y:S01]  /*27530*/  @!P4 IMAD.X R6, RZ, RZ, R6, P3 ;  /* 0x000000ffff06c224 */ /* 0x002fe200018e0606 */
[----:B------:R-:W-:Y:S02]  /*27540*/  ISETP.GE.AND P3, PT, R5, R2, PT ;  /* 0x000000020500720c */ /* 0x000fe40003f66270 */
[----:B------:R-:W0:Y:S02]  /*27550*/  SHFL.IDX PT, R5, R4, 0x1, 0x1c1f ;  /* 0x003c1f0004057f89 */ /* 0x000e2400000e0000 */
[----:B------:R-:W-:-:S04]  /*27560*/  @!P4 LOP3.LUT R7, R7, R6, RZ, 0x3c, !PT ;  /* 0x000000060707c212 */ /* 0x000fc800078e3cff */
        /* <DEDUP_REMOVED lines=8> */
[----:B------:R-:W-:Y:S02]  /*275f0*/  @!P3 IMAD.MOV.U32 R7, RZ, RZ, R6 ;  /* 0x000000ffff07b224 */ /* 0x000fe400078e0006 */
[----:B------:R-:W-:Y:S02]  /*27600*/  @!P3 IMAD.MOV.U32 R6, RZ, RZ, R5 ;  /* 0x000000ffff06b224 */ /* 0x000fe400078e0005 */
[----:B------:R-:W-:-:S03]  /*27610*/  VIADD R5, R0, 0x40 ;  /* 0x0000004000057836 */ /* 0x000fc60000000000 */
        /* <DEDUP_REMOVED lines=8> */
[----:B------:R-:W-:Y:S02]  /*276a0*/  @!P3 IMAD.MOV.U32 R7, RZ, RZ, R6 ;  /* 0x000000ffff07b224 */ /* 0x000fe400078e0006 */
[----:B------:R-:W-:Y:S02]  /*276b0*/  @!P3 IMAD.MOV.U32 R6, RZ, RZ, R5 ;  /* 0x000000ffff06b224 */ /* 0x000fe400078e0005 */
[----:B------:R1:W2:Y:S04]  /*276c0*/  SHFL.IDX PT, R5, R3, 0x3, 0x1c1f ;  /* 0x007c1f0003057f89 */ /* 0x0002a800000e0000 */
[----:B------:R1:W-:Y:S04]  /*276d0*/  @!P3 LDGSTS.E.BYPASS.LTC128B.128 [R8+0x19400], desc[UR40][R6.64], !P0 ;  /* 0x194000000608bfae */ /* 0x0003e8000c101d68 */
[----:B------:R1:W-:Y:S04]  /*276e0*/  @!P3 LDGSTS.E.BYPASS.LTC128B.128 [R8+0x1b400], desc[UR40][R6.64+0x40], !P1 ;  /* 0x1b4000400608bfae */ /* 0x0003e8000c901d68 */
[----:B------:R1:W-:Y:S04]  /*276f0*/  @!P3 LDGSTS.E.BYPASS.LTC128B.128 [R8+0x1d400], desc[UR40][R6.64+0x80], !P2 ;  /* 0x1d4000800608bfae */ /* 0x0003e8000d101d68 */
[----:B------:R1:W3:Y:S02]  /*27700*/  SHFL.IDX PT, R3, R4, 0x3, 0x1c1f ;  /* 0x007c1f0004037f89 */ /* 0x0002e400000e0000 */
.L_x_1948:
        /* <DEDUP_REMOVED lines=12> */
.L_x_1772:
[----:B------:R-:W-:Y:S05]  /*277d0*/  BSYNC B0 ;  /* 0x0000000000007941 */ /* 0x000fea0003800000 */
.L_x_1771:
[----:B01--4-:R0:W5:Y:S01]  /*277e0*/  LDL R8, [R1] ;  /* 0x0000000001087983 */ /* 0x0131620000100800 */
[----:B------:R-:W-:Y:S01]  /*277f0*/  PLOP3.LUT P0, PT, PT, PT, PT, 0x80, 0x0 ;  /* 0x000000000000781c */ /* 0x000fe20003f0f070 */
[----:B------:R-:W-:-:S12]  /*27800*/  NOP ;  /* 0x0000000000007918 */ /* 0x000fd80000000000 */
.L_x_1773:
[----:B------:R-:W4:Y:S01]  /*27810*/  LDL R2, [R1] ;  /* 0x0000000001027983 */ /* 0x000f220000100800 */
        /* <DEDUP_REMOVED lines=16> */
[----:B------:R-:W3:Y:S03]  /*27920*/  SYNCS.PHASECHK.TRANS64.TRYWAIT P0, [R2+URZ+0x2a820], R0 ;  /* 0x02a82000020075a7 */ /* 0x000ee6000800017f */
[----:B-1-3--:R-:W-:Y:S05]  /*27930*/  @!P0 BRA `(.L_x_1775) ;  /* 0x0000005c00348947 */ /* 0x00afea0003800000 */
.L_x_1949:
[----:B------:R-:W-:Y:S05]  /*27940*/  BSYNC B0 ;  /* 0x0000000000007941 */ /* 0x000fea0003800000 */
.L_x_1774:
[----:B-1----:R-:W3:Y:S04]  /*27950*/  LDL.LU R2, [R1+0x48] ;  /* 0x0000480001027983 */ /* 0x002ee80000300800 */
[----:B------:R-:W4:Y:S01]  /*27960*/  LDL R3, [R1+0x24] ;  /* 0x0000240001037983 */ /* 0x000f220000100800 */
[----:B---3--:R-:W-:-:S05]  /*27970*/  VIADD R2, R2, 0xfffffffe ;  /* 0xfffffffe02027836 */ /* 0x008fca0000000000 */
[----:B----4-:R-:W-:-:S13]  /*27980*/  ISETP.GE.AND P0, PT, R2, R3, PT ;  /* 0x000000030200720c */ /* 0x010fda0003f06270 */
[----:B------:R-:W-:Y:S05]  /*27990*/  @!P0 BRA `(.L_x_1776) ;  /* 0x0000001000c48947 */ /* 0x000fea0003800000 */
[----:B------:R1:W5:Y:S04]  /*279a0*/  LDL.LU R0, [R1+0x4] ;  /* 0x0000040001007983 */ /* 0x0003680000300800 */
[----:B------:R1:W5:Y:S02]  /*279b0*/  LDL.LU R3, [R1+0xc] ;  /* 0x00000c0001037983 */ /* 0x0003640000300800 */
.L_x_1800:
[----:B------:R-:W3:Y:S01]  /*279c0*/  LDL R4, [R1+0x1c] ;  /* 0x00001c0001047983 */ /* 0x000ee20000100800 */
[----:B--2--5:R-:W-:Y:S01]  /*279d0*/  VIADD R5, R0, 0x1 ;  /* 0x0000000100057836 */ /* 0x024fe20000000000 */
[----:B------:R-:W-:Y:S05]  /*279e0*/  YIELD ;  /* 0x0000000000007946 */ /* 0x000fea0003800000 */
[C---:B------:R-:W-:Y:S01]  /*279f0*/  ISETP.NE.AND P0, PT, R5.reuse, 0x2, PT ;  /* 0x000000020500780c */ /* 0x040fe20003f05270 */
[----:B------:R-:W-:Y:S03]  /*27a00*/  BSSY B0, `(.L_x_1777) ;  /* 0x00000ac000007945 */ /* 0x000fe60003800000 */
[----:B------:R-:W-:-:S02]  /*27a10*/  SEL R10, R5, RZ, P0 ;  /* 0x000000ff050a7207 */ /* 0x000fc40000000000 */
[----:B---3--:R-:W-:Y:S02]  /*27a20*/  LOP3.LUT P1, RZ, R4, 0x1, RZ, 0xc0, !PT ;  /* 0x0000000104ff7812 */ /* 0x008fe4000782c0ff */
[----:B------:R-:W-:-:S04]  /*27a30*/  SEL R4, RZ, 0x1, P0 ;  /* 0x00000001ff047807 */ /* 0x000fc80000000000 */
[----:B------:R-:W-:-:S05]  /*27a40*/  LOP3.LUT R9, R3, R4, RZ, 0x3c, !PT ;  /* 0x0000000403097212 */ /* 0x000fca00078e3cff */
        /* <DEDUP_REMOVED lines=11> */
[----:B------:R-:W2:Y:S01]  /*27b00*/  LDL R11, [R1+0x14] ;  /* 0x00001400010b7983 */ /* 0x000ea20000100800 */
[----:B----4-:R-:W-:-:S13]  /*27b10*/  ISETP.NE.AND P0, PT, R7, 0x1, PT ;  /* 0x000000010700780c */ /* 0x010fda0003f05270 */
[----:B------:R-:W4:Y:S02]  /*27b20*/  @P0 LDC.64 R4, c[0x0][0x440] ;  /* 0x00011000ff040b82 */ /* 0x000f240000000a00 */
[----:B----4-:R-:W-:-:S04]  /*27b30*/  @P0 IMAD.HI.U32 R6, R2, R4, RZ ;  /* 0x0000000402060227 */ /* 0x010fc800078e00ff */
[----:B------:R-:W-:Y:S01]  /*27b40*/  IMAD.MOV.U32 R4, RZ, RZ, R2 ;  /* 0x000000ffff047224 */ /* 0x000fe200078e0002 */
[----:B------:R-:W-:-:S04]  /*27b50*/  @P0 SHF.R.U32.HI R4, RZ, R5, R6 ;  /* 0x00000005ff040219 */ /* 0x000fc80000011606 */
[--C-:B------:R-:W-:Y:S01]  /*27b60*/  SHF.R.S32.HI R5, RZ, 0x1f, R4.reuse ;  /* 0x0000001fff057819 */ /* 0x100fe20000011404 */
[----:B------:R-:W-:-:S04]  /*27b70*/  IMAD.MOV R8, RZ, RZ, -R4 ;  /* 0x000000ffff087224 */ /* 0x000fc800078e0a04 */
[----:B------:R-:W-:Y:S02]  /*27b80*/  IMAD R8, R7, R8, R2 ;  /* 0x0000000807087224 */ /* 0x000fe400078e0202 */
[----:B---3--:R-:W-:-:S04]  /*27b90*/  IMAD R6, R12, UR6, RZ ;  /* 0x000000060c067c24 */ /* 0x008fc8000f8e02ff */
[C---:B--2---:R-:W-:Y:S02]  /*27ba0*/  IMAD R6, R11.reuse, UR7, R6 ;  /* 0x000000070b067c24 */ /* 0x044fe4000f8e0206 */
[----:B------:R-:W-:-:S05]  /*27bb0*/  IMAD.WIDE.U32 R4, R11, UR6, R4 ;  /* 0x000000060b047c25 */ /* 0x000fca000f8e0004 */
[----:B------:R-:W-:Y:S02]  /*27bc0*/  IADD3 R5, R6, R5, RZ ;  /* 0x0000000506057210 */ /* 0x000fe40007ffe0ff */
[----:B------:R-:W-:-:S04]  /*27bd0*/  LEA R6, P0, R4, UR4, 0x2 ;  /* 0x0000000404067c11 */ /* 0x000fc8000f8010ff */
[----:B------:R-:W-:-:S05]  /*27be0*/  LEA.HI.X R7, R4, UR5, R5, 0x2, P0 ;  /* 0x0000000504077c11 */ /* 0x000fca00080f1405 */
[----:B------:R3:W5:Y:S04]  /*27bf0*/  LDG.E R17, desc[UR40][R6.64] ;  /* 0x0000002806117981 */ /* 0x000768000c1e1900 */
.L_x_1779:
[----:B------:R-:W3:Y:S01]  /*27c00*/  LDL R5, [R1] ;  /* 0x0000000001057983 */ /* 0x000ee20000100800 */
[----:B------:R-:W4:Y:S01]  /*27c10*/  S2R R4, SR_TID.X ;  /* 0x0000000000047919 */ /* 0x000f220000002100 */
[----:B------:R-:W-:Y:S01]  /*27c20*/  BSSY B1, `(.L_x_1780) ;  /* 0x0000007000017945 */ /* 0x000fe20003800000 */
[----:B----4-:R-:W-:-:S04]  /*27c30*/  LOP3.LUT R4, R4, 0x7f, RZ, 0xc0, !PT ;  /* 0x0000007f04047812 */ /* 0x010fc800078ec0ff */
[----:B------:R-:W-:Y:S01]  /*27c40*/  ISETP.NE.AND P1, PT, R4, RZ, PT ;  /* 0x000000ff0400720c */ /* 0x000fe20003f25270 */
[----:B---3--:R-:W-:Y:S01]  /*27c50*/  IMAD R6, R10, 0x8, R5 ;  /* 0x000000080a067824 */ /* 0x008fe200078e0205 */
[----:B------:R-:W-:-:S04]  /*27c60*/  SHF.L.U32 R5, R9, 0x1f, RZ ;  /* 0x0000001f09057819 */ /* 0x000fc800000006ff */
[----:B------:R-:W3:Y:S02]  /*27c70*/  SYNCS.PHASECHK.TRANS64.TRYWAIT P0, [R6+URZ+0x2a880], R5 ;  /* 0x02a88005060075a7 */ /* 0x000ee4000800017f */
[----:B---3--:R-:W-:Y:S05]  /*27c80*/  @!P0 BRA `(.L_x_1781) ;  /* 0x0000005800788947 */ /* 0x008fea0003800000 */
.L_x_1950:
[----:B------:R-:W-:Y:S05]  /*27c90*/  BSYNC B1 ;  /* 0x0000000000017941 */ /* 0x000fea0003800000 */
.L_x_1780:
[----:B------:R-:W-:Y:S04]  /*27ca0*/  BSSY B1, `(.L_x_1782) ;  /* 0x0000009000017945 */ /* 0x000fe80003800000 */
[----:B------:R-:W-:Y:S05]  /*27cb0*/  @P1 BRA `(.L_x_1783) ;  /* 0x00000000001c1947 */ /* 0x000fea0003800000 */
[----:B------:R-:W4:Y:S02]  /*27cc0*/  S2R R4, SR_TID.X ;  /* 0x0000000000047919 */ /* 0x000f240000002100 */
[----:B----4-:R-:W-:Y:S01]  /*27cd0*/  LOP3.LUT R7, R4, 0x1f, RZ, 0xc0, !PT ;  /* 0x0000001f04077812 */ /* 0x010fe200078ec0ff */
[----:B------:R-:W-:-:S03]  /*27ce0*/  IMAD.MOV.U32 R4, RZ, RZ, 0x6000 ;  /* 0x00006000ff047424 */ /* 0x000fc600078e00ff */
[----:B------:R-:W-:Y:S01]  /*27cf0*/  ISETP.NE.AND P0, PT, R7, RZ, PT ;  /* 0x000000ff0700720c */ /* 0x000fe20003f05270 */
[----:B------:R4:W-:-:S12]  /*27d00*/  SYNCS.ARRIVE.TRANS64 RZ, [R6+URZ+0x2a870], R4 ;  /* 0x02a8700406ff79a7 */ /* 0x0009d8000800003f */
[----:B----4-:R-:W-:Y:S05]  /*27d10*/  @!P0 BRA `(.L_x_1783) ;  /* 0x0000000000048947 */ /* 0x010fea0003800000 */
[----:B------:R-:W-:Y:S01]  /*27d20*/  BPT.TRAP 0x1 ;  /* 0x000000040000795c */ /* 0x000fe20000300000 */
.L_x_1783:
[----:B------:R-:W-:Y:S05]  /*27d30*/  BSYNC B1 ;  /* 0x0000000000017941 */ /* 0x000fea0003800000 */
.L_x_1782:
[----:B--2---:R-:W2:Y:S04]  /*27d40*/  LDL R9, [R1] ;  /* 0x0000000001097983 */ /* 0x004ea80000100800 */
[----:B------:R-:W2:Y:S04]  /*27d50*/  LDL R4, [R1+0x4] ;  /* 0x0000040001047983 */ /* 0x000ea80000100800 */
        /* <DEDUP_REMOVED lines=9> */
[----:B----4-:R-:W-:Y:S02]  /*27df0*/  IMAD R8, R8, 0x80, R7 ;  /* 0x0000008008087824 */ /* 0x010fe400078e0207 */
[----:B------:R-:W-:Y:S02]  /*27e00*/  VIADD R7, R6, 0x2a870 ;  /* 0x0002a87006077836 */ /* 0x000fe40000000000 */
[----:B------:R-:W-:-:S07]  /*27e10*/  VIADD R9, R4, 0xc400 ;  /* 0x0000c40004097836 */ /* 0x000fce0000000000 */
.L_x_1784:
[----:B------:R-:W-:-:S13]  /*27e20*/  @P0 ELECT P2, URZ, PT ;  /* 0x00000000003f082f */ /* 0x000fda0003840000 */
[----:B-----5:R-:W-:Y:S02]  /*27e30*/  @P2 R2UR UR13, R17 ;  /* 0x00000000110d22ca */ /* 0x020fe400000e0000 */
        /* <DEDUP_REMOVED lines=14> */
.L_x_1785:
        /* <DEDUP_REMOVED lines=16> */
.L_x_1786:
        /* <DEDUP_REMOVED lines=13> */
.L_x_1951:
[----:B------:R-:W-:Y:S05]  /*280f0*/  BSYNC B1 ;  /* 0x0000000000017941 */ /* 0x000fea0003800000 */
.L_x_1787:
[----:B------:R-:W-:Y:S01]  /*28100*/  BSSY B1, `(.L_x_1789) ;  /* 0x000000b000017945 */ /* 0x000fe20003800000 */
[----:B------:R-:W-:Y:S02]  /*28110*/  IMAD.MOV.U32 R10, RZ, RZ, 0x0 ;  /* 0x00000000ff0a7424 */ /* 0x000fe400078e00ff */
[----:B------:R-:W-:Y:S01]  /*28120*/  IMAD.MOV.U32 R11, RZ, RZ, 0x14f00000 ;  /* 0x14f00000ff0b7424 */ /* 0x000fe200078e00ff */
[----:B------:R-:W-:Y:S06]  /*28130*/  @P1 BRA `(.L_x_1790) ;  /* 0x00000000001c1947 */ /* 0x000fec0003800000 */
[----:B------:R-:W4:Y:S01]  /*28140*/  S2R R7, SR_TID.X ;  /* 0x0000000000077919 */ /* 0x000f220000002100 */
[----:B--23--:R-:W-:-:S04]  /*28150*/  IMAD.MOV.U32 R5, RZ, RZ, 0x6000 ;  /* 0x00006000ff057424 */ /* 0x00cfc800078e00ff */
[----:B------:R2:W-:Y:S01]  /*28160*/  SYNCS.ARRIVE.TRANS64 RZ, [R6+URZ+0x2a830], R5 ;  /* 0x02a8300506ff79a7 */ /* 0x0005e2000800003f */
[----:B----4-:R-:W-:-:S04]  /*28170*/  LOP3.LUT R7, R7, 0x1f, RZ, 0xc0, !PT ;  /* 0x0000001f07077812 */ /* 0x010fc800078ec0ff */
[----:B------:R-:W-:-:S13]  /*28180*/  ISETP.NE.AND P0, PT, R7, RZ, PT ;  /* 0x000000ff0700720c */ /* 0x000fda0003f05270 */
[----:B--2---:R-:W-:Y:S05]  /*28190*/  @!P0 BRA `(.L_x_1790) ;  /* 0x0000000000048947 */ /* 0x004fea0003800000 */
[----:B------:R-:W-:Y:S01]  /*281a0*/  BPT.TRAP 0x1 ;  /* 0x000000040000795c */ /* 0x000fe20000300000 */
.L_x_1790:
[----:B------:R-:W-:Y:S05]  /*281b0*/  BSYNC B1 ;  /* 0x0000000000017941 */ /* 0x000fea0003800000 */
.L_x_1789:
[----:B------:R-:W-:Y:S01]  /*281c0*/  R2UR UR10, R14 ;  /* 0x000000000e0a72ca */ /* 0x000fe200000e0000 */
[----:B------:R-:W-:Y:S01]  /*281d0*/  UIADD3 UR4, UP0, UR42, 0x370, URZ ;  /* 0x000003702a047890 */ /* 0x000fe2000ff1e03f */
[----:B------:R-:W-:Y:S01]  /*281e0*/  R2UR UR6, R10 ;  /* 0x000000000a0672ca */ /* 0x000fe200000e0000 */
[----:B--23--:R-:W-:Y:S01]  /*281f0*/  VIADD R6, R6, 0x2a830 ;  /* 0x0002a83006067836 */ /* 0x00cfe20000000000 */
[----:B------:R-:W-:Y:S01]  /*28200*/  R2UR UR7, R11 ;  /* 0x000000000b0772ca */ /* 0x000fe200000e0000 */
[----:B------:R-:W-:Y:S01]  /*28210*/  VIADD R5, R4, 0x1e400 ;  /* 0x0001e40004057836 */ /* 0x000fe20000000000 */
[----:B------:R-:W-:Y:S01]  /*28220*/  PLOP3.LUT P0, PT, PT, PT, PT, 0x80, 0x0 ;  /* 0x000000000000781c */ /* 0x000fe20003f0f070 */
[----:B------:R-:W-:-:S12]  /*28230*/  UIADD3.X UR5, URZ, UR43, URZ, UP0, !UPT ;  /* 0x0000002b3f057290 */ /* 0x000fd800087fe43f */
.L_x_1791:
        /* <DEDUP_REMOVED lines=10> */
[----:B------:R-:W-:Y:S01]  /*282e0*/  R2UR UR10, R13 ;  /* 0x000000000d0a72ca */ /* 0x000fe200000e0000 */
[----:B------:R-:W-:Y:S01]  /*282f0*/  VIADD R5, R4, 0x20400 ;  /* 0x0002040004057836 */ /* 0x000fe20000000000 */
[----:B------:R-:W-:Y:S02]  /*28300*/  R2UR UR6, R10 ;  /* 0x000000000a0672ca */ /* 0x000fe400000e0000 */
[----:B------:R-:W-:Y:S02]  /*28310*/  R2UR UR7, R11 ;  /* 0x000000000b0772ca */ /* 0x000fe400000e0000 */
[----:B------:R-:W-:-:S13]  /*28320*/  PLOP3.LUT P0, PT, PT, PT, PT, 0x80, 0x0 ;  /* 0x000000000000781c */ /* 0x000fda0003f0f070 */
.L_x_1792:
        /* <DEDUP_REMOVED lines=15> */
.L_x_1793:
        /* <DEDUP_REMOVED lines=9> */
[----:B---3--:R-:W-:Y:S05]  /*284b0*/  @P0 BRA.U.ANY `(.L_x_1793) ;  /* 0xfffffffd00d80947 */ /* 0x008fea000393ffff */
.L_x_1778:
[----:B------:R-:W-:Y:S05]  /*284c0*/  BSYNC B0 ;  /* 0x0000000000007941 */ /* 0x000fea0003800000 */
.L_x_1777:
[----:B------:R-:W-:-:S06]  /*284d0*/  UISETP.NE.AND UP0, UPT, UR36, 0x3, UPT ;  /* 0x000000032400788c */ /* 0x000fcc000bf05270 */
[----:B------:R-:W-:-:S13]  /*284e0*/  PLOP3.LUT P0, PT, PT, PT, UP0, 0x80, 0x0 ;  /* 0x000000000000781c */ /* 0x000fda0003f0f008 */
[----:B------:R-:W-:Y:S05]  /*284f0*/  @!P0 BRA `(.L_x_1794) ;  /* 0x0000000000048947 */ /* 0x000fea0003800000 */
[----:B------:R-:W-:Y:S01]  /*28500*/  BPT.TRAP 0x1 ;  /* 0x000000040000795c */ /* 0x000fe20000300000 */
.L_x_1794:
[----:B------:R-:W3:Y:S01]  /*28510*/  LDL R5, [R1] ;  /* 0x0000000001057983 */ /* 0x000ee20000100800 */
[----:B------:R-:W-:Y:S01]  /*28520*/  IMAD.U32 R4, RZ, RZ, UR39 ;  /* 0x00000027ff047e24 */ /* 0x000fe2000f8e00ff */
[----:B------:R-:W-:Y:S04]  /*28530*/  BSSY B0, `(.L_x_1795) ;  /* 0x0000007000007945 */ /* 0x000fe80003800000 */
[----:B------:R-:W-:Y:S02]  /*28540*/  ISETP.NE.AND P1, PT, R4, 0x3, PT ;  /* 0x000000030400780c */ /* 0x000fe40003f25270 */
[----:B------:R-:W-:-:S04]  /*28550*/  LOP3.LUT R4, R3, 0x1, RZ, 0x3c, !PT ;  /* 0x0000000103047812 */ /* 0x000fc800078e3cff */
[----:B------:R-:W-:Y:S01]  /*28560*/  SHF.L.U32 R4, R4, 0x1f, RZ ;  /* 0x0000001f04047819 */ /* 0x000fe200000006ff */
[----:B---3--:R-:W-:-:S04]  /*28570*/  IMAD R13, R0, 0x8, R5 ;  /* 0x00000008000d7824 */ /* 0x008fc800078e0205 */
[----:B------:R-:W3:Y:S02]  /*28580*/  SYNCS.PHASECHK.TRANS64.TRYWAIT P0, [R13+URZ+0x2a870], R4 ;  /* 0x02a870040d0075a7 */ /* 0x000ee4000800017f */
[----:B---3--:R-:W-:Y:S05]  /*28590*/  @!P0 BRA `(.L_x_1796) ;  /* 0x00000050005c8947 */ /* 0x008fea0003800000 */
.L_x_1952:
[----:B------:R-:W-:Y:S05]  /*285a0*/  BSYNC B0 ;  /* 0x0000000000007941 */ /* 0x000fea0003800000 */
.L_x_1795:
[----:B------:R-:W-:Y:S05]  /*285b0*/  @!P1 BRA `(.L_x_1797) ;  /* 0x0000000000049947 */ /* 0x000fea0003800000 */
[----:B------:R-:W-:Y:S01]  /*285c0*/  BPT.TRAP 0x1 ;  /* 0x000000040000795c */ /* 0x000fe20000300000 */
.L_x_1797:
[----:B---3--:R-:W-:Y:S01]  /*285d0*/  SHF.L.U32 R4, R3, 0x1f, RZ ;  /* 0x0000001f03047819 */ /* 0x008fe200000006ff */
[----:B------:R-:W-:-:S03]  /*285e0*/  IMAD R3, R0, 0x6000, RZ ;  /* 0x0000600000037824 */ /* 0x000fc600078e02ff */
[----:B------:R-:W3:Y:S02]  /*285f0*/  SYNCS.PHASECHK.TRANS64.TRYWAIT P0, [R13+URZ+0x2a860], R4 ;  /* 0x02a860040d0075a7 */ /* 0x000ee4000800017f */
[----:B---3--:R-:W-:Y:S05]  /*28600*/  @!P0 BRA `(.L_x_1798) ;  /* 0x0000005000548947 */ /* 0x008fea0003800000 */
.L_x_1953:
[----:B------:R-:W4:Y:S04]  /*28610*/  LDL R0, [R1+0x38] ;  /* 0x0000380001007983 */ /* 0x000f280000100800 */
[----:B------:R-:W5:Y:S04]  /*28620*/  LDL R14, [R1+0x2c] ;  /* 0x00002c00010e7983 */ /* 0x000f680000100800 */
[----:B------:R-:W5:Y:S01]  /*28630*/  LDL R12, [R1] ;  /* 0x00000000010c7983 */ /* 0x000f620000100800 */
[----:B------:R-:W-:Y:S05]  /*28640*/  WARPSYNC.ALL ;  /* 0x0000000000007948 */ /* 0x000fea0003800000 */
[----:B------:R-:W2:Y:S01]  /*28650*/  LDL R15, [R1+0x30] ;  /* 0x00003000010f7983 */ /* 0x000ea20000100800 */
[----:B----4-:R-:W-:-:S02]  /*28660*/  LOP3.LUT R0, R3, R0, RZ, 0xfc, !PT ;  /* 0x0000000003007212 */ /* 0x010fc400078efcff */
[----:B-----5:R-:W-:-:S03]  /*28670*/  IADD3 R3, R12, R3, R14 ;  /* 0x000000030c037210 */ /* 0x020fc60007ffe00e */
[----:B------:R-:W-:Y:S01]  /*28680*/  IMAD.IADD R0, R12, 0x1, R0 ;  /* 0x000000010c007824 */ /* 0x000fe200078e0200 */
[----:B------:R-:W4:Y:S04]  /*28690*/  LDL R14, [R1+0x18] ;  /* 0x00001800010e7983 */ /* 0x000f280000100800 */
[----:B---3--:R-:W3:Y:S02]  /*286a0*/  LDSM.16.MT88.4 R4, [R0+0xc400] ;  /* 0x00c400000004783b */ /* 0x008ee40000004200 */
[C-C-:B---3--:R-:W-:Y:S02]  /*286b0*/  PRMT R8, R4.reuse, 0x6420, R5.reuse ;  /* 0x0000642004087816 */ /* 0x148fe40000000005 */
[----:B--2---:R-:W-:Y:S02]  /*286c0*/  PRMT R9, R4, 0x7531, R5 ;  /* 0x0000753104097816 */ /* 0x004fe40000000005 */
[----:B------:R-:W-:-:S02]  /*286d0*/  PRMT R10, R6, 0x6420, R7 ;  /* 0x00006420060a7816 */ /* 0x000fc40000000007 */
[----:B------:R-:W-:-:S05]  /*286e0*/  PRMT R11, R6, 0x7531, R7 ;  /* 0x00007531060b7816 */ /* 0x000fca0000000007 */
[----:B------:R-:W-:Y:S04]  /*286f0*/  STSM.16.M88.4 [R3+0x400], R8 ;  /* 0x0004000803007844 */ /* 0x000fe80000000200 */
[----:B------:R-:W2:Y:S02]  /*28700*/  LDSM.16.MT88.4 R4, [R0+0xe400] ;  /* 0x00e400000004783b */ /* 0x000ea40000004200 */
[C-C-:B--2---:R-:W-:Y:S02]  /*28710*/  PRMT R8, R4.reuse, 0x6420, R5.reuse ;  /* 0x0000642004087816 */ /* 0x144fe40000000005 */
[----:B------:R-:W-:Y:S02]  /*28720*/  PRMT R9, R4, 0x7531, R5 ;  /* 0x0000753104097816 */ /* 0x000fe40000000005 */
        /* <DEDUP_REMOVED lines=13> */
[----:B------:R-:W-:Y:S02]  /*28800*/  PRMT R11, R6, 0x7531, R7 ;  /* 0x00007531060b7816 */ /* 0x000fe40000000007 */
[----:B----4-:R-:W-:-:S05]  /*28810*/  IADD3 R12, R14, 0x400, R3 ;  /* 0x000004000e0c7810 */ /* 0x010fca0007ffe003 */
[----:B------:R-:W-:Y:S04]  /*28820*/  STSM.16.M88.4 [R12], R8 ;  /* 0x000000080c007844 */ /* 0x000fe80000000200 */
        /* <DEDUP_REMOVED lines=12> */
[----:B------:R-:W2:Y:S01]  /*288f0*/  LDSM.16.MT88.4 R4, [R0+0xd400] ;  /* 0x00d400000004783b */ /* 0x000ea20000004200 */
[----:B------:R-:W-:Y:S02]  /*28900*/  IADD3 R3, R15, 0x400, R3 ;  /* 0x000004000f037810 */ /* 0x000fe40007ffe003 */
[C-C-:B--2---:R-:W-:Y:S02]  /*28910*/  PRMT R8, R4.reuse, 0x6420, R5.reuse ;  /* 0x0000642004087816 */ /* 0x144fe40000000005 */
[----:B------:R-:W-:Y:S02]  /*28920*/  PRMT R9, R4, 0x7531, R5 ;  /* 0x0000753104097816 */ /* 0x000fe40000000005 */
[----:B------:R-:W-:-:S02]  /*28930*/  PRMT R10, R6, 0x6420, R7 ;  /* 0x00006420060a7816 */ /* 0x000fc40000000007 */
[----:B------:R-:W-:-:S05]  /*28940*/  PRMT R11, R6, 0x7531, R7 ;  /* 0x00007531060b7816 */ /* 0x000fca0000000007 */
        /* <DEDUP_REMOVED lines=12> */
[----:B------:R2:W-:Y:S04]  /*28a10*/  STSM.16.M88.4 [R3+0x4000], R8 ;  /* 0x0040000803007844 */ /* 0x0005e80000000200 */
[----:B------:R-:W3:Y:S01]  /*28a20*/  LDSM.16.MT88.4 R4, [R0+0xdc00] ;  /* 0x00dc00000004783b */ /* 0x000ee20000004200 */
[----:B--2---:R-:W-:Y:S01]  /*28a30*/  IMAD.IADD R3, R14, 0x1, R3 ;  /* 0x000000010e037824 */ /* 0x004fe200078e0203 */
[C-C-:B---3--:R-:W-:Y:S02]  /*28a40*/  PRMT R8, R4.reuse, 0x6420, R5.reuse ;  /* 0x0000642004087816 */ /* 0x148fe40000000005 */
        /* <DEDUP_REMOVED lines=21> */
[----:B---3--:R-:W3:Y:S01]  /*28ba0*/  FENCE.VIEW.ASYNC.S ;  /* 0x00000000000073c6 */ /* 0x008ee20000000000 */
[----:B------:R-:W-:Y:S05]  /*28bb0*/  @!P1 BRA `(.L_x_1799) ;  /* 0x0000000000049947 */ /* 0x000fea0003800000 */
[----:B------:R-:W-:Y:S01]  /*28bc0*/  BPT.TRAP 0x1 ;  /* 0x000000040000795c */ /* 0x000fe20000300000 */
.L_x_1799:
[----:B------:R-:W2:Y:S01]  /*28bd0*/  S2R R0, SR_TID.X ;  /* 0x0000000000007919 */ /* 0x000ea20000002100 */
[----:B---3--:R3:W-:Y:S01]  /*28be0*/  SYNCS.ARRIVE.TRANS64.A1T0 RZ, [R13+URZ+0x2a850], RZ ;  /* 0x02a850ff0dff79a7 */ /* 0x0087e2000810003f */
[----:B--2---:R-:W-:Y:S02]  /*28bf0*/  LOP3.LUT R3, R0, 0x7f, RZ, 0xc0, !PT ;  /* 0x0000007f00037812 */ /* 0x004fe400078ec0ff */
[----:B------:R-:W2:Y:S01]  /*28c00*/  LDL R0, [R1+0x24] ;  /* 0x0000240001007983 */ /* 0x000ea20000100800 */
[----:B------:R-:W-:Y:S01]  /*28c10*/  BAR.SYNC.DEFER_BLOCKING 0x2, 0x80 ;  /* 0x0082000000007b1d */ /* 0x000fe20000010000 */
[----:B------:R-:W-:-:S05]  /*28c20*/  ISETP.NE.AND P0, PT, R3, RZ, PT ;  /* 0x000000ff0300720c */ /* 0x000fca0003f05270 */
[----:B------:R4:W5:Y:S08]  /*28c30*/  LDL R3, [R1+0xc] ;  /* 0x00000c0001037983 */ /* 0x0009700000100800 */
[----:B---3--:R-:W-:-:S05]  /*28c40*/  @!P0 VIADD R13, R13, 0x2a880 ;  /* 0x0002a8800d0d8836 */ /* 0x008fca0000000000 */
[----:B------:R-:W-:-:S04]  /*28c50*/  @!P0 PRMT R13, RZ, 0x654, R13 ;  /* 0x00000654ff0d8816 */ /* 0x000fc8000000000d */
[----:B------:R4:W-:Y:S01]  /*28c60*/  @!P0 SYNCS.ARRIVE.TRANS64.RED.A1T0 RZ, [R13+URZ], RZ ;  /* 0x000000ff0dff89a7 */ /* 0x0009e2000810043f */
[C---:B--2---:R-:W-:Y:S01]  /*28c70*/  ISETP.GT.AND P0, PT, R2.reuse, R0, PT ;  /* 0x000000000200720c */ /* 0x044fe20003f04270 */
[----:B------:R-:W-:Y:S01]  /*28c80*/  VIADD R2, R2, 0xffffffff ;  /* 0xffffffff02027836 */ /* 0x000fe20000000000 */
[----:B------:R4:W5:Y:S11]  /*28c90*/  LDL R0, [R1+0x4] ;  /* 0x0000040001007983 */ /* 0x0009760000100800 */
[----:B----4-:R-:W-:Y:S05]  /*28ca0*/  @P0 BRA `(.L_x_1800) ;  /* 0xffffffec00440947 */ /* 0x010fea000383ffff */
.L_x_1776:
[----:B------:R-:W3:Y:S01]  /*28cb0*/  S2R R4, SR_TID.X ;  /* 0x0000000000047919 */ /* 0x000ee20000002100 */
[----:B------:R-:W-:Y:S01]  /*28cc0*/  BSSY B0, `(.L_x_1801) ;  /* 0x0000010000007945 */ /* 0x000fe20003800000 */
[----:B---3--:R-:W-:-:S04]  /*28cd0*/  LOP3.LUT R4, R4, 0x7f, RZ, 0xc0, !PT ;  /* 0x0000007f04047812 */ /* 0x008fc800078ec0ff */
[----:B------:R-:W-:-:S13]  /*28ce0*/  ISETP.NE.AND P0, PT, R4, RZ, PT ;  /* 0x000000ff0400720c */ /* 0x000fda0003f05270 */
[----:B------:R-:W-:Y:S05]  /*28cf0*/  @P0 BRA `(.L_x_1802) ;  /* 0x0000000000300947 */ /* 0x000fea0003800000 */
[----:B------:R-:W3:Y:S01]  /*28d00*/  S2R R2, SR_LANEID ;  /* 0x0000000000027919 */ /* 0x000ee20000000000 */
[----:B------:R-:W-:Y:S01]  /*28d10*/  VOTEU.ANY UR4, UPT, PT ;  /* 0x0000000000047886 */ /* 0x000fe200038e0100 */
[----:B--2---:R-:W2:Y:S01]  /*28d20*/  LDC.64 R4, c[0x0][0xc60] ;  /* 0x00031800ff047b82 */ /* 0x004ea20000000a00 */
[----:B-----5:R-:W3:Y:S02]  /*28d30*/  FLO.U32 R0, UR4 ;  /* 0x0000000400007d00 */ /* 0x020ee400080e0000 */
[----:B---3--:R-:W-:-:S06]  /*28d40*/  ISETP.EQ.U32.AND P1, PT, R0, R2, PT ;  /* 0x000000020000720c */ /* 0x008fcc0003f22070 */
[----:B------:R-:W2:Y:S07]  /*28d50*/  POPC R2, UR4 ;  /* 0x0000000400027d09 */ /* 0x000eae0008000000 */
[----:B--2---:R-:W2:Y:S04]  /*28d60*/  @P1 ATOMG.E.ADD.STRONG.GPU PT, R2, desc[UR40][R4.64], R2 ;  /* 0x00000002040219a8 */ /* 0x004ea800081ee1e8 */
[----:B--2---:R2:W3:Y:S02]  /*28d70*/  SHFL.IDX PT, R2, R2, R0, 0x1f ;  /* 0x00001f0002027589 */ /* 0x0044e400000e0000 */
[----:B--2---:R-:W2:Y:S02]  /*28d80*/  S2R R0, SR_LTMASK ;  /* 0x0000000000007919 */ /* 0x004ea40000003900 */
[----:B--2---:R-:W-:-:S06]  /*28d90*/  LOP3.LUT R0, R0, UR4, RZ, 0xc0, !PT ;  /* 0x0000000400007c12 */ /* 0x004fcc000f8ec0ff */
[----:B------:R-:W3:Y:S02]  /*28da0*/  POPC R0, R0 ;  /* 0x0000000000007309 */ /* 0x000ee40000000000 */
[----:B---3--:R-:W-:-:S07]  /*28db0*/  IADD3 R16, R2, UR38, R0 ;  /* 0x0000002602107c10 */ /* 0x008fce000fffe000 */
.L_x_1802:
[----:B------:R-:W-:Y:S05]  /*28dc0*/  BSYNC B0 ;  /* 0x0000000000007941 */ /* 0x000fea0003800000 */
.L_x_1801:
[----:B------:R-:W-:-:S06]  /*28dd0*/  UISETP.NE.AND UP0, UPT, UR36, 0x3, UPT ;  /* 0x000000032400788c */ /* 0x000fcc000bf05270 */
[----:B------:R-:W-:-:S13]  /*28de0*/  PLOP3.LUT P1, PT, PT, PT, UP0, 0x80, 0x0 ;  /* 0x000000000000781c */ /* 0x000fda0003f2f008 */
[----:B------:R-:W-:Y:S05]  /*28df0*/  @!P1 BRA `(.L_x_1803) ;  /* 0x0000000000049947 */ /* 0x000fea0003800000 */
[----:B------:R-:W-:Y:S01]  /*28e00*/  BPT.TRAP 0x1 ;  /* 0x000000040000795c */ /* 0x000fe20000300000 */
.L_x_1803:
[----:B------:R-:W3:Y:S04]  /*28e10*/  LDL R4, [R1+0xc] ;  /* 0x00000c0001047983 */ /* 0x000ee80000100800 */
[----:B-----5:R-:W4:Y:S04]  /*28e20*/  LDL R3, [R1] ;  /* 0x0000000001037983 */ /* 0x020f280000100800 */
[----:B------:R-:W4:Y:S01]  /*28e30*/  LDL R2, [R1+0x4] ;  /* 0x0000040001027983 */ /* 0x000f220000100800 */
[----:B------:R-:W-:Y:S01]  /*28e40*/  IMAD.U32 R0, RZ, RZ, UR39 ;  /* 0x00000027ff007e24 */ /* 0x000fe2000f8e00ff */
[----:B------:R-:W-:Y:S04]  /*28e50*/  BSSY B0, `(.L_x_1804) ;  /* 0x0000007000007945 */ /* 0x000fe80003800000 */
[----:B------:R-:W-:-:S02]  /*28e60*/  ISETP.NE.AND P2, PT, R0, 0x3, PT ;  /* 0x000000030000780c */ /* 0x000fc40003f45270 */
[----:B---3--:R-:W-:-:S04]  /*28e70*/  LOP3.LUT R0, R4, 0x1, RZ, 0x3c, !PT ;  /* 0x0000000104007812 */ /* 0x008fc800078e3cff */
[----:B------:R-:W-:Y:S01]  /*28e80*/  SHF.L.U32 R0, R0, 0x1f, RZ ;  /* 0x0000001f00007819 */ /* 0x000fe200000006ff */
[----:B----4-:R-:W-:-:S04]  /*28e90*/  IMAD R12, R2, 0x8, R3 ;  /* 0x00000008020c7824 */ /* 0x010fc800078e0203 */
[----:B------:R-:W3:Y:S02]  /*28ea0*/  SYNCS.PHASECHK.TRANS64.TRYWAIT P1, [R12+URZ+0x2a870], R0 ;  /* 0x02a870000c0075a7 */ /* 0x000ee4000802017f */
[----:B---3--:R-:W-:Y:S05]  /*28eb0*/  @!P1 BRA `(.L_x_1805) ;  /* 0x00000048003c9947 */ /* 0x008fea0003800000 */
.L_x_1954:
[----:B------:R-:W-:Y:S05]  /*28ec0*/  BSYNC B0 ;  /* 0x0000000000007941 */ /* 0x000fea0003800000 */
.L_x_1804:
[----:B------:R-:W-:Y:S05]  /*28ed0*/  @!P2 BRA `(.L_x_1806) ;  /* 0x000000000004a947 */ /* 0x000fea0003800000 */
[----:B------:R-:W-:Y:S01]  /*28ee0*/  BPT.TRAP 0x1 ;  /* 0x000000040000795c */ /* 0x000fe20000300000 */
.L_x_1806:
[----:B---3--:R-:W3:Y:S02]  /*28ef0*/  LDL R0, [R1+0xc] ;  /* 0x00000c0001007983 */ /* 0x008ee40000100800 */
[----:B---3--:R-:W-:-:S04]  /*28f00*/  SHF.L.U32 R0, R0, 0x1f, RZ ;  /* 0x0000001f00007819 */ /* 0x008fc800000006ff */
[----:B------:R-:W3:Y:S02]  /*28f10*/  SYNCS.PHASECHK.TRANS64.TRYWAIT P1, [R12+URZ+0x2a860], R0 ;  /* 0x02a860000c0075a7 */ /* 0x000ee4000802017f */
[----:B---3--:R-:W-:Y:S05]  /*28f20*/  @!P1 BRA `(.L_x_1807) ;  /* 0x0000004800349947 */ /* 0x008fea0003800000 */
.L_x_1955:
[----:B------:R-:W4:Y:S04]  /*28f30*/  LDL R13, [R1+0x4] ;  /* 0x00000400010d7983 */ /* 0x000f280000100800 */
[----:B------:R-:W3:Y:S04]  /*28f40*/  LDL R4, [R1+0x38] ;  /* 0x0000380001047983 */ /* 0x000ee80000100800 */
[----:B------:R-:W5:Y:S04]  /*28f50*/  LDL R14, [R1+0x2c] ;  /* 0x00002c00010e7983 */ /* 0x000f680000100800 */
[----:B------:R-:W5:Y:S01]  /*28f60*/  LDL R3, [R1] ;  /* 0x0000000001037983 */ /* 0x000f620000100800 */
[----:B------:R-:W-:Y:S05]  /*28f70*/  WARPSYNC.ALL ;  /* 0x0000000000007948 */ /* 0x000fea0003800000 */
[----:B------:R-:W2:Y:S01]  /*28f80*/  LDL R15, [R1+0x30] ;  /* 0x00003000010f7983 */ /* 0x000ea20000100800 */
[----:B----4-:R-:W-:-:S05]  /*28f90*/  IMAD R2, R13, 0x6000, RZ ;  /* 0x000060000d027824 */ /* 0x010fca00078e02ff */
[----:B---3--:R-:W-:Y:S02]  /*28fa0*/  LOP3.LUT R0, R2, R4, RZ, 0xfc, !PT ;  /* 0x0000000402007212 */ /* 0x008fe400078efcff */
[C---:B-----5:R-:W-:Y:S02]  /*28fb0*/  IADD3 R2, R3.reuse, R2, R14 ;  /* 0x0000000203027210 */ /* 0x060fe40007ffe00e */
[----:B------:R-:W3:Y:S01]  /*28fc0*/  LDL R14, [R1+0x18] ;  /* 0x00001800010e7983 */ /* 0x000ee20000100800 */
[----:B------:R-:W-:-:S05]  /*28fd0*/  IMAD.IADD R0, R3, 0x1, R0 ;  /* 0x0000000103007824 */ /* 0x000fca00078e0200 */
[----:B--2---:R-:W2:Y:S02]  /*28fe0*/  LDSM.16.MT88.4 R4, [R0+0xc400] ;  /* 0x00c400000004783b */ /* 0x004ea40000004200 */
[C-C-:B--2---:R-:W-:Y:S02]  /*28ff0*/  PRMT R8, R4.reuse, 0x6420, R5.reuse ;  /* 0x0000642004087816 */ /* 0x144fe40000000005 */
[----:B------:R-:W-:Y:S02]  /*29000*/  PRMT R9, R4, 0x7531, R5 ;  /* 0x0000753104097816 */ /* 0x000fe40000000005 */
[C-C-:B------:R-:W-:Y:S02]  /*29010*/  PRMT R10, R6.reuse, 0x6420, R7.reuse ;  /* 0x00006420060a7816 */ /* 0x140fe40000000007 */
        /* <DEDUP_REMOVED lines=19> */
[----:B---3--:R-:W-:-:S05]  /*29150*/  IADD3 R3, R14, 0x400, R2 ;  /* 0x000004000e037810 */ /* 0x008fca0007ffe002 */
        /* <DEDUP_REMOVED lines=59> */
.L_x_1808:
[----:B------:R-:W4:Y:S01]  /*29510*/  LDL.LU R3, [R1+0xc] ;  /* 0x00000c0001037983 */ /* 0x000f220000300800 */
[----:B---3--:R3:W-:Y:S01]  /*29520*/  SYNCS.ARRIVE.TRANS64.A1T0 RZ, [R12+URZ+0x2a850], RZ ;  /* 0x02a850ff0cff79a7 */ /* 0x0087e2000810003f */
[----:B------:R-:W-:Y:S02]  /*29530*/  VIADD R0, R13, 0x1 ;  /* 0x000000010d007836 */ /* 0x000fe40000000000 */
[----:B---3--:R-:W-:-:S05]  /*29540*/  @!P0 VIADD R12, R12, 0x2a880 ;  /* 0x0002a8800c0c8836 */ /* 0x008fca0000000000 */
[----:B------:R-:W-:Y:S01]  /*29550*/  @!P0 PRMT R12, RZ, 0x654, R12 ;  /* 0x00000654ff0c8816 */ /* 0x000fe2000000000c */
[----:B------:R-:W-:Y:S06]  /*29560*/  BAR.SYNC.DEFER_BLOCKING 0x2, 0x80 ;  /* 0x0082000000007b1d */ /* 0x000fec0000010000 */
[----:B------:R3:W-:Y:S01]  /*29570*/  @!P0 SYNCS.ARRIVE.TRANS64.RED.A1T0 RZ, [R12+URZ], RZ ;  /* 0x000000ff0cff89a7 */ /* 0x0007e2000810043f */
[----:B------:R-:W-:-:S04]  /*29580*/  ISETP.NE.AND P0, PT, R0, 0x2, PT ;  /* 0x000000020000780c */ /* 0x000fc80003f05270 */
[----:B--2---:R-:W-:Y:S02]  /*29590*/  SEL R2, RZ, 0x1, P0 ;  /* 0x00000001ff027807 */ /* 0x004fe40000000000 */
[----:B------:R-:W-:-:S05]  /*295a0*/  SEL R0, R0, RZ, P0 ;  /* 0x000000ff00007207 */ /* 0x000fca0000000000 */
[----:B------:R3:W-:Y:S01]  /*295b0*/  STL [R1+0x4], R0 ;  /* 0x0000040001007387 */ /* 0x0007e20000100800 */
[----:B----4-:R-:W-:-:S05]  /*295c0*/  LOP3.LUT R3, R3, R2, RZ, 0x3c, !PT ;  /* 0x0000000203037212 */ /* 0x010fca00078e3cff */
[----:B------:R3:W-:Y:S02]  /*295d0*/  STL [R1+0xc], R3 ;  /* 0x00000c0301007387 */ /* 0x0007e40000100800 */
.L_x_1751:
[----:B---3--:R-:W2:Y:S02]  /*295e0*/  LDL R0, [R1+0x1c] ;  /* 0x00001c0001007983 */ /* 0x008ea40000100800 */
[----:B--2---:R-:W-:-:S13]  /*295f0*/  LOP3.LUT P0, RZ, R0, 0x2, RZ, 0xc0, !PT ;  /* 0x0000000200ff7812 */ /* 0x004fda000780c0ff */
[----:B------:R-:W-:Y:S05]  /*29600*/  @!P0 BRA `(.L_x_1809) ;  /* 0x0000000000288947 */ /* 0x000fea0003800000 */
[----:B------:R-:W-:Y:S05]  /*29610*/  WARPSYNC.ALL ;  /* 0x0000000000007948 */ /* 0x000fea0003800000 */
[----:B------:R-:W2:Y:S08]  /*29620*/  S2UR UR5, SR_CgaCtaId ;  /* 0x00000000000579c3 */ /* 0x000eb00000008800 */
[----:B------:R-:W-:Y:S06]  /*29630*/  BAR.SYNC.DEFER_BLOCKING 0x5, 0x180 ;  /* 0x0146000000007b1d */ /* 0x000fec0000010000 */
[----:B------:R-:W-:-:S02]  /*29640*/  UMOV UR4, 0x400 ;  /* 0x0000040000047882 */ /* 0x000fc40000000000 */
[----:B--2---:R-:W-:-:S06]  /*29650*/  ULEA UR4, UR5, UR4, 0x18 ;  /* 0x0000000405047291 */ /* 0x004fcc000f8ec03f */
[----:B------:R-:W-:-:S05]  /*29660*/  IMAD.U32 R0, RZ, RZ, UR4 ;  /* 0x00000004ff007e24 */ /* 0x000fca000f8e00ff */
[----:B------:R3:W2:Y:S04]  /*29670*/  LDS.128 R16, [R0+0x2a8d0] ;  /* 0x02a8d00000107984 */ /* 0x0006a80000000c00 */
[----:B------:R3:W-:Y:S01]  /*29680*/  STL [R1], R0 ;  /* 0x0000000001007387 */ /* 0x0007e20000100800 */
[----:B------:R-:W-:Y:S06]  /*29690*/  BAR.ARV 0x4, 0x180 ;  /* 0x0106000000007b1d */ /* 0x000fec0000002000 */
[----:B------:R-:W-:Y:S05]  /*296a0*/  BRA `(.L_x_1810) ;  /* 0x0000000800e07947 */ /* 0x000fea0003800000 */
.L_x_1809:
[----:B------:R-:W2:Y:S01]  /*296b0*/  S2R R0, SR_TID.X ;  /* 0x0000000000007919 */ /* 0x000ea20000002100 */
[----:B------:R-:W-:Y:S01]  /*296c0*/  UMOV UR4, 0xffffffff ;  /* 0xffffffff00047882 */ /* 0x000fe20000000000 */
[----:B--2---:R-:W-:-:S04]  /*296d0*/  LOP3.LUT R6, R0, 0x1f, RZ, 0xc0, !PT ;  /* 0x0000001f00067812 */ /* 0x004fc800078ec0ff */
[----:B------:R-:W-:Y:S01]  /*296e0*/  ISETP.NE.AND P0, PT, R6, 0x1f, PT ;  /* 0x0000001f0600780c */ /* 0x000fe20003f05270 */
[----:B------:R-:W-:-:S12]  /*296f0*/  BRA.DIV UR4, `(.L_x_1811) ;  /* 0x0000004204547947 */ /* 0x000fd8000b800000 */
[----:B------:R-:W-:Y:S01]  /*29700*/  IMAD.IADD R0, R19, 0x1, R6 ;  /* 0x0000000113007824 */ /* 0x000fe200078e0206 */
[----:B------:R-:W-:-:S04]  /*29710*/  ULDC UR4, c[0x0][0xc3c] ;  /* 0x00030f0000047ab9 */ /* 0x000fc80000000800 */
[----:B------:R-:W-:-:S13]  /*29720*/  ISETP.GE.OR P1, PT, R0, UR4, !P0 ;  /* 0x0000000400007c0c */ /* 0x000fda000c726670 */
[----:B------:R-:W2:Y:S02]  /*29730*/  @!P1 LDC.64 R2, c[0x0][0xc80] ;  /* 0x00032000ff029b82 */ /* 0x000ea40000000a00 */
[----:B--2---:R-:W-:-:S06]  /*29740*/  @!P1 IMAD.WIDE R2, R0, 0x4, R2 ;  /* 0x0000000400029825 */ /* 0x004fcc00078e0202 */
[----:B------:R2:W3:Y:S01]  /*29750*/  @!P1 LDG.E R3, desc[UR40][R2.64] ;  /* 0x0000002802039981 */ /* 0x0004e2000c1e1900 */
[C---:B------:R-:W-:Y:S02]  /*29760*/  ISETP.GE.U32.AND P2, PT, R6.reuse, 0x2, PT ;  /* 0x000000020600780c */ /* 0x040fe40003f46070 */
[C---:B------:R-:W-:Y:S01]  /*29770*/  ISETP.GE.U32.AND P3, PT, R6.reuse, 0x4, PT ;  /* 0x000000040600780c */ /* 0x040fe20003f66070 */
[----:B------:R-:W-:Y:S01]  /*29780*/  SHFL.IDX PT, R0, R16, RZ, 0x1f ;  /* 0x00001fff10007589 */ /* 0x000fe200000e0000 */
[C---:B------:R-:W-:Y:S02]  /*29790*/  ISETP.GE.U32.AND P4, PT, R6.reuse, 0x8, PT ;  /* 0x000000080600780c */ /* 0x040fe40003f86070 */
[C---:B------:R-:W-:Y:S01]  /*297a0*/  ISETP.GE.U32.AND P5, PT, R6.reuse, 0x10, PT ;  /* 0x000000100600780c */ /* 0x040fe20003fa6070 */
[----:B------:R-:W-:Y:S01]  /*297b0*/  SHFL.IDX PT, R5, R16, 0x1, 0x1f ;  /* 0x00201f0010057f89 */ /* 0x000fe200000e0000 */
[----:B--2---:R-:W-:Y:S02]  /*297c0*/  IMAD.MOV.U32 R2, RZ, RZ, RZ ;  /* 0x000000ffff027224 */ /* 0x004fe400078e00ff */
[----:B---3--:R-:W-:Y:S01]  /*297d0*/  @!P1 IMAD.MOV.U32 R2, RZ, RZ, R3 ;  /* 0x000000ffff029224 */ /* 0x008fe200078e0003 */
[----:B------:R-:W-:-:S04]  /*297e0*/  ISETP.NE.AND P1, PT, R6, RZ, PT ;  /* 0x000000ff0600720c */ /* 0x000fc80003f25270 */
[----:B------:R-:W2:Y:S02]  /*297f0*/  SHFL.UP PT, R3, R2, 0x1, RZ ;  /* 0x0420000002037989 */ /* 0x000ea400000e00ff */
[----:B--2---:R-:W-:-:S05]  /*29800*/  SEL R3, R3, RZ, P1 ;  /* 0x000000ff03037207 */ /* 0x004fca0000800000 */
[----:B------:R-:W-:-:S05]  /*29810*/  IMAD.IADD R3, R2, 0x1, R3 ;  /* 0x0000000102037824 */ /* 0x000fca00078e0203 */
        /* <DEDUP_REMOVED lines=12> */
[----:B------:R2:W3:Y:S02]  /*298e0*/  SHFL.IDX PT, R7, R3, 0x1f, 0x1f ;  /* 0x03e01f0003077f89 */ /* 0x0004e400000e0000 */
.L_x_1965:
[----:B------:R-:W-:Y:S01]  /*298f0*/  ULDC UR4, c[0x0][0xc38] ;  /* 0x00030e0000047ab9 */ /* 0x000fe20000000800 */
[----:B------:R-:W-:Y:S02]  /*29900*/  IMAD.MOV.U32 R6, RZ, RZ, R3 ;  /* 0x000000ffff067224 */ /* 0x000fe400078e0003 */
[----:B------:R-:W-:-:S04]  /*29910*/  IMAD.U32 R4, RZ, RZ, UR4 ;  /* 0x00000004ff047e24 */ /* 0x000fc8000f8e00ff */
[----:B---3--:R-:W-:-:S04]  /*29920*/  IMAD R7, R7, R4, RZ ;  /* 0x0000000407077224 */ /* 0x008fc800078e02ff */
[----:B------:R-:W-:-:S05]  /*29930*/  IMAD.IADD R5, R5, 0x1, R7 ;  /* 0x0000000105057824 */ /* 0x000fca00078e0207 */
[----:B------:R-:W-:-:S13]  /*29940*/  ISETP.GT.AND P6, PT, R5, R0, PT ;  /* 0x000000000500720c */ /* 0x000fda0003fc4270 */
[----:B------:R-:W-:Y:S05]  /*29950*/  @P6 BRA `(.L_x_1812) ;  /* 0x00000000009c6947 */ /* 0x000fea0003800000 */
.L_x_1817:
[----:B------:R-:W3:Y:S01]  /*29960*/  LDC R2, c[0x0][0xc3c] ;  /* 0x00030f00ff027b82 */ /* 0x000ee20000000800 */
[----:B------:R-:W-:-:S05]  /*29970*/  VIADD R19, R19, 0x1f ;  /* 0x0000001f13137836 */ /* 0x000fca0000000000 */
[----:B---3--:R-:W-:-:S13]  /*29980*/  ISETP.GE.AND P6, PT, R19, R2, PT ;  /* 0x000000021300720c */ /* 0x008fda0003fc6270 */
[----:B--2---:R-:W-:Y:S05]  /*29990*/  @P6 BRA `(.L_x_1813) ;  /* 0x0000000400d86947 */ /* 0x004fea0003800000 */
[----:B--2---:R-:W2:Y:S01]  /*299a0*/  S2R R3, SR_TID.X ;  /* 0x0000000000037919 */ /* 0x004ea20000002100 */
[----:B------:R-:W-:Y:S01]  /*299b0*/  BSSY B0, `(.L_x_1814) ;  /* 0x0000009000007945 */ /* 0x000fe20003800000 */
[----:B--2---:R-:W-:-:S05]  /*299c0*/  LOP3.LUT R3, R3, 0x1f, RZ, 0xc0, !PT ;  /* 0x0000001f03037812 */ /* 0x004fca00078ec0ff */
[----:B------:R-:W-:-:S05]  /*299d0*/  IMAD.IADD R4, R19, 0x1, R3 ;  /* 0x0000000113047824 */ /* 0x000fca00078e0203 */
[----:B------:R-:W-:Y:S01]  /*299e0*/  ISETP.GE.OR P6, PT, R4, R2, !P0 ;  /* 0x000000020400720c */ /* 0x000fe200047c6670 */
[----:B------:R-:W-:-:S12]  /*299f0*/  IMAD.MOV.U32 R2, RZ, RZ, RZ ;  /* 0x000000ffff027224 */ /* 0x000fd800078e00ff */
[----:B------:R-:W-:Y:S05]  /*29a00*/  @P6 BRA `(.L_x_1815) ;  /* 0x00000000000c6947 */ /* 0x000fea0003800000 */
[----:B------:R-:W2:Y:S02]  /*29a10*/  LDC.64 R2, c[0x0][0xc80] ;  /* 0x00032000ff027b82 */ /* 0x000ea40000000a00 */
[----:B--2---:R-:W-:-:S06]  /*29a20*/  IMAD.WIDE R2, R4, 0x4, R2 ;  /* 0x0000000404027825 */ /* 0x004fcc00078e0202 */
[----:B------:R2:W5:Y:S02]  /*29a30*/  LDG.E R2, desc[UR40][R2.64] ;  /* 0x0000002802027981 */ /* 0x000564000c1e1900 */
.L_x_1815:
[----:B------:R-:W-:Y:S05]  /*29a40*/  BSYNC B0 ;  /* 0x0000000000007941 */ /* 0x000fea0003800000 */
.L_x_1814:
[----:B------:R-:W-:-:S03]  /*29a50*/  UMOV UR4, 0xffffffff ;  /* 0xffffffff00047882 */ /* 0x000fc60000000000 */
[----:B------:R-:W-:Y:S05]  /*29a60*/  BRA.DIV UR4, `(.L_x_1816) ;  /* 0x0000004204b47947 */ /* 0x000fea000b800000 */
[----:B--2--5:R-:W2:Y:S02]  /*29a70*/  SHFL.UP PT, R3, R2, 0x1, RZ ;  /* 0x0420000002037989 */ /* 0x024ea400000e00ff */
        /* <DEDUP_REMOVED lines=15> */
.L_x_1973:
[----:B------:R-:W-:Y:S02]  /*29b70*/  ULDC UR4, c[0x0][0xc38] ;  /* 0x00030e0000047ab9 */ /* 0x000fe40000000800 */
[----:B------:R-:W-:-:S04]  /*29b80*/  IMAD.U32 R4, RZ, RZ, UR4 ;  /* 0x00000004ff047e24 */ /* 0x000fc8000f8e00ff */
[----:B---3--:R-:W-:-:S04]  /*29b90*/  IMAD R7, R7, R4, RZ ;  /* 0x0000000407077224 */ /* 0x008fc800078e02ff */
[----:B------:R-:W-:-:S05]  /*29ba0*/  IMAD.IADD R5, R7, 0x1, R5 ;  /* 0x0000000107057824 */ /* 0x000fca00078e0205 */
[----:B------:R-:W-:-:S13]  /*29bb0*/  ISETP.GT.AND P6, PT, R5, R0, PT ;  /* 0x000000000500720c */ /* 0x000fda0003fc4270 */
[----:B------:R-:W-:Y:S05]  /*29bc0*/  @!P6 BRA `(.L_x_1817) ;  /* 0xfffffffc0064e947 */ /* 0x000fea000383ffff */
.L_x_1812:
[----:B------:R-:W-:Y:S01]  /*29bd0*/  IMAD.IADD R7, R5, 0x1, -R7 ;  /* 0x0000000105077824 */ /* 0x000fe200078e0a07 */
[----:B------:R-:W-:-:S03]  /*29be0*/  UMOV UR4, 0xffffffff ;  /* 0xffffffff00047882 */ /* 0x000fc60000000000 */
[----:B--2---:R-:W-:-:S05]  /*29bf0*/  IMAD R3, R6, R4, R7 ;  /* 0x0000000406037224 */ /* 0x004fca00078e0207 */
[----:B------:R-:W-:Y:S01]  /*29c00*/  ISETP.GT.AND P6, PT, R3, R0, PT ;  /* 0x000000000300720c */ /* 0x000fe20003fc4270 */
[----:B------:R-:W-:-:S12]  /*29c10*/  BRA.DIV UR4, `(.L_x_1818) ;  /* 0x0000004604207947 */ /* 0x000fd8000b800000 */
[----:B------:R-:W-:-:S04]  /*29c20*/  VOTE.ANY R3, PT, !P6 ;  /* 0x0000000000037806 */ /* 0x000fc800070e0100 */
[----:B------:R-:W2:Y:S02]  /*29c30*/  POPC R5, R3 ;  /* 0x0000000300057309 */ /* 0x000ea40000000000 */
[----:B--2---:R2:W3:Y:S02]  /*29c40*/  SHFL.IDX PT, R17, R2, R5, 0x1f ;  /* 0x00001f0502117589 */ /* 0x0044e400000e0000 */
.L_x_1977:
[----:B------:R-:W-:Y:S01]  /*29c50*/  ISETP.NE.AND P0, PT, R3, RZ, PT ;  /* 0x000000ff0300720c */ /* 0x000fe20003f05270 */
[----:B------:R-:W-:-:S12]  /*29c60*/  IMAD.MOV.U32 R16, RZ, RZ, RZ ;  /* 0x000000ffff107224 */ /* 0x000fd800078e00ff */
[----:B------:R-:W-:Y:S05]  /*29c70*/  @!P0 BRA `(.L_x_1819) ;  /* 0x0000000000148947 */ /* 0x000fea0003800000 */
[----:B------:R-:W-:Y:S01]  /*29c80*/  UMOV UR4, 0xffffffff ;  /* 0xffffffff00047882 */ /* 0x000fe20000000000 */
[----:B------:R-:W-:Y:S02]  /*29c90*/  VIADD R12, R5, 0xffffffff ;  /* 0xffffffff050c7836 */ /* 0x000fe40000000000 */
[----:B------:R-:W-:Y:S05]  /*29ca0*/  BRA.DIV UR4, `(.L_x_1820) ;  /* 0x0000004604447947 */ /* 0x000fea000b800000 */
[----:B------:R4:W0:Y:S02]  /*29cb0*/  SHFL.IDX PT, R6, R6, R12, 0x1f ;  /* 0x00001f0c06067589 */ /* 0x00082400000e0000 */
.L_x_1980:
[----:B0-----:R-:W-:-:S07]  /*29cc0*/  IMAD.MOV.U32 R16, RZ, RZ, R6 ;  /* 0x000000ffff107224 */ /* 0x001fce00078e0006 */
.L_x_1819:
[----:B--2---:R-:W2:Y:S01]  /*29cd0*/  LDC.64 R2, c[0x0][0xc90] ;  /* 0x00032400ff027b82 */ /* 0x004ea20000000a00 */
[----:B------:R-:W-:-:S04]  /*29ce0*/  IMAD.IADD R19, R5, 0x1, R19 ;  /* 0x0000000105137824 */ /* 0x000fc800078e0213 */
[----:B--2---:R-:W-:-:S05]  /*29cf0*/  IMAD.WIDE R2, R19, 0x4, R2 ;  /* 0x0000000413027825 */ /* 0x004fca00078e0202 */
[----:B------:R-:W3:Y:S01]  /*29d00*/  LDG.E R5, desc[UR40][R2.64] ;  /* 0x0000002802057981 */ /* 0x000ee2000c1e1900 */
[----:B------:R-:W-:-:S04]  /*29d10*/  IMAD R16, R16, R4, R7 ;  /* 0x0000000410107224 */ /* 0x000fc800078e0207 */
[----:B------:R-:W-:Y:S02]  /*29d20*/  IMAD.IADD R0, R0, 0x1, -R16 ;  /* 0x0000000100007824 */ /* 0x000fe400078e0a10 */
[----:B---3--:R-:W-:-:S05]  /*29d30*/  IMAD R8, R17, R5, RZ ;  /* 0x0000000511087224 */ /* 0x008fca00078e02ff */
[----:B------:R-:W-:-:S04]  /*29d40*/  IABS R6, R8 ;  /* 0x0000000800067213 */ /* 0x000fc80000000000 */
[----:B------:R-:W2:Y:S08]  /*29d50*/  I2F.RP R2, R6 ;  /* 0x0000000600027306 */ /* 0x000eb00000209400 */
[----:B--2---:R-:W2:Y:S02]  /*29d60*/  MUFU.RCP R2, R2 ;  /* 0x0000000200027308 */ /* 0x004ea40000001000 */
[----:B--2---:R-:W-:-:S06]  /*29d70*/  VIADD R2, R2, 0xffffffe ;  /* 0x0ffffffe02027836 */ /* 0x004fcc0000000000 */
[----:B------:R-:W2:Y:S02]  /*29d80*/  F2I.FTZ.U32.TRUNC.NTZ R3, R2 ;  /* 0x0000000200037305 */ /* 0x000ea4000021f000 */
[----:B--2---:R-:W-:-:S04]  /*29d90*/  IMAD.MOV R2, RZ, RZ, -R3 ;  /* 0x000000ffff027224 */ /* 0x004fc800078e0a03 */
        /* <DEDUP_REMOVED lines=15> */
[----:B------:R-:W-:-:S04]  /*29e90*/  @P0 VIADD R7, R7, 0x1 ;  /* 0x0000000107070836 */ /* 0x000fc80000000000 */
[----:B------:R-:W-:-:S04]  /*29ea0*/  IMAD.MOV.U32 R2, RZ, RZ, R7 ;  /* 0x000000ffff027224 */ /* 0x000fc800078e0007 */
        /* <DEDUP_REMOVED lines=34> */
[----:B------:R-:W-:-:S05]  /*2a0d0*/  LOP3.LUT R2, RZ, R2, RZ, 0x33, !PT ;  /* 0x00000002ff027212 */ /* 0x000fca00078e33ff */
[----:B------:R-:W-:Y:S01]  /*2a0e0*/  IMAD.IADD R17, R17, 0x1, R2 ;  /* 0x0000000111117824 */ /* 0x000fe200078e0202 */
[----:B------:R-:W-:Y:S06]  /*2a0f0*/  BRA `(.L_x_1821) ;  /* 0x00000000001c7947 */ /* 0x000fec0003800000 */
.L_x_1813:
[----:B------:R-:W-:Y:S01]  /*2a100*/  UMOV UR4, URZ ;  /* 0x0000003f00047c82 */ /* 0x000fe20008000000 */
[----:B------:R-:W-:Y:S01]  /*2a110*/  UMOV UR5, URZ ;  /* 0x0000003f00057c82 */ /* 0x000fe20008000000 */
[----:B------:R-:W-:Y:S01]  /*2a120*/  ULDC UR6, c[0x0][0xc3c] ;  /* 0x00030f0000067ab9 */ /* 0x000fe20000000800 */
[----:B------:R-:W-:Y:S02]  /*2a130*/  IMAD.MOV.U32 R16, RZ, RZ, R0 ;  /* 0x000000ffff107224 */ /* 0x000fe400078e0000 */
[----:B------:R-:W-:Y:S02]  /*2a140*/  IMAD.U32 R17, RZ, RZ, UR4 ;  /* 0x00000004ff117e24 */ /* 0x000fe4000f8e00ff */
[----:B------:R-:W-:Y:S02]  /*2a150*/  IMAD.U32 R18, RZ, RZ, UR5 ;  /* 0x00000005ff127e24 */ /* 0x000fe4000f8e00ff */
[----:B------:R-:W-:-:S07]  /*2a160*/  IMAD.U32 R19, RZ, RZ, UR6 ;  /* 0x00000006ff137e24 */ /* 0x000fce000f8e00ff */
.L_x_1821:
[----:B--2---:R2:W3:Y:S01]  /*2a170*/  LDL R3, [R1] ;  /* 0x0000000001037983 */ /* 0x0044e20000100800 */
[----:B------:R-:W5:Y:S01]  /*2a180*/  S2R R0, SR_TID.X ;  /* 0x0000000000007919 */ /* 0x000f620000002100 */
[----:B------:R-:W-:Y:S05]  /*2a190*/  WARPSYNC.ALL ;  /* 0x0000000000007948 */ /* 0x000fea0003800000 */
[----:B-----5:R-:W-:Y:S01]  /*2a1a0*/  LOP3.LUT R0, R0, 0x1f, RZ, 0xc0, !PT ;  /* 0x0000001f00007812 */ /* 0x020fe200078ec0ff */
[----:B------:R-:W-:Y:S03]  /*2a1b0*/  BAR.SYNC.DEFER_BLOCKING 0x4, 0x180 ;  /* 0x0106000000007b1d */ /* 0x000fe60000010000 */
[----:B------:R-:W-:-:S13]  /*2a1c0*/  ISETP.NE.AND P0, PT, R0, RZ, PT ;  /* 0x000000ff0000720c */ /* 0x000fda0003f05270 */
[----:B------:R-:W3:Y:S01]  /*2a1d0*/  @!P0 S2R R0, SR_CgaCtaId ;  /* 0x0000000000008919 */ /* 0x000ee20000008800 */
[----:B------:R-:W-:-:S04]  /*2a1e0*/  @!P0 MOV R2, 0x400 ;  /* 0x0000040000028802 */ /* 0x000fc80000000f00 */
[----:B---3--:R-:W-:-:S05]  /*2a1f0*/  @!P0 LEA R3, R0, R2, 0x18 ;  /* 0x0000000200038211 */ /* 0x008fca00078ec0ff */
[----:B------:R2:W-:Y:S04]  /*2a200*/  @!P0 STS.128 [R3+0x2a8d0], R16 ;  /* 0x02a8d01003008388 */ /* 0x0005e80000000c00 */
[----:B------:R2:W-:Y:S01]  /*2a210*/  @!P0 STL [R1], R3 ;  /* 0x0000000301008387 */ /* 0x0005e20000100800 */
[----:B------:R-:W-:Y:S06]  /*2a220*/  BAR.ARV 0x5, 0x180 ;  /* 0x0146000000007b1d */ /* 0x000fec0000002000 */
.L_x_1810:
[----:B------:R-:W-:Y:S02]  /*2a230*/  ULDC UR4, c[0x0][0xc3c] ;  /* 0x00030f0000047ab9 */ /* 0x000fe40000000800 */
[----:B--2---:R-:W-:-:S13]  /*2a240*/  ISETP.GE.AND P0, PT, R19, UR4, PT ;  /* 0x0000000413007c0c */ /* 0x004fda000bf06270 */
[----:B------:R-:W-:Y:S05]  /*2a250*/  @!P0 BRA `(.L_x_1822) ;  /* 0xffffff9800248947 */ /* 0x000fea000383ffff */
[----:B------:R-:W-:Y:S05]  /*2a260*/  BSYNC B7 ;  /* 0x0000000000077941 */ /* 0x000fea0003800000 */
.L_x_1690:
[----:B---3--:R-:W2:Y:S01]  /*2a270*/  LDL.LU R0, [R1+0x58] ;  /* 0x0000580001007983 */ /* 0x008ea20000300800 */
[----:B------:R-:W-:Y:S01]  /*2a280*/  BSSY B0, `(.L_x_1823) ;  /* 0x000000b000007945 */ /* 0x000fe20003800000 */
[----:B------:R-:W3:Y:S01]  /*2a290*/  S2R R5, SR_CgaCtaId ;  /* 0x0000000000057919 */ /* 0x000ee20000008800 */
[----:B--2---:R-:W-:-:S05]  /*2a2a0*/  VIADD R0, R0, 0x1 ;  /* 0x0000000100007836 */ /* 0x004fca0000000000 */
[----:B0-----:R-:W-:-:S04]  /*2a2b0*/  LEA.HI R2, R0, R0, RZ, 0x1 ;  /* 0x0000000000027211 */ /* 0x001fc800078f08ff */
[----:B------:R-:W-:-:S05]  /*2a2c0*/  LOP3.LUT R3, R2, 0xfffffffe, RZ, 0xc0, !PT ;  /* 0xfffffffe02037812 */ /* 0x000fca00078ec0ff */
[----:B------:R-:W-:Y:S01]  /*2a2d0*/  IMAD.IADD R3, R0, 0x1, -R3 ;  /* 0x0000000100037824 */ /* 0x000fe200078e0a03 */
[----:B------:R-:W-:-:S04]  /*2a2e0*/  MOV R0, 0x400 ;  /* 0x0000040000007802 */ /* 0x000fc80000000f00 */
[----:B---3--:R-:W-:Y:S02]  /*2a2f0*/  LEA R0, R5, R0, 0x18 ;  /* 0x0000000005007211 */ /* 0x008fe400078ec0ff */
[----:B------:R-:W-:-:S04]  /*2a300*/  SHF.L.U32 R3, R3, 0x1f, RZ ;  /* 0x0000001f03037819 */ /* 0x000fc800000006ff */
[----:B------:R-:W0:Y:S02]  /*2a310*/  SYNCS.PHASECHK.TRANS64.TRYWAIT P0, [R0+URZ+0x2a820], R3 ;  /* 0x02a82003000075a7 */ /* 0x000e24000800017f */
[----:B0-----:R-:W-:Y:S05]  /*2a320*/  @!P0 BRA `(.L_x_1824) ;  /* 0x0000003c00cc8947 */ /* 0x001fea0003800000 */
.L_x_1981:
[----:B------:R-:W-:Y:S05]  /*2a330*/  BSYNC B0 ;  /* 0x0000000000007941 */ /* 0x000fea0003800000 */
.L_x_1823:
[----:B------:R-:W-:-:S03]  /*2a340*/  UMOV UR4, 0xffffffff ;  /* 0xffffffff00047882 */ /* 0x000fc60000000000 */
[----:B------:R-:W-:Y:S05]  /*2a350*/  BRA.DIV UR4, `(.L_x_1825) ;  /* 0x0000003e04d47947 */ /* 0x000fea000b800000 */
[----:B------:R-:W2:Y:S02]  /*2a360*/  S2R R2, SR_TID.X ;  /* 0x0000000000027919 */ /* 0x000ea40000002100 */
[----:B--2---:R-:W-:-:S04]  /*2a370*/  SHF.R.U32.HI R2, RZ, 0x5, R2 ;  /* 0x00000005ff027819 */ /* 0x004fc80000011602 */
[----:B------:R-:W-:-:S05]  /*2a380*/  LOP3.LUT R2, R2, 0x3, RZ, 0xc0, !PT ;  /* 0x0000000302027812 */ /* 0x000fca00078ec0ff */
[----:B------:R2:W3:Y:S02]  /*2a390*/  SHFL.IDX PT, R14, R2, RZ, 0x1f ;  /* 0x00001fff020e7589 */ /* 0x0004e400000e0000 */
.L_x_1984:
[----:B---3--:R-:W-:-:S13]  /*2a3a0*/  ISETP.NE.AND P0, PT, R14, RZ, PT ;  /* 0x000000ff0e00720c */ /* 0x008fda0003f05270 */
[----:B------:R-:W-:Y:S05]  /*2a3b0*/  @P0 BRA `(.L_x_1461) ;  /* 0x0000000000b00947 */ /* 0x000fea0003800000 */
[----:B------:R-:W-:-:S03]  /*2a3c0*/  UMOV UR4, 0xffffffff ;  /* 0xffffffff00047882 */ /* 0x000fc60000000000 */
[----:B------:R-:W-:Y:S05]  /*2a3d0*/  BRA.DIV UR4, `(.L_x_1826) ;  /* 0x0000003e04e87947 */ /* 0x000fea000b800000 */
[----:B------:R-:W-:-:S13]  /*2a3e0*/  ELECT P6, URZ, PT ;  /* 0x00000000003f782f */ /* 0x000fda00038c0000 */
.L_x_1987:
[----:B------:R-:W-:Y:S05]  /*2a3f0*/  @!P6 BRA `(.L_x_1461) ;  /* 0x0000000000a0e947 */ /* 0x000fea0003800000 */
[----:B------:R-:W-:-:S06]  /*2a400*/  ULOP3.LUT UR4, UR37, 0x2, URZ, 0xfc, !UPT ;  /* 0x0000000225047892 */ /* 0x000fcc000f8efc3f */
[----:B--2---:R-:W-:-:S05]  /*2a410*/  IMAD.U32 R2, RZ, RZ, UR4 ;  /* 0x00000004ff027e24 */ /* 0x004fca000f8e00ff */
[----:B------:R-:W-:-:S13]  /*2a420*/  ISETP.NE.AND P0, PT, R2, 0x3, PT ;  /* 0x000000030200780c */ /* 0x000fda0003f05270 */
[----:B------:R-:W-:Y:S05]  /*2a430*/  @!P0 BRA `(.L_x_1827) ;  /* 0x0000000000048947 */ /* 0x000fea0003800000 */
[----:B------:R-:W-:Y:S01]  /*2a440*/  BPT.TRAP 0x1 ;  /* 0x000000040000795c */ /* 0x000fe20000300000 */
.L_x_1827:
[----:B0-----:R-:W2:Y:S04]  /*2a450*/  LDL R3, [R1+0x4] ;  /* 0x0000040001037983 */ /* 0x001ea80000100800 */
[----:B------:R-:W3:Y:S01]  /*2a460*/  LDL.LU R7, [R1+0xc] ;  /* 0x00000c0001077983 */ /* 0x000ee20000300800 */
[----:B------:R-:W-:-:S04]  /*2a470*/  VIADD R2, R0, 0x2a840 ;  /* 0x0002a84000027836 */ /* 0x000fc80000000000 */
[C---:B--2---:R-:W-:Y:S02]  /*2a480*/  IMAD R6, R3.reuse, 0x8, R2 ;  /* 0x0000000803067824 */ /* 0x044fe400078e0202 */
[----:B------:R-:W-:Y:S01]  /*2a490*/  VIADD R3, R3, 0x1 ;  /* 0x0000000103037836 */ /* 0x000fe20000000000 */
[----:B---3--:R-:W-:-:S04]  /*2a4a0*/  SHF.L.U32 R5, R7, 0x1f, RZ ;  /* 0x0000001f07057819 */ /* 0x008fc800000006ff */
[C---:B------:R-:W-:Y:S01]  /*2a4b0*/  ISETP.NE.AND P2, PT, R3.reuse, 0x2, PT ;  /* 0x000000020300780c */ /* 0x040fe20003f45270 */
[----:B------:R-:W0:Y:S03]  /*2a4c0*/  SYNCS.PHASECHK.TRANS64.TRYWAIT P1, [R6+URZ], R5 ;  /* 0x00000005060075a7 */ /* 0x000e26000802017f */
[----:B------:R-:W-:Y:S02]  /*2a4d0*/  SEL R4, RZ, 0x1, P2 ;  /* 0x00000001ff047807 */ /* 0x000fe40001000000 */
[----:B------:R-:W-:Y:S02]  /*2a4e0*/  SEL R3, R3, RZ, P2 ;  /* 0x000000ff03037207 */ /* 0x000fe40001000000 */
[----:B------:R-:W-:-:S03]  /*2a4f0*/  LOP3.LUT R4, R7, R4, RZ, 0x3c, !PT ;  /* 0x0000000407047212 */ /* 0x000fc600078e3cff */
[----:B------:R-:W-:Y:S01]  /*2a500*/  IMAD R7, R3, 0x8, R2 ;  /* 0x0000000803077824 */ /* 0x000fe200078e0202 */
[----:B------:R-:W-:Y:S01]  /*2a510*/  SHF.L.U32 R2, R4, 0x1f, RZ ;  /* 0x0000001f04027819 */ /* 0x000fe200000006ff */
[----:B0-----:R-:W-:Y:S06]  /*2a520*/  @!P1 BRA `(.L_x_1828) ;  /* 0x0000003c00b49947 */ /* 0x001fec0003800000 */
.L_x_1988:
[----:B------:R-:W2:Y:S02]  /*2a530*/  SYNCS.PHASECHK.TRANS64.TRYWAIT P1, [R7+URZ], R2 ;  /* 0x00000002070075a7 */ /* 0x000ea4000802017f */
[----:B--2---:R-:W-:Y:S05]  /*2a540*/  @!P1 BRA `(.L_x_1829) ;  /* 0x0000003c00c09947 */ /* 0x004fea0003800000 */
.L_x_1989:
[----:B------:R-:W-:Y:S05]  /*2a550*/  @!P0 BRA `(.L_x_1830) ;  /* 0x0000000000048947 */ /* 0x000fea0003800000 */
[----:B------:R-:W-:Y:S01]  /*2a560*/  BPT.TRAP 0x1 ;  /* 0x000000040000795c */ /* 0x000fe20000300000 */
.L_x_1830:
[----:B------:R-:W3:Y:S02]  /*2a570*/  LDL.LU R4, [R1+0x4] ;  /* 0x0000040001047983 */ /* 0x000ee40000300800 */
[----:B---3--:R-:W-:-:S04]  /*2a580*/  IMAD R4, R4, 0x8, R0 ;  /* 0x0000000804047824 */ /* 0x008fc800078e0200 */
[----:B------:R-:W3:Y:S02]  /*2a590*/  SYNCS.PHASECHK.TRANS64.TRYWAIT P1, [R4+URZ+0x2a860], R5 ;  /* 0x02a86005040075a7 */ /* 0x000ee4000802017f */
[----:B---3--:R-:W-:Y:S05]  /*2a5a0*/  @!P1 BRA `(.L_x_1831) ;  /* 0x0000003c00bc9947 */ /* 0x008fea0003800000 */
.L_x_1990:
[----:B------:R-:W-:Y:S05]  /*2a5b0*/  @!P0 BRA `(.L_x_1832) ;  /* 0x0000000000048947 */ /* 0x000fea0003800000 */
[----:B------:R-:W-:Y:S01]  /*2a5c0*/  BPT.TRAP 0x1 ;  /* 0x000000040000795c */ /* 0x000fe20000300000 */
.L_x_1832:
[----:B------:R-:W-:-:S04]  /*2a5d0*/  IMAD R3, R3, 0x8, R0 ;  /* 0x0000000803037824 */ /* 0x000fc800078e0200 */
[----:B------:R-:W5:Y:S02]  /*2a5e0*/  SYNCS.PHASECHK.TRANS64.TRYWAIT P1, [R3+URZ+0x2a860], R2 ;  /* 0x02a86002030075a7 */ /* 0x000f64000802017f */
[----:B-----5:R-:W-:Y:S05]  /*2a5f0*/  @!P1 BRA `(.L_x_1833) ;  /* 0x0000003c00bc9947 */ /* 0x020fea0003800000 */
.L_x_1991:
[----:B------:R-:W-:Y:S05]  /*2a600*/  @!P0 BRA `(.L_x_1834) ;  /* 0x0000000000048947 */ /* 0x000fea0003800000 */
[----:B------:R-:W-:Y:S01]  /*2a610*/  BPT.TRAP 0x1 ;  /* 0x000000040000795c */ /* 0x000fe20000300000 */
.L_x_1834:
[----:B------:R-:W5:Y:S02]  /*2a620*/  SYNCS.PHASECHK.TRANS64.TRYWAIT P0, [R4+URZ+0x2a880], R5 ;  /* 0x02a88005040075a7 */ /* 0x000f64000800017f */
[----:B-----5:R-:W-:Y:S05]  /*2a630*/  @!P0 BRA `(.L_x_1835) ;  /* 0x0000003c00c08947 */ /* 0x020fea0003800000 */
.L_x_1836:
[----:B------:R0:W0:Y:S02]  /*2a640*/  SYNCS.PHASECHK.TRANS64.TRYWAIT P0, [R3+URZ+0x2a880], R2 ;  /* 0x02a88002030075a7 */ /* 0x000024000800017f */
[----:B0-----:R-:W-:Y:S05]  /*2a650*/  @!P0 NANOSLEEP.SYNCS 0x989680 ;  /* 0x009896800000895d */ /* 0x001fea0003900000 */
[----:B------:R-:W0:Y:S02]  /*2a660*/  @!P0 SYNCS.PHASECHK.TRANS64 P0, [R3+URZ+0x2a880], R2 ;  /* 0x02a88002030085a7 */ /* 0x000e24000800007f */
[----:B0-----:R-:W-:Y:S05]  /*2a670*/  @!P0 BRA `(.L_x_1836) ;  /* 0xfffffffc00f08947 */ /* 0x001fea000383ffff */
.L_x_1461:
[----:B------:R-:W-:Y:S05]  /*2a680*/  BSYNC B8 ;  /* 0x0000000000087941 */ /* 0x000fea0003800000 */
.L_x_1458:
[----:B------:R-:W-:Y:S05]  /*2a690*/  EXIT ;  /* 0x000000000000794d */ /* 0x000fea0003800000 */
.L_x_1485:
[----:B0-----:R0:W1:Y:S02]  /*2a6a0*/  SYNCS.PHASECHK.TRANS64.TRYWAIT P5, [R103+URZ+0x2a890], R108 ;  /* 0x02a8906c670075a7 */ /* 0x00106400080a017f */
[----:B-1----:R-:W-:Y:S05]  /*2a6b0*/  @!P5 NANOSLEEP.SYNCS 0x989680 ;  /* 0x009896800000d95d */ /* 0x002fea0003900000 */
[----:B------:R-:W1:Y:S02]  /*2a6c0*/  @!P5 SYNCS.PHASECHK.TRANS64 P5, [R103+URZ+0x2a890], R108 ;  /* 0x02a8906c6700d5a7 */ /* 0x000e6400080a007f */
[----:B-1----:R-:W-:Y:S05]  /*2a6d0*/  @!P5 BRA `(.L_x_1485) ;  /* 0xfffffffc00f0d947 */ /* 0x002fea000383ffff */
[----:B------:R-:W-:Y:S05]  /*2a6e0*/  BRA `(.L_x_1837) ;  /* 0xfffffd8800547947 */ /* 0x000fea000383ffff */
.L_x_1513:
[----:B-1----:R1:W2:Y:S02]  /*2a6f0*/  SYNCS.PHASECHK.TRANS64.TRYWAIT P5, [R103+URZ+0x2a890], R108 ;  /* 0x02a8906c670075a7 */ /* 0x0022a400080a017f */
[----:B--2---:R-:W-:Y:S05]  /*2a700*/  @!P5 NANOSLEEP.SYNCS 0x989680 ;  /* 0x009896800000d95d */ /* 0x004fea0003900000 */
[----:B------:R-:W2:Y:S02]  /*2a710*/  @!P5 SYNCS.PHASECHK.TRANS64 P5, [R103+URZ+0x2a890], R108 ;  /* 0x02a8906c6700d5a7 */ /* 0x000ea400080a007f */
[----:B--2---:R-:W-:Y:S05]  /*2a720*/  @!P5 BRA `(.L_x_1513) ;  /* 0xfffffffc00f0d947 */ /* 0x004fea000383ffff */
[----:B------:R-:W-:Y:S05]  /*2a730*/  BRA `(.L_x_1838) ;  /* 0xfffffdb800047947 */ /* 0x000fea000383ffff */
.L_x_1526:
[----:B0-----:R0:W1:Y:S02]  /*2a740*/  SYNCS.PHASECHK.TRANS64.TRYWAIT P4, [R103+URZ+0x2a890], R108 ;  /* 0x02a8906c670075a7 */ /* 0x001064000808017f */
[----:B-1----:R-:W-:Y:S05]  /*2a750*/  @!P4 NANOSLEEP.SYNCS 0x989680 ;  /* 0x009896800000c95d */ /* 0x002fea0003900000 */
[----:B------:R-:W1:Y:S02]  /*2a760*/  @!P4 SYNCS.PHASECHK.TRANS64 P4, [R103+URZ+0x2a890], R108 ;  /* 0x02a8906c6700c5a7 */ /* 0x000e64000808007f */
[----:B-1----:R-:W-:Y:S05]  /*2a770*/  @!P4 BRA `(.L_x_1526) ;  /* 0xfffffffc00f0c947 */ /* 0x002fea000383ffff */
[----:B------:R-:W-:Y:S05]  /*2a780*/  BRA `(.L_x_1839) ;  /* 0xfffffde400c87947 */ /* 0x000fea000383ffff */
.L_x_1530:
[----:B--2---:R2:W3:Y:S02]  /*2a790*/  SYNCS.PHASECHK.TRANS64.TRYWAIT P3, [R103+URZ+0x2a8b0], R108 ;  /* 0x02a8b06c670075a7 */ /* 0x0044e4000806017f */
[----:B---3--:R-:W-:Y:S05]  /*2a7a0*/  @!P3 NANOSLEEP.SYNCS 0x989680 ;  /* 0x009896800000b95d */ /* 0x008fea0003900000 */
[----:B------:R-:W3:Y:S02]  /*2a7b0*/  @!P3 SYNCS.PHASECHK.TRANS64 P3, [R103+URZ+0x2a8b0], R108 ;  /* 0x02a8b06c6700b5a7 */ /* 0x000ee4000806007f */
[----:B---3--:R-:W-:Y:S05]  /*2a7c0*/  @!P3 BRA `(.L_x_1530) ;  /* 0xfffffffc00f0b947 */ /* 0x008fea000383ffff */
[----:B------:R-:W-:Y:S05]  /*2a7d0*/  BRA `(.L_x_1840) ;  /* 0xfffffde800607947 */ /* 0x000fea000383ffff */
.L_x_1544:
[----:B------:R-:W0:Y:S01]  /*2a7e0*/  S2R R2, SR_TID.X ;  /* 0x0000000000027919 */ /* 0x000e220000002100 */
[----:B------:R-:W-:Y:S01]  /*2a7f0*/  BSSY B0, `(.L_x_1841) ;  /* 0x000000c000007945 */ /* 0x000fe20003800000 */
[----:B------:R-:W-:Y:S02]  /*2a800*/  IMAD.MOV.U32 R12, RZ, RZ, RZ ;  /* 0x000000ffff0c7224 */ /* 0x000fe400078e00ff */
[----:B------:R-:W-:Y:S02]  /*2a810*/  IMAD.MOV.U32 R11, RZ, RZ, 0x1f ;  /* 0x0000001fff0b7424 */ /* 0x000fe400078e00ff */
[----:B------:R-:W-:Y:S02]  /*2a820*/  IMAD.MOV.U32 R15, RZ, RZ, -0x1 ;  /* 0xffffffffff0f7424 */ /* 0x000fe400078e00ff */
[----:B0-----:R-:W-:-:S05]  /*2a830*/  VIADD R38, R2, 0xffffff80 ;  /* 0xffffff8002267836 */ /* 0x001fca0000000000 */
[----:B------:R-:W-:-:S04]  /*2a840*/  SHF.R.S32.HI R2, RZ, 0x1f, R38 ;  /* 0x0000001fff027819 */ /* 0x000fc80000011426 */
[----:B------:R-:W-:-:S04]  /*2a850*/  LEA.HI R2, R2, R38, RZ, 0x7 ;  /* 0x0000002602027211 */ /* 0x000fc800078f38ff */
[----:B------:R-:W-:-:S05]  /*2a860*/  SHF.R.S32.HI R2, RZ, 0x7, R2 ;  /* 0x00000007ff027819 */ /* 0x000fca0000011402 */
[----:B------:R-:W-:-:S07]  /*2a870*/  IMAD.MOV.U32 R13, RZ, RZ, R2 ;  /* 0x000000ffff0d7224 */ /* 0x000fce00078e0002 */
[----:B-----5:R-:W-:Y:S05]  /*2a880*/  WARPSYNC.COLLECTIVE R15, `(.L_x_1842) ;  /* 0x000000000f087348 */ /* 0x020fea0003c00000 */
[----:B------:R0:W1:Y:S02]  /*2a890*/  SHFL.IDX P6, R14, R13, R12, R11 ;  /* 0x0000000c0d0e7389 */ /* 0x00006400000c000b */
[----:B01---5:R-:W-:Y:S01]  /*2a8a0*/  ENDCOLLECTIVE ;  /* 0x000000000000791b */ /* 0x023fe20003800000 */
.L_x_1842:
[----:B------:R-:W-:Y:S05]  /*2a8b0*/  BSYNC B0 ;  /* 0x0000000000007941 */ /* 0x000fea0003800000 */
.L_x_1841:
[----:B------:R-:W-:Y:S01]  /*2a8c0*/  IMAD.MOV.U32 R208, RZ, RZ, R14 ;  /* 0x000000ffffd07224 */ /* 0x000fe200078e000e */
[----:B------:R-:W-:Y:S06]  /*2a8d0*/  BRA `(.L_x_1843) ;  /* 0xfffffdf400187947 */ /* 0x000fec000383ffff */
.L_x_1554:
[----:B------:R-:W-:Y:S01]  /*2a8e0*/  BSSY B1, `(.L_x_1844) ;  /* 0x0000007000017945 */ /* 0x000fe20003800000 */
[----:B------:R-:W-:Y:S02]  /*2a8f0*/  IMAD.MOV.U32 R12, RZ, RZ, RZ ;  /* 0x000000ffff0c7224 */ /* 0x000fe400078e00ff */
[----:B------:R-:W-:Y:S02]  /*2a900*/  IMAD.MOV.U32 R11, RZ, RZ, 0x1e1f ;  /* 0x00001e1fff0b7424 */ /* 0x000fe400078e00ff */
[----:B------:R-:W-:-:S07]  /*2a910*/  IMAD.MOV.U32 R15, RZ, RZ, -0x1 ;  /* 0xffffffffff0f7424 */ /* 0x000fce00078e00ff */
[----:B------:R-:W-:Y:S05]  /*2a920*/  WARPSYNC.COLLECTIVE R15, `(.L_x_1845) ;  /* 0x000000000f087348 */ /* 0x000fea0003c00000 */
[----:B------:R0:W1:Y:S02]  /*2a930*/  SHFL.IDX P6, R14, R13, R12, R11 ;  /* 0x0000000c0d0e7389 */ /* 0x00006400000c000b */
[----:B01----:R-:W-:Y:S01]  /*2a940*/  ENDCOLLECTIVE ;  /* 0x000000000000791b */ /* 0x003fe20003800000 */
.L_x_1845:
[----:B------:R-:W-:Y:S05]  /*2a950*/  BSYNC B1 ;  /* 0x0000000000017941 */ /* 0x000fea0003800000 */
.L_x_1844:
[----:B------:R-:W-:Y:S02]  /*2a960*/  IMAD.MOV.U32 R13, RZ, RZ, R3 ;  /* 0x000000ffff0d7224 */ /* 0x000fe400078e0003 */
[----:B------:R-:W-:Y:S02]  /*2a970*/  IMAD.MOV.U32 R12, RZ, RZ, RZ ;  /* 0x000000ffff0c7224 */ /* 0x000fe400078e00ff */
[----:B------:R-:W-:Y:S02]  /*2a980*/  IMAD.MOV.U32 R11, RZ, RZ, 0x1e1f ;  /* 0x00001e1fff0b7424 */ /* 0x000fe400078e00ff */
[----:B------:R-:W-:Y:S02]  /*2a990*/  IMAD.MOV.U32 R15, RZ, RZ, -0x1 ;  /* 0xffffffffff0f7424 */ /* 0x000fe400078e00ff */
[----:B------:R-:W-:-:S07]  /*2a9a0*/  IMAD.MOV.U32 R0, RZ, RZ, R14 ;  /* 0x000000ffff007224 */ /* 0x000fce00078e000e */
[----:B------:R-:W-:Y:S05]  /*2a9b0*/  WARPSYNC.COLLECTIVE R15, `(.L_x_1846) ;  /* 0x000000000f087348 */ /* 0x000fea0003c00000 */
[----:B------:R0:W1:Y:S02]  /*2a9c0*/  SHFL.IDX P6, R14, R13, R12, R11 ;  /* 0x0000000c0d0e7389 */ /* 0x00006400000c000b */
[----:B01----:R-:W-:Y:S01]  /*2a9d0*/  ENDCOLLECTIVE ;  /* 0x000000000000791b */ /* 0x003fe20003800000 */
.L_x_1846:
[----:B------:R-:W-:Y:S01]  /*2a9e0*/  IMAD.MOV.U32 R13, RZ, RZ, R4 ;  /* 0x000000ffff0d7224 */ /* 0x000fe200078e0004 */
[----:B------:R-:W-:-:S07]  /*2a9f0*/  MOV R3, R14 ;  /* 0x0000000e00037202 */ /* 0x000fce0000000f00 */
[----:B------:R-:W-:Y:S05]  /*2aa00*/  WARPSYNC.COLLECTIVE R15, `(.L_x_1847) ;  /* 0x000000000f087348 */ /* 0x000fea0003c00000 */
[----:B------:R0:W1:Y:S02]  /*2aa10*/  SHFL.IDX P6, R14, R13, R12, R11 ;  /* 0x0000000c0d0e7389 */ /* 0x00006400000c000b */
[----:B01----:R-:W-:Y:S01]  /*2aa20*/  ENDCOLLECTIVE ;  /* 0x000000000000791b */ /* 0x003fe20003800000 */
.L_x_1847:
[----:B------:R-:W-:Y:S02]  /*2aa30*/  IMAD.MOV.U32 R13, RZ, RZ, R5 ;  /* 0x000000ffff0d7224 */ /* 0x000fe400078e0005 */
[----:B------:R-:W-:-:S07]  /*2aa40*/  IMAD.MOV.U32 R4, RZ, RZ, R14 ;  /* 0x000000ffff047224 */ /* 0x000fce00078e000e */
[----:B------:R-:W-:Y:S05]  /*2aa50*/  WARPSYNC.COLLECTIVE R15, `(.L_x_1848) ;  /* 0x000000000f087348 */ /* 0x000fea0003c00000 */
[----:B------:R0:W1:Y:S02]  /*2aa60*/  SHFL.IDX P6, R14, R13, R12, R11 ;  /* 0x0000000c0d0e7389 */ /* 0x00006400000c000b */
[----:B01----:R-:W-:Y:S01]  /*2aa70*/  ENDCOLLECTIVE ;  /* 0x000000000000791b */ /* 0x003fe20003800000 */
.L_x_1848:
[----:B------:R-:W-:Y:S05]  /*2aa80*/  BRA `(.L_x_1849) ;  /* 0xfffffdfc000c7947 */ /* 0x000fea000383ffff */
.L_x_1558:
[----:B0-----:R0:W2:Y:S02]  /*2aa90*/  SYNCS.PHASECHK.TRANS64.TRYWAIT P0, [R16+URZ+0x2a800], R5 ;  /* 0x02a80005100075a7 */ /* 0x0010a4000800017f */
[----:B--2---:R-:W-:Y:S05]  /*2aaa0*/  @!P0 NANOSLEEP.SYNCS 0x989680 ;  /* 0x009896800000895d */ /* 0x004fea0003900000 */
[----:B------:R-:W2:Y:S02]  /*2aab0*/  @!P0 SYNCS.PHASECHK.TRANS64 P0, [R16+URZ+0x2a800], R5 ;  /* 0x02a80005100085a7 */ /* 0x000ea4000800007f */
[----:B--2---:R-:W-:Y:S05]  /*2aac0*/  @!P0 BRA `(.L_x_1558) ;  /* 0xfffffffc00f08947 */ /* 0x004fea000383ffff */
[----:B------:R-:W-:Y:S05]  /*2aad0*/  BRA `(.L_x_1850) ;  /* 0xfffffe0000487947 */ /* 0x000fea000383ffff */
.L_x_1570:
[----:B------:R-:W-:Y:S01]  /*2aae0*/  BSSY B1, `(.L_x_1851) ;  /* 0x0000007000017945 */ /* 0x000fe20003800000 */
[----:B------:R-:W-:Y:S02]  /*2aaf0*/  IMAD.MOV.U32 R12, RZ, RZ, RZ ;  /* 0x000000ffff0c7224 */ /* 0x000fe400078e00ff */
[----:B------:R-:W-:Y:S02]  /*2ab00*/  IMAD.MOV.U32 R11, RZ, RZ, 0x1e1f ;  /* 0x00001e1fff0b7424 */ /* 0x000fe400078e00ff */
[----:B------:R-:W-:-:S07]  /*2ab10*/  IMAD.MOV.U32 R15, RZ, RZ, -0x1 ;  /* 0xffffffffff0f7424 */ /* 0x000fce00078e00ff */
[----:B------:R-:W-:Y:S05]  /*2ab20*/  WARPSYNC.COLLECTIVE R15, `(.L_x_1852) ;  /* 0x000000000f087348 */ /* 0x000fea0003c00000 */
[----:B------:R0:W1:Y:S02]  /*2ab30*/  SHFL.IDX P6, R14, R13, R12, R11 ;  /* 0x0000000c0d0e7389 */ /* 0x00006400000c000b */
[----:B01----:R-:W-:Y:S01]  /*2ab40*/  ENDCOLLECTIVE ;  /* 0x000000000000791b */ /* 0x003fe20003800000 */
.L_x_1852:
[----:B------:R-:W-:Y:S05]  /*2ab50*/  BSYNC B1 ;  /* 0x0000000000017941 */ /* 0x000fea0003800000 */
.L_x_1851:
        /* <DEDUP_REMOVED lines=8> */
.L_x_1853:
[----:B------:R-:W-:Y:S02]  /*2abe0*/  IMAD.MOV.U32 R13, RZ, RZ, R20 ;  /* 0x000000ffff0d7224 */ /* 0x000fe400078e0014 */
[----:B------:R-:W-:-:S07]  /*2abf0*/  IMAD.MOV.U32 R3, RZ, RZ, R14 ;  /* 0x000000ffff037224 */ /* 0x000fce00078e000e */
[----:B------:R-:W-:Y:S05]  /*2ac00*/  WARPSYNC.COLLECTIVE R15, `(.L_x_1854) ;  /* 0x000000000f087348 */ /* 0x000fea0003c00000 */
[----:B------:R0:W1:Y:S02]  /*2ac10*/  SHFL.IDX P6, R14, R13, R12, R11 ;  /* 0x0000000c0d0e7389 */ /* 0x00006400000c000b */
[----:B01----:R-:W-:Y:S01]  /*2ac20*/  ENDCOLLECTIVE ;  /* 0x000000000000791b */ /* 0x003fe20003800000 */
.L_x_1854:
[----:B------:R-:W-:Y:S02]  /*2ac30*/  IMAD.MOV.U32 R13, RZ, RZ, R21 ;  /* 0x000000ffff0d7224 */ /* 0x000fe400078e0015 */
[----:B------:R-:W-:-:S07]  /*2ac40*/  IMAD.MOV.U32 R20, RZ, RZ, R14 ;  /* 0x000000ffff147224 */ /* 0x000fce00078e000e */
[----:B------:R-:W-:Y:S05]  /*2ac50*/  WARPSYNC.COLLECTIVE R15, `(.L_x_1855) ;  /* 0x000000000f087348 */ /* 0x000fea0003c00000 */
[----:B------:R0:W1:Y:S02]  /*2ac60*/  SHFL.IDX P6, R14, R13, R12, R11 ;  /* 0x0000000c0d0e7389 */ /* 0x00006400000c000b */
[----:B01----:R-:W-:Y:S01]  /*2ac70*/  ENDCOLLECTIVE ;  /* 0x000000000000791b */ /* 0x003fe20003800000 */
.L_x_1855:
[----:B------:R-:W-:Y:S01]  /*2ac80*/  IMAD.MOV.U32 R21, RZ, RZ, R14 ;  /* 0x000000ffff157224 */ /* 0x000fe200078e000e */
[----:B------:R-:W-:Y:S06]  /*2ac90*/  BRA `(.L_x_1856) ;  /* 0xfffffe3000107947 */ /* 0x000fec000383ffff */
.L_x_1574:
[----:B--2---:R2:W4:Y:S02]  /*2aca0*/  SYNCS.PHASECHK.TRANS64.TRYWAIT P0, [R16+URZ+0x2a800], R21 ;  /* 0x02a80015100075a7 */ /* 0x004524000800017f */
[----:B----4-:R-:W-:Y:S05]  /*2acb0*/  @!P0 NANOSLEEP.SYNCS 0x989680 ;  /* 0x009896800000895d */ /* 0x010fea0003900000 */
[----:B------:R-:W4:Y:S02]  /*2acc0*/  @!P0 SYNCS.PHASECHK.TRANS64 P0, [R16+URZ+0x2a800], R21 ;  /* 0x02a80015100085a7 */ /* 0x000f24000800007f */
[----:B----4-:R-:W-:Y:S05]  /*2acd0*/  @!P0 BRA `(.L_x_1574) ;  /* 0xfffffffc00f08947 */ /* 0x010fea000383ffff */
[----:B------:R-:W-:Y:S05]  /*2ace0*/  BRA `(.L_x_1857) ;  /* 0xfffffe34000c7947 */ /* 0x000fea000383ffff */
.L_x_1582:
[----:B-1----:R1:W2:Y:S02]  /*2acf0*/  SYNCS.PHASECHK.TRANS64.TRYWAIT P2, [R8+URZ+0x2a830], R3 ;  /* 0x02a83003080075a7 */ /* 0x0022a4000804017f */
[----:B--2---:R-:W-:Y:S05]  /*2ad00*/  @!P2 NANOSLEEP.SYNCS 0x989680 ;  /* 0x009896800000a95d */ /* 0x004fea0003900000 */
[----:B------:R-:W2:Y:S02]  /*2ad10*/  @!P2 SYNCS.PHASECHK.TRANS64 P2, [R8+URZ+0x2a830], R3 ;  /* 0x02a830030800a5a7 */ /* 0x000ea4000804007f */
[----:B--2---:R-:W-:Y:S05]  /*2ad20*/  @!P2 BRA `(.L_x_1582) ;  /* 0xfffffffc00f0a947 */ /* 0x004fea000383ffff */
[----:B------:R-:W-:Y:S05]  /*2ad30*/  BRA `(.L_x_1581) ;  /* 0xfffffe6400487947 */ /* 0x000fea000383ffff */
.L_x_1600:
[----:B-1----:R1:W2:Y:S02]  /*2ad40*/  SYNCS.PHASECHK.TRANS64.TRYWAIT P5, [R7+URZ+0x2a830], R6 ;  /* 0x02a83006070075a7 */ /* 0x0022a400080a017f */
[----:B--2---:R-:W-:Y:S05]  /*2ad50*/  @!P5 NANOSLEEP.SYNCS 0x989680 ;  /* 0x009896800000d95d */ /* 0x004fea0003900000 */
[----:B------:R-:W2:Y:S02]  /*2ad60*/  @!P5 SYNCS.PHASECHK.TRANS64 P5, [R7+URZ+0x2a830], R6 ;  /* 0x02a830060700d5a7 */ /* 0x000ea400080a007f */
[----:B--2---:R-:W-:Y:S05]  /*2ad70*/  @!P5 BRA `(.L_x_1600) ;  /* 0xfffffffc00f0d947 */ /* 0x004fea000383ffff */
[----:B------:R-:W-:Y:S05]  /*2ad80*/  BRA `(.L_x_1599) ;  /* 0xfffffea000187947 */ /* 0x000fea000383ffff */
.L_x_1604:
[----:B-1----:R1:W2:Y:S02]  /*2ad90*/  SYNCS.PHASECHK.TRANS64.TRYWAIT P4, [R7+URZ+0x2a850], R6 ;  /* 0x02a85006070075a7 */ /* 0x0022a4000808017f */
[----:B--2---:R-:W-:Y:S05]  /*2ada0*/  @!P4 NANOSLEEP.SYNCS 0x989680 ;  /* 0x009896800000c95d */ /* 0x004fea0003900000 */
[----:B------:R-:W2:Y:S02]  /*2adb0*/  @!P4 SYNCS.PHASECHK.TRANS64 P4, [R7+URZ+0x2a850], R6 ;  /* 0x02a850060700c5a7 */ /* 0x000ea4000808007f */
[----:B--2---:R-:W-:Y:S05]  /*2adc0*/  @!P4 BRA `(.L_x_1604) ;  /* 0xfffffffc00f0c947 */ /* 0x004fea000383ffff */
[----:B------:R-:W-:Y:S05]  /*2add0*/  BRA `(.L_x_1601) ;  /* 0xfffffea000e87947 */ /* 0x000fea000383ffff */
.L_x_1624:
[----:B-1----:R1:W2:Y:S02]  /*2ade0*/  SYNCS.PHASECHK.TRANS64.TRYWAIT P3, [R7+URZ+0x2a830], R8 ;  /* 0x02a83008070075a7 */ /* 0x0022a4000806017f */
[----:B--2---:R-:W-:Y:S05]  /*2adf0*/  @!P3 NANOSLEEP.SYNCS 0x989680 ;  /* 0x009896800000b95d */ /* 0x004fea0003900000 */
[----:B------:R-:W2:Y:S02]  /*2ae00*/  @!P3 SYNCS.PHASECHK.TRANS64 P3, [R7+URZ+0x2a830], R8 ;  /* 0x02a830080700b5a7 */ /* 0x000ea4000806007f */
[----:B--2---:R-:W-:Y:S05]  /*2ae10*/  @!P3 BRA `(.L_x_1624) ;  /* 0xfffffffc00f0b947 */ /* 0x004fea000383ffff */
[----:B------:R-:W-:Y:S05]  /*2ae20*/  BRA `(.L_x_1623) ;  /* 0xfffffedc001c7947 */ /* 0x000fea000383ffff */
.L_x_1628:
[----:B-1----:R1:W2:Y:S02]  /*2ae30*/  SYNCS.PHASECHK.TRANS64.TRYWAIT P2, [R7+URZ+0x2a850], R6 ;  /* 0x02a85006070075a7 */ /* 0x0022a4000804017f */
[----:B--2---:R-:W-:Y:S05]  /*2ae40*/  @!P2 NANOSLEEP.SYNCS 0x989680 ;  /* 0x009896800000a95d */ /* 0x004fea0003900000 */
[----:B------:R-:W2:Y:S02]  /*2ae50*/  @!P2 SYNCS.PHASECHK.TRANS64 P2, [R7+URZ+0x2a850], R6 ;  /* 0x02a850060700a5a7 */ /* 0x000ea4000804007f */
[----:B--2---:R-:W-:Y:S05]  /*2ae60*/  @!P2 BRA `(.L_x_1628) ;  /* 0xfffffffc00f0a947 */ /* 0x004fea000383ffff */
[----:B------:R-:W-:Y:S05]  /*2ae70*/  BRA `(.L_x_1625) ;  /* 0xfffffedc00f87947 */ /* 0x000fea000383ffff */
.L_x_1636:
[----:B-1----:R1:W2:Y:S02]  /*2ae80*/  SYNCS.PHASECHK.TRANS64.TRYWAIT P3, [R7+URZ+0x2a830], R8 ;  /* 0x02a83008070075a7 */ /* 0x0022a4000806017f */
[----:B--2---:R-:W-:Y:S05]  /*2ae90*/  @!P3 NANOSLEEP.SYNCS 0x989680 ;  /* 0x009896800000b95d */ /* 0x004fea0003900000 */
[----:B------:R-:W2:Y:S02]  /*2aea0*/  @!P3 SYNCS.PHASECHK.TRANS64 P3, [R7+URZ+0x2a830], R8 ;  /* 0x02a830080700b5a7 */ /* 0x000ea4000806007f */
[----:B--2---:R-:W-:Y:S05]  /*2aeb0*/  @!P3 BRA `(.L_x_1636) ;  /* 0xfffffffc00f0b947 */ /* 0x004fea000383ffff */
[----:B------:R-:W-:Y:S05]  /*2aec0*/  BRA `(.L_x_1635) ;  /* 0xffffff0400747947 */ /* 0x000fea000383ffff */
.L_x_1640:
[----:B-1----:R1:W2:Y:S02]  /*2aed0*/  SYNCS.PHASECHK.TRANS64.TRYWAIT P2, [R7+URZ+0x2a850], R6 ;  /* 0x02a85006070075a7 */ /* 0x0022a4000804017f */
[----:B--2---:R-:W-:Y:S05]  /*2aee0*/  @!P2 NANOSLEEP.SYNCS 0x989680 ;  /* 0x009896800000a95d */ /* 0x004fea0003900000 */
[----:B------:R-:W2:Y:S02]  /*2aef0*/  @!P2 SYNCS.PHASECHK.TRANS64 P2, [R7+URZ+0x2a850], R6 ;  /* 0x02a850060700a5a7 */ /* 0x000ea4000804007f */
[----:B--2---:R-:W-:Y:S05]  /*2af00*/  @!P2 BRA `(.L_x_1640) ;  /* 0xfffffffc00f0a947 */ /* 0x004fea000383ffff */
[----:B------:R-:W-:Y:S05]  /*2af10*/  BRA `(.L_x_1637) ;  /* 0xffffff0800507947 */ /* 0x000fea000383ffff */
.L_x_1654:
[----:B-1----:R1:W2:Y:S02]  /*2af20*/  SYNCS.PHASECHK.TRANS64.TRYWAIT P1, [R15+URZ+0x2a850], R0 ;  /* 0x02a850000f0075a7 */ /* 0x0022a4000802017f */
[----:B--2---:R-:W-:Y:S05]  /*2af30*/  @!P1 NANOSLEEP.SYNCS 0x989680 ;  /* 0x009896800000995d */ /* 0x004fea0003900000 */
[----:B------:R-:W2:Y:S02]  /*2af40*/  @!P1 SYNCS.PHASECHK.TRANS64 P1, [R15+URZ+0x2a850], R0 ;  /* 0x02a850000f0095a7 */ /* 0x000ea4000802007f */
[----:B--2---:R-:W-:Y:S05]  /*2af50*/  @!P1 BRA `(.L_x_1654) ;  /* 0xfffffffc00f09947 */ /* 0x004fea000383ffff */
[----:B------:R-:W-:Y:S05]  /*2af60*/  BRA `(.L_x_1653) ;  /* 0xffffff3c00c07947 */ /* 0x000fea000383ffff */
.L_x_1658:
[----:B------:R-:W-:Y:S01]  /*2af70*/  SEL R21, R48, R27, P0 ;  /* 0x0000001b30157207 */ /* 0x000fe20000000000 */
[----:B------:R-:W-:Y:S01]  /*2af80*/  IMAD.MOV.U32 R11, RZ, RZ, 0x1c1f ;  /* 0x00001c1fff0b7424 */ /* 0x000fe200078e00ff */
[----:B------:R-:W-:Y:S01]  /*2af90*/  SEL R24, R27, R48, P0 ;  /* 0x000000301b187207 */ /* 0x000fe20000000000 */
[----:B------:R-:W-:Y:S01]  /*2afa0*/  IMAD.MOV.U32 R15, RZ, RZ, -0x1 ;  /* 0xffffffffff0f7424 */ /* 0x000fe200078e00ff */
[----:B------:R-:W-:Y:S02]  /*2afb0*/  SEL R27, R12, R41, P0 ;  /* 0x000000290c1b7207 */ /* 0x000fe40000000000 */
[----:B------:R-:W-:Y:S01]  /*2afc0*/  SEL R32, R41, R12, P0 ;  /* 0x0000000c29207207 */ /* 0x000fe20000000000 */
[----:B------:R-:W-:Y:S01]  /*2afd0*/  IMAD.MOV.U32 R12, RZ, RZ, R0 ;  /* 0x000000ffff0c7224 */ /* 0x000fe200078e0000 */
[----:B------:R-:W-:Y:S02]  /*2afe0*/  SEL R7, R123, R38, P0 ;  /* 0x000000267b077207 */ /* 0x000fe40000000000 */
[----:B------:R-:W-:-:S07]  /*2aff0*/  SEL R8, R38, R123, P0 ;  /* 0x0000007b26087207 */ /* 0x000fce0000000000 */
[----:B01----:R-:W-:Y:S05]  /*2b000*/  WARPSYNC.COLLECTIVE R15, `(.L_x_1858) ;  /* 0x000000000f087348 */ /* 0x003fea0003c00000 */
[----:B------:R2:W3:Y:S02]  /*2b010*/  SHFL.IDX P6, R14, R13, R12, R11 ;  /* 0x0000000c0d0e7389 */ /* 0x0004e400000c000b */
[----:B0123--:R-:W-:Y:S01]  /*2b020*/  ENDCOLLECTIVE ;  /* 0x000000000000791b */ /* 0x00ffe20003800000 */
.L_x_1858:
        /* <DEDUP_REMOVED lines=19> */
.L_x_1859:
        /* <DEDUP_REMOVED lines=19> */
.L_x_1860:
        /* <DEDUP_REMOVED lines=19> */
.L_x_1861:
[----:B------:R-:W-:Y:S02]  /*2b3c0*/  SEL R84, R93, R84, P0 ;  /* 0x000000545d547207 */ /* 0x000fe40000000000 */
[----:B------:R-:W-:Y:S02]  /*2b3d0*/  SEL R4, R6, R5, P0 ;  /* 0x0000000506047207 */ /* 0x000fe40000000000 */
[----:B------:R-:W-:Y:S01]  /*2b3e0*/  SEL R6, R5, R6, P0 ;  /* 0x0000000605067207 */ /* 0x000fe20000000000 */
[----:B------:R-:W-:Y:S02]  /*2b3f0*/  IMAD.MOV.U32 R13, RZ, RZ, R9 ;  /* 0x000000ffff0d7224 */ /* 0x000fe400078e0009 */
[----:B------:R-:W-:Y:S02]  /*2b400*/  IMAD.MOV.U32 R12, RZ, RZ, R0 ;  /* 0x000000ffff0c7224 */ /* 0x000fe400078e0000 */
[----:B------:R-:W-:-:S07]  /*2b410*/  IMAD.MOV.U32 R7, RZ, RZ, R14 ;  /* 0x000000ffff077224 */ /* 0x000fce00078e000e */
[----:B------:R-:W-:Y:S05]  /*2b420*/  WARPSYNC.COLLECTIVE R15, `(.L_x_1862) ;  /* 0x000000000f087348 */ /* 0x000fea0003c00000 */
[----:B------:R0:W1:Y:S02]  /*2b430*/  SHFL.IDX P6, R14, R13, R12, R11 ;  /* 0x0000000c0d0e7389 */ /* 0x00006400000c000b */
[----:B01----:R-:W-:Y:S01]  /*2b440*/  ENDCOLLECTIVE ;  /* 0x000000000000791b */ /* 0x003fe20003800000 */
.L_x_1862:
        /* <DEDUP_REMOVED lines=8> */
.L_x_1863:
[----:B------:R-:W-:Y:S02]  /*2b4d0*/  IMAD.MOV.U32 R13, RZ, RZ, R21 ;  /* 0x000000ffff0d7224 */ /* 0x000fe400078e0015 */
[----:B------:R-:W-:Y:S02]  /*2b4e0*/  IMAD.MOV.U32 R12, RZ, RZ, R0 ;  /* 0x000000ffff0c7224 */ /* 0x000fe400078e0000 */
[----:B------:R-:W-:-:S07]  /*2b4f0*/  IMAD.MOV.U32 R20, RZ, RZ, R14 ;  /* 0x000000ffff147224 */ /* 0x000fce00078e000e */
[----:B------:R-:W-:Y:S05]  /*2b500*/  WARPSYNC.COLLECTIVE R15, `(.L_x_1864) ;  /* 0x000000000f087348 */ /* 0x000fea0003c00000 */
[----:B------:R0:W1:Y:S02]  /*2b510*/  SHFL.IDX P6, R14, R13, R12, R11 ;  /* 0x0000000c0d0e7389 */ /* 0x00006400000c000b */
[----:B01----:R-:W-:Y:S01]  /*2b520*/  ENDCOLLECTIVE ;  /* 0x000000000000791b */ /* 0x003fe20003800000 */
.L_x_1864:
[----:B------:R-:W-:Y:S02]  /*2b530*/  IMAD.MOV.U32 R13, RZ, RZ, R24 ;  /* 0x000000ffff0d7224 */ /* 0x000fe400078e0018 */
[----:B------:R-:W-:Y:S02]  /*2b540*/  IMAD.MOV.U32 R12, RZ, RZ, R3 ;  /* 0x000000ffff0c7224 */ /* 0x000fe400078e0003 */
[----:B------:R-:W-:-:S07]  /*2b550*/  IMAD.MOV.U32 R26, RZ, RZ, R14 ;  /* 0x000000ffff1a7224 */ /* 0x000fce00078e000e */
[----:B------:R-:W-:Y:S05]  /*2b560*/  WARPSYNC.COLLECTIVE R15, `(.L_x_1865) ;  /* 0x000000000f087348 */ /* 0x000fea0003c00000 */
[----:B------:R0:W1:Y:S02]  /*2b570*/  SHFL.IDX P6, R14, R13, R12, R11 ;  /* 0x0000000c0d0e7389 */ /* 0x00006400000c000b */
[----:B01----:R-:W-:Y:S01]  /*2b580*/  ENDCOLLECTIVE ;  /* 0x000000000000791b */ /* 0x003fe20003800000 */
.L_x_1865:
[----:B------:R-:W-:Y:S02]  /*2b590*/  IMAD.MOV.U32 R13, RZ, RZ, R25 ;  /* 0x000000ffff0d7224 */ /* 0x000fe400078e0019 */
[----:B------:R-:W-:Y:S02]  /*2b5a0*/  IMAD.MOV.U32 R12, RZ, RZ, R0 ;  /* 0x000000ffff0c7224 */ /* 0x000fe400078e0000 */
[----:B------:R-:W-:-:S07]  /*2b5b0*/  IMAD.MOV.U32 R21, RZ, RZ, R14 ;  /* 0x000000ffff157224 */ /* 0x000fce00078e000e */
[----:B------:R-:W-:Y:S05]  /*2b5c0*/  WARPSYNC.COLLECTIVE R15, `(.L_x_1866) ;  /* 0x000000000f087348 */ /* 0x000fea0003c00000 */
[----:B------:R0:W1:Y:S02]  /*2b5d0*/  SHFL.IDX P6, R14, R13, R12, R11 ;  /* 0x0000000c0d0e7389 */ /* 0x00006400000c000b */
[----:B01----:R-:W-:Y:S01]  /*2b5e0*/  ENDCOLLECTIVE ;  /* 0x000000000000791b */ /* 0x003fe20003800000 */
.L_x_1866:
        /* <DEDUP_REMOVED lines=8> */
.L_x_1867:
[----:B------:R-:W-:Y:S02]  /*2b670*/  IMAD.MOV.U32 R13, RZ, RZ, R27 ;  /* 0x000000ffff0d7224 */ /* 0x000fe400078e001b */
[----:B------:R-:W-:Y:S02]  /*2b680*/  IMAD.MOV.U32 R12, RZ, RZ, R0 ;  /* 0x000000ffff0c7224 */ /* 0x000fe400078e0000 */
[----:B------:R-:W-:-:S07]  /*2b690*/  IMAD.MOV.U32 R25, RZ, RZ, R14 ;  /* 0x000000ffff197224 */ /* 0x000fce00078e000e */
[----:B------:R-:W-:Y:S05]  /*2b6a0*/  WARPSYNC.COLLECTIVE R15, `(.L_x_1868) ;  /* 0x000000000f087348 */ /* 0x000fea0003c00000 */
[----:B------:R0:W1:Y:S02]  /*2b6b0*/  SHFL.IDX P6, R14, R13, R12, R11 ;  /* 0x0000000c0d0e7389 */ /* 0x00006400000c000b */
[----:B01----:R-:W-:Y:S01]  /*2b6c0*/  ENDCOLLECTIVE ;  /* 0x000000000000791b */ /* 0x003fe20003800000 */
.L_x_1868:
        /* <DEDUP_REMOVED lines=8> */
.L_x_1869:
[----:B------:R-:W-:Y:S02]  /*2b750*/  IMAD.MOV.U32 R13, RZ, RZ, R29 ;  /* 0x000000ffff0d7224 */ /* 0x000fe400078e001d */
[----:B------:R-:W-:Y:S02]  /*2b760*/  IMAD.MOV.U32 R12, RZ, RZ, R0 ;  /* 0x000000ffff0c7224 */ /* 0x000fe400078e0000 */
[----:B------:R-:W-:-:S07]  /*2b770*/  IMAD.MOV.U32 R27, RZ, RZ, R14 ;  /* 0x000000ffff1b7224 */ /* 0x000fce00078e000e */
[----:B------:R-:W-:Y:S05]  /*2b780*/  WARPSYNC.COLLECTIVE R15, `(.L_x_1870) ;  /* 0x000000000f087348 */ /* 0x000fea0003c00000 */
[----:B------:R0:W1:Y:S02]  /*2b790*/  SHFL.IDX P6, R14, R13, R12, R11 ;  /* 0x0000000c0d0e7389 */ /* 0x00006400000c000b */
[----:B01----:R-:W-:Y:S01]  /*2b7a0*/  ENDCOLLECTIVE ;  /* 0x000000000000791b */ /* 0x003fe20003800000 */
.L_x_1870:
        /* <DEDUP_REMOVED lines=8> */
.L_x_1871:
[----:B------:R-:W-:Y:S02]  /*2b830*/  IMAD.MOV.U32 R13, RZ, RZ, R31 ;  /* 0x000000ffff0d7224 */ /* 0x000fe400078e001f */
[----:B------:R-:W-:Y:S02]  /*2b840*/  IMAD.MOV.U32 R12, RZ, RZ, R0 ;  /* 0x000000ffff0c7224 */ /* 0x000fe400078e0000 */
[----:B------:R-:W-:-:S07]  /*2b850*/  IMAD.MOV.U32 R29, RZ, RZ, R14 ;  /* 0x000000ffff1d7224 */ /* 0x000fce00078e000e */
[----:B------:R-:W-:Y:S05]  /*2b860*/  WARPSYNC.COLLECTIVE R15, `(.L_x_1872) ;  /* 0x000000000f087348 */ /* 0x000fea0003c00000 */
[----:B------:R0:W1:Y:S02]  /*2b870*/  SHFL.IDX P6, R14, R13, R12, R11 ;  /* 0x0000000c0d0e7389 */ /* 0x00006400000c000b */
[----:B01----:R-:W-:Y:S01]  /*2b880*/  ENDCOLLECTIVE ;  /* 0x000000000000791b */ /* 0x003fe20003800000 */
.L_x_1872:
        /* <DEDUP_REMOVED lines=8> */
.L_x_1873:
[----:B------:R-:W-:Y:S02]  /*2b910*/  IMAD.MOV.U32 R13, RZ, RZ, R33 ;  /* 0x000000ffff0d7224 */ /* 0x000fe400078e0021 */
[----:B------:R-:W-:Y:S02]  /*2b920*/  IMAD.MOV.U32 R12, RZ, RZ, R0 ;  /* 0x000000ffff0c7224 */ /* 0x000fe400078e0000 */
[----:B------:R-:W-:-:S07]  /*2b930*/  IMAD.MOV.U32 R31, RZ, RZ, R14 ;  /* 0x000000ffff1f7224 */ /* 0x000fce00078e000e */
[----:B------:R-:W-:Y:S05]  /*2b940*/  WARPSYNC.COLLECTIVE R15, `(.L_x_1874) ;  /* 0x000000000f087348 */ /* 0x000fea0003c00000 */
[----:B------:R0:W1:Y:S02]  /*2b950*/  SHFL.IDX P6, R14, R13, R12, R11 ;  /* 0x0000000c0d0e7389 */ /* 0x00006400000c000b */
[----:B01----:R-:W-:Y:S01]  /*2b960*/  ENDCOLLECTIVE ;  /* 0x000000000000791b */ /* 0x003fe20003800000 */
.L_x_1874:
        /* <DEDUP_REMOVED lines=8> */
.L_x_1875:
[----:B------:R-:W-:Y:S02]  /*2b9f0*/  IMAD.MOV.U32 R13, RZ, RZ, R35 ;  /* 0x000000ffff0d7224 */ /* 0x000fe400078e0023 */
[----:B------:R-:W-:Y:S02]  /*2ba00*/  IMAD.MOV.U32 R12, RZ, RZ, R0 ;  /* 0x000000ffff0c7224 */ /* 0x000fe400078e0000 */
[----:B------:R-:W-:-:S07]  /*2ba10*/  IMAD.MOV.U32 R33, RZ, RZ, R14 ;  /* 0x000000ffff217224 */ /* 0x000fce00078e000e */
[----:B------:R-:W-:Y:S05]  /*2ba20*/  WARPSYNC.COLLECTIVE R15, `(.L_x_1876) ;  /* 0x000000000f087348 */ /* 0x000fea0003c00000 */
[----:B------:R0:W1:Y:S02]  /*2ba30*/  SHFL.IDX P6, R14, R13, R12, R11 ;  /* 0x0000000c0d0e7389 */ /* 0x00006400000c000b */
[----:B01----:R-:W-:Y:S01]  /*2ba40*/  ENDCOLLECTIVE ;  /* 0x000000000000791b */ /* 0x003fe20003800000 */
.L_x_1876:
        /* <DEDUP_REMOVED lines=8> */
.L_x_1877:
[----:B------:R-:W-:Y:S02]  /*2bad0*/  IMAD.MOV.U32 R13, RZ, RZ, R37 ;  /* 0x000000ffff0d7224 */ /* 0x000fe400078e0025 */
[----:B------:R-:W-:Y:S02]  /*2bae0*/  IMAD.MOV.U32 R12, RZ, RZ, R0 ;  /* 0x000000ffff0c7224 */ /* 0x000fe400078e0000 */
[----:B------:R-:W-:-:S07]  /*2baf0*/  IMAD.MOV.U32 R35, RZ, RZ, R14 ;  /* 0x000000ffff237224 */ /* 0x000fce00078e000e */
[----:B------:R-:W-:Y:S05]  /*2bb00*/  WARPSYNC.COLLECTIVE R15, `(.L_x_1878) ;  /* 0x000000000f087348 */ /* 0x000fea0003c00000 */
[----:B------:R0:W1:Y:S02]  /*2bb10*/  SHFL.IDX P6, R14, R13, R12, R11 ;  /* 0x0000000c0d0e7389 */ /* 0x00006400000c000b */
[----:B01----:R-:W-:Y:S01]  /*2bb20*/  ENDCOLLECTIVE ;  /* 0x000000000000791b */ /* 0x003fe20003800000 */
.L_x_1878:
        /* <DEDUP_REMOVED lines=8> */
.L_x_1879:
[----:B------:R-:W-:Y:S02]  /*2bbb0*/  IMAD.MOV.U32 R13, RZ, RZ, R39 ;  /* 0x000000ffff0d7224 */ /* 0x000fe400078e0027 */
[----:B------:R-:W-:Y:S02]  /*2bbc0*/  IMAD.MOV.U32 R12, RZ, RZ, R0 ;  /* 0x000000ffff0c7224 */ /* 0x000fe400078e0000 */
[----:B------:R-:W-:-:S07]  /*2bbd0*/  IMAD.MOV.U32 R37, RZ, RZ, R14 ;  /* 0x000000ffff257224 */ /* 0x000fce00078e000e */
[----:B------:R-:W-:Y:S05]  /*2bbe0*/  WARPSYNC.COLLECTIVE R15, `(.L_x_1880) ;  /* 0x000000000f087348 */ /* 0x000fea0003c00000 */
[----:B------:R0:W1:Y:S02]  /*2bbf0*/  SHFL.IDX P6, R14, R13, R12, R11 ;  /* 0x0000000c0d0e7389 */ /* 0x00006400000c000b */
[----:B01----:R-:W-:Y:S01]  /*2bc00*/  ENDCOLLECTIVE ;  /* 0x000000000000791b */ /* 0x003fe20003800000 */
.L_x_1880:
        /* <DEDUP_REMOVED lines=8> */
.L_x_1881:
[----:B------:R-:W-:Y:S02]  /*2bc90*/  IMAD.MOV.U32 R13, RZ, RZ, R41 ;  /* 0x000000ffff0d7224 */ /* 0x000fe400078e0029 */
[----:B------:R-:W-:Y:S02]  /*2bca0*/  IMAD.MOV.U32 R12, RZ, RZ, R0 ;  /* 0x000000ffff0c7224 */ /* 0x000fe400078e0000 */
[----:B------:R-:W-:-:S07]  /*2bcb0*/  IMAD.MOV.U32 R39, RZ, RZ, R14 ;  /* 0x000000ffff277224 */ /* 0x000fce00078e000e */
[----:B------:R-:W-:Y:S05]  /*2bcc0*/  WARPSYNC.COLLECTIVE R15, `(.L_x_1882) ;  /* 0x000000000f087348 */ /* 0x000fea0003c00000 */
[----:B------:R0:W1:Y:S02]  /*2bcd0*/  SHFL.IDX P6, R14, R13, R12, R11 ;  /* 0x0000000c0d0e7389 */ /* 0x00006400000c000b */
[----:B01----:R-:W-:Y:S01]  /*2bce0*/  ENDCOLLECTIVE ;  /* 0x000000000000791b */ /* 0x003fe20003800000 */
.L_x_1882:
        /* <DEDUP_REMOVED lines=8> */
.L_x_1883:
[----:B------:R-:W-:Y:S02]  /*2bd70*/  IMAD.MOV.U32 R13, RZ, RZ, R43 ;  /* 0x000000ffff0d7224 */ /* 0x000fe400078e002b */
[----:B------:R-:W-:Y:S02]  /*2bd80*/  IMAD.MOV.U32 R12, RZ, RZ, R0 ;  /* 0x000000ffff0c7224 */ /* 0x000fe400078e0000 */
[----:B------:R-:W-:-:S07]  /*2bd90*/  IMAD.MOV.U32 R62, RZ, RZ, R14 ;  /* 0x000000ffff3e7224 */ /* 0x000fce00078e000e */
[----:B------:R-:W-:Y:S05]  /*2bda0*/  WARPSYNC.COLLECTIVE R15, `(.L_x_1884) ;  /* 0x000000000f087348 */ /* 0x000fea0003c00000 */
[----:B------:R0:W1:Y:S02]  /*2bdb0*/  SHFL.IDX P6, R14, R13, R12, R11 ;  /* 0x0000000c0d0e7389 */ /* 0x00006400000c000b */
[----:B01----:R-:W-:Y:S01]  /*2bdc0*/  ENDCOLLECTIVE ;  /* 0x000000000000791b */ /* 0x003fe20003800000 */
.L_x_1884:
        /* <DEDUP_REMOVED lines=8> */
.L_x_1885:
[----:B------:R-:W-:Y:S02]  /*2be50*/  IMAD.MOV.U32 R13, RZ, RZ, R45 ;  /* 0x000000ffff0d7224 */ /* 0x000fe400078e002d */
[----:B------:R-:W-:Y:S02]  /*2be60*/  IMAD.MOV.U32 R12, RZ, RZ, R0 ;  /* 0x000000ffff0c7224 */ /* 0x000fe400078e0000 */
[----:B------:R-:W-:-:S07]  /*2be70*/  IMAD.MOV.U32 R64, RZ, RZ, R14 ;  /* 0x000000ffff407224 */ /* 0x000fce00078e000e */
[----:B------:R-:W-:Y:S05]  /*2be80*/  WARPSYNC.COLLECTIVE R15, `(.L_x_1886) ;  /* 0x000000000f087348 */ /* 0x000fea0003c00000 */
[----:B------:R0:W1:Y:S02]  /*2be90*/  SHFL.IDX P6, R14, R13, R12, R11 ;  /* 0x0000000c0d0e7389 */ /* 0x00006400000c000b */
[----:B01----:R-:W-:Y:S01]  /*2bea0*/  ENDCOLLECTIVE ;  /* 0x000000000000791b */ /* 0x003fe20003800000 */
.L_x_1886:
[----:B------:R-:W-:Y:S02]  /*2beb0*/  IMAD.MOV.U32 R13, RZ, RZ, R66 ;  /* 0x000000ffff0d7224 */ /* 0x000fe400078e0042 */
[----:B------:R-:W-:Y:S02]  /*2bec0*/  IMAD.MOV.U32 R12, RZ, RZ, R3 ;  /* 0x000000ffff0c7224 */ /* 0x000fe400078e0003 */
[----:B------:R-:W-:-:S07]  /*2bed0*/  IMAD.MOV.U32 R45, RZ, RZ, R14 ;  /* 0x000000ffff2d7224 */ /* 0x000fce00078e000e */
[----:B------:R-:W-:Y:S05]  /*2bee0*/  WARPSYNC.COLLECTIVE R15, `(.L_x_1887) ;  /* 0x000000000f087348 */ /* 0x000fea0003c00000 */
[----:B------:R0:W1:Y:S02]  /*2bef0*/  SHFL.IDX P6, R14, R13, R12, R11 ;  /* 0x0000000c0d0e7389 */ /* 0x00006400000c000b */
[----:B01----:R-:W-:Y:S01]  /*2bf00*/  ENDCOLLECTIVE ;  /* 0x000000000000791b */ /* 0x003fe20003800000 */
.L_x_1887:
[----:B------:R-:W-:Y:S02]  /*2bf10*/  IMAD.MOV.U32 R13, RZ, RZ, R47 ;  /* 0x000000ffff0d7224 */ /* 0x000fe400078e002f */
[----:B------:R-:W-:Y:S01]  /*2bf20*/  IMAD.MOV.U32 R12, RZ, RZ, R0 ;  /* 0x000000ffff0c7224 */ /* 0x000fe200078e0000 */
[----:B------:R-:W-:-:S07]  /*2bf30*/  MOV R66, R14 ;  /* 0x0000000e00427202 */ /* 0x000fce0000000f00 */
[----:B------:R-:W-:Y:S05]  /*2bf40*/  WARPSYNC.COLLECTIVE R15, `(.L_x_1888) ;  /* 0x000000000f087348 */ /* 0x000fea0003c00000 */
[----:B------:R0:W1:Y:S02]  /*2bf50*/  SHFL.IDX P6, R14, R13, R12, R11 ;  /* 0x0000000c0d0e7389 */ /* 0x00006400000c000b */
[----:B01----:R-:W-:Y:S01]  /*2bf60*/  ENDCOLLECTIVE ;  /* 0x000000000000791b */ /* 0x003fe20003800000 */
.L_x_1888:
[----:B------:R-:W-:Y:S02]  /*2bf70*/  IMAD.MOV.U32 R13, RZ, RZ, R68 ;  /* 0x000000ffff0d7224 */ /* 0x000fe400078e0044 */
[----:B------:R-:W-:Y:S02]  /*2bf80*/  IMAD.MOV.U32 R12, RZ, RZ, R3 ;  /* 0x000000ffff0c7224 */ /* 0x000fe400078e0003 */
[----:B------:R-:W-:-:S07]  /*2bf90*/  IMAD.MOV.U32 R47, RZ, RZ, R14 ;  /* 0x000000ffff2f7224 */ /* 0x000fce00078e000e */
[----:B------:R-:W-:Y:S05]  /*2bfa0*/  WARPSYNC.COLLECTIVE R15, `(.L_x_1889) ;  /* 0x000000000f087348 */ /* 0x000fea0003c00000 */
[----:B------:R0:W1:Y:S02]  /*2bfb0*/  SHFL.IDX P6, R14, R13, R12, R11 ;  /* 0x0000000c0d0e7389 */ /* 0x00006400000c000b */
[----:B01----:R-:W-:Y:S01]  /*2bfc0*/  ENDCOLLECTIVE ;  /* 0x000000000000791b */ /* 0x003fe20003800000 */
.L_x_1889:
[----:B------:R-:W-:Y:S02]  /*2bfd0*/  IMAD.MOV.U32 R13, RZ, RZ, R49 ;  /* 0x000000ffff0d7224 */ /* 0x000fe400078e0031 */
[----:B------:R-:W-:Y:S02]  /*2bfe0*/  IMAD.MOV.U32 R12, RZ, RZ, R0 ;  /* 0x000000ffff0c7224 */ /* 0x000fe400078e0000 */
[----:B------:R-:W-:-:S07]  /*2bff0*/  IMAD.MOV.U32 R68, RZ, RZ, R14 ;  /* 0x000000ffff447224 */ /* 0x000fce00078e000e */
[----:B------:R-:W-:Y:S05]  /*2c000*/  WARPSYNC.COLLECTIVE R15, `(.L_x_1890) ;  /* 0x000000000f087348 */ /* 0x000fea0003c00000 */
[----:B------:R0:W1:Y:S02]  /*2c010*/  SHFL.IDX P6, R14, R13, R12, R11 ;  /* 0x0000000c0d0e7389 */ /* 0x00006400000c000b */
[----:B01----:R-:W-:Y:S01]  /*2c020*/  ENDCOLLECTIVE ;  /* 0x000000000000791b */ /* 0x003fe20003800000 */
.L_x_1890:
        /* <DEDUP_REMOVED lines=8> */
.L_x_1891:
[----:B------:R-:W-:Y:S02]  /*2c0b0*/  IMAD.MOV.U32 R13, RZ, RZ, R51 ;  /* 0x000000ffff0d7224 */ /* 0x000fe400078e0033 */
[----:B------:R-:W-:Y:S02]  /*2c0c0*/  IMAD.MOV.U32 R12, RZ, RZ, R0 ;  /* 0x000000ffff0c7224 */ /* 0x000fe400078e0000 */
[----:B------:R-:W-:-:S07]  /*2c0d0*/  IMAD.MOV.U32 R70, RZ, RZ, R14 ;  /* 0x000000ffff467224 */ /* 0x000fce00078e000e */
[----:B------:R-:W-:Y:S05]  /*2c0e0*/  WARPSYNC.COLLECTIVE R15, `(.L_x_1892) ;  /* 0x000000000f087348 */ /* 0x000fea0003c00000 */
[----:B------:R0:W1:Y:S02]  /*2c0f0*/  SHFL.IDX P6, R14, R13, R12, R11 ;  /* 0x0000000c0d0e7389 */ /* 0x00006400000c000b */
[----:B01----:R-:W-:Y:S01]  /*2c100*/  ENDCOLLECTIVE ;  /* 0x000000000000791b */ /* 0x003fe20003800000 */
.L_x_1892:
        /* <DEDUP_REMOVED lines=8> */
.L_x_1893:
[----:B------:R-:W-:Y:S02]  /*2c190*/  IMAD.MOV.U32 R13, RZ, RZ, R53 ;  /* 0x000000ffff0d7224 */ /* 0x000fe400078e0035 */
[----:B------:R-:W-:Y:S02]  /*2c1a0*/  IMAD.MOV.U32 R12, RZ, RZ, R0 ;  /* 0x000000ffff0c7224 */ /* 0x000fe400078e0000 */
[----:B------:R-:W-:-:S07]  /*2c1b0*/  IMAD.MOV.U32 R72, RZ, RZ, R14 ;  /* 0x000000ffff487224 */ /* 0x000fce00078e000e */
[----:B------:R-:W-:Y:S05]  /*2c1c0*/  WARPSYNC.COLLECTIVE R15, `(.L_x_1894) ;  /* 0x000000000f087348 */ /* 0x000fea0003c00000 */
[----:B------:R0:W1:Y:S02]  /*2c1d0*/  SHFL.IDX P6, R14, R13, R12, R11 ;  /* 0x0000000c0d0e7389 */ /* 0x00006400000c000b */
[----:B01----:R-:W-:Y:S01]  /*2c1e0*/  ENDCOLLECTIVE ;  /* 0x000000000000791b */ /* 0x003fe20003800000 */
.L_x_1894:
        /* <DEDUP_REMOVED lines=8> */
.L_x_1895:
[----:B------:R-:W-:Y:S02]  /*2c270*/  IMAD.MOV.U32 R13, RZ, RZ, R55 ;  /* 0x000000ffff0d7224 */ /* 0x000fe400078e0037 */
[----:B------:R-:W-:Y:S02]  /*2c280*/  IMAD.MOV.U32 R12, RZ, RZ, R0 ;  /* 0x000000ffff0c7224 */ /* 0x000fe400078e0000 */
[----:B------:R-:W-:-:S07]  /*2c290*/  IMAD.MOV.U32 R74, RZ, RZ, R14 ;  /* 0x000000ffff4a7224 */ /* 0x000fce00078e000e */
[----:B------:R-:W-:Y:S05]  /*2c2a0*/  WARPSYNC.COLLECTIVE R15, `(.L_x_1896) ;  /* 0x000000000f087348 */ /* 0x000fea0003c00000 */
[----:B------:R0:W1:Y:S02]  /*2c2b0*/  SHFL.IDX P6, R14, R13, R12, R11 ;  /* 0x0000000c0d0e7389 */ /* 0x00006400000c000b */
[----:B01----:R-:W-:Y:S01]  /*2c2c0*/  ENDCOLLECTIVE ;  /* 0x000000000000791b */ /* 0x003fe20003800000 */
.L_x_1896:
        /* <DEDUP_REMOVED lines=8> */
.L_x_1897:
[----:B------:R-:W-:Y:S02]  /*2c350*/  IMAD.MOV.U32 R13, RZ, RZ, R57 ;  /* 0x000000ffff0d7224 */ /* 0x000fe400078e0039 */
[----:B------:R-:W-:Y:S02]  /*2c360*/  IMAD.MOV.U32 R12, RZ, RZ, R0 ;  /* 0x000000ffff0c7224 */ /* 0x000fe400078e0000 */
[----:B------:R-:W-:-:S07]  /*2c370*/  IMAD.MOV.U32 R76, RZ, RZ, R14 ;  /* 0x000000ffff4c7224 */ /* 0x000fce00078e000e */
[----:B------:R-:W-:Y:S05]  /*2c380*/  WARPSYNC.COLLECTIVE R15, `(.L_x_1898) ;  /* 0x000000000f087348 */ /* 0x000fea0003c00000 */
[----:B------:R0:W1:Y:S02]  /*2c390*/  SHFL.IDX P6, R14, R13, R12, R11 ;  /* 0x0000000c0d0e7389 */ /* 0x00006400000c000b */
[----:B01----:R-:W-:Y:S01]  /*2c3a0*/  ENDCOLLECTIVE ;  /* 0x000000000000791b */ /* 0x003fe20003800000 */
.L_x_1898:
[----:B------:R-:W-:Y:S01]  /*2c3b0*/  SEL R41, R55, R76, P0 ;  /* 0x0000004c37297207 */ /* 0x000fe20000000000 */
[----:B------:R-:W-:Y:S02]  /*2c3c0*/  IMAD.MOV.U32 R13, RZ, RZ, R78 ;  /* 0x000000ffff0d7224 */ /* 0x000fe400078e004e */
[----:B------:R-:W-:Y:S02]  /*2c3d0*/  IMAD.MOV.U32 R12, RZ, RZ, R3 ;  /* 0x000000ffff0c7224 */ /* 0x000fe400078e0003 */
[----:B------:R-:W-:-:S07]  /*2c3e0*/  IMAD.MOV.U32 R57, RZ, RZ, R14 ;  /* 0x000000ffff397224 */ /* 0x000fce00078e000e */
[----:B------:R-:W-:Y:S05]  /*2c3f0*/  WARPSYNC.COLLECTIVE R15, `(.L_x_1899) ;  /* 0x000000000f087348 */ /* 0x000fea0003c00000 */
[----:B------:R0:W1:Y:S02]  /*2c400*/  SHFL.IDX P6, R14, R13, R12, R11 ;  /* 0x0000000c0d0e7389 */ /* 0x00006400000c000b */
[----:B01----:R-:W-:Y:S01]  /*2c410*/  ENDCOLLECTIVE ;  /* 0x000000000000791b */ /* 0x003fe20003800000 */
.L_x_1899:
[----:B------:R-:W-:Y:S02]  /*2c420*/  IMAD.MOV.U32 R13, RZ, RZ, R59 ;  /* 0x000000ffff0d7224 */ /* 0x000fe400078e003b */
[----:B------:R-:W-:Y:S02]  /*2c430*/  IMAD.MOV.U32 R12, RZ, RZ, R0 ;  /* 0x000000ffff0c7224 */ /* 0x000fe400078e0000 */
[----:B------:R-:W-:-:S07]  /*2c440*/  IMAD.MOV.U32 R78, RZ, RZ, R14 ;  /* 0x000000ffff4e7224 */ /* 0x000fce00078e000e */
[----:B------:R-:W-:Y:S05]  /*2c450*/  WARPSYNC.COLLECTIVE R15, `(.L_x_1900) ;  /* 0x000000000f087348 */ /* 0x000fea0003c00000 */
[----:B------:R0:W1:Y:S02]  /*2c460*/  SHFL.IDX P6, R14, R13, R12, R11 ;  /* 0x0000000c0d0e7389 */ /* 0x00006400000c000b */
[----:B01----:R-:W-:Y:S01]  /*2c470*/  ENDCOLLECTIVE ;  /* 0x000000000000791b */ /* 0x003fe20003800000 */
.L_x_1900:
[----:B------:R-:W-:Y:S01]  /*2c480*/  SEL R47, R78, R57, P0 ;  /* 0x000000394e2f7207 */ /* 0x000fe20000000000 */
[----:B------:R-:W-:Y:S02]  /*2c490*/  IMAD.MOV.U32 R13, RZ, RZ, R80 ;  /* 0x000000ffff0d7224 */ /* 0x000fe400078e0050 */
[----:B------:R-:W-:Y:S02]  /*2c4a0*/  IMAD.MOV.U32 R12, RZ, RZ, R3 ;  /* 0x000000ffff0c7224 */ /* 0x000fe400078e0003 */
[----:B------:R-:W-:-:S07]  /*2c4b0*/  IMAD.MOV.U32 R59, RZ, RZ, R14 ;  /* 0x000000ffff3b7224 */ /* 0x000fce00078e000e */
[----:B------:R-:W-:Y:S05]  /*2c4c0*/  WARPSYNC.COLLECTIVE R15, `(.L_x_1901) ;  /* 0x000000000f087348 */ /* 0x000fea0003c00000 */
[----:B------:R0:W1:Y:S02]  /*2c4d0*/  SHFL.IDX P6, R14, R13, R12, R11 ;  /* 0x0000000c0d0e7389 */ /* 0x00006400000c000b */
[----:B01----:R-:W-:Y:S01]  /*2c4e0*/  ENDCOLLECTIVE ;  /* 0x000000000000791b */ /* 0x003fe20003800000 */
.L_x_1901:
[----:B------:R-:W-:Y:S02]  /*2c4f0*/  IMAD.MOV.U32 R13, RZ, RZ, R63 ;  /* 0x000000ffff0d7224 */ /* 0x000fe400078e003f */
[----:B------:R-:W-:Y:S02]  /*2c500*/  IMAD.MOV.U32 R12, RZ, RZ, R0 ;  /* 0x000000ffff0c7224 */ /* 0x000fe400078e0000 */
[----:B------:R-:W-:-:S07]  /*2c510*/  IMAD.MOV.U32 R80, RZ, RZ, R14 ;  /* 0x000000ffff507224 */ /* 0x000fce00078e000e */
[----:B------:R-:W-:Y:S05]  /*2c520*/  WARPSYNC.COLLECTIVE R15, `(.L_x_1902) ;  /* 0x000000000f087348 */ /* 0x000fea0003c00000 */
[----:B------:R0:W1:Y:S02]  /*2c530*/  SHFL.IDX P6, R14, R13, R12, R11 ;  /* 0x0000000c0d0e7389 */ /* 0x00006400000c000b */
[----:B01----:R-:W-:Y:S01]  /*2c540*/  ENDCOLLECTIVE ;  /* 0x000000000000791b */ /* 0x003fe20003800000 */
.L_x_1902:
        /* <DEDUP_REMOVED lines=8> */
.L_x_1903:
[----:B------:R-:W-:Y:S02]  /*2c5d0*/  IMAD.MOV.U32 R13, RZ, RZ, R65 ;  /* 0x000000ffff0d7224 */ /* 0x000fe400078e0041 */
[----:B------:R-:W-:Y:S02]  /*2c5e0*/  IMAD.MOV.U32 R12, RZ, RZ, R0 ;  /* 0x000000ffff0c7224 */ /* 0x000fe400078e0000 */
[----:B------:R-:W-:Y:S02]  /*2c5f0*/  IMAD.MOV.U32 R0, RZ, RZ, RZ ;  /* 0x000000ffff007224 */ /* 0x000fe400078e00ff */
[----:B------:R-:W-:-:S07]  /*2c600*/  IMAD.MOV.U32 R82, RZ, RZ, R14 ;  /* 0x000000ffff527224 */ /* 0x000fce00078e000e */
[----:B------:R-:W-:Y:S05]  /*2c610*/  WARPSYNC.COLLECTIVE R15, `(.L_x_1904) ;  /* 0x000000000f087348 */ /* 0x000fea0003c00000 */
[----:B------:R0:W1:Y:S02]  /*2c620*/  SHFL.IDX P6, R14, R13, R12, R11 ;  /* 0x0000000c0d0e7389 */ /* 0x00006400000c000b */
[----:B01----:R-:W-:Y:S01]  /*2c630*/  ENDCOLLECTIVE ;  /* 0x000000000000791b */ /* 0x003fe20003800000 */
.L_x_1904:
[----:B------:R-:W-:Y:S01]  /*2c640*/  SEL R53, R63, R82, P0 ;  /* 0x000000523f357207 */ /* 0x000fe20000000000 */
[----:B------:R-:W-:Y:S02]  /*2c650*/  IMAD.MOV.U32 R13, RZ, RZ, R84 ;  /* 0x000000ffff0d7224 */ /* 0x000fe400078e0054 */
[----:B------:R-:W-:Y:S02]  /*2c660*/  IMAD.MOV.U32 R12, RZ, RZ, R3 ;  /* 0x000000ffff0c7224 */ /* 0x000fe400078e0003 */
[----:B------:R-:W-:-:S07]  /*2c670*/  IMAD.MOV.U32 R65, RZ, RZ, R14 ;  /* 0x000000ffff417224 */ /* 0x000fce00078e000e */
[----:B------:R-:W-:Y:S05]  /*2c680*/  WARPSYNC.COLLECTIVE R15, `(.L_x_1905) ;  /* 0x000000000f087348 */ /* 0x000fea0003c00000 */
[----:B------:R0:W1:Y:S02]  /*2c690*/  SHFL.IDX P6, R14, R13, R12, R11 ;  /* 0x0000000c0d0e7389 */ /* 0x00006400000c000b */
[----:B01----:R-:W-:Y:S01]  /*2c6a0*/  ENDCOLLECTIVE ;  /* 0x000000000000791b */ /* 0x003fe20003800000 */
.L_x_1905:
        /* <DEDUP_REMOVED lines=11> */
.L_x_1670:
[----:B------:R-:W-:Y:S02]  /*2c760*/  IMAD.MOV.U32 R13, RZ, RZ, R3 ;  /* 0x000000ffff0d7224 */ /* 0x000fe400078e0003 */
[----:B------:R-:W-:Y:S02]  /*2c770*/  IMAD.MOV.U32 R12, RZ, RZ, RZ ;  /* 0x000000ffff0c7224 */ /* 0x000fe400078e00ff */
[----:B------:R-:W-:Y:S02]  /*2c780*/  IMAD.MOV.U32 R11, RZ, RZ, 0x181f ;  /* 0x0000181fff0b7424 */ /* 0x000fe400078e00ff */
[----:B------:R-:W-:-:S07]  /*2c790*/  IMAD.MOV.U32 R15, RZ, RZ, -0x1 ;  /* 0xffffffffff0f7424 */ /* 0x000fce00078e00ff */
[----:B-1----:R-:W-:Y:S05]  /*2c7a0*/  WARPSYNC.COLLECTIVE R15, `(.L_x_1907) ;  /* 0x000000000f087348 */ /* 0x002fea0003c00000 */
[----:B------:R0:W2:Y:S02]  /*2c7b0*/  SHFL.IDX P6, R14, R13, R12, R11 ;  /* 0x0000000c0d0e7389 */ /* 0x0000a400000c000b */
[----:B012---:R-:W-:Y:S01]  /*2c7c0*/  ENDCOLLECTIVE ;  /* 0x000000000000791b */ /* 0x007fe20003800000 */
.L_x_1907:
[----:B------:R-:W-:Y:S02]  /*2c7d0*/  IMAD.MOV.U32 R13, RZ, RZ, R2 ;  /* 0x000000ffff0d7224 */ /* 0x000fe400078e0002 */
[----:B------:R-:W-:-:S07]  /*2c7e0*/  IMAD.MOV.U32 R0, RZ, RZ, R14 ;  /* 0x000000ffff007224 */ /* 0x000fce00078e000e */
[----:B------:R-:W-:Y:S05]  /*2c7f0*/  WARPSYNC.COLLECTIVE R15, `(.L_x_1908) ;  /* 0x000000000f087348 */ /* 0x000fea0003c00000 */
[----:B------:R0:W1:Y:S02]  /*2c800*/  SHFL.IDX P6, R14, R13, R12, R11 ;  /* 0x0000000c0d0e7389 */ /* 0x00006400000c000b */
[----:B01----:R-:W-:Y:S01]  /*2c810*/  ENDCOLLECTIVE ;  /* 0x000000000000791b */ /* 0x003fe20003800000 */
.L_x_1908:
[----:B------:R-:W-:Y:S05]  /*2c820*/  BRA `(.L_x_1909) ;  /* 0xffffff5c00547947 */ /* 0x000fea000383ffff */
.L_x_1673:
[----:B------:R-:W-:Y:S01]  /*2c830*/  BSSY B1, `(.L_x_1910) ;  /* 0x0000008000017945 */ /* 0x000fe20003800000 */
[----:B------:R-:W-:Y:S02]  /*2c840*/  IMAD.MOV.U32 R13, RZ, RZ, R3 ;  /* 0x000000ffff0d7224 */ /* 0x000fe400078e0003 */
[----:B------:R-:W-:Y:S02]  /*2c850*/  IMAD.MOV.U32 R12, RZ, RZ, 0x1 ;  /* 0x00000001ff0c7424 */ /* 0x000fe400078e00ff */
[----:B------:R-:W-:Y:S02]  /*2c860*/  IMAD.MOV.U32 R11, RZ, RZ, 0x181f ;  /* 0x0000181fff0b7424 */ /* 0x000fe400078e00ff */
[----:B----4-:R-:W-:-:S07]  /*2c870*/  IMAD.MOV.U32 R15, RZ, RZ, -0x1 ;  /* 0xffffffffff0f7424 */ /* 0x010fce00078e00ff */
[----:B0123--:R-:W-:Y:S05]  /*2c880*/  WARPSYNC.COLLECTIVE R15, `(.L_x_1911) ;  /* 0x000000000f087348 */ /* 0x00ffea0003c00000 */
[----:B---3--:R3:W4:Y:S02]  /*2c890*/  SHFL.IDX P6, R14, R13, R12, R11 ;  /* 0x0000000c0d0e7389 */ /* 0x00872400000c000b */
[----:B01234-:R-:W-:Y:S01]  /*2c8a0*/  ENDCOLLECTIVE ;  /* 0x000000000000791b */ /* 0x01ffe20003800000 */
.L_x_1911:
[----:B------:R-:W-:Y:S05]  /*2c8b0*/  BSYNC B1 ;  /* 0x0000000000017941 */ /* 0x000fea0003800000 */
.L_x_1910:
[----:B------:R-:W-:Y:S02]  /*2c8c0*/  IMAD.MOV.U32 R13, RZ, RZ, R2 ;  /* 0x000000ffff0d7224 */ /* 0x000fe400078e0002 */
[----:B------:R-:W-:Y:S02]  /*2c8d0*/  IMAD.MOV.U32 R12, RZ, RZ, 0x1 ;  /* 0x00000001ff0c7424 */ /* 0x000fe400078e00ff */
[----:B------:R-:W-:Y:S02]  /*2c8e0*/  IMAD.MOV.U32 R11, RZ, RZ, 0x181f ;  /* 0x0000181fff0b7424 */ /* 0x000fe400078e00ff */
[----:B------:R-:W-:Y:S02]  /*2c8f0*/  IMAD.MOV.U32 R15, RZ, RZ, -0x1 ;  /* 0xffffffffff0f7424 */ /* 0x000fe400078e00ff */
[----:B------:R-:W-:-:S07]  /*2c900*/  IMAD.MOV.U32 R0, RZ, RZ, R14 ;  /* 0x000000ffff007224 */ /* 0x000fce00078e000e */
[----:B------:R-:W-:Y:S05]  /*2c910*/  WARPSYNC.COLLECTIVE R15, `(.L_x_1912) ;  /* 0x000000000f087348 */ /* 0x000fea0003c00000 */
[----:B------:R0:W1:Y:S02]  /*2c920*/  SHFL.IDX P6, R14, R13, R12, R11 ;  /* 0x0000000c0d0e7389 */ /* 0x00006400000c000b */
[----:B01----:R-:W-:Y:S01]  /*2c930*/  ENDCOLLECTIVE ;  /* 0x000000000000791b */ /* 0x003fe20003800000 */
.L_x_1912:
[----:B------:R-:W-:Y:S05]  /*2c940*/  BRA `(.L_x_1913) ;  /* 0xffffff5c00747947 */ /* 0x000fea000383ffff */
.L_x_1676:
        /* <DEDUP_REMOVED lines=8> */
.L_x_1915:
[----:B------:R-:W-:Y:S05]  /*2c9d0*/  BSYNC B1 ;  /* 0x0000000000017941 */ /* 0x000fea0003800000 */
.L_x_1914:
        /* <DEDUP_REMOVED lines=8> */
.L_x_1916:
[----:B------:R-:W-:Y:S05]  /*2ca60*/  BRA `(.L_x_1917) ;  /* 0xffffff5c00907947 */ /* 0x000fea000383ffff */
.L_x_1679:
[----:B------:R-:W-:Y:S01]  /*2ca70*/  BSSY B1, `(.L_x_1918) ;  /* 0x0000008000017945 */ /* 0x000fe20003800000 */
[----:B------:R-:W-:Y:S02]  /*2ca80*/  IMAD.MOV.U32 R13, RZ, RZ, R3 ;  /* 0x000000ffff0d7224 */ /* 0x000fe400078e0003 */
[----:B------:R-:W-:Y:S02]  /*2ca90*/  IMAD.MOV.U32 R12, RZ, RZ, 0x3 ;  /* 0x00000003ff0c7424 */ /* 0x000fe400078e00ff */
[----:B------:R-:W-:Y:S02]  /*2caa0*/  IMAD.MOV.U32 R11, RZ, RZ, 0x181f ;  /* 0x0000181fff0b7424 */ /* 0x000fe400078e00ff */
[----:B0-----:R-:W-:-:S07]  /*2cab0*/  IMAD.MOV.U32 R15, RZ, RZ, -0x1 ;  /* 0xffffffffff0f7424 */ /* 0x001fce00078e00ff */
[----:B-1234-:R-:W-:Y:S05]  /*2cac0*/  WARPSYNC.COLLECTIVE R15, `(.L_x_1919) ;  /* 0x000000000f087348 */ /* 0x01efea0003c00000 */
[----:B----4-:R0:W4:Y:S02]  /*2cad0*/  SHFL.IDX P6, R14, R13, R12, R11 ;  /* 0x0000000c0d0e7389 */ /* 0x01012400000c000b */
[----:B01234-:R-:W-:Y:S01]  /*2cae0*/  ENDCOLLECTIVE ;  /* 0x000000000000791b */ /* 0x01ffe20003800000 */
.L_x_1919:
[----:B------:R-:W-:Y:S05]  /*2caf0*/  BSYNC B1 ;  /* 0x0000000000017941 */ /* 0x000fea0003800000 */
.L_x_1918:
        /* <DEDUP_REMOVED lines=8> */
.L_x_1920:
[----:B------:R-:W-:Y:S05]  /*2cb80*/  BRA `(.L_x_1921) ;  /* 0xffffff5c00ac7947 */ /* 0x000fea000383ffff */
.L_x_1704:
[----:B------:R-:W1:Y:S01]  /*2cb90*/  S2R R5, SR_TID.X ;  /* 0x0000000000057919 */ /* 0x000e620000002100 */
[----:B------:R-:W-:Y:S01]  /*2cba0*/  BSSY B1, `(.L_x_1922) ;  /* 0x000000a000017945 */ /* 0x000fe20003800000 */
[----:B------:R-:W-:Y:S02]  /*2cbb0*/  IMAD.MOV.U32 R12, RZ, RZ, RZ ;  /* 0x000000ffff0c7224 */ /* 0x000fe400078e00ff */
[----:B0-----:R-:W-:Y:S02]  /*2cbc0*/  IMAD.MOV.U32 R11, RZ, RZ, 0x1f ;  /* 0x0000001fff0b7424 */ /* 0x001fe400078e00ff */
[----:B------:R-:W-:Y:S01]  /*2cbd0*/  IMAD.MOV.U32 R15, RZ, RZ, -0x1 ;  /* 0xffffffffff0f7424 */ /* 0x000fe200078e00ff */
[----:B-1----:R-:W-:-:S04]  /*2cbe0*/  SHF.R.U32.HI R5, RZ, 0x5, R5 ;  /* 0x00000005ff057819 */ /* 0x002fc80000011605 */
[----:B------:R-:W-:-:S05]  /*2cbf0*/  LOP3.LUT R5, R5, 0x3, RZ, 0xc0, !PT ;  /* 0x0000000305057812 */ /* 0x000fca00078ec0ff */
[----:B------:R-:W-:-:S07]  /*2cc00*/  IMAD.MOV.U32 R13, RZ, RZ, R5 ;  /* 0x000000ffff0d7224 */ /* 0x000fce00078e0005 */
[----:B------:R-:W-:Y:S05]  /*2cc10*/  WARPSYNC.COLLECTIVE R15, `(.L_x_1923) ;  /* 0x000000000f087348 */ /* 0x000fea0003c00000 */
[----:B------:R0:W1:Y:S02]  /*2cc20*/  SHFL.IDX P6, R14, R13, R12, R11 ;  /* 0x0000000c0d0e7389 */ /* 0x00006400000c000b */
[----:B01----:R-:W-:Y:S01]  /*2cc30*/  ENDCOLLECTIVE ;  /* 0x000000000000791b */ /* 0x003fe20003800000 */
.L_x_1923:
[----:B------:R-:W-:Y:S05]  /*2cc40*/  BSYNC B1 ;  /* 0x0000000000017941 */ /* 0x000fea0003800000 */
.L_x_1922:
[----:B------:R-:W-:Y:S05]  /*2cc50*/  BRA `(.L_x_1924) ;  /* 0xffffff78004c7947 */ /* 0x000fea000383ffff */
.L_x_1706:
[----:B------:R-:W-:Y:S01]  /*2cc60*/  BSSY B1, `(.L_x_1925) ;  /* 0x0000006000017945 */ /* 0x000fe20003800000 */
[----:B------:R-:W-:-:S07]  /*2cc70*/  IMAD.MOV.U32 R15, RZ, RZ, -0x1 ;  /* 0xffffffffff0f7424 */ /* 0x000fce00078e00ff */
[----:B01----:R-:W-:Y:S05]  /*2cc80*/  WARPSYNC.COLLECTIVE R15, `(.L_x_1926) ;  /* 0x000000000f0c7348 */ /* 0x003fea0003c00000 */
[----:B------:R-:W-:Y:S02]  /*2cc90*/  ELECT P6, UR62, PT ;  /* 0x00000000003e782f */ /* 0x000fe400038c0000 */
[----:B------:R-:W-:Y:S01]  /*2cca0*/  MOV R14, UR62 ;  /* 0x0000003e000e7c02 */ /* 0x000fe20008000f00 */
[----:B01----:R-:W-:Y:S10]  /*2ccb0*/  ENDCOLLECTIVE ;  /* 0x000000000000791b */ /* 0x003ff40003800000 */
.L_x_1926:
[----:B------:R-:W-:Y:S05]  /*2ccc0*/  BSYNC B1 ;  /* 0x0000000000017941 */ /* 0x000fea0003800000 */
.L_x_1925:
[----:B------:R-:W-:Y:S05]  /*2ccd0*/  BRA `(.L_x_1705) ;  /* 0xffffff7800447947 */ /* 0x000fea000383ffff */
.L_x_1708:
[----:B-1----:R-:W2:Y:S02]  /*2cce0*/  LDL R5, [R1] ;  /* 0x0000000001057983 */ /* 0x002ea40000100800 */
[----:B--2---:R1:W2:Y:S02]  /*2ccf0*/  SYNCS.PHASECHK.TRANS64.TRYWAIT P0, [R5+URZ+0x2a820], R4 ;  /* 0x02a82004050075a7 */ /* 0x0042a4000800017f */
[----:B--2---:R-:W-:Y:S05]  /*2cd00*/  @!P0 NANOSLEEP.SYNCS 0x989680 ;  /* 0x009896800000895d */ /* 0x004fea0003900000 */
[----:B------:R-:W2:Y:S02]  /*2cd10*/  @!P0 SYNCS.PHASECHK.TRANS64 P0, [R5+URZ+0x2a820], R4 ;  /* 0x02a82004050085a7 */ /* 0x000ea4000800007f */
[----:B--2---:R-:W-:Y:S05]  /*2cd20*/  @!P0 BRA `(.L_x_1708) ;  /* 0xfffffffc00ec8947 */ /* 0x004fea000383ffff */
[----:B------:R-:W-:Y:S05]  /*2cd30*/  BRA `(.L_x_1927) ;  /* 0xffffff7800547947 */ /* 0x000fea000383ffff */
.L_x_1712:
[----:B-1----:R1:W2:Y:S02]  /*2cd40*/  SYNCS.PHASECHK.TRANS64.TRYWAIT P0, [R7+URZ+0x2a8a0], R10 ;  /* 0x02a8a00a070075a7 */ /* 0x0022a4000800017f */
[----:B--2---:R-:W-:Y:S05]  /*2cd50*/  @!P0 NANOSLEEP.SYNCS 0x989680 ;  /* 0x009896800000895d */ /* 0x004fea0003900000 */
[----:B------:R-:W2:Y:S02]  /*2cd60*/  @!P0 SYNCS.PHASECHK.TRANS64 P0, [R7+URZ+0x2a8a0], R10 ;  /* 0x02a8a00a070085a7 */ /* 0x000ea4000800007f */
[----:B--2---:R-:W-:Y:S05]  /*2cd70*/  @!P0 BRA `(.L_x_1712) ;  /* 0xfffffffc00f08947 */ /* 0x004fea000383ffff */
[----:B------:R-:W-:Y:S05]  /*2cd80*/  BRA `(.L_x_1928) ;  /* 0xffffff78007c7947 */ /* 0x000fea000383ffff */
.L_x_1719:
[----:B--2---:R2:W3:Y:S02]  /*2cd90*/  SYNCS.PHASECHK.TRANS64.TRYWAIT P0, [R7+URZ+0x2a8c0], R10 ;  /* 0x02a8c00a070075a7 */ /* 0x0044e4000800017f */
[----:B---3--:R-:W-:Y:S05]  /*2cda0*/  @!P0 NANOSLEEP.SYNCS 0x989680 ;  /* 0x009896800000895d */ /* 0x008fea0003900000 */
[----:B------:R-:W3:Y:S02]  /*2cdb0*/  @!P0 SYNCS.PHASECHK.TRANS64 P0, [R7+URZ+0x2a8c0], R10 ;  /* 0x02a8c00a070085a7 */ /* 0x000ee4000800007f */
[----:B---3--:R-:W-:Y:S05]  /*2cdc0*/  @!P0 BRA `(.L_x_1719) ;  /* 0xfffffffc00f08947 */ /* 0x008fea000383ffff */
[----:B------:R-:W-:Y:S05]  /*2cdd0*/  BRA `(.L_x_1929) ;  /* 0xffffff7c00807947 */ /* 0x000fea000383ffff */
.L_x_1728:
[----:B-1----:R1:W2:Y:S02]  /*2cde0*/  SYNCS.PHASECHK.TRANS64.TRYWAIT P1, [R8+URZ+0x2a8a0], R7 ;  /* 0x02a8a007080075a7 */ /* 0x0022a4000802017f */
[----:B--2---:R-:W-:Y:S05]  /*2cdf0*/  @!P1 NANOSLEEP.SYNCS 0x989680 ;  /* 0x009896800000995d */ /* 0x004fea0003900000 */
[----:B------:R-:W2:Y:S02]  /*2ce00*/  @!P1 SYNCS.PHASECHK.TRANS64 P1, [R8+URZ+0x2a8a0], R7 ;  /* 0x02a8a007080095a7 */ /* 0x000ea4000802007f */
[----:B--2---:R-:W-:Y:S05]  /*2ce10*/  @!P1 BRA `(.L_x_1728) ;  /* 0xfffffffc00f09947 */ /* 0x004fea000383ffff */
[----:B------:R-:W-:Y:S05]  /*2ce20*/  BRA `(.L_x_1930) ;  /* 0xffffff8000d07947 */ /* 0x000fea000383ffff */
.L_x_1735:
[----:B--2---:R2:W3:Y:S02]  /*2ce30*/  SYNCS.PHASECHK.TRANS64.TRYWAIT P1, [R8+URZ+0x2a8c0], R7 ;  /* 0x02a8c007080075a7 */ /* 0x0044e4000802017f */
[----:B---3--:R-:W-:Y:S05]  /*2ce40*/  @!P1 NANOSLEEP.SYNCS 0x989680 ;  /* 0x009896800000995d */ /* 0x008fea0003900000 */
[----:B------:R-:W3:Y:S02]  /*2ce50*/  @!P1 SYNCS.PHASECHK.TRANS64 P1, [R8+URZ+0x2a8c0], R7 ;  /* 0x02a8c007080095a7 */ /* 0x000ee4000802007f */
[----:B---3--:R-:W-:Y:S05]  /*2ce60*/  @!P1 BRA `(.L_x_1735) ;  /* 0xfffffffc00f09947 */ /* 0x008fea000383ffff */
[----:B------:R-:W-:Y:S05]  /*2ce70*/  BRA `(.L_x_1931) ;  /* 0xffffff8400d07947 */ /* 0x000fea000383ffff */
.L_x_1760:
        /* <DEDUP_REMOVED lines=8> */
[----:B--2---:R-:W-:Y:S05]  /*2cf00*/  WARPSYNC.COLLECTIVE R15, `(.L_x_1933) ;  /* 0x000000000f087348 */ /* 0x004fea0003c00000 */
[----:B------:R0:W1:Y:S02]  /*2cf10*/  SHFL.IDX P6, R14, R13, R12, R11 ;  /* 0x0000000c0d0e7389 */ /* 0x00006400000c000b */
[----:B012---:R-:W-:Y:S01]  /*2cf20*/  ENDCOLLECTIVE ;  /* 0x000000000000791b */ /* 0x007fe20003800000 */
.L_x_1933:
[----:B------:R-:W-:Y:S05]  /*2cf30*/  BSYNC B0 ;  /* 0x0000000000007941 */ /* 0x000fea0003800000 */
.L_x_1932:
[----:B------:R-:W-:Y:S05]  /*2cf40*/  BRA `(.L_x_1934) ;  /* 0xffffff9400e87947 */ /* 0x000fea000383ffff */
.L_x_1762:
[----:B------:R-:W-:Y:S01]  /*2cf50*/  BSSY B0, `(.L_x_1935) ;  /* 0x0000006000007945 */ /* 0x000fe20003800000 */
[----:B------:R-:W-:-:S07]  /*2cf60*/  IMAD.MOV.U32 R15, RZ, RZ, -0x1 ;  /* 0xffffffffff0f7424 */ /* 0x000fce00078e00ff */
[----:B012---:R-:W-:Y:S05]  /*2cf70*/  WARPSYNC.COLLECTIVE R15, `(.L_x_1936) ;  /* 0x000000000f0c7348 */ /* 0x007fea0003c00000 */
[----:B------:R-:W-:Y:S02]  /*2cf80*/  ELECT P6, UR62, PT ;  /* 0x00000000003e782f */ /* 0x000fe400038c0000 */
[----:B------:R-:W-:Y:S01]  /*2cf90*/  MOV R14, UR62 ;  /* 0x0000003e000e7c02 */ /* 0x000fe20008000f00 */
[----:B012---:R-:W-:Y:S10]  /*2cfa0*/  ENDCOLLECTIVE ;  /* 0x000000000000791b */ /* 0x007ff40003800000 */
.L_x_1936:
[----:B------:R-:W-:Y:S05]  /*2cfb0*/  BSYNC B0 ;  /* 0x0000000000007941 */ /* 0x000fea0003800000 */
.L_x_1935:
[----:B------:R-:W-:Y:S05]  /*2cfc0*/  BRA `(.L_x_1937) ;  /* 0xffffff9400f07947 */ /* 0x000fea000383ffff */
.L_x_1764:
[----:B-1----:R1:W2:Y:S02]  /*2cfd0*/  SYNCS.PHASECHK.TRANS64.TRYWAIT P0, [R2+URZ+0x2a880], R4 ;  /* 0x02a88004020075a7 */ /* 0x0022a4000800017f */
[----:B--2---:R-:W-:Y:S05]  /*2cfe0*/  @!P0 NANOSLEEP.SYNCS 0x989680 ;  /* 0x009896800000895d */ /* 0x004fea0003900000 */
[----:B------:R-:W2:Y:S02]  /*2cff0*/  @!P0 SYNCS.PHASECHK.TRANS64 P0, [R2+URZ+0x2a880], R4 ;  /* 0x02a88004020085a7 */ /* 0x000ea4000800007f */
[----:B--2---:R-:W-:Y:S05]  /*2d000*/  @!P0 BRA `(.L_x_1764) ;  /* 0xfffffffc00f08947 */ /* 0x004fea000383ffff */
[----:B------:R-:W-:Y:S05]  /*2d010*/  BRA `(.L_x_1938) ;  /* 0xffffff9800607947 */ /* 0x000fea000383ffff */
.L_x_1766:
[----:B--2---:R2:W3:Y:S02]  /*2d020*/  SYNCS.PHASECHK.TRANS64.TRYWAIT P0, [R2+URZ+0x2a840], R4 ;  /* 0x02a84004020075a7 */ /* 0x0044e4000800017f */
[----:B---3--:R-:W-:Y:S05]  /*2d030*/  @!P0 NANOSLEEP.SYNCS 0x989680 ;  /* 0x009896800000895d */ /* 0x008fea0003900000 */
[----:B------:R-:W3:Y:S02]  /*2d040*/  @!P0 SYNCS.PHASECHK.TRANS64 P0, [R2+URZ+0x2a840], R4 ;  /* 0x02a84004020085a7 */ /* 0x000ee4000800007f */
[----:B---3--:R-:W-:Y:S05]  /*2d050*/  @!P0 BRA `(.L_x_1766) ;  /* 0xfffffffc00f08947 */ /* 0x008fea000383ffff */
[----:B------:R-:W-:Y:S05]  /*2d060*/  BRA `(.L_x_1939) ;  /* 0xffffff9800e47947 */ /* 0x000fea000383ffff */
.L_x_1770:
[----:B------:R-:W2:Y:S01]  /*2d070*/  LDL.LU R11, [R1+0x40] ;  /* 0x00004000010b7983 */ /* 0x000ea20000300800 */
[----:B------:R-:W-:Y:S02]  /*2d080*/  IMAD.MOV.U32 R5, RZ, RZ, R12 ;  /* 0x000000ffff057224 */ /* 0x000fe400078e000c */
[----:B------:R-:W-:Y:S02]  /*2d090*/  IMAD.MOV.U32 R13, RZ, RZ, R3 ;  /* 0x000000ffff0d7224 */ /* 0x000fe400078e0003 */
[----:B------:R-:W-:Y:S01]  /*2d0a0*/  IMAD.MOV.U32 R12, RZ, RZ, RZ ;  /* 0x000000ffff0c7224 */ /* 0x000fe200078e00ff */
[----:B------:R-:W-:Y:S01]  /*2d0b0*/  IADD3 R0, R10, R5, RZ ;  /* 0x000000050a007210 */ /* 0x000fe20007ffe0ff */
[----:B------:R-:W-:-:S04]  /*2d0c0*/  IMAD.MOV.U32 R15, RZ, RZ, -0x1 ;  /* 0xffffffffff0f7424 */ /* 0x000fc800078e00ff */
[----:B------:R-:W-:Y:S02]  /*2d0d0*/  VIADD R5, R0, 0x20 ;  /* 0x0000002000057836 */ /* 0x000fe40000000000 */
[----:B--2---:R-:W-:Y:S02]  /*2d0e0*/  IMAD R2, R11, R7, RZ ;  /* 0x000000070b027224 */ /* 0x004fe400078e02ff */
[----:B------:R-:W-:-:S03]  /*2d0f0*/  IMAD.MOV.U32 R11, RZ, RZ, 0x1c1f ;  /* 0x00001c1fff0b7424 */ /* 0x000fc600078e00ff */
[----:B------:R-:W-:-:S13]  /*2d100*/  ISETP.GE.AND P4, PT, R0, R2, PT ;  /* 0x000000020000720c */ /* 0x000fda0003f86270 */
[----:B-----5:R-:W-:Y:S05]  /*2d110*/  WARPSYNC.COLLECTIVE R15, `(.L_x_1940) ;  /* 0x000000000f087348 */ /* 0x020fea0003c00000 */
[----:B------:R0:W1:Y:S02]  /*2d120*/  SHFL.IDX P6, R14, R13, R12, R11 ;  /* 0x0000000c0d0e7389 */ /* 0x00006400000c000b */
[----:B01---5:R-:W-:Y:S01]  /*2d130*/  ENDCOLLECTIVE ;  /* 0x000000000000791b */ /* 0x023fe20003800000 */
.L_x_1940:
[----:B------:R-:W-:Y:S02]  /*2d140*/  IMAD.MOV.U32 R13, RZ, RZ, R4 ;  /* 0x000000ffff0d7224 */ /* 0x000fe400078e0004 */
[----:B------:R-:W-:-:S07]  /*2d150*/  IMAD.MOV.U32 R6, RZ, RZ, R14 ;  /* 0x000000ffff067224 */ /* 0x000fce00078e000e */
[----:B------:R-:W-:Y:S05]  /*2d160*/  WARPSYNC.COLLECTIVE R15, `(.L_x_1941) ;  /* 0x000000000f087348 */ /* 0x000fea0003c00000 */
[----:B------:R0:W1:Y:S02]  /*2d170*/  SHFL.IDX P6, R14, R13, R12, R11 ;  /* 0x0000000c0d0e7389 */ /* 0x00006400000c000b */
[----:B01----:R-:W-:Y:S01]  /*2d180*/  ENDCOLLECTIVE ;  /* 0x000000000000791b */ /* 0x003fe20003800000 */
.L_x_1941:
[----:B------:R-:W-:Y:S02]  /*2d190*/  IMAD.MOV.U32 R13, RZ, RZ, R3 ;  /* 0x000000ffff0d7224 */ /* 0x000fe400078e0003 */
[----:B------:R-:W-:Y:S02]  /*2d1a0*/  IMAD.MOV.U32 R12, RZ, RZ, 0x1 ;  /* 0x00000001ff0c7424 */ /* 0x000fe400078e00ff */
[----:B------:R-:W-:-:S07]  /*2d1b0*/  IMAD.MOV.U32 R7, RZ, RZ, R14 ;  /* 0x000000ffff077224 */ /* 0x000fce00078e000e */
[----:B------:R-:W-:Y:S05]  /*2d1c0*/  WARPSYNC.COLLECTIVE R15, `(.L_x_1942) ;  /* 0x000000000f087348 */ /* 0x000fea0003c00000 */
[----:B------:R0:W1:Y:S02]  /*2d1d0*/  SHFL.IDX P6, R14, R13, R12, R11 ;  /* 0x0000000c0d0e7389 */ /* 0x00006400000c000b */
[----:B01----:R-:W-:Y:S01]  /*2d1e0*/  ENDCOLLECTIVE ;  /* 0x000000000000791b */ /* 0x003fe20003800000 */
.L_x_1942:
        /* <DEDUP_REMOVED lines=17> */
.L_x_1943:
[----:B------:R-:W-:Y:S02]  /*2d300*/  IMAD.MOV.U32 R13, RZ, RZ, R3 ;  /* 0x000000ffff0d7224 */ /* 0x000fe400078e0003 */
[----:B------:R-:W-:Y:S02]  /*2d310*/  IMAD.MOV.U32 R12, RZ, RZ, 0x2 ;  /* 0x00000002ff0c7424 */ /* 0x000fe400078e00ff */
[----:B------:R-:W-:-:S07]  /*2d320*/  IMAD.MOV.U32 R5, RZ, RZ, R14 ;  /* 0x000000ffff057224 */ /* 0x000fce00078e000e */
[----:B------:R-:W-:Y:S05]  /*2d330*/  WARPSYNC.COLLECTIVE R15, `(.L_x_1944) ;  /* 0x000000000f087348 */ /* 0x000fea0003c00000 */
[----:B------:R0:W1:Y:S02]  /*2d340*/  SHFL.IDX P6, R14, R13, R12, R11 ;  /* 0x0000000c0d0e7389 */ /* 0x00006400000c000b */
[----:B01----:R-:W-:Y:S01]  /*2d350*/  ENDCOLLECTIVE ;  /* 0x000000000000791b */ /* 0x003fe20003800000 */
.L_x_1944:
[----:B------:R-:W-:-:S05]  /*2d360*/  @!P3 IADD3 R5, P4, R9, R5, RZ ;  /* 0x000000050905b210 */ /* 0x000fca0007f9e0ff */
[----:B------:R-:W-:-:S04]  /*2d370*/  @!P3 IMAD.X R6, RZ, RZ, R6, P4 ;  /* 0x000000ffff06b224 */ /* 0x000fc800020e0606 */
[----:B------:R-:W-:Y:S02]  /*2d380*/  @!P3 IMAD.MOV.U32 R7, RZ, RZ, R6 ;  /* 0x000000ffff07b224 */ /* 0x000fe400078e0006 */
[----:B------:R-:W-:Y:S02]  /*2d390*/  @!P3 IMAD.MOV.U32 R6, RZ, RZ, R5 ;  /* 0x000000ffff06b224 */ /* 0x000fe400078e0005 */
[----:B------:R-:W-:Y:S02]  /*2d3a0*/  IMAD.MOV.U32 R13, RZ, RZ, R4 ;  /* 0x000000ffff0d7224 */ /* 0x000fe400078e0004 */
[----:B------:R-:W-:Y:S01]  /*2d3b0*/  VIADD R5, R0, 0x40 ;  /* 0x0000004000057836 */ /* 0x000fe20000000000 */
        /* <DEDUP_REMOVED lines=11> */
.L_x_1945:
[----:B------:R-:W-:Y:S02]  /*2d470*/  IMAD.MOV.U32 R13, RZ, RZ, R3 ;  /* 0x000000ffff0d7224 */ /* 0x000fe400078e0003 */
[----:B------:R-:W-:Y:S02]  /*2d480*/  IMAD.MOV.U32 R12, RZ, RZ, 0x3 ;  /* 0x00000003ff0c7424 */ /* 0x000fe400078e00ff */
[----:B------:R-:W-:-:S07]  /*2d490*/  IMAD.MOV.U32 R5, RZ, RZ, R14 ;  /* 0x000000ffff057224 */ /* 0x000fce00078e000e */
[----:B------:R-:W-:Y:S05]  /*2d4a0*/  WARPSYNC.COLLECTIVE R15, `(.L_x_1946) ;  /* 0x000000000f087348 */ /* 0x000fea0003c00000 */
[----:B------:R0:W1:Y:S02]  /*2d4b0*/  SHFL.IDX P6, R14, R13, R12, R11 ;  /* 0x0000000c0d0e7389 */ /* 0x00006400000c000b */
[----:B01----:R-:W-:Y:S01]  /*2d4c0*/  ENDCOLLECTIVE ;  /* 0x000000000000791b */ /* 0x003fe20003800000 */
.L_x_1946:
[----:B------:R-:W-:-:S05]  /*2d4d0*/  @!P3 IADD3 R5, P4, R9, R5, RZ ;  /* 0x000000050905b210 */ /* 0x000fca0007f9e0ff */
[----:B------:R-:W-:-:S04]  /*2d4e0*/  @!P3 IMAD.X R6, RZ, RZ, R6, P4 ;  /* 0x000000ffff06b224 */ /* 0x000fc800020e0606 */
[----:B------:R-:W-:Y:S02]  /*2d4f0*/  @!P3 IMAD.MOV.U32 R7, RZ, RZ, R6 ;  /* 0x000000ffff07b224 */ /* 0x000fe400078e0006 */
[----:B------:R-:W-:Y:S02]  /*2d500*/  IMAD.MOV.U32 R13, RZ, RZ, R4 ;  /* 0x000000ffff0d7224 */ /* 0x000fe400078e0004 */
[----:B------:R-:W-:-:S05]  /*2d510*/  @!P3 IMAD.MOV.U32 R6, RZ, RZ, R5 ;  /* 0x000000ffff06b224 */ /* 0x000fca00078e0005 */
[----:B------:R-:W-:Y:S01]  /*2d520*/  @!PT LDS RZ, [RZ] ;  /* 0x00000000fffff984 */ /* 0x000fe20000000800 */
[----:B------:R-:W-:Y:S01]  /*2d530*/  @!PT LDS RZ, [RZ] ;  /* 0x00000000fffff984 */ /* 0x000fe20000000800 */
[----:B------:R-:W-:Y:S01]  /*2d540*/  @!PT LDS RZ, [RZ] ;  /* 0x00000000fffff984 */ /* 0x000fe20000000800 */
[----:B------:R0:W-:Y:S01]  /*2d550*/  @!P3 LDGSTS.E.BYPASS.LTC128B.128 [R8+0x19400], desc[UR40][R6.64], !P0 ;  /* 0x194000000608bfae */ /* 0x0001e2000c101d68 */
[----:B------:R-:W-:-:S03]  /*2d560*/  IMAD.MOV.U32 R5, RZ, RZ, R14 ;  /* 0x000000ffff057224 */ /* 0x000fc600078e000e */
[----:B------:R0:W-:Y:S04]  /*2d570*/  @!P3 LDGSTS.E.BYPASS.LTC128B.128 [R8+0x1b400], desc[UR40][R6.64+0x40], !P1 ;  /* 0x1b4000400608bfae */ /* 0x0001e8000c901d68 */
[----:B0-----:R-:W-:Y:S05]  /*2d580*/  WARPSYNC.COLLECTIVE R15, `(.L_x_1947) ;  /* 0x000000000f087348 */ /* 0x001fea0003c00000 */
[----:B------:R1:W2:Y:S02]  /*2d590*/  SHFL.IDX P6, R14, R13, R12, R11 ;  /* 0x0000000c0d0e7389 */ /* 0x0002a400000c000b */
[----:B012---:R-:W-:Y:S01]  /*2d5a0*/  ENDCOLLECTIVE ;  /* 0x000000000000791b */ /* 0x007fe20003800000 */
.L_x_1947:
[----:B------:R-:W-:Y:S01]  /*2d5b0*/  @!PT LDS RZ, [RZ] ;  /* 0x00000000fffff984 */ /* 0x000fe20000000800 */
[----:B------:R-:W-:Y:S01]  /*2d5c0*/  @!PT LDS RZ, [RZ] ;  /* 0x00000000fffff984 */ /* 0x000fe20000000800 */
[----:B------:R-:W-:Y:S01]  /*2d5d0*/  @!PT LDS RZ, [RZ] ;  /* 0x00000000fffff984 */ /* 0x000fe20000000800 */
[----:B------:R0:W-:Y:S01]  /*2d5e0*/  @!P3 LDGSTS.E.BYPASS.LTC128B.128 [R8+0x1d400], desc[UR40][R6.64+0x80], !P2 ;  /* 0x1d4000800608bfae */ /* 0x0001e2000d101d68 */
[----:B------:R-:W-:Y:S01]  /*2d5f0*/  IMAD.MOV.U32 R3, RZ, RZ, R14 ;  /* 0x000000ffff037224 */ /* 0x000fe200078e000e */
[----:B------:R-:W-:Y:S06]  /*2d600*/  BRA `(.L_x_1948) ;  /* 0xffffffa000407947 */ /* 0x000fec000383ffff */
.L_x_1775:
[----:B-1----:R-:W3:Y:S02]  /*2d610*/  LDL R2, [R1] ;  /* 0x0000000001027983 */ /* 0x002ee40000100800 */
[----:B---3--:R1:W3:Y:S02]  /*2d620*/  SYNCS.PHASECHK.TRANS64.TRYWAIT P0, [R2+URZ+0x2a820], R0 ;  /* 0x02a82000020075a7 */ /* 0x0082e4000800017f */
[----:B---3--:R-:W-:Y:S05]  /*2d630*/  @!P0 NANOSLEEP.SYNCS 0x989680 ;  /* 0x009896800000895d */ /* 0x008fea0003900000 */
[----:B------:R-:W3:Y:S02]  /*2d640*/  @!P0 SYNCS.PHASECHK.TRANS64 P0, [R2+URZ+0x2a820], R0 ;  /* 0x02a82000020085a7 */ /* 0x000ee4000800007f */
[----:B---3--:R-:W-:Y:S05]  /*2d650*/  @!P0 BRA `(.L_x_1775) ;  /* 0xfffffffc00ec8947 */ /* 0x008fea000383ffff */
[----:B------:R-:W-:Y:S05]  /*2d660*/  BRA `(.L_x_1949) ;  /* 0xffffffa000b47947 */ /* 0x000fea000383ffff */
.L_x_1781:
[----:B---3--:R3:W4:Y:S02]  /*2d670*/  SYNCS.PHASECHK.TRANS64.TRYWAIT P0, [R6+URZ+0x2a880], R5 ;  /* 0x02a88005060075a7 */ /* 0x008724000800017f */
[----:B----4-:R-:W-:Y:S05]  /*2d680*/  @!P0 NANOSLEEP.SYNCS 0x989680 ;  /* 0x009896800000895d */ /* 0x010fea0003900000 */
[----:B------:R-:W4:Y:S02]  /*2d690*/  @!P0 SYNCS.PHASECHK.TRANS64 P0, [R6+URZ+0x2a880], R5 ;  /* 0x02a88005060085a7 */ /* 0x000f24000800007f */
[----:B----4-:R-:W-:Y:S05]  /*2d6a0*/  @!P0 BRA `(.L_x_1781) ;  /* 0xfffffffc00f08947 */ /* 0x010fea000383ffff */
[----:B------:R-:W-:Y:S05]  /*2d6b0*/  BRA `(.L_x_1950) ;  /* 0xffffffa400747947 */ /* 0x000fea000383ffff */
.L_x_1788:
[----:B--2---:R2:W4:Y:S02]  /*2d6c0*/  SYNCS.PHASECHK.TRANS64.TRYWAIT P0, [R6+URZ+0x2a840], R5 ;  /* 0x02a84005060075a7 */ /* 0x004524000800017f */
[----:B----4-:R-:W-:Y:S05]  /*2d6d0*/  @!P0 NANOSLEEP.SYNCS 0x989680 ;  /* 0x009896800000895d */ /* 0x010fea0003900000 */
[----:B------:R-:W4:Y:S02]  /*2d6e0*/  @!P0 SYNCS.PHASECHK.TRANS64 P0, [R6+URZ+0x2a840], R5 ;  /* 0x02a84005060085a7 */ /* 0x000f24000800007f */
[----:B----4-:R-:W-:Y:S05]  /*2d6f0*/  @!P0 BRA `(.L_x_1788) ;  /* 0xfffffffc00f08947 */ /* 0x010fea000383ffff */
[----:B------:R-:W-:Y:S05]  /*2d700*/  BRA `(.L_x_1951) ;  /* 0xffffffa800787947 */ /* 0x000fea000383ffff */
.L_x_1796:
[----:B---3--:R3:W4:Y:S02]  /*2d710*/  SYNCS.PHASECHK.TRANS64.TRYWAIT P0, [R13+URZ+0x2a870], R4 ;  /* 0x02a870040d0075a7 */ /* 0x008724000800017f */
[----:B----4-:R-:W-:Y:S05]  /*2d720*/  @!P0 NANOSLEEP.SYNCS 0x989680 ;  /* 0x009896800000895d */ /* 0x010fea0003900000 */
[----:B------:R-:W4:Y:S02]  /*2d730*/  @!P0 SYNCS.PHASECHK.TRANS64 P0, [R13+URZ+0x2a870], R4 ;  /* 0x02a870040d0085a7 */ /* 0x000f24000800007f */
[----:B----4-:R-:W-:Y:S05]  /*2d740*/  @!P0 BRA `(.L_x_1796) ;  /* 0xfffffffc00f08947 */ /* 0x010fea000383ffff */
[----:B------:R-:W-:Y:S05]  /*2d750*/  BRA `(.L_x_1952) ;  /* 0xffffffac00907947 */ /* 0x000fea000383ffff */
.L_x_1798:
[----:B---3--:R3:W4:Y:S02]  /*2d760*/  SYNCS.PHASECHK.TRANS64.TRYWAIT P0, [R13+URZ+0x2a860], R4 ;  /* 0x02a860040d0075a7 */ /* 0x008724000800017f */
[----:B----4-:R-:W-:Y:S05]  /*2d770*/  @!P0 NANOSLEEP.SYNCS 0x989680 ;  /* 0x009896800000895d */ /* 0x010fea0003900000 */
[----:B------:R-:W4:Y:S02]  /*2d780*/  @!P0 SYNCS.PHASECHK.TRANS64 P0, [R13+URZ+0x2a860], R4 ;  /* 0x02a860040d0085a7 */ /* 0x000f24000800007f */
[----:B----4-:R-:W-:Y:S05]  /*2d790*/  @!P0 BRA `(.L_x_1798) ;  /* 0xfffffffc00f08947 */ /* 0x010fea000383ffff */
[----:B------:R-:W-:Y:S05]  /*2d7a0*/  BRA `(.L_x_1953) ;  /* 0xffffffac00987947 */ /* 0x000fea000383ffff */
.L_x_1805:
[----:B---3--:R3:W4:Y:S02]  /*2d7b0*/  SYNCS.PHASECHK.TRANS64.TRYWAIT P1, [R12+URZ+0x2a870], R0 ;  /* 0x02a870000c0075a7 */ /* 0x008724000802017f */
[----:B----4-:R-:W-:Y:S05]  /*2d7c0*/  @!P1 NANOSLEEP.SYNCS 0x989680 ;  /* 0x009896800000995d */ /* 0x010fea0003900000 */
[----:B------:R-:W4:Y:S02]  /*2d7d0*/  @!P1 SYNCS.PHASECHK.TRANS64 P1, [R12+URZ+0x2a870], R0 ;  /* 0x02a870000c0095a7 */ /* 0x000f24000802007f */
[----:B----4-:R-:W-:Y:S05]  /*2d7e0*/  @!P1 BRA `(.L_x_1805) ;  /* 0xfffffffc00f09947 */ /* 0x010fea000383ffff */
[----:B------:R-:W-:Y:S05]  /*2d7f0*/  BRA `(.L_x_1954) ;  /* 0xffffffb400b07947 */ /* 0x000fea000383ffff */
.L_x_1807:
[----:B---3--:R3:W4:Y:S02]  /*2d800*/  SYNCS.PHASECHK.TRANS64.TRYWAIT P1, [R12+URZ+0x2a860], R0 ;  /* 0x02a860000c0075a7 */ /* 0x008724000802017f */
[----:B----4-:R-:W-:Y:S05]  /*2d810*/  @!P1 NANOSLEEP.SYNCS 0x989680 ;  /* 0x009896800000995d */ /* 0x010fea0003900000 */
[----:B------:R-:W4:Y:S02]  /*2d820*/  @!P1 SYNCS.PHASECHK.TRANS64 P1, [R12+URZ+0x2a860], R0 ;  /* 0x02a860000c0095a7 */ /* 0x000f24000802007f */
[----:B----4-:R-:W-:Y:S05]  /*2d830*/  @!P1 BRA `(.L_x_1807) ;  /* 0xfffffffc00f09947 */ /* 0x010fea000383ffff */
[----:B------:R-:W-:Y:S05]  /*2d840*/  BRA `(.L_x_1955) ;  /* 0xffffffb400b87947 */ /* 0x000fea000383ffff */
.L_x_1811:
[----:B------:R-:W-:Y:S01]  /*2d850*/  BSSY B0, `(.L_x_1956) ;  /* 0x0000008000007945 */ /* 0x000fe20003800000 */
[----:B------:R-:W-:Y:S02]  /*2d860*/  IMAD.MOV.U32 R13, RZ, RZ, R16 ;  /* 0x000000ffff0d7224 */ /* 0x000fe400078e0010 */
[----:B------:R-:W-:Y:S02]  /*2d870*/  IMAD.MOV.U32 R12, RZ, RZ, RZ ;  /* 0x000000ffff0c7224 */ /* 0x000fe400078e00ff */
[----:B0-----:R-:W-:Y:S02]  /*2d880*/  IMAD.MOV.U32 R11, RZ, RZ, 0x1f ;  /* 0x0000001fff0b7424 */ /* 0x001fe400078e00ff */
[----:B------:R-:W-:-:S07]  /*2d890*/  IMAD.MOV.U32 R15, RZ, RZ, -0x1 ;  /* 0xffffffffff0f7424 */ /* 0x000fce00078e00ff */
[----:B-1----:R-:W-:Y:S05]  /*2d8a0*/  WARPSYNC.COLLECTIVE R15, `(.L_x_1957) ;  /* 0x000000000f087348 */ /* 0x002fea0003c00000 */
[----:B------:R0:W2:Y:S02]  /*2d8b0*/  SHFL.IDX P6, R14, R13, R12, R11 ;  /* 0x0000000c0d0e7389 */ /* 0x0000a400000c000b */
[----:B012---:R-:W-:Y:S01]  /*2d8c0*/  ENDCOLLECTIVE ;  /* 0x000000000000791b */ /* 0x007fe20003800000 */
.L_x_1957:
[----:B------:R-:W-:Y:S05]  /*2d8d0*/  BSYNC B0 ;  /* 0x0000000000007941 */ /* 0x000fea0003800000 */
.L_x_1956:
[----:B------:R-:W-:Y:S02]  /*2d8e0*/  IMAD.MOV.U32 R13, RZ, RZ, R16 ;  /* 0x000000ffff0d7224 */ /* 0x000fe400078e0010 */
[----:B------:R-:W-:Y:S02]  /*2d8f0*/  IMAD.MOV.U32 R12, RZ, RZ, 0x1 ;  /* 0x00000001ff0c7424 */ /* 0x000fe400078e00ff */
[----:B------:R-:W-:Y:S02]  /*2d900*/  IMAD.MOV.U32 R11, RZ, RZ, 0x1f ;  /* 0x0000001fff0b7424 */ /* 0x000fe400078e00ff */
[----:B------:R-:W-:Y:S02]  /*2d910*/  IMAD.MOV.U32 R15, RZ, RZ, -0x1 ;  /* 0xffffffffff0f7424 */ /* 0x000fe400078e00ff */
[----:B------:R-:W-:Y:S02]  /*2d920*/  IMAD.IADD R4, R19, 0x1, R6 ;  /* 0x0000000113047824 */ /* 0x000fe400078e0206 */
[----:B------:R-:W-:-:S07]  /*2d930*/  IMAD.MOV.U32 R0, RZ, RZ, R14 ;  /* 0x000000ffff007224 */ /* 0x000fce00078e000e */
[----:B------:R-:W-:Y:S05]  /*2d940*/  WARPSYNC.COLLECTIVE R15, `(.L_x_1958) ;  /* 0x000000000f087348 */ /* 0x000fea0003c00000 */
[----:B------:R0:W1:Y:S02]  /*2d950*/  SHFL.IDX P6, R14, R13, R12, R11 ;  /* 0x0000000c0d0e7389 */ /* 0x00006400000c000b */
[----:B01----:R-:W-:Y:S01]  /*2d960*/  ENDCOLLECTIVE ;  /* 0x000000000000791b */ /* 0x003fe20003800000 */
.L_x_1958:
[----:B------:R-:W-:Y:S02]  /*2d970*/  ULDC UR4, c[0x0][0xc3c] ;  /* 0x00030f0000047ab9 */ /* 0x000fe40000000800 */
[----:B------:R-:W-:-:S13]  /*2d980*/  ISETP.GE.OR P1, PT, R4, UR4, !P0 ;  /* 0x0000000404007c0c */ /* 0x000fda000c726670 */
[----:B------:R-:W0:Y:S01]  /*2d990*/  @!P1 LDC.64 R2, c[0x0][0xc80] ;  /* 0x00032000ff029b82 */ /* 0x000e220000000a00 */
[----:B------:R-:W-:Y:S02]  /*2d9a0*/  IMAD.MOV.U32 R11, RZ, RZ, RZ ;  /* 0x000000ffff0b7224 */ /* 0x000fe400078e00ff */
        /* <DEDUP_REMOVED lines=14> */
.L_x_1959:
[----:B------:R-:W-:Y:S02]  /*2da90*/  IMAD.MOV.U32 R12, RZ, RZ, 0x2 ;  /* 0x00000002ff0c7424 */ /* 0x000fe400078e00ff */
[----:B------:R-:W-:-:S05]  /*2daa0*/  IMAD.MOV.U32 R3, RZ, RZ, R14 ;  /* 0x000000ffff037224 */ /* 0x000fca00078e000e */
[----:B------:R-:W-:-:S05]  /*2dab0*/  SEL R3, R3, RZ, P1 ;  /* 0x000000ff03037207 */ /* 0x000fca0000800000 */
[----:B------:R-:W-:-:S04]  /*2dac0*/  IMAD.IADD R3, R2, 0x1, R3 ;  /* 0x0000000102037824 */ /* 0x000fc800078e0203 */
[----:B------:R-:W-:-:S07]  /*2dad0*/  IMAD.MOV.U32 R13, RZ, RZ, R3 ;  /* 0x000000ffff0d7224 */ /* 0x000fce00078e0003 */
[----:B------:R-:W-:Y:S05]  /*2dae0*/  WARPSYNC.COLLECTIVE R15, `(.L_x_1960) ;  /* 0x000000000f087348 */ /* 0x000fea0003c00000 */
[----:B------:R0:W1:Y:S02]  /*2daf0*/  SHFL.UP P6, R14, R13, R12, R11 ;  /* 0x0400000c0d0e7389 */ /* 0x00006400000c000b */
[----:B01----:R-:W-:Y:S01]  /*2db00*/  ENDCOLLECTIVE ;  /* 0x000000000000791b */ /* 0x003fe20003800000 */
.L_x_1960:
        /* <DEDUP_REMOVED lines=8> */
.L_x_1961:
        /* <DEDUP_REMOVED lines=8> */
.L_x_1962:
        /* <DEDUP_REMOVED lines=8> */
.L_x_1963:
[----:B------:R-:W-:Y:S02]  /*2dc90*/  IMAD.MOV.U32 R12, RZ, RZ, 0x1f ;  /* 0x0000001fff0c7424 */ /* 0x000fe400078e00ff */
        /* <DEDUP_REMOVED lines=8> */
.L_x_1964:
[----:B------:R-:W-:Y:S01]  /*2dd20*/  IMAD.MOV.U32 R7, RZ, RZ, R14 ;  /* 0x000000ffff077224 */ /* 0x000fe200078e000e */
[----:B------:R-:W-:Y:S06]  /*2dd30*/  BRA `(.L_x_1965) ;  /* 0xffffffb800ec7947 */ /* 0x000fec000383ffff */
.L_x_1816:
[----:B------:R-:W-:Y:S01]  /*2dd40*/  BSSY B0, `(.L_x_1966) ;  /* 0x0000008000007945 */ /* 0x000fe20003800000 */
[----:B-----5:R-:W-:Y:S02]  /*2dd50*/  IMAD.MOV.U32 R13, RZ, RZ, R2 ;  /* 0x000000ffff0d7224 */ /* 0x020fe400078e0002 */
[----:B------:R-:W-:Y:S02]  /*2dd60*/  IMAD.MOV.U32 R12, RZ, RZ, 0x1 ;  /* 0x00000001ff0c7424 */ /* 0x000fe400078e00ff */
[----:B0-----:R-:W-:Y:S02]  /*2dd70*/  IMAD.MOV.U32 R11, RZ, RZ, RZ ;  /* 0x000000ffff0b7224 */ /* 0x001fe400078e00ff */
[----:B------:R-:W-:-:S07]  /*2dd80*/  IMAD.MOV.U32 R15, RZ, RZ, -0x1 ;  /* 0xffffffffff0f7424 */ /* 0x000fce00078e00ff */
[----:B-12---:R-:W-:Y:S05]  /*2dd90*/  WARPSYNC.COLLECTIVE R15, `(.L_x_1967) ;  /* 0x000000000f087348 */ /* 0x006fea0003c00000 */
[----:B------:R0:W3:Y:S02]  /*2dda0*/  SHFL.UP P6, R14, R13, R12, R11 ;  /* 0x0400000c0d0e7389 */ /* 0x0000e400000c000b */
[----:B0123--:R-:W-:Y:S01]  /*2ddb0*/  ENDCOLLECTIVE ;  /* 0x000000000000791b */ /* 0x00ffe20003800000 */
.L_x_1967:
[----:B------:R-:W-:Y:S05]  /*2ddc0*/  BSYNC B0 ;  /* 0x0000000000007941 */ /* 0x000fea0003800000 */
.L_x_1966:
[----:B------:R-:W-:Y:S02]  /*2ddd0*/  IMAD.MOV.U32 R3, RZ, RZ, R14 ;  /* 0x000000ffff037224 */ /* 0x000fe400078e000e */
[----:B------:R-:W-:Y:S02]  /*2dde0*/  IMAD.MOV.U32 R12, RZ, RZ, 0x2 ;  /* 0x00000002ff0c7424 */ /* 0x000fe400078e00ff */
[----:B------:R-:W-:Y:S01]  /*2ddf0*/  IMAD.MOV.U32 R11, RZ, RZ, RZ ;  /* 0x000000ffff0b7224 */ /* 0x000fe200078e00ff */
[----:B------:R-:W-:Y:S01]  /*2de00*/  SEL R3, R3, RZ, P1 ;  /* 0x000000ff03037207 */ /* 0x000fe20000800000 */
[----:B------:R-:W-:-:S04]  /*2de10*/  IMAD.MOV.U32 R15, RZ, RZ, -0x1 ;  /* 0xffffffffff0f7424 */ /* 0x000fc800078e00ff */
[----:B------:R-:W-:-:S04]  /*2de20*/  IMAD.IADD R3, R2, 0x1, R3 ;  /* 0x0000000102037824 */ /* 0x000fc800078e0203 */
[----:B------:R-:W-:-:S07]  /*2de30*/  IMAD.MOV.U32 R13, RZ, RZ, R3 ;  /* 0x000000ffff0d7224 */ /* 0x000fce00078e0003 */
[----:B------:R-:W-:Y:S05]  /*2de40*/  WARPSYNC.COLLECTIVE R15, `(.L_x_1968) ;  /* 0x000000000f087348 */ /* 0x000fea0003c00000 */
[----:B------:R0:W1:Y:S02]  /*2de50*/  SHFL.UP P6, R14, R13, R12, R11 ;  /* 0x0400000c0d0e7389 */ /* 0x00006400000c000b */
[----:B01----:R-:W-:Y:S01]  /*2de60*/  ENDCOLLECTIVE ;  /* 0x000000000000791b */ /* 0x003fe20003800000 */
.L_x_1968:
        /* <DEDUP_REMOVED lines=8> */
.L_x_1969:
        /* <DEDUP_REMOVED lines=8> */
.L_x_1970:
        /* <DEDUP_REMOVED lines=8> */
.L_x_1971:
        /* <DEDUP_REMOVED lines=9> */
.L_x_1972:
[----:B------:R-:W-:Y:S01]  /*2e080*/  IMAD.MOV.U32 R7, RZ, RZ, R14 ;  /* 0x000000ffff077224 */ /* 0x000fe200078e000e */
[----:B------:R-:W-:Y:S06]  /*2e090*/  BRA `(.L_x_1973) ;  /* 0xffffffb800b47947 */ /* 0x000fec000383ffff */
.L_x_1818:
[----:B------:R-:W-:Y:S01]  /*2e0a0*/  BSSY B0, `(.L_x_1974) ;  /* 0x0000006000007945 */ /* 0x000fe20003800000 */
[----:B------:R-:W-:Y:S01]  /*2e0b0*/  PLOP3.LUT P6, PT, P6, PT, PT, 0x8, 0x0 ;  /* 0x000000000000781c */ /* 0x000fe200037ce170 */
[----:B------:R-:W-:-:S12]  /*2e0c0*/  IMAD.MOV.U32 R15, RZ, RZ, -0x1 ;  /* 0xffffffffff0f7424 */ /* 0x000fd800078e00ff */
[----:B01----:R-:W-:Y:S05]  /*2e0d0*/  WARPSYNC.COLLECTIVE R15, `(.L_x_1975) ;  /* 0x000000000f087348 */ /* 0x003fea0003c00000 */
[----:B------:R-:W-:Y:S01]  /*2e0e0*/  VOTE.ANY R14, PT, P6 ;  /* 0x00000000000e7806 */ /* 0x000fe200030e0100 */
[----:B01----:R-:W-:Y:S06]  /*2e0f0*/  ENDCOLLECTIVE ;  /* 0x000000000000791b */ /* 0x003fec0003800000 */
.L_x_1975:
[----:B------:R-:W-:Y:S05]  /*2e100*/  BSYNC B0 ;  /* 0x0000000000007941 */ /* 0x000fea0003800000 */
.L_x_1974:
[----:B------:R-:W-:Y:S02]  /*2e110*/  IMAD.MOV.U32 R3, RZ, RZ, R14 ;  /* 0x000000ffff037224 */ /* 0x000fe400078e000e */
[----:B------:R-:W-:Y:S02]  /*2e120*/  IMAD.MOV.U32 R13, RZ, RZ, R2 ;  /* 0x000000ffff0d7224 */ /* 0x000fe400078e0002 */
[----:B------:R-:W0:Y:S01]  /*2e130*/  POPC R5, R3 ;  /* 0x0000000300057309 */ /* 0x000e220000000000 */
[----:B------:R-:W-:Y:S02]  /*2e140*/  IMAD.MOV.U32 R11, RZ, RZ, 0x1f ;  /* 0x0000001fff0b7424 */ /* 0x000fe400078e00ff */
[----:B------:R-:W-:Y:S02]  /*2e150*/  IMAD.MOV.U32 R15, RZ, RZ, -0x1 ;  /* 0xffffffffff0f7424 */ /* 0x000fe400078e00ff */
[----:B0-----:R-:W-:-:S07]  /*2e160*/  IMAD.MOV.U32 R12, RZ, RZ, R5 ;  /* 0x000000ffff0c7224 */ /* 0x001fce00078e0005 */
[----:B------:R-:W-:Y:S05]  /*2e170*/  WARPSYNC.COLLECTIVE R15, `(.L_x_1976) ;  /* 0x000000000f087348 */ /* 0x000fea0003c00000 */
[----:B------:R0:W1:Y:S02]  /*2e180*/  SHFL.IDX P6, R14, R13, R12, R11 ;  /* 0x0000000c0d0e7389 */ /* 0x00006400000c000b */
[----:B01----:R-:W-:Y:S01]  /*2e190*/  ENDCOLLECTIVE ;  /* 0x000000000000791b */ /* 0x003fe20003800000 */
.L_x_1976:
[----:B------:R-:W-:Y:S01]  /*2e1a0*/  IMAD.MOV.U32 R17, RZ, RZ, R14 ;  /* 0x000000ffff117224 */ /* 0x000fe200078e000e */
[----:B------:R-:W-:Y:S06]  /*2e1b0*/  BRA `(.L_x_1977) ;  /* 0xffffffb800a47947 */ /* 0x000fec000383ffff */
.L_x_1820:
[----:B------:R-:W-:Y:S01]  /*2e1c0*/  BSSY B0, `(.L_x_1978) ;  /* 0x0000007000007945 */ /* 0x000fe20003800000 */
[----:B------:R-:W-:Y:S02]  /*2e1d0*/  IMAD.MOV.U32 R13, RZ, RZ, R6 ;  /* 0x000000ffff0d7224 */ /* 0x000fe400078e0006 */
[----:B0-----:R-:W-:Y:S02]  /*2e1e0*/  IMAD.MOV.U32 R11, RZ, RZ, 0x1f ;  /* 0x0000001fff0b7424 */ /* 0x001fe400078e00ff */
[----:B------:R-:W-:-:S07]  /*2e1f0*/  IMAD.MOV.U32 R15, RZ, RZ, -0x1 ;  /* 0xffffffffff0f7424 */ /* 0x000fce00078e00ff */
[----:B-123--:R-:W-:Y:S05]  /*2e200*/  WARPSYNC.COLLECTIVE R15, `(.L_x_1979) ;  /* 0x000000000f087348 */ /* 0x00efea0003c00000 */
[----:B------:R0:W4:Y:S02]  /*2e210*/  SHFL.IDX P6, R14, R13, R12, R11 ;  /* 0x0000000c0d0e7389 */ /* 0x00012400000c000b */
[----:B01234-:R-:W-:Y:S01]  /*2e220*/  ENDCOLLECTIVE ;  /* 0x000000000000791b */ /* 0x01ffe20003800000 */
.L_x_1979:
[----:B------:R-:W-:Y:S05]  /*2e230*/  BSYNC B0 ;  /* 0x0000000000007941 */ /* 0x000fea0003800000 */
.L_x_1978:
[----:B------:R-:W-:Y:S01]  /*2e240*/  IMAD.MOV.U32 R6, RZ, RZ, R14 ;  /* 0x000000ffff067224 */ /* 0x000fe200078e000e */
[----:B------:R-:W-:Y:S06]  /*2e250*/  BRA `(.L_x_1980) ;  /* 0xffffffb800987947 */ /* 0x000fec000383ffff */
.L_x_1824:
[----:B0-----:R0:W2:Y:S02]  /*2e260*/  SYNCS.PHASECHK.TRANS64.TRYWAIT P0, [R0+URZ+0x2a820], R3 ;  /* 0x02a82003000075a7 */ /* 0x0010a4000800017f */
[----:B--2---:R-:W-:Y:S05]  /*2e270*/  @!P0 NANOSLEEP.SYNCS 0x989680 ;  /* 0x009896800000895d */ /* 0x004fea0003900000 */
[----:B------:R-:W2:Y:S02]  /*2e280*/  @!P0 SYNCS.PHASECHK.TRANS64 P0, [R0+URZ+0x2a820], R3 ;  /* 0x02a82003000085a7 */ /* 0x000ea4000800007f */
[----:B--2---:R-:W-:Y:S05]  /*2e290*/  @!P0 BRA `(.L_x_1824) ;  /* 0xfffffffc00f08947 */ /* 0x004fea000383ffff */
[----:B------:R-:W-:Y:S05]  /*2e2a0*/  BRA `(.L_x_1981) ;  /* 0xffffffc000207947 */ /* 0x000fea000383ffff */
.L_x_1825:
[----:B------:R-:W2:Y:S01]  /*2e2b0*/  S2R R2, SR_TID.X ;  /* 0x0000000000027919 */ /* 0x000ea20000002100 */
[----:B------:R-:W-:Y:S01]  /*2e2c0*/  BSSY B0, `(.L_x_1982) ;  /* 0x000000a000007945 */ /* 0x000fe20003800000 */
[----:B----4-:R-:W-:Y:S02]  /*2e2d0*/  IMAD.MOV.U32 R12, RZ, RZ, RZ ;  /* 0x000000ffff0c7224 */ /* 0x010fe400078e00ff */
[----:B------:R-:W-:Y:S02]  /*2e2e0*/  IMAD.MOV.U32 R11, RZ, RZ, 0x1f ;  /* 0x0000001fff0b7424 */ /* 0x000fe400078e00ff */
[----:B------:R-:W-:Y:S01]  /*2e2f0*/  IMAD.MOV.U32 R15, RZ, RZ, -0x1 ;  /* 0xffffffffff0f7424 */ /* 0x000fe200078e00ff */
[----:B--2---:R-:W-:-:S04]  /*2e300*/  SHF.R.U32.HI R2, RZ, 0x5, R2 ;  /* 0x00000005ff027819 */ /* 0x004fc80000011602 */
[----:B------:R-:W-:-:S05]  /*2e310*/  LOP3.LUT R2, R2, 0x3, RZ, 0xc0, !PT ;  /* 0x0000000302027812 */ /* 0x000fca00078ec0ff */
[----:B------:R-:W-:-:S07]  /*2e320*/  IMAD.MOV.U32 R13, RZ, RZ, R2 ;  /* 0x000000ffff0d7224 */ /* 0x000fce00078e0002 */
[----:B01----:R-:W-:Y:S05]  /*2e330*/  WARPSYNC.COLLECTIVE R15, `(.L_x_1983) ;  /* 0x000000000f087348 */ /* 0x003fea0003c00000 */
[----:B------:R2:W3:Y:S02]  /*2e340*/  SHFL.IDX P6, R14, R13, R12, R11 ;  /* 0x0000000c0d0e7389 */ /* 0x0004e400000c000b */
[----:B0123--:R-:W-:Y:S01]  /*2e350*/  ENDCOLLECTIVE ;  /* 0x000000000000791b */ /* 0x00ffe20003800000 */
.L_x_1983:
[----:B------:R-:W-:Y:S05]  /*2e360*/  BSYNC B0 ;  /* 0x0000000000007941 */ /* 0x000fea0003800000 */
.L_x_1982:
[----:B------:R-:W-:Y:S05]  /*2e370*/  BRA `(.L_x_1984) ;  /* 0xffffffc000087947 */ /* 0x000fea000383ffff */
.L_x_1826:
[----:B------:R-:W-:Y:S01]  /*2e380*/  BSSY B0, `(.L_x_1985) ;  /* 0x0000006000007945 */ /* 0x000fe20003800000 */
[----:B------:R-:W-:-:S07]  /*2e390*/  IMAD.MOV.U32 R15, RZ, RZ, -0x1 ;  /* 0xffffffffff0f7424 */ /* 0x000fce00078e00ff */
[----:B012-4-:R-:W-:Y:S05]  /*2e3a0*/  WARPSYNC.COLLECTIVE R15, `(.L_x_1986) ;  /* 0x000000000f0c7348 */ /* 0x017fea0003c00000 */
[----:B------:R-:W-:Y:S02]  /*2e3b0*/  ELECT P6, UR62, PT ;  /* 0x00000000003e782f */ /* 0x000fe400038c0000 */
[----:B------:R-:W-:Y:S01]  /*2e3c0*/  MOV R14, UR62 ;  /* 0x0000003e000e7c02 */ /* 0x000fe20008000f00 */
[----:B012-4-:R-:W-:Y:S10]  /*2e3d0*/  ENDCOLLECTIVE ;  /* 0x000000000000791b */ /* 0x017ff40003800000 */
.L_x_1986:
[----:B------:R-:W-:Y:S05]  /*2e3e0*/  BSYNC B0 ;  /* 0x0000000000007941 */ /* 0x000fea0003800000 */
.L_x_1985:
[----:B------:R-:W-:Y:S05]  /*2e3f0*/  BRA `(.L_x_1987) ;  /* 0xffffffbc00fc7947 */ /* 0x000fea000383ffff */
.L_x_1828:
[----:B0-----:R0:W2:Y:S02]  /*2e400*/  SYNCS.PHASECHK.TRANS64.TRYWAIT P1, [R6+URZ], R5 ;  /* 0x00000005060075a7 */ /* 0x0010a4000802017f */
[----:B--2---:R-:W-:Y:S05]  /*2e410*/  @!P1 NANOSLEEP.SYNCS 0x989680 ;  /* 0x009896800000995d */ /* 0x004fea0003900000 */
[----:B------:R-:W2:Y:S02]  /*2e420*/  @!P1 SYNCS.PHASECHK.TRANS64 P1, [R6+URZ], R5 ;  /* 0x00000005060095a7 */ /* 0x000ea4000802007f */
[----:B--2---:R-:W-:Y:S05]  /*2e430*/  @!P1 BRA `(.L_x_1828) ;  /* 0xfffffffc00f09947 */ /* 0x004fea000383ffff */
[----:B------:R-:W-:Y:S05]  /*2e440*/  BRA `(.L_x_1988) ;  /* 0xffffffc000387947 */ /* 0x000fea000383ffff */
.L_x_1829:
[----:B--2---:R2:W3:Y:S02]  /*2e450*/  SYNCS.PHASECHK.TRANS64.TRYWAIT P1, [R7+URZ], R2 ;  /* 0x00000002070075a7 */ /* 0x0044e4000802017f */
[----:B---3--:R-:W-:Y:S05]  /*2e460*/  @!P1 NANOSLEEP.SYNCS 0x989680 ;  /* 0x009896800000995d */ /* 0x008fea0003900000 */
[----:B------:R-:W3:Y:S02]  /*2e470*/  @!P1 SYNCS.PHASECHK.TRANS64 P1, [R7+URZ], R2 ;  /* 0x00000002070095a7 */ /* 0x000ee4000802007f */
[----:B---3--:R-:W-:Y:S05]  /*2e480*/  @!P1 BRA `(.L_x_1829) ;  /* 0xfffffffc00f09947 */ /* 0x008fea000383ffff */
[----:B------:R-:W-:Y:S05]  /*2e490*/  BRA `(.L_x_1989) ;  /* 0xffffffc0002c7947 */ /* 0x000fea000383ffff */
.L_x_1831:
[----:B---3--:R3:W0:Y:S02]  /*2e4a0*/  SYNCS.PHASECHK.TRANS64.TRYWAIT P1, [R4+URZ+0x2a860], R5 ;  /* 0x02a86005040075a7 */ /* 0x008624000802017f */
[----:B0-----:R-:W-:Y:S05]  /*2e4b0*/  @!P1 NANOSLEEP.SYNCS 0x989680 ;  /* 0x009896800000995d */ /* 0x001fea0003900000 */
[----:B------:R-:W0:Y:S02]  /*2e4c0*/  @!P1 SYNCS.PHASECHK.TRANS64 P1, [R4+URZ+0x2a860], R5 ;  /* 0x02a86005040095a7 */ /* 0x000e24000802007f */
[----:B0-----:R-:W-:Y:S05]  /*2e4d0*/  @!P1 BRA `(.L_x_1831) ;  /* 0xfffffffc00f09947 */ /* 0x001fea000383ffff */
[----:B------:R-:W-:Y:S05]  /*2e4e0*/  BRA `(.L_x_1990) ;  /* 0xffffffc000307947 */ /* 0x000fea000383ffff */
.L_x_1833:
[----:B------:R0:W0:Y:S02]  /*2e4f0*/  SYNCS.PHASECHK.TRANS64.TRYWAIT P1, [R3+URZ+0x2a860], R2 ;  /* 0x02a86002030075a7 */ /* 0x000024000802017f */
[----:B0-----:R-:W-:Y:S05]  /*2e500*/  @!P1 NANOSLEEP.SYNCS 0x989680 ;  /* 0x009896800000995d */ /* 0x001fea0003900000 */
[----:B------:R-:W0:Y:S02]  /*2e510*/  @!P1 SYNCS.PHASECHK.TRANS64 P1, [R3+URZ+0x2a860], R2 ;  /* 0x02a86002030095a7 */ /* 0x000e24000802007f */
[----:B0-----:R-:W-:Y:S05]  /*2e520*/  @!P1 BRA `(.L_x_1833) ;  /* 0xfffffffc00f09947 */ /* 0x001fea000383ffff */
[----:B------:R-:W-:Y:S05]  /*2e530*/  BRA `(.L_x_1991) ;  /* 0xffffffc000307947 */ /* 0x000fea000383ffff */
.L_x_1835:
[----:B------:R0:W0:Y:S02]  /*2e540*/  SYNCS.PHASECHK.TRANS64.TRYWAIT P0, [R4+URZ+0x2a880], R5 ;  /* 0x02a88005040075a7 */ /* 0x000024000800017f */
[----:B0-----:R-:W-:Y:S05]  /*2e550*/  @!P0 NANOSLEEP.SYNCS 0x989680 ;  /* 0x009896800000895d */ /* 0x001fea0003900000 */
[----:B------:R-:W0:Y:S02]  /*2e560*/  @!P0 SYNCS.PHASECHK.TRANS64 P0, [R4+URZ+0x2a880], R5 ;  /* 0x02a88005040085a7 */ /* 0x000e24000800007f */
[----:B0-----:R-:W-:Y:S05]  /*2e570*/  @!P0 BRA `(.L_x_1835) ;  /* 0xfffffffc00f08947 */ /* 0x001fea000383ffff */
[----:B------:R-:W-:Y:S05]  /*2e580*/  BRA `(.L_x_1836) ;  /* 0xffffffc0002c7947 */ /* 0x000fea000383ffff */
.L_x_1992:
        /* <DEDUP_REMOVED lines=15> */
.L_x_2890:


//--------------------- .text._ZN7cutlass13device_kernelIN5flash11enable_sm90INS1_16FlashAttnFwdSm90INS1_25CollectiveMainloopFwdSm90ILi2EN4cute5tupleIJNS5_1CILi1EEES8_S8_EEENS6_IJNS7_ILi128EEENS7_ILi160EEENS7_ILi192EEEEEELi192ENS_12float_e4m3_tEfNS_4arch4Sm90ELb1ELb0ELb1ELb0ELb0ELb0ELb0ELb1ELb1ELb1ELb0ELb0EEENS1_21CollectiveEpilogueFwdINS6_IJSA_SC_SB_EEES9_NS_10bfloat16_tESG_Li256ELb0ELb1ELb0ELb1EEENS1_30DynamicPersistentTileSchedulerILi256ELi128ELb0ELb1ELb1EEEEEEEEEvNT_6ParamsE --------------------------
	.section	.text._ZN7cutlass13device_kernelIN5flash11enable_sm90INS1_16FlashAttnFwdSm90INS1_25CollectiveMainloopFwdSm90ILi2EN4cute5tupleIJNS5_1CILi1EEES8_S8_EEENS6_IJNS7_ILi128EEENS7_ILi160EEENS7_ILi192EEEEEELi192ENS_12float_e4m3_tEfNS_4arch4Sm90ELb1ELb0ELb1ELb0ELb0ELb0ELb0ELb1ELb1ELb1ELb0ELb0EEENS1_21CollectiveEpilogueFwdINS6_IJSA_SC_SB_EEES9_NS_10bfloat16_tESG_Li256ELb0ELb1ELb0ELb1EEENS1_30DynamicPersistentTileSchedulerILi256ELi128ELb0ELb1ELb1EEEEEEEEEvNT_6ParamsE,"ax",@progbits
	.align	128
.text._ZN7cutlass13device_kernelIN5flash11enable_sm90INS1_16FlashAttnFwdSm90INS1_25CollectiveMainloopFwdSm90ILi2EN4cute5tupleIJNS5_1CILi1EEES8_S8_EEENS6_IJNS7_ILi128EEENS7_ILi160EEENS7_ILi192EEEEEELi192ENS_12float_e4m3_tEfNS_4arch4Sm90ELb1ELb0ELb1ELb0ELb0ELb0ELb0ELb1ELb1ELb1ELb0ELb0EEENS1_21CollectiveEpilogueFwdINS6_IJSA_SC_SB_EEES9_NS_10bfloat16_tESG_Li256ELb0ELb1ELb0ELb1EEENS1_30DynamicPersistentTileSchedulerILi256ELi128ELb0ELb1ELb1EEEEEEEEEvNT_6ParamsE:
        .type           _ZN7cutlass13device_kernelIN5flash11enable_sm90INS1_16FlashAttnFwdSm90INS1_25CollectiveMainloopFwdSm90ILi2EN4cute5tupleIJNS5_1CILi1EEES8_S8_EEENS6_IJNS7_ILi128EEENS7_ILi160EEENS7_ILi192EEEEEELi192ENS_12float_e4m3_tEfNS_4arch4Sm90ELb1ELb0ELb1ELb0ELb0ELb0ELb0ELb1ELb1ELb1ELb0ELb0EEENS1_21CollectiveEpilogueFwdINS6_IJSA_SC_SB_EEES9_NS_10bfloat16_tESG_Li256ELb0ELb1ELb0ELb1EEENS1_30DynamicPersistentTileSchedulerILi256ELi128ELb0ELb1ELb1EEEEEEEEEvNT_6ParamsE,@function
        .size           _ZN7cutlass13device_kernelIN5flash11enable_sm90INS1_16FlashAttnFwdSm90INS1_25CollectiveMainloopFwdSm90ILi2EN4cute5tupleIJNS5_1CILi1EEES8_S8_EEENS6_IJNS7_ILi128EEENS7_ILi160EEENS7_ILi192EEEEEELi192ENS_12float_e4m3_tEfNS_4arch4Sm90ELb1ELb0ELb1ELb0ELb0ELb0ELb0ELb1ELb1ELb1ELb0ELb0EEENS1_21CollectiveEpilogueFwdINS6_IJSA_SC_SB_EEES9_NS_10bfloat16_tESG_Li256ELb0ELb1ELb0ELb1EEENS1_30DynamicPersistentTileSchedulerILi256ELi128ELb0ELb1ELb1EEEEEEEEEvNT_6ParamsE,(.L_x_2891 - _ZN7cutlass13device_kernelIN5flash11enable_sm90INS1_16FlashAttnFwdSm90INS1_25CollectiveMainloopFwdSm90ILi2EN4cute5tupleIJNS5_1CILi1EEES8_S8_EEENS6_IJNS7_ILi128EEENS7_ILi160EEENS7_ILi192EEEEEELi192ENS_12float_e4m3_tEfNS_4arch4Sm90ELb1ELb0ELb1ELb0ELb0ELb0ELb0ELb1ELb1ELb1ELb0ELb0EEENS1_21CollectiveEpilogueFwdINS6_IJSA_SC_SB_EEES9_NS_10bfloat16_tESG_Li256ELb0ELb1ELb0ELb1EEENS1_30DynamicPersistentTileSchedulerILi256ELi128ELb0ELb1ELb1EEEEEEEEEvNT_6ParamsE)
        .other          _ZN7cutlass13device_kernelIN5flash11enable_sm90INS1_16FlashAttnFwdSm90INS1_25CollectiveMainloopFwdSm90ILi2EN4cute5tupleIJNS5_1CILi1EEES8_S8_EEENS6_IJNS7_ILi128EEENS7_ILi160EEENS7_ILi192EEEEEELi192ENS_12float_e4m3_tEfNS_4arch4Sm90ELb1ELb0ELb1ELb0ELb0ELb0ELb0ELb1ELb1ELb1ELb0ELb0EEENS1_21CollectiveEpilogueFwdINS6_IJSA_SC_SB_EEES9_NS_10bfloat16_tESG_Li256ELb0ELb1ELb0ELb1EEENS1_30DynamicPersistentTileSchedulerILi256ELi128ELb0ELb1ELb1EEEEEEEEEvNT_6ParamsE,@"STO_CUDA_ENTRY STV_DEFAULT"
_ZN7cutlass13device_kernelIN5flash11enable_sm90INS1_16FlashAttnFwdSm90INS1_25CollectiveMainloopFwdSm90ILi2EN4cute5tupleIJNS5_1CILi1EEES8_S8_EEENS6_IJNS7_ILi128EEENS7_ILi160EEENS7_ILi192EEEEEELi192ENS_12float_e4m3_tEfNS_4arch4Sm90ELb1ELb0ELb1ELb0ELb0ELb0ELb0ELb1ELb1ELb1ELb0ELb0EEENS1_21CollectiveEpilogueFwdINS6_IJSA_SC_SB_EEES9_NS_10bfloat16_tESG_Li256ELb0ELb1ELb0ELb1EEENS1_30DynamicPersistentTileSchedulerILi256ELi128ELb0ELb1ELb1EEEEEEEEEvNT_6ParamsE:
        /* <DEDUP_REMOVED lines=18> */
.L_x_1994:
[----:B------:R-:W-:Y:S05]  /*0120*/  BSYNC B0 ;  /* 0x0000000000007941 */ /* 0x000fea0003800000 */
.L_x_1993:
        /* <DEDUP_REMOVED lines=41> */
.L_x_1995:
        /* <DEDUP_REMOVED lines=22> */
.L_x_1996:
        /* <DEDUP_REMOVED lines=18> */
.L_x_1997:
        /* <DEDUP_REMOVED lines=22> */
.L_x_1998:
        /* <DEDUP_REMOVED lines=22> */
.L_x_1999:
[----:B------:R-:W-:Y:S01]  /*0900*/  PLOP3.LUT P0, PT, PT, PT, UP0, 0x80, 0x0 ;  /* 0x000000000000781c */ /* 0x000fe20003f0f008 */
[----:B------:R-:W-:Y:S01]  /*0910*/  UMOV UR38, 0x1 ;  /* 0x0000000100267882 */ /* 0x000fe20000000000 */
[----:B------:R-:W-:Y:S01]  /*0920*/  NOP ;  /* 0x0000000000007918 */ /* 0x000fe20000000000 */
[----:B------:R-:W-:Y:S01]  /*0930*/  USEL UR38, UR38, 0x2, !UP0 ;  /* 0x0000000226267887 */ /* 0x000fe2000c000000 */
[----:B------:R-:W-:Y:S01]  /*0940*/  ULDC.64 UR50, c[0x0][0x208] ;  /* 0x0000820000327ab9 */ /* 0x000fe20000000a00 */
[----:B012-4-:R-:W-:Y:S08]  /*0950*/  BAR.SYNC.DEFER_BLOCKING 0x0 ;  /* 0x0000000000007b1d */ /* 0x017ff00000010000 */
[----:B------:R-:W-:Y:S05]  /*0960*/  @!P0 BRA `(.L_x_2000) ;  /* 0x0000010400b48947 */ /* 0x000fea0003800000 */
.L_x_2001:
        /* <DEDUP_REMOVED lines=69> */
.L_x_2055:
        /* <DEDUP_REMOVED lines=21> */
.L_x_2002:
[----:B------:R-:W-:Y:S01]  /*0f10*/  ULDC UR8, c[0x0][0xc54] ;  /* 0x0003150000087ab9 */ /* 0x000fe20000000800 */
[----:B------:R-:W-:Y:S01]  /*0f20*/  UMOV UR4, UR9 ;  /* 0x0000000900047c82 */ /* 0x000fe20008000000 */
[----:B------:R-:W-:-:S11]  /*0f30*/  UISETP.NE.AND UP0, UPT, UR8, 0x1, UPT ;  /* 0x000000010800788c */ /* 0x000fd6000bf05270 */
[----:B------:R-:W-:Y:S02]  /*0f40*/  @UP0 ULDC.64 UR10, c[0x0][0xc58] ;  /* 0x00031600000a0ab9 */ /* 0x000fe40000000a00 */
[----:B------:R-:W-:-:S04]  /*0f50*/  UIMAD.WIDE.U32 UR6, UR9, UR10, URZ ;  /* 0x0000000a090672a5 */ /* 0x000fc8000f8e003f */
[----:B------:R-:W-:-:S04]  /*0f60*/  @UP0 USHF.R.U32.HI UR4, URZ, UR11, UR7 ;  /* 0x0000000b3f040299 */ /* 0x000fc80008011607 */
[----:B------:R-:W-:-:S12]  /*0f70*/  UIMAD UR6, UR4, UR8, URZ ;  /* 0x00000008040672a4 */ /* 0x000fd8000f8e023f */
.L_x_2003:
[----:B------:R-:W-:Y:S01]  /*0f80*/  ULOP3.LUT UR4, URZ, UR4, URZ, 0x33, !UPT ;  /* 0x000000043f047292 */ /* 0x000fe2000f8e333f */
[----:B------:R-:W-:Y:S01]  /*0f90*/  PLOP3.LUT P0, PT, PT, PT, PT, 0x80, 0x0 ;  /* 0x000000000000781c */ /* 0x000fe20003f0f070 */
[----:B------:R-:W-:Y:S01]  /*0fa0*/  UIADD3 UR10, UR9, -UR6, URZ ;  /* 0x80000006090a7290 */ /* 0x000fe2000fffe03f */
[----:B------:R-:W-:Y:S01]  /*0fb0*/  IMAD.MOV.U32 R0, RZ, RZ, RZ ;  /* 0x000000ffff007224 */ /* 0x000fe200078e00ff */
[----:B------:R-:W-:Y:S01]  /*0fc0*/  ULDC UR7, c[0x0][0x448] ;  /* 0x0001120000077ab9 */ /* 0x000fe20000000800 */
[----:B------:R-:W-:Y:S01]  /*0fd0*/  ULDC UR6, c[0x0][0xc3c] ;  /* 0x00030f0000067ab9 */ /* 0x000fe20000000800 */
[----:B------:R-:W-:Y:S01]  /*0fe0*/  UISETP.NE.AND UP2, UPT, UR7, 0x1, UPT ;  /* 0x000000010700788c */ /* 0x000fe2000bf45270 */
[----:B------:R-:W-:Y:S01]  /*0ff0*/  IMAD.MOV.U32 R2, RZ, RZ, RZ ;  /* 0x000000ffff027224 */ /* 0x000fe200078e00ff */
[----:B------:R-:W-:Y:S01]  /*1000*/  UIADD3 UR4, UR4, UR6, URZ ;  /* 0x0000000604047290 */ /* 0x000fe2000fffe03f */
[----:B------:R-:W-:Y:S01]  /*1010*/  CS2R R118, SRZ ;  /* 0x0000000000767805 */ /* 0x000fe2000001ff00 */
[----:B------:R-:W-:Y:S01]  /*1020*/  ULDC.64 UR12, c[0x0][0x418] ;  /* 0x00010600000c7ab9 */ /* 0x000fe20000000a00 */
[----:B------:R-:W-:Y:S01]  /*1030*/  ULDC UR47, c[0x0][0x424] ;  /* 0x00010900002f7ab9 */ /* 0x000fe20000000800 */
[----:B------:R-:W-:Y:S01]  /*1040*/  UISETP.NE.U32.AND UP0, UPT, UR12, URZ, UPT ;  /* 0x0000003f0c00728c */ /* 0x000fe2000bf05070 */
[----:B------:R-:W-:Y:S01]  /*1050*/  CS2R R4, SRZ ;  /* 0x0000000000047805 */ /* 0x000fe2000001ff00 */
[----:B------:R-:W-:Y:S01]  /*1060*/  USHF.L.U32 UR36, UR4, 0x7, URZ ;  /* 0x0000000704247899 */ /* 0x000fe2000800063f */
[----:B------:R-:W-:Y:S01]  /*1070*/  CS2R R116, SRZ ;  /* 0x0000000000747805 */ /* 0x000fe2000001ff00 */
[----:B------:R-:W-:Y:S01]  /*1080*/  UISETP.NE.AND.EX UP0, UPT, UR13, URZ, UPT, UP0 ;  /* 0x0000003f0d00728c */ /* 0x000fe2000bf05300 */
[----:B------:R-:W-:Y:S01]  /*1090*/  CS2R R6, SRZ ;  /* 0x0000000000067805 */ /* 0x000fe2000001ff00 */
[----:B------:R-:W-:Y:S01]  /*10a0*/  UIADD3 UR4, UR36, 0x7f, URZ ;  /* 0x0000007f24047890 */ /* 0x000fe2000fffe03f */
[----:B------:R-:W-:Y:S01]  /*10b0*/  CS2R R110, SRZ ;  /* 0x00000000006e7805 */ /* 0x000fe2000001ff00 */
[----:B------:R-:W-:Y:S01]  /*10c0*/  ULDC UR8, c[0x0][0x288] ;  /* 0x0000a20000087ab9 */ /* 0x000fe20000000800 */
[----:B------:R-:W-:Y:S01]  /*10d0*/  @UP2 ULDC UR6, c[0x0][0x44c] ;  /* 0x0001130000062ab9 */ /* 0x000fe20000000800 */
[----:B------:R-:W-:Y:S01]  /*10e0*/  UIADD3 UR8, -UR8, 0xa0, URZ ;  /* 0x000000a008087890 */ /* 0x000fe2000fffe13f */
[----:B------:R-:W-:Y:S01]  /*10f0*/  CS2R R8, SRZ ;  /* 0x0000000000087805 */ /* 0x000fe2000001ff00 */
[----:B------:R-:W-:Y:S01]  /*1100*/  UIMAD.WIDE.U32 UR6, UR4, UR6, URZ ;  /* 0x00000006040672a5 */ /* 0x000fe2000f8e003f */
[----:B------:R-:W-:Y:S01]  /*1110*/  CS2R R108, SRZ ;  /* 0x00000000006c7805 */ /* 0x000fe2000001ff00 */
[----:B------:R-:W-:Y:S01]  /*1120*/  USEL UR47, UR47, 0x1, UP0 ;  /* 0x000000012f2f7887 */ /* 0x000fe20008000000 */
[----:B------:R-:W-:Y:S01]  /*1130*/  CS2R R10, SRZ ;  /* 0x00000000000a7805 */ /* 0x000fe2000001ff00 */
[----:B------:R-:W-:Y:S01]  /*1140*/  ULDC UR9, c[0x0][0x2f0] ;  /* 0x0000bc0000097ab9 */ /* 0x000fe20000000800 */
[----:B------:R-:W-:Y:S01]  /*1150*/  @UP2 ULDC UR12, c[0x0][0x450] ;  /* 0x00011400000c2ab9 */ /* 0x000fe20000000800 */
[----:B------:R-:W-:Y:S01]  /*1160*/  UIMAD UR8, UR47, UR9, UR8 ;  /* 0x000000092f0872a4 */ /* 0x000fe2000f8e0208 */
[----:B------:R-:W-:Y:S01]  /*1170*/  CS2R R102, SRZ ;  /* 0x0000000000667805 */ /* 0x000fe2000001ff00 */
[----:B------:R-:W-:Y:S01]  /*1180*/  @UP2 USHF.R.U32.HI UR4, URZ, UR12, UR7 ;  /* 0x0000000c3f042299 */ /* 0x000fe20008011607 */
[----:B------:R-:W-:Y:S01]  /*1190*/  CS2R R12, SRZ ;  /* 0x00000000000c7805 */ /* 0x000fe2000001ff00 */
[----:B------:R-:W-:Y:S01]  /*11a0*/  UIMAD UR6, UR47, UR9, 0x9f ;  /* 0x0000009f2f0674a4 */ /* 0x000fe2000f8e0209 */
[----:B------:R-:W-:Y:S01]  /*11b0*/  CS2R R100, SRZ ;  /* 0x0000000000647805 */ /* 0x000fe2000001ff00 */
[----:B------:R-:W-:Y:S01]  /*11c0*/  UIADD3 UR8, UR8, UR4, URZ ;  /* 0x0000000408087290 */ /* 0x000fe2000fffe03f */
[----:B------:R-:W-:Y:S01]  /*11d0*/  CS2R R14, SRZ ;  /* 0x00000000000e7805 */ /* 0x000fe2000001ff00 */
[----:B------:R-:W-:Y:S01]  /*11e0*/  UIMAD.WIDE UR6, UR6, 0x66666667, URZ ;  /* 0x66666667060678a5 */ /* 0x000fe2000f8e023f */
[----:B------:R-:W-:Y:S01]  /*11f0*/  CS2R R94, SRZ ;  /* 0x00000000005e7805 */ /* 0x000fe2000001ff00 */
[----:B------:R-:W-:Y:S01]  /*1200*/  UIMAD.WIDE UR8, UR8, 0x66666667, URZ ;  /* 0x66666667080878a5 */ /* 0x000fe2000f8e023f */
[----:B------:R-:W-:Y:S01]  /*1210*/  CS2R R20, SRZ ;  /* 0x0000000000147805 */ /* 0x000fe2000001ff00 */
[----:B------:R-:W-:Y:S01]  /*1220*/  ULDC UR11, c[0x0][0xc54] ;  /* 0x00031500000b7ab9 */ /* 0x000fe20000000800 */
[----:B------:R-:W-:Y:S01]  /*1230*/  USHF.R.U32.HI UR4, URZ, 0x1f, UR7 ;  /* 0x0000001f3f047899 */ /* 0x000fe20008011607 */
[----:B------:R-:W-:Y:S01]  /*1240*/  CS2R R92, SRZ ;  /* 0x00000000005c7805 */ /* 0x000fe2000001ff00 */
[----:B------:R-:W-:Y:S01]  /*1250*/  UIMAD UR11, UR5, UR11, UR10 ;  /* 0x0000000b050b72a4 */ /* 0x000fe2000f8e020a */
[----:B------:R-:W-:Y:S01]  /*1260*/  CS2R R24, SRZ ;  /* 0x0000000000187805 */ /* 0x000fe2000001ff00 */
[----:B------:R-:W-:Y:S01]  /*1270*/  USHF.R.U32.HI UR5, URZ, 0x1f, UR9 ;  /* 0x0000001f3f057899 */ /* 0x000fe20008011609 */
[----:B------:R-:W-:Y:S01]  /*1280*/  CS2R R86, SRZ ;  /* 0x0000000000567805 */ /* 0x000fe2000001ff00 */
[----:B------:R-:W-:Y:S01]  /*1290*/  ULEA.HI.SX32 UR7, UR7, UR4, 0x1a ;  /* 0x0000000407077291 */ /* 0x000fe2000f8fd23f */
[----:B------:R-:W-:Y:S01]  /*12a0*/  CS2R R26, SRZ ;  /* 0x00000000001a7805 */ /* 0x000fe2000001ff00 */
[----:B------:R-:W-:Y:S01]  /*12b0*/  ULEA.HI.SX32 UR9, UR9, UR5, 0x1a ;  /* 0x0000000509097291 */ /* 0x000fe2000f8fd23f */
[----:B------:R-:W-:Y:S01]  /*12c0*/  CS2R R84, SRZ ;  /* 0x0000000000547805 */ /* 0x000fe2000001ff00 */
[----:B------:R-:W-:Y:S01]  /*12d0*/  ULDC UR37, c[0x0][0xc48] ;  /* 0x0003120000257ab9 */ /* 0x000fe20000000800 */
[----:B------:R-:W-:Y:S01]  /*12e0*/  UMOV UR42, UR11 ;  /* 0x0000000b002a7c82 */ /* 0x000fe20008000000 */
[----:B------:R-:W-:Y:S01]  /*12f0*/  UISETP.LT.AND UP0, UPT, UR7, UR9, UPT ;  /* 0x000000090700728c */ /* 0x000fe2000bf01270 */
[----:B------:R-:W-:Y:S01]  /*1300*/  CS2R R28, SRZ ;  /* 0x00000000001c7805 */ /* 0x000fe2000001ff00 */
[----:B------:R-:W-:Y:S01]  /*1310*/  UISETP.NE.AND UP1, UPT, UR37, 0x1, UPT ;  /* 0x000000012500788c */ /* 0x000fe2000bf25270 */
[----:B------:R-:W-:Y:S01]  /*1320*/  CS2R R78, SRZ ;  /* 0x00000000004e7805 */ /* 0x000fe2000001ff00 */
[----:B------:R-:W-:Y:S01]  /*1330*/  USEL UR49, UR7, UR9, UP0 ;  /* 0x0000000907317287 */ /* 0x000fe20008000000 */
[----:B------:R-:W-:-:S02]  /*1340*/  CS2R R30, SRZ ;  /* 0x00000000001e7805 */ /* 0x000fc4000001ff00 */
[----:B------:R-:W-:Y:S02]  /*1350*/  CS2R R76, SRZ ;  /* 0x00000000004c7805 */ /* 0x000fe4000001ff00 */
[----:B------:R-:W-:Y:S01]  /*1360*/  CS2R R36, SRZ ;  /* 0x0000000000247805 */ /* 0x000fe2000001ff00 */
[----:B------:R-:W-:Y:S01]  /*1370*/  UISETP.GE.AND UP0, UPT, UR49, 0x1, UPT ;  /* 0x000000013100788c */ /* 0x000fe2000bf06270 */
[----:B------:R-:W-:Y:S02]  /*1380*/  CS2R R70, SRZ ;  /* 0x0000000000467805 */ /* 0x000fe4000001ff00 */
[----:B------:R-:W-:Y:S02]  /*1390*/  CS2R R34, SRZ ;  /* 0x0000000000227805 */ /* 0x000fe4000001ff00 */
[----:B------:R-:W-:Y:S02]  /*13a0*/  CS2R R68, SRZ ;  /* 0x0000000000447805 */ /* 0x000fe4000001ff00 */
[----:B------:R-:W-:Y:S01]  /*13b0*/  CS2R R40, SRZ ;  /* 0x0000000000287805 */ /* 0x000fe2000001ff00 */
[----:B------:R-:W-:Y:S01]  /*13c0*/  @UP1 ULDC UR10, c[0x0][0xc4c] ;  /* 0x00031300000a1ab9 */ /* 0x000fe20000000800 */
[----:B------:R-:W-:Y:S01]  /*13d0*/  PLOP3.LUT P1, PT, PT, PT, UP0, 0x80, 0x0 ;  /* 0x000000000000781c */ /* 0x000fe20003f2f008 */
[----:B------:R-:W-:Y:S01]  /*13e0*/  UIMAD.WIDE.U32 UR4, UR11, UR10, URZ ;  /* 0x0000000a0b0472a5 */ /* 0x000fe2000f8e003f */
[----:B------:R-:W-:Y:S01]  /*13f0*/  CS2R R62, SRZ ;  /* 0x00000000003e7805 */ /* 0x000fe2000001ff00 */
[----:B------:R-:W-:Y:S01]  /*1400*/  @UP1 ULDC UR6, c[0x0][0xc50] ;  /* 0x0003140000061ab9 */ /* 0x000fe20000000800 */
[----:B------:R-:W-:Y:S01]  /*1410*/  CS2R R38, SRZ ;  /* 0x0000000000267805 */ /* 0x000fe2000001ff00 */
[----:B------:R-:W-:Y:S01]  /*1420*/  @UP1 USHF.R.U32.HI UR42, URZ, UR6, UR5 ;  /* 0x000000063f2a1299 */ /* 0x000fe20008011605 */
[----:B------:R-:W-:-:S02]  /*1430*/  CS2R R60, SRZ ;  /* 0x00000000003c7805 */ /* 0x000fc4000001ff00 */
[----:B------:R-:W-:Y:S02]  /*1440*/  CS2R R44, SRZ ;  /* 0x00000000002c7805 */ /* 0x000fe4000001ff00 */
[----:B------:R-:W-:Y:S01]  /*1450*/  CS2R R54, SRZ ;  /* 0x0000000000367805 */ /* 0x000fe2000001ff00 */
[----:B------:R-:W-:Y:S01]  /*1460*/  UIADD3 UR4, -UR42, URZ, URZ ;  /* 0x0000003f2a047290 */ /* 0x000fe2000fffe13f */
[----:B------:R-:W-:Y:S02]  /*1470*/  CS2R R42, SRZ ;  /* 0x00000000002a7805 */ /* 0x000fe4000001ff00 */
[----:B------:R-:W-:Y:S02]  /*1480*/  CS2R R52, SRZ ;  /* 0x0000000000347805 */ /* 0x000fe4000001ff00 */
[----:B------:R-:W-:Y:S01]  /*1490*/  CS2R R48, SRZ ;  /* 0x0000000000307805 */ /* 0x000fe2000001ff00 */
[----:B------:R-:W-:Y:S01]  /*14a0*/  UIMAD UR37, UR37, UR4, UR11 ;  /* 0x00000004252572a4 */ /* 0x000fe2000f8e020b */
        /* <DEDUP_REMOVED lines=45> */
.L_x_2005:
        /* <DEDUP_REMOVED lines=19> */
[----:B------:R-:W-:Y:S02]  /*18b0*/  @UP1 USHF.R.S32.HI UR19, URZ, 0x1f, UR37 ;  /* 0x0000001f3f131899 */ /* 0x000fe40008011425 */
[----:B------:R-:W-:Y:S02]  /*18c0*/  @UP1 UIMAD.WIDE.U32 UR8, UR42, UR14, URZ ;  /* 0x0000000e2a0812a5 */ /* 0x000fe4000f8e003f */
[----:B------:R-:W-:Y:S02]  /*18d0*/  @UP1 UIMAD UR18, UR42, UR15, UR10 ;  /* 0x0000000f2a1212a4 */ /* 0x000fe4000f8e020a */
[----:B------:R-:W-:Y:S01]  /*18e0*/  @UP0 UIADD3 UR13, UR13, UR17, URZ ;  /* 0x000000110d0d0290 */ /* 0x000fe2000fffe03f */
[----:B------:R-:W-:Y:S01]  /*18f0*/  @UP0 ULDC.64 UR14, c[0x0][0x9b0] ;  /* 0x00026c00000e0ab9 */ /* 0x000fe20000000a00 */
[----:B------:R-:W-:Y:S01]  /*1900*/  @UP1 ULDC.64 UR10, c[0x0][0x9c0] ;  /* 0x00027000000a1ab9 */ /* 0x000fe20000000a00 */
[----:B------:R-:W-:-:S02]  /*1910*/  @UP0 UIMAD UR16, UR16, UR14, URZ ;  /* 0x0000000e101002a4 */ /* 0x000fc4000f8e023f */
[----:B------:R-:W-:Y:S02]  /*1920*/  @UP1 UIMAD UR17, UR19, UR10, URZ ;  /* 0x0000000a131112a4 */ /* 0x000fe4000f8e023f */
[----:B------:R-:W-:Y:S02]  /*1930*/  @UP1 UIADD3 UR9, UR9, UR18, URZ ;  /* 0x0000001209091290 */ /* 0x000fe4000fffe03f */
[----:B------:R-:W-:Y:S02]  /*1940*/  @UP0 UIMAD UR16, UR37, UR15, UR16 ;  /* 0x0000000f251002a4 */ /* 0x000fe4000f8e0210 */
[----:B------:R-:W-:Y:S02]  /*1950*/  @UP1 UIMAD UR17, UR37, UR11, UR17 ;  /* 0x0000000b251112a4 */ /* 0x000fe4000f8e0211 */
[----:B------:R-:W-:Y:S02]  /*1960*/  @UP0 UIMAD.WIDE.U32 UR14, UR37, UR14, UR12 ;  /* 0x0000000e250e02a5 */ /* 0x000fe4000f8e000c */
        /* <DEDUP_REMOVED lines=25> */
.L_x_2138:
[----:B------:R-:W-:Y:S05]  /*1b00*/  @!P0 BRA `(.L_x_2007) ;  /* 0x0000000000048947 */ /* 0x000fea0003800000 */
[----:B------:R-:W-:Y:S01]  /*1b10*/  BPT.TRAP 0x1 ;  /* 0x000000040000795c */ /* 0x000fe20000300000 */
.L_x_2007:
[----:B------:R-:W-:Y:S02]  /*1b20*/  IMAD.U32 R2, RZ, RZ, UR48 ;  /* 0x00000030ff027e24 */ /* 0x000fe4000f8e00ff */
[----:B0-----:R-:W-:-:S03]  /*1b30*/  IMAD.U32 R3, RZ, RZ, UR43 ;  /* 0x0000002bff037e24 */ /* 0x001fc6000f8e00ff */
[----:B------:R-:W-:Y:S02]  /*1b40*/  LEA R2, R2, UR41, 0x3 ;  /* 0x0000002902027c11 */ /* 0x000fe4000f8e18ff */
[----:B------:R-:W-:-:S04]  /*1b50*/  SHF.L.U32 R3, R3, 0x1f, RZ ;  /* 0x0000001f03037819 */ /* 0x000fc800000006ff */
[----:B------:R0:W1:Y:S01]  /*1b60*/  SYNCS.PHASECHK.TRANS64.TRYWAIT P2, [R2+URZ+0x33430], R3 ;  /* 0x03343003020075a7 */ /* 0x000062000804017f */
[----:B------:R-:W-:Y:S05]  /*1b70*/  @!P0 BRA `(.L_x_2008) ;  /* 0x0000000000048947 */ /* 0x000fea0003800000 */
[----:B------:R-:W-:Y:S01]  /*1b80*/  BPT.TRAP 0x1 ;  /* 0x000000040000795c */ /* 0x000fe20000300000 */
.L_x_2008:
[----:B------:R-:W2:Y:S02]  /*1b90*/  S2R R4, SR_TID.X ;  /* 0x0000000000047919 */ /* 0x000ea40000002100 */
[----:B--2---:R-:W-:Y:S01]  /*1ba0*/  LOP3.LUT P1, RZ, R4, 0x7f, RZ, 0xc0, !PT ;  /* 0x0000007f04ff7812 */ /* 0x004fe2000782c0ff */
[----:B-1----:R-:W-:-:S12]  /*1bb0*/  @P2 BRA `(.L_x_2009) ;  /* 0x0000000000082947 */ /* 0x002fd80003800000 */
[----:B------:R-:W1:Y:S02]  /*1bc0*/  SYNCS.PHASECHK.TRANS64.TRYWAIT P2, [R2+URZ+0x33430], R3 ;  /* 0x03343003020075a7 */ /* 0x000e64000804017f */
[----:B-1----:R-:W-:Y:S05]  /*1bd0*/  @!P2 BRA `(.L_x_2010) ;  /* 0x000001380084a947 */ /* 0x002fea0003800000 */
.L_x_2009:
[----:B------:R-:W-:Y:S05]  /*1be0*/  WARPSYNC.ALL ;  /* 0x0000000000007948 */ /* 0x000fea0003800000 */
[----:B------:R-:W-:Y:S01]  /*1bf0*/  UIADD3 UR4, UR41, 0x24200, URZ ;  /* 0x0002420029047890 */ /* 0x000fe2000fffe03f */
[----:B------:R-:W-:Y:S01]  /*1c00*/  WARPGROUP.ARRIVE ;  /* 0x00000000000079c5 */ /* 0x000fe20000000000 */
[----:B------:R-:W-:Y:S01]  /*1c10*/  ULOP3.LUT UR28, UR52, 0x10000, URZ, 0xfc, !UPT ;  /* 0x00010000341c7892 */ /* 0x000fe2000f8efc3f */
[----:B01----:R-:W-:Y:S01]  /*1c20*/  @!P1 VIADD R2, R2, 0x33440 ;  /* 0x0003344002029836 */ /* 0x003fe20000000000 */
[----:B------:R-:W-:Y:S01]  /*1c30*/  USHF.R.U32.HI UR4, URZ, 0x4, UR4 ;  /* 0x000000043f047899 */ /* 0x000fe20008011604 */
[----:B------:R-:W-:Y:S01]  /*1c40*/  CS2R R118, SRZ ;  /* 0x0000000000767805 */ /* 0x000fe2000001ff00 */
[----:B------:R-:W-:Y:S01]  /*1c50*/  UMOV UR25, 0x80000020 ;  /* 0x8000002000197882 */ /* 0x000fe20000000000 */
[----:B------:R-:W-:Y:S01]  /*1c60*/  UMOV UR27, 0x80000020 ;  /* 0x80000020001b7882 */ /* 0x000fe20000000000 */
[----:B------:R-:W-:Y:S01]  /*1c70*/  ULOP3.LUT UR4, UR4, 0x3fff, URZ, 0xc0, !UPT ;  /* 0x00003fff04047892 */ /* 0x000fe2000f8ec03f */
[----:B------:R-:W-:Y:S01]  /*1c80*/  @!P1 PRMT R2, RZ, 0x654, R2 ;  /* 0x00000654ff029816 */ /* 0x000fe20000000002 */
[----:B------:R-:W-:Y:S01]  /*1c90*/  UMOV UR24, UR28 ;  /* 0x0000001c00187c82 */ /* 0x000fe20008000000 */
[----:B------:R-:W-:Y:S01]  /*1ca0*/  UMOV UR5, UR25 ;  /* 0x0000001900057c82 */ /* 0x000fe20008000000 */
[----:B------:R-:W-:Y:S01]  /*1cb0*/  ULOP3.LUT UR46, UR4, 0x10000, URZ, 0xfc, !UPT ;  /* 0x00010000042e7892 */ /* 0x000fe2000f8efc3f */
[----:B------:R-:W-:Y:S01]  /*1cc0*/  CS2R R116, SRZ ;  /* 0x0000000000747805 */ /* 0x000fe2000001ff00 */
[----:B------:R-:W-:Y:S01]  /*1cd0*/  UMOV UR7, 0x80000020 ;  /* 0x8000002000077882 */ /* 0x000fe20000000000 */
[----:B------:R-:W-:Y:S01]  /*1ce0*/  UMOV UR4, UR24 ;  /* 0x0000001800047c82 */ /* 0x000fe20008000000 */
[----:B------:R-:W-:Y:S01]  /*1cf0*/  UIMAD UR32, UR48, 0x780, UR46 ;  /* 0x00000780302078a4 */ /* 0x000fe2000f8e022e */
[----:B------:R-:W-:Y:S01]  /*1d00*/  CS2R R114, SRZ ;  /* 0x0000000000727805 */ /* 0x000fe2000001ff00 */
[----:B------:R-:W-:Y:S01]  /*1d10*/  UMOV UR8, UR24 ;  /* 0x0000001800087c82 */ /* 0x000fe20008000000 */
[----:B------:R-:W-:Y:S01]  /*1d20*/  UMOV UR9, UR25 ;  /* 0x0000001900097c82 */ /* 0x000fe20008000000 */
[----:B------:R-:W-:-:S02]  /*1d30*/  UIADD3 UR6, UR32, 0x100, URZ ;  /* 0x0000010020067890 */ /* 0x000fc4000fffe03f */
[----:B------:R-:W-:Y:S02]  /*1d40*/  UIADD3 UR10, UR32, 0x180, URZ ;  /* 0x00000180200a7890 */ /* 0x000fe4000fffe03f */
[----:B------:R-:W-:Y:S01]  /*1d50*/  UMOV UR26, UR32 ;  /* 0x00000020001a7c82 */ /* 0x000fe20008000000 */
[----:B------:R-:W-:Y:S01]  /*1d60*/  UMOV UR11, 0x80000020 ;  /* 0x80000020000b7882 */ /* 0x000fe20000000000 */
[----:B------:R-:W-:Y:S01]  /*1d70*/  QGMMA.64x32x32.F32.E4M3.E4M3 R88, gdesc[UR24], RZ, !UPT, gsb0 ;  /* 0x00600000185879f3 */ /* 0x000fe2000c0008ff */
[----:B------:R-:W-:Y:S01]  /*1d80*/  UIADD3 UR26, UR32, 0x80, URZ ;  /* 0x00000080201a7890 */ /* 0x000fe2000fffe03f */
[----:B------:R-:W-:Y:S01]  /*1d90*/  UMOV UR27, 0x80000020 ;  /* 0x80000020001b7882 */ /* 0x000fe20000000000 */
[----:B------:R-:W-:Y:S02]  /*1da0*/  UIADD3 UR12, UR28, 0x2, URZ ;  /* 0x000000021c0c7890 */ /* 0x000fe4000fffe03f */
        /* <DEDUP_REMOVED lines=9> */
[----:B------:R-:W-:Y:S01]  /*1e40*/  UIADD3 UR52, UR49, -0x2, URZ ;  /* 0xfffffffe31347890 */ /* 0x000fe2000fffe03f */
        /* <DEDUP_REMOVED lines=84> */
[----:B------:R-:W-:Y:S01]  /*2390*/  ULDC UR10, c[0x0][0x988] ;  /* 0x00026200000a7ab9 */ /* 0x000fe20000000800 */
[----:B------:R-:W-:Y:S01]  /*23a0*/  UMOV UR11, UR36 ;  /* 0x00000024000b7c82 */ /* 0x000fe20008000000 */
        /* <DEDUP_REMOVED lines=31> */
[----:B------:R-:W-:Y:S01]  /*25a0*/  ULDC UR15, c[0x0][0x288] ;  /* 0x0000a200000f7ab9 */ /* 0x000fe20000000800 */
        /* <DEDUP_REMOVED lines=17> */
[----:B------:R-:W-:Y:S02]  /*26c0*/  ULDC UR6, c[0x0][0x448] ;  /* 0x0001120000067ab9 */ /* 0x000fe40000000800 */
[----:B------:R-:W-:-:S06]  /*26d0*/  UISETP.NE.AND UP0, UPT, UR6, 0x1, UPT ;  /* 0x000000010600788c */ /* 0x000fcc000bf05270 */
[----:B------:R-:W-:-:S05]  /*26e0*/  PLOP3.LUT P2, PT, PT, PT, UP0, 0x80, 0x0 ;  /* 0x000000000000781c */ /* 0x000fca0003f4f008 */
[----:B------:R-:W-:Y:S01]  /*26f0*/  @UP0 ULDC UR6, c[0x0][0x44c] ;  /* 0x0001130000060ab9 */ /* 0x000fe20000000800 */
        /* <DEDUP_REMOVED lines=20> */
[----:B------:R-:W0:Y:S01]  /*2840*/  MUFU.TANH R88, R88 ;  /* 0x0000005800587308 */ /* 0x000e220000002400 */
        /* <DEDUP_REMOVED lines=12> */
[----:B------:R-:W-:-:S03]  /*2910*/  FMUL.FTZ R7, R0, R98 ;  /* 0x0000006200077220 */ /* 0x000fc60000410000 */
[----:B------:R-:W2:Y:S08]  /*2920*/  MUFU.TANH R92, R92 ;  /* 0x0000005c005c7308 */ /* 0x000eb00000002400 */
[----:B------:R-:W3:Y:S08]  /*2930*/  MUFU.TANH R104, R93 ;  /* 0x0000005d00687308 */ /* 0x000ef00000002400 */
[----:B------:R-:W4:Y:S08]  /*2940*/  MUFU.TANH R96, R96 ;  /* 0x0000006000607308 */ /* 0x000f300000002400 */
[----:B------:R-:W5:Y:S08]  /*2950*/  MUFU.TANH R105, R97 ;  /* 0x0000006100697308 */ /* 0x000f700000002400 */
[----:B------:R-:W5:Y:S08]  /*2960*/  MUFU.TANH R100, R100 ;  /* 0x0000006400647308 */ /* 0x000f700000002400 */
[----:B------:R-:W5:Y:S01]  /*2970*/  MUFU.TANH R101, R101 ;  /* 0x0000006500657308 */ /* 0x000f620000002400 */
[----:B------:R-:W-:-:S02]  /*2980*/  WARPGROUP.DEPBAR.LE gsb0, 0x0 ;  /* 0x00008000000079c5 */ /* 0x000fc40000010000 */
[----:B------:R-:W-:Y:S01]  /*2990*/  WARPGROUP.ARRIVE ;  /* 0x00000000000079c5 */ /* 0x000fe20000000000 */
[----:B------:R-:W-:Y:S01]  /*29a0*/  FMUL.FTZ R13, R0, R78 ;  /* 0x0000004e000d7220 */ /* 0x000fe20000410000 */
[----:B------:R-:W-:Y:S02]  /*29b0*/  VIADD R78, R18, UR36 ;  /* 0x00000024124e7c36 */ /* 0x000fe40008000000 */
        /* <DEDUP_REMOVED lines=19> */
[----:B------:R0:W5:Y:S08]  /*2af0*/  MUFU.TANH R90, R72 ;  /* 0x00000048005a7308 */ /* 0x0001700000002400 */
[----:B------:R-:W5:Y:S01]  /*2b00*/  MUFU.TANH R73, R73 ;  /* 0x0000004900497308 */ /* 0x000f620000002400 */
[----:B0-----:R-:W-:-:S07]  /*2b10*/  FMUL.FTZ R72, R0, R87 ;  /* 0x0000005700487220 */ /* 0x001fce0000410000 */
[----:B------:R-:W0:Y:S08]  /*2b20*/  MUFU.TANH R77, R77 ;  /* 0x0000004d004d7308 */ /* 0x000e300000002400 */
[----:B------:R-:W-:Y:S08]  /*2b30*/  MUFU.TANH R103, R85 ;  /* 0x0000005500677308 */ /* 0x000ff00000002400 */
[----:B------:R-:W0:Y:S08]  /*2b40*/  MUFU.TANH R80, R80 ;  /* 0x0000005000507308 */ /* 0x000e300000002400 */
[----:B------:R-:W0:Y:S01]  /*2b50*/  MUFU.TANH R98, R81 ;  /* 0x0000005100627308 */ /* 0x000e220000002400 */
[----:B------:R-:W-:-:S02]  /*2b60*/  WARPGROUP.DEPBAR.LE gsb0, 0x0 ;  /* 0x00008000000079c5 */ /* 0x000fc40000010000 */
[C---:B------:R-:W-:Y:S01]  /*2b70*/  FMUL.FTZ R57, R0.reuse, R57 ;  /* 0x0000003900397220 */ /* 0x040fe20000410000 */
[----:B------:R-:W-:Y:S01]  /*2b80*/  WARPGROUP.ARRIVE ;  /* 0x00000000000079c5 */ /* 0x000fe20000000000 */
[C---:B------:R-:W-:Y:S01]  /*2b90*/  FMUL.FTZ R64, R0.reuse, R64 ;  /* 0x0000004000407220 */ /* 0x040fe20000410000 */
[C---:B------:R-:W-:Y:S02]  /*2ba0*/  FMUL.FTZ R60, R0.reuse, R60 ;  /* 0x0000003c003c7220 */ /* 0x040fe40000410000 */
[----:B------:R1:W-:Y:S01]  /*2bb0*/  MUFU.TANH R86, R57 ;  /* 0x0000003900567308 */ /* 0x0003e20000002400 */
[C---:B------:R-:W-:Y:S01]  /*2bc0*/  FMUL.FTZ R65, R0.reuse, R65 ;  /* 0x0000004100417220 */ /* 0x040fe20000410000 */
[C---:B------:R-:W-:Y:S01]  /*2bd0*/  FMUL.FTZ R56, R0.reuse, R56 ;  /* 0x0000003800387220 */ /* 0x040fe20000410000 */
[----:B------:R-:W-:Y:S01]  /*2be0*/  QGMMA.64x32x32.F32.E4M3.E4M3 R40, gdesc[UR20], R40, gsb0 ;  /* 0x00600000142879f3 */ /* 0x000fe20008000828 */
[----:B------:R-:W-:Y:S01]  /*2bf0*/  UIADD3 UR22, UR32, 0x702, URZ ;  /* 0x0000070220167890 */ /* 0x000fe2000fffe03f */
[C---:B------:R-:W-:Y:S01]  /*2c00*/  FMUL.FTZ R61, R0.reuse, R61 ;  /* 0x0000003d003d7220 */ /* 0x040fe20000410000 */
[----:B------:R-:W-:Y:S01]  /*2c10*/  UMOV UR23, 0x80000020 ;  /* 0x8000002000177882 */ /* 0x000fe20000000000 */
[C---:B------:R-:W-:Y:S01]  /*2c20*/  FMUL.FTZ R69, R0.reuse, R69 ;  /* 0x0000004500457220 */ /* 0x040fe20000410000 */
[----:B------:R2:W-:Y:S01]  /*2c30*/  MUFU.TANH R108, R64 ;  /* 0x00000040006c7308 */ /* 0x0005e20000002400 */
[----:B-1----:R-:W-:Y:S01]  /*2c40*/  FMUL.FTZ R57, R0, R59 ;  /* 0x0000003b00397220 */ /* 0x002fe20000410000 */
[----:B------:R-:W-:Y:S01]  /*2c50*/  @P2 IMAD.HI.U32 R59, R78, UR6, RZ ;  /* 0x000000064e3b2c27 */ /* 0x000fe2000f8e00ff */
[----:B------:R-:W-:-:S03]  /*2c60*/  @UP0 ULDC UR6, c[0x0][0x450] ;  /* 0x0001140000060ab9 */ /* 0x000fc60000000800 */
[C---:B------:R-:W-:Y:S01]  /*2c70*/  FMUL.FTZ R68, R0.reuse, R68 ;  /* 0x0000004400447220 */ /* 0x040fe20000410000 */
[----:B------:R-:W-:Y:S01]  /*2c80*/  @P2 SHF.R.U32.HI R78, RZ, UR6, R59 ;  /* 0x00000006ff4e2c19 */ /* 0x000fe2000801163b */
[----:B------:R-:W-:Y:S01]  /*2c90*/  UIMAD UR6, UR49, -0xa0, URZ ;  /* 0xffffff60310678a4 */ /* 0x000fe2000f8e023f */
[----:B------:R1:W-:Y:S01]  /*2ca0*/  MUFU.TANH R106, R60 ;  /* 0x0000003c006a7308 */ /* 0x0003e20000002400 */
[C---:B------:R-:W-:Y:S02]  /*2cb0*/  FMUL.FTZ R59, R0.reuse, R67 ;  /* 0x00000043003b7220 */ /* 0x040fe40000410000 */
[----:B--2---:R-:W2:Y:S01]  /*2cc0*/  SHFL.IDX PT, R64, R78, RZ, 0x1c1f ;  /* 0x001c1fff4e407589 */ /* 0x004ea200000e0000 */
[----:B------:R-:W-:Y:S02]  /*2cd0*/  UIADD3 UR7, UR6, 0xa1, URZ ;  /* 0x000000a106077890 */ /* 0x000fe4000fffe03f */
[----:B------:R-:W-:Y:S02]  /*2ce0*/  UIMAD UR6, UR47, UR14, UR6 ;  /* 0x0000000e2f0672a4 */ /* 0x000fe4000f8e0206 */
[----:B------:R3:W-:Y:S01]  /*2cf0*/  MUFU.TANH R109, R65 ;  /* 0x00000041006d7308 */ /* 0x0007e20000002400 */
[C---:B-1----:R-:W-:Y:S01]  /*2d00*/  FMUL.FTZ R60, R0.reuse, R58 ;  /* 0x0000003a003c7220 */ /* 0x042fe20000410000 */
[----:B------:R-:W-:Y:S01]  /*2d10*/  IMAD.U32 R76, RZ, RZ, UR7 ;  /* 0x00000007ff4c7e24 */ /* 0x000fe2000f8e00ff */
[----:B------:R-:W-:Y:S01]  /*2d20*/  UIADD3 UR6, UR6, 0xa0, URZ ;  /* 0x000000a006067890 */ /* 0x000fe2000fffe03f */
[----:B------:R-:W-:Y:S01]  /*2d30*/  FMUL.FTZ R58, R0, R63 ;  /* 0x0000003f003a7220 */ /* 0x000fe20000410000 */
[----:B------:R-:W-:Y:S01]  /*2d40*/  IMAD.U32 R63, RZ, RZ, UR14 ;  /* 0x0000000eff3f7e24 */ /* 0x000fe2000f8e00ff */
[----:B------:R-:W-:Y:S01]  /*2d50*/  UIMAD UR14, UR47, UR14, -UR15 ;  /* 0x0000000e2f0e72a4 */ /* 0x000fe2000f8e0a0f */
[----:B------:R-:W-:Y:S01]  /*2d60*/  IMAD R76, R17, -0x2, R76 ;  /* 0xfffffffe114c7824 */ /* 0x000fe200078e024c */
[----:B------:R1:W0:Y:S01]  /*2d70*/  MUFU.TANH R82, R56 ;  /* 0x0000003800527308 */ /* 0x0002220000002400 */
[----:B------:R-:W-:Y:S01]  /*2d80*/  IMAD.U32 R74, RZ, RZ, UR6 ;  /* 0x00000006ff4a7e24 */ /* 0x000fe2000f8e00ff */
[----:B------:R-:W-:Y:S01]  /*2d90*/  @UP0 ULDC UR6, c[0x0][0x44c] ;  /* 0x0001130000060ab9 */ /* 0x000fe20000000800 */
[----:B------:R-:W-:-:S02]  /*2da0*/  IMAD R76, R63, UR47, R76 ;  /* 0x0000002f3f4c7c24 */ /* 0x000fc4000f8e024c */
[----:B------:R-:W-:Y:S01]  /*2db0*/  FMUL.FTZ R63, R0, R71 ;  /* 0x00000047003f7220 */ /* 0x000fe20000410000 */
[----:B------:R-:W-:Y:S01]  /*2dc0*/  IMAD R74, R17, -0x2, R74 ;  /* 0xfffffffe114a7824 */ /* 0x000fe200078e024a */
[----:B------:R-:W-:Y:S01]  /*2dd0*/  UIMAD.WIDE.U32 UR6, UR36, UR6, URZ ;  /* 0x00000006240672a5 */ /* 0x000fe2000f8e003f */
[----:B---3--:R-:W-:Y:S01]  /*2de0*/  VIADD R65, R76, -UR15 ;  /* 0x8000000f4c417c36 */ /* 0x008fe20008000000 */
[----:B------:R3:W0:Y:S01]  /*2df0*/  MUFU.TANH R107, R61 ;  /* 0x0000003d006b7308 */ /* 0x0006220000002400 */
[C---:B-1----:R-:W-:Y:S01]  /*2e00*/  FMUL.FTZ R56, R0.reuse, R62 ;  /* 0x0000003e00387220 */ /* 0x042fe20000410000 */
[----:B------:R-:W-:Y:S02]  /*2e10*/  FMUL.FTZ R62, R0, R70 ;  /* 0x00000046003e7220 */ /* 0x000fe40000410000 */
[----:B--2---:R-:W-:-:S04]  /*2e20*/  VIADDMNMX R84, R64, R65, R74, PT ;  /* 0x0000004140547246 */ /* 0x004fc8000380014a */
[C---:B------:R-:W-:Y:S01]  /*2e30*/  ISETP.GT.AND P5, PT, R84.reuse, RZ, PT ;  /* 0x000000ff5400720c */ /* 0x040fe20003fa4270 */
[----:B------:R-:W-:Y:S01]  /*2e40*/  MUFU.TANH R111, R69 ;  /* 0x00000045006f7308 */ /* 0x000fe20000002400 */
[----:B------:R-:W-:Y:S01]  /*2e50*/  ISETP.GT.AND P6, PT, R84, 0x1, PT ;  /* 0x000000015400780c */ /* 0x000fe20003fc4270 */
[----:B---3--:R-:W-:Y:S01]  /*2e60*/  FMUL.FTZ R61, R0, R66 ;  /* 0x00000042003d7220 */ /* 0x008fe20000410000 */
[----:B------:R-:W-:Y:S02]  /*2e70*/  ISETP.GT.AND P3, PT, R84, 0x8, PT ;  /* 0x000000085400780c */ /* 0x000fe40003f64270 */
[----:B------:R-:W-:Y:S02]  /*2e80*/  FSEL R97, R88, -INF , P5 ;  /* 0xff80000058617808 */ /* 0x000fe40002800000 */
[----:B------:R-:W-:Y:S01]  /*2e90*/  FSEL R95, R89, -INF , P6 ;  /* 0xff800000595f7808 */ /* 0x000fe20003000000 */
[----:B------:R1:W2:Y:S01]  /*2ea0*/  MUFU.TANH R110, R68 ;  /* 0x00000044006e7308 */ /* 0x0002a20000002400 */
[----:B------:R-:W-:-:S02]  /*2eb0*/  ISETP.GT.AND P4, PT, R84, 0x9, PT ;  /* 0x000000095400780c */ /* 0x000fc40003f84270 */
[----:B------:R-:W-:Y:S02]  /*2ec0*/  FSEL R93, R92, -INF , P3 ;  /* 0xff8000005c5d7808 */ /* 0x000fe40001800000 */
[----:B------:R-:W-:Y:S01]  /*2ed0*/  FMNMX.FTZ R64, R97, R95, !PT ;  /* 0x0000005f61407209 */ /* 0x000fe20007810000 */
[----:B------:R-:W-:Y:S02]  /*2ee0*/  WARPGROUP.DEPBAR.LE gsb0, 0x0 ;  /* 0x00008000000079c5 */ /* 0x000fe40000010000 */
[----:B------:R-:W-:Y:S01]  /*2ef0*/  ISETP.GT.AND P5, PT, R84, 0x10, PT ;  /* 0x000000105400780c */ /* 0x000fe20003fa4270 */
[----:B------:R-:W-:Y:S01]  /*2f00*/  WARPGROUP.ARRIVE ;  /* 0x00000000000079c5 */ /* 0x000fe20000000000 */
[----:B------:R-:W-:Y:S01]  /*2f10*/  FSEL R87, R104, -INF , P4 ;  /* 0xff80000068577808 */ /* 0x000fe20002000000 */
[C---:B------:R-:W-:Y:S01]  /*2f20*/  FMUL.FTZ R41, R0.reuse, R41 ;  /* 0x0000002900297220 */ /* 0x040fe20000410000 */
[----:B------:R-:W-:Y:S01]  /*2f30*/  FMNMX.FTZ R64, R93, R64, !PT ;  /* 0x000000405d407209 */ /* 0x000fe20007810000 */
[----:B------:R-:W-:Y:S01]  /*2f40*/  FMUL.FTZ R40, R0, R40 ;  /* 0x0000002800287220 */ /* 0x000fe20000410000 */
[----:B------:R-:W-:Y:S01]  /*2f50*/  ISETP.GT.AND P3, PT, R84, 0x11, PT ;  /* 0x000000115400780c */ /* 0x000fe20003f64270 */
[----:B------:R-:W-:Y:S01]  /*2f60*/  QGMMA.64x32x32.F32.E4M3.E4M3 R24, gdesc[UR20], R24, gsb0 ;  /* 0x00600000141879f3 */ /* 0x000fe20008000818 */
[----:B----4-:R-:W-:Y:S01]  /*2f70*/  FSEL R99, R96, -INF , P5 ;  /* 0xff80000060637808 */ /* 0x010fe20002800000 */
[----:B------:R-:W-:Y:S01]  /*2f80*/  MUFU.TANH R88, R41 ;  /* 0x0000002900587308 */ /* 0x000fe20000002400 */
[----:B------:R-:W-:Y:S01]  /*2f90*/  FMNMX.FTZ R64, R87, R64, !PT ;  /* 0x0000004057407209 */ /* 0x000fe20007810000 */
[----:B------:R-:W-:Y:S01]  /*2fa0*/  FMUL.FTZ R53, R0, R53 ;  /* 0x0000003500357220 */ /* 0x000fe20000410000 */
[----:B------:R-:W-:Y:S01]  /*2fb0*/  ISETP.GT.AND P4, PT, R84, 0x18, PT ;  /* 0x000000185400780c */ /* 0x000fe20003f84270 */
[C---:B------:R-:W-:Y:S01]  /*2fc0*/  FMUL.FTZ R49, R0.reuse, R49 ;  /* 0x0000003100317220 */ /* 0x040fe20000410000 */
[----:B-----5:R-:W-:Y:S01]  /*2fd0*/  FSEL R91, R105, -INF , P3 ;  /* 0xff800000695b7808 */ /* 0x020fe20001800000 */
[----:B------:R-:W-:Y:S01]  /*2fe0*/  FMUL.FTZ R44, R0, R44 ;  /* 0x0000002c002c7220 */ /* 0x000fe20000410000 */
[----:B------:R-:W-:Y:S01]  /*2ff0*/  FMNMX.FTZ R64, R99, R64, !PT ;  /* 0x0000004063407209 */ /* 0x000fe20007810000 */
[----:B------:R-:W3:Y:S01]  /*3000*/  MUFU.TANH R112, R40 ;  /* 0x0000002800707308 */ /* 0x000ee20000002400 */
[----:B------:R-:W-:Y:S01]  /*3010*/  ISETP.GT.AND P3, PT, R84, 0x19, PT ;  /* 0x000000195400780c */ /* 0x000fe20003f64270 */
[----:B------:R-:W-:Y:S01]  /*3020*/  FMUL.FTZ R45, R0, R45 ;  /* 0x0000002d002d7220 */ /* 0x000fe20000410000 */
[----:B------:R-:W-:Y:S01]  /*3030*/  FSEL R89, R100, -INF , P4 ;  /* 0xff80000064597808 */ /* 0x000fe20002000000 */
[C---:B------:R-:W-:Y:S01]  /*3040*/  FMUL.FTZ R66, R0.reuse, R42 ;  /* 0x0000002a00427220 */ /* 0x040fe20000410000 */
[----:B------:R-:W-:Y:S01]  /*3050*/  FMNMX.FTZ R64, R91, R64, !PT ;  /* 0x000000405b407209 */ /* 0x000fe20007810000 */
[----:B-1----:R-:W-:Y:S01]  /*3060*/  FMUL.FTZ R68, R0, R43 ;  /* 0x0000002b00447220 */ /* 0x002fe20000410000 */
[----:B------:R-:W-:Y:S01]  /*3070*/  ISETP.GT.AND P4, PT, R84, 0x20, PT ;  /* 0x000000205400780c */ /* 0x000fe20003f84270 */
[----:B------:R1:W4:Y:S01]  /*3080*/  MUFU.TANH R92, R44 ;  /* 0x0000002c005c7308 */ /* 0x0003220000002400 */
[----:B------:R-:W-:Y:S01]  /*3090*/  FSEL R85, R101, -INF , P3 ;  /* 0xff80000065557808 */ /* 0x000fe20001800000 */
[C---:B------:R-:W-:Y:S01]  /*30a0*/  FMUL.FTZ R48, R0.reuse, R48 ;  /* 0x0000003000307220 */ /* 0x040fe20000410000 */
[----:B------:R-:W-:Y:S01]  /*30b0*/  FMNMX.FTZ R64, R89, R64, !PT ;  /* 0x0000004059407209 */ /* 0x000fe20007810000 */
[----:B------:R-:W-:Y:S01]  /*30c0*/  FMUL.FTZ R52, R0, R52 ;  /* 0x0000003400347220 */ /* 0x000fe20000410000 */
[----:B------:R-:W-:Y:S01]  /*30d0*/  ISETP.GT.AND P3, PT, R84, 0x21, PT ;  /* 0x000000215400780c */ /* 0x000fe20003f64270 */
[----:B------:R-:W-:Y:S01]  /*30e0*/  FMUL.FTZ R50, R0, R50 ;  /* 0x0000003200327220 */ /* 0x000fe20000410000 */
[----:B------:R-:W-:Y:S01]  /*30f0*/  FSEL R83, R90, -INF , P4 ;  /* 0xff8000005a537808 */ /* 0x000fe20002000000 */
[----:B------:R-:W5:Y:S01]  /*3100*/  MUFU.TANH R96, R45 ;  /* 0x0000002d00607308 */ /* 0x000f620000002400 */
[----:B------:R-:W-:Y:S01]  /*3110*/  FMNMX.FTZ R64, R85, R64, !PT ;  /* 0x0000004055407209 */ /* 0x000fe20007810000 */
[----:B------:R-:W-:Y:S01]  /*3120*/  FMUL.FTZ R54, R0, R54 ;  /* 0x0000003600367220 */ /* 0x000fe20000410000 */
[----:B------:R-:W-:Y:S01]  /*3130*/  ISETP.GT.AND P4, PT, R84, 0x28, PT ;  /* 0x000000285400780c */ /* 0x000fe20003f84270 */
[C---:B------:R-:W-:Y:S01]  /*3140*/  FMUL.FTZ R51, R0.reuse, R51 ;  /* 0x0000003300337220 */ /* 0x040fe20000410000 */
[----:B------:R-:W-:Y:S01]  /*3150*/  FSEL R81, R73, -INF , P3 ;  /* 0xff80000049517808 */ /* 0x000fe20001800000 */
[----:B------:R-:W-:Y:S01]  /*3160*/  FMUL.FTZ R55, R0, R55 ;  /* 0x0000003700377220 */ /* 0x000fe20000410000 */
[----:B------:R-:W-:Y:S01]  /*3170*/  FMNMX.FTZ R64, R83, R64, !PT ;  /* 0x0000004053407209 */ /* 0x000fe20007810000 */
[----:B------:R-:W5:Y:S01]  /*3180*/  MUFU.TANH R90, R48 ;  /* 0x00000030005a7308 */ /* 0x000f620000002400 */
[----:B------:R-:W-:-:S02]  /*3190*/  ISETP.GT.AND P3, PT, R84, 0x29, PT ;  /* 0x000000295400780c */ /* 0x000fc40003f64270 */
[----:B------:R-:W-:Y:S02]  /*31a0*/  FSEL R79, R94, -INF , P4 ;  /* 0xff8000005e4f7808 */ /* 0x000fe40002000000 */
[----:B------:R-:W-:Y:S02]  /*31b0*/  FMNMX.FTZ R64, R81, R64, !PT ;  /* 0x0000004051407209 */ /* 0x000fe40007810000 */
[C---:B------:R-:W-:Y:S01]  /*31c0*/  ISETP.GT.AND P4, PT, R84.reuse, 0x30, PT ;  /* 0x000000305400780c */ /* 0x040fe20003f84270 */
[----:B------:R-:W5:Y:S01]  /*31d0*/  MUFU.TANH R94, R49 ;  /* 0x00000031005e7308 */ /* 0x000f620000002400 */
[----:B0-----:R-:W-:Y:S02]  /*31e0*/  FSEL R77, R77, -INF , P3 ;  /* 0xff8000004d4d7808 */ /* 0x001fe40001800000 */
[----:B------:R-:W-:Y:S02]  /*31f0*/  FMNMX.FTZ R64, R79, R64, !PT ;  /* 0x000000404f407209 */ /* 0x000fe40007810000 */
[----:B------:R-:W-:-:S02]  /*3200*/  ISETP.GT.AND P3, PT, R84, 0x31, PT ;  /* 0x000000315400780c */ /* 0x000fc40003f64270 */
[----:B------:R-:W-:Y:S01]  /*3210*/  FSEL R75, R80, -INF , P4 ;  /* 0xff800000504b7808 */ /* 0x000fe20002000000 */
[----:B------:R-:W0:Y:S01]  /*3220*/  MUFU.TANH R52, R52 ;  /* 0x0000003400347308 */ /* 0x000e220000002400 */
[----:B------:R-:W-:Y:S02]  /*3230*/  FMNMX.FTZ R64, R77, R64, !PT ;  /* 0x000000404d407209 */ /* 0x000fe40007810000 */
[----:B------:R-:W-:Y:S02]  /*3240*/  ISETP.GT.AND P4, PT, R84, 0x38, PT ;  /* 0x000000385400780c */ /* 0x000fe40003f84270 */
[----:B------:R-:W-:Y:S02]  /*3250*/  FSEL R73, R98, -INF , P3 ;  /* 0xff80000062497808 */ /* 0x000fe40001800000 */
[----:B------:R-:W-:Y:S01]  /*3260*/  FMNMX.FTZ R64, R75, R64, !PT ;  /* 0x000000404b407209 */ /* 0x000fe20007810000 */
[----:B------:R-:W0:Y:S01]  /*3270*/  MUFU.TANH R80, R53 ;  /* 0x0000003500507308 */ /* 0x000e220000002400 */
[----:B------:R-:W-:Y:S01]  /*3280*/  ISETP.GT.AND P3, PT, R84, 0x39, PT ;  /* 0x000000395400780c */ /* 0x000fe20003f64270 */
[----:B------:R-:W-:-:S02]  /*3290*/  WARPGROUP.DEPBAR.LE gsb0, 0x0 ;  /* 0x00008000000079c5 */ /* 0x000fc40000010000 */
[----:B------:R-:W-:Y:S01]  /*32a0*/  FSEL R71, R102, -INF , P4 ;  /* 0xff80000066477808 */ /* 0x000fe20002000000 */
[C---:B------:R-:W-:Y:S01]  /*32b0*/  FMUL.FTZ R24, R0.reuse, R24 ;  /* 0x0000001800187220 */ /* 0x040fe20000410000 */
[----:B------:R-:W-:Y:S01]  /*32c0*/  FMNMX.FTZ R64, R73, R64, !PT ;  /* 0x0000004049407209 */ /* 0x000fe20007810000 */
[----:B-1----:R-:W-:Y:S01]  /*32d0*/  FMUL.FTZ R44, R0, R29 ;  /* 0x0000001d002c7220 */ /* 0x002fe20000410000 */
[----:B------:R-:W-:Y:S01]  /*32e0*/  ISETP.GT.AND P4, PT, R84, 0x40, PT ;  /* 0x000000405400780c */ /* 0x000fe20003f84270 */
[C---:B------:R-:W-:Y:S01]  /*32f0*/  FMUL.FTZ R35, R0.reuse, R35 ;  /* 0x0000002300237220 */ /* 0x040fe20000410000 */
[----:B------:R-:W-:Y:S01]  /*3300*/  FSEL R70, R103, -INF , P3 ;  /* 0xff80000067467808 */ /* 0x000fe20001800000 */
[----:B------:R-:W-:Y:S01]  /*3310*/  FMUL.FTZ R26, R0, R26 ;  /* 0x0000001a001a7220 */ /* 0x000fe20000410000 */
[----:B------:R-:W-:Y:S01]  /*3320*/  FMNMX.FTZ R41, R71, R64, !PT ;  /* 0x0000004047297209 */ /* 0x000fe20007810000 */
[----:B------:R-:W-:Y:S01]  /*3330*/  MUFU.TANH R3, R3 ;  /* 0x0000000300037308 */ /* 0x000fe20000002400 */
[----:B------:R-:W-:Y:S01]  /*3340*/  ISETP.GT.AND P3, PT, R84, 0x41, PT ;  /* 0x000000415400780c */ /* 0x000fe20003f64270 */
[----:B------:R-:W-:Y:S01]  /*3350*/  FMUL.FTZ R39, R0, R39 ;  /* 0x0000002700277220 */ /* 0x000fe20000410000 */
[----:B------:R-:W-:Y:S01]  /*3360*/  FSEL R69, R82, -INF , P4 ;  /* 0xff80000052457808 */ /* 0x000fe20002000000 */
[----:B------:R-:W-:Y:S01]  /*3370*/  FMUL.FTZ R34, R0, R34 ;  /* 0x0000002200227220 */ /* 0x000fe20000410000 */
[----:B------:R-:W-:Y:S01]  /*3380*/  FMNMX.FTZ R40, R70, R41, !PT ;  /* 0x0000002946287209 */ /* 0x000fe20007810000 */
[----:B------:R-:W-:Y:S01]  /*3390*/  FMUL.FTZ R27, R0, R27 ;  /* 0x0000001b001b7220 */ /* 0x000fe20000410000 */
[----:B------:R-:W-:Y:S01]  /*33a0*/  ISETP.GT.AND P4, PT, R84, 0x48, PT ;  /* 0x000000485400780c */ /* 0x000fe20003f84270 */
[----:B------:R-:W1:Y:S01]  /*33b0*/  MUFU.TANH R82, R24 ;  /* 0x0000001800527308 */ /* 0x000e620000002400 */
[----:B------:R-:W-:Y:S01]  /*33c0*/  FSEL R67, R86, -INF , P3 ;  /* 0xff80000056437808 */ /* 0x000fe20001800000 */
[C---:B------:R-:W-:Y:S01]  /*33d0*/  FMUL.FTZ R30, R0.reuse, R30 ;  /* 0x0000001e001e7220 */ /* 0x040fe20000410000 */
[----:B------:R-:W-:Y:S01]  /*33e0*/  FMNMX.FTZ R40, R69, R40, !PT ;  /* 0x0000002845287209 */ /* 0x000fe20007810000 */
[----:B------:R-:W-:Y:S01]  /*33f0*/  FMUL.FTZ R31, R0, R31 ;  /* 0x0000001f001f7220 */ /* 0x000fe20000410000 */
[----:B------:R-:W-:Y:S01]  /*3400*/  ISETP.GT.AND P3, PT, R84, 0x49, PT ;  /* 0x000000495400780c */ /* 0x000fe20003f64270 */
[----:B------:R-:W-:Y:S01]  /*3410*/  FMUL.FTZ R38, R0, R38 ;  /* 0x0000002600267220 */ /* 0x000fe20000410000 */
[----:B------:R-:W-:Y:S01]  /*3420*/  FSEL R65, R106, -INF , P4 ;  /* 0xff8000006a417808 */ /* 0x000fe20002000000 */
[----:B------:R2:W-:Y:S01]  /*3430*/  MUFU.TANH R102, R26 ;  /* 0x0000001a00667308 */ /* 0x0005e20000002400 */
[----:B------:R-:W-:Y:S01]  /*3440*/  FMNMX.FTZ R40, R67, R40, !PT ;  /* 0x0000002843287209 */ /* 0x000fe20007810000 */
[----:B------:R1:W-:Y:S01]  /*3450*/  @!P1 SYNCS.ARRIVE.TRANS64.RED.A1T0 RZ, [R2+URZ], RZ ;  /* 0x000000ff02ff99a7 */ /* 0x0003e2000810043f */
[----:B------:R-:W-:-:S02]  /*3460*/  ISETP.GT.AND P4, PT, R84, 0x50, PT ;  /* 0x000000505400780c */ /* 0x000fc40003f84270 */
[----:B------:R-:W-:Y:S02]  /*3470*/  FSEL R64, R107, -INF , P3 ;  /* 0xff8000006b407808 */ /* 0x000fe40001800000 */
[----:B------:R-:W-:Y:S01]  /*3480*/  FMNMX.FTZ R41, R65, R40, !PT ;  /* 0x0000002841297209 */ /* 0x000fe20007810000 */
[----:B------:R3:W-:Y:S01]  /*3490*/  MUFU.TANH R106, R35 ;  /* 0x00000023006a7308 */ /* 0x0007e20000002400 */
[----:B------:R-:W-:Y:S01]  /*34a0*/  ISETP.GT.AND P3, PT, R84, 0x51, PT ;  /* 0x000000515400780c */ /* 0x000fe20003f64270 */
[----:B--2---:R-:W-:Y:S01]  /*34b0*/  IMAD.U32 R26, RZ, RZ, UR10 ;  /* 0x0000000aff1a7e24 */ /* 0x004fe2000f8e00ff */
[----:B------:R-:W-:Y:S02]  /*34c0*/  FSEL R53, R108, -INF , P4 ;  /* 0xff8000006c357808 */ /* 0x000fe40002000000 */
[----:B------:R-:W-:Y:S01]  /*34d0*/  FMNMX.FTZ R40, R64, R41, !PT ;  /* 0x0000002940287209 */ /* 0x000fe20007810000 */
[----:B------:R-:W-:Y:S01]  /*34e0*/  FMUL.FTZ R41, R0, R25 ;  /* 0x0000001900297220 */ /* 0x000fe20000410000 */
[----:B------:R-:W-:Y:S01]  /*34f0*/  ISETP.GT.AND P4, PT, R84, 0x58, PT ;  /* 0x000000585400780c */ /* 0x000fe20003f84270 */
[----:B------:R-:W-:Y:S01]  /*3500*/  MUFU.TANH R4, R4 ;  /* 0x0000000400047308 */ /* 0x000fe20000002400 */
[----:B------:R-:W-:Y:S01]  /*3510*/  FSEL R49, R109, -INF , P3 ;  /* 0xff8000006d317808 */ /* 0x000fe20001800000 */
[----:B---3--:R-:W2:Y:S01]  /*3520*/  SHFL.IDX PT, R35, R78, 0x1, 0x1c1f ;  /* 0x003c1f004e237f89 */ /* 0x008ea200000e0000 */
[----:B------:R-:W-:-:S02]  /*3530*/  FMNMX.FTZ R40, R53, R40, !PT ;  /* 0x0000002835287209 */ /* 0x000fc40007810000 */
[----:B------:R-:W-:Y:S02]  /*3540*/  ISETP.GT.AND P3, PT, R84, 0x59, PT ;  /* 0x000000595400780c */ /* 0x000fe40003f64270 */
[----:B------:R-:W-:Y:S01]  /*3550*/  FSEL R43, R110, -INF , P4 ;  /* 0xff8000006e2b7808 */ /* 0x000fe20002000000 */
[----:B------:R3:W2:Y:S01]  /*3560*/  MUFU.TANH R86, R41 ;  /* 0x0000002900567308 */ /* 0x0006a20000002400 */
[----:B------:R-:W-:Y:S02]  /*3570*/  FMNMX.FTZ R42, R49, R40, !PT ;  /* 0x00000028312a7209 */ /* 0x000fe40007810000 */
[----:B------:R-:W-:Y:S02]  /*3580*/  ISETP.GT.AND P4, PT, R84, 0x60, PT ;  /* 0x000000605400780c */ /* 0x000fe40003f84270 */
[----:B------:R-:W-:Y:S02]  /*3590*/  FSEL R40, R111, -INF , P3 ;  /* 0xff8000006f287808 */ /* 0x000fe40001800000 */
[----:B------:R-:W-:-:S02]  /*35a0*/  CS2R R110, SRZ ;  /* 0x00000000006e7805 */ /* 0x000fc4000001ff00 */
[----:B------:R-:W-:Y:S01]  /*35b0*/  FMNMX.FTZ R45, R43, R42, !PT ;  /* 0x0000002a2b2d7209 */ /* 0x000fe20007810000 */
[----:B------:R-:W-:Y:S01]  /*35c0*/  FMUL.FTZ R42, R0, R28 ;  /* 0x0000001c002a7220 */ /* 0x000fe20000410000 */
[----:B------:R-:W-:Y:S01]  /*35d0*/  ISETP.GT.AND P3, PT, R84, 0x61, PT ;  /* 0x000000615400780c */ /* 0x000fe20003f64270 */
[----:B------:R-:W-:Y:S01]  /*35e0*/  MUFU.TANH R5, R5 ;  /* 0x0000000500057308 */ /* 0x000fe20000002400 */
[----:B------:R-:W-:Y:S02]  /*35f0*/  FSEL R25, R112, -INF , P4 ;  /* 0xff80000070197808 */ /* 0x000fe40002000000 */
[----:B------:R-:W-:Y:S02]  /*3600*/  CS2R R112, SRZ ;  /* 0x0000000000707805 */ /* 0x000fe4000001ff00 */
[----:B------:R-:W-:Y:S02]  /*3610*/  FMNMX.FTZ R28, R40, R45, !PT ;  /* 0x0000002d281c7209 */ /* 0x000fe40007810000 */
[----:B------:R-:W-:-:S02]  /*3620*/  ISETP.GT.AND P4, PT, R84, 0x68, PT ;  /* 0x000000685400780c */ /* 0x000fc40003f84270 */
[----:B------:R-:W-:Y:S01]  /*3630*/  FSEL R24, R88, -INF , P3 ;  /* 0xff80000058187808 */ /* 0x000fe20001800000 */
[----:B------:R0:W2:Y:S01]  /*3640*/  MUFU.TANH R98, R42 ;  /* 0x0000002a00627308 */ /* 0x0000a20000002400 */
[----:B------:R-:W-:Y:S02]  /*3650*/  FMNMX.FTZ R45, R25, R28, !PT ;  /* 0x0000001c192d7209 */ /* 0x000fe40007810000 */
[----:B------:R-:W-:Y:S02]  /*3660*/  ISETP.GT.AND P3, PT, R84, 0x69, PT ;  /* 0x000000695400780c */ /* 0x000fe40003f64270 */
[----:B----4-:R-:W-:Y:S02]  /*3670*/  FSEL R28, R92, -INF , P4 ;  /* 0xff8000005c1c7808 */ /* 0x010fe40002000000 */
[----:B------:R-:W-:Y:S01]  /*3680*/  FMNMX.FTZ R45, R24, R45, !PT ;  /* 0x0000002d182d7209 */ /* 0x000fe20007810000 */
[----:B------:R4:W2:Y:S01]  /*3690*/  MUFU.TANH R88, R44 ;  /* 0x0000002c00587308 */ /* 0x0008a20000002400 */
[----:B------:R-:W-:-:S02]  /*36a0*/  ISETP.GT.AND P4, PT, R84, 0x70, PT ;  /* 0x000000705400780c */ /* 0x000fc40003f84270 */
[----:B-----5:R-:W-:Y:S02]  /*36b0*/  FSEL R29, R96, -INF , P3 ;  /* 0xff800000601d7808 */ /* 0x020fe40001800000 */
[----:B------:R-:W-:Y:S01]  /*36c0*/  FMNMX.FTZ R48, R28, R45, !PT ;  /* 0x0000002d1c307209 */ /* 0x000fe20007810000 */
[----:B------:R-:W-:Y:S01]  /*36d0*/  FMUL.FTZ R45, R0, R32 ;  /* 0x00000020002d7220 */ /* 0x000fe20000410000 */
[----:B------:R-:W-:Y:S01]  /*36e0*/  ISETP.GT.AND P3, PT, R84, 0x71, PT ;  /* 0x000000715400780c */ /* 0x000fe20003f64270 */
[----:B------:R-:W-:Y:S01]  /*36f0*/  MUFU.TANH R108, R39 ;  /* 0x00000027006c7308 */ /* 0x000fe20000002400 */
[----:B------:R-:W-:Y:S02]  /*3700*/  FSEL R32, R90, -INF , P4 ;  /* 0xff8000005a207808 */ /* 0x000fe40002000000 */
[----:B------:R-:W-:Y:S01]  /*3710*/  FMNMX.FTZ R101, R29, R48, !PT ;  /* 0x000000301d657209 */ /* 0x000fe20007810000 */
[----:B------:R-:W-:Y:S01]  /*3720*/  FMUL.FTZ R48, R0, R33 ;  /* 0x0000002100307220 */ /* 0x000fe20000410000 */
[----:B------:R-:W-:-:S02]  /*3730*/  ISETP.GT.AND P4, PT, R84, 0x78, PT ;  /* 0x000000785400780c */ /* 0x000fc40003f84270 */
[----:B---3--:R-:W-:Y:S01]  /*3740*/  FSEL R41, R94, -INF , P3 ;  /* 0xff8000005e297808 */ /* 0x008fe20001800000 */
[----:B------:R-:W3:Y:S01]  /*3750*/  MUFU.TANH R90, R45 ;  /* 0x0000002d005a7308 */ /* 0x000ee20000002400 */
[----:B0-----:R-:W-:Y:S02]  /*3760*/  FMNMX.FTZ R42, R32, R101, !PT ;  /* 0x00000065202a7209 */ /* 0x001fe40007810000 */
[----:B------:R-:W-:Y:S02]  /*3770*/  ISETP.GT.AND P3, PT, R84, 0x79, PT ;  /* 0x000000795400780c */ /* 0x000fe40003f64270 */
[----:B------:R-:W-:Y:S01]  /*3780*/  FSEL R33, R52, -INF , P4 ;  /* 0xff80000034217808 */ /* 0x000fe20002000000 */
[----:B------:R-:W-:Y:S01]  /*3790*/  FMUL.FTZ R52, R0, R36 ;  /* 0x0000002400347220 */ /* 0x000fe20000410000 */
[----:B----4-:R-:W-:Y:S01]  /*37a0*/  FMNMX.FTZ R44, R41, R42, !PT ;  /* 0x0000002a292c7209 */ /* 0x010fe20007810000 */
[----:B------:R0:W4:Y:S01]  /*37b0*/  MUFU.TANH R94, R48 ;  /* 0x00000030005e7308 */ /* 0x0001220000002400 */
[----:B------:R-:W-:-:S02]  /*37c0*/  ISETP.GT.AND P4, PT, R84, 0x80, PT ;  /* 0x000000805400780c */ /* 0x000fc40003f84270 */
[----:B------:R-:W-:Y:S01]  /*37d0*/  FSEL R42, R80, -INF , P3 ;  /* 0xff800000502a7808 */ /* 0x000fe20001800000 */
[----:B------:R-:W-:Y:S01]  /*37e0*/  FMUL.FTZ R80, R0, R46 ;  /* 0x0000002e00507220 */ /* 0x000fe20000410000 */
[----:B------:R-:W-:Y:S02]  /*37f0*/  FMNMX.FTZ R101, R33, R44, !PT ;  /* 0x0000002c21657209 */ /* 0x000fe40007810000 */
[----:B------:R-:W-:Y:S01]  /*3800*/  ISETP.GT.AND P3, PT, R84, 0x81, PT ;  /* 0x000000815400780c */ /* 0x000fe20003f64270 */
[----:B------:R-:W5:Y:S01]  /*3810*/  MUFU.TANH R52, R52 ;  /* 0x0000003400347308 */ /* 0x000f620000002400 */
[----:B-1----:R-:W-:Y:S01]  /*3820*/  FSEL R36, R82, -INF , P4 ;  /* 0xff80000052247808 */ /* 0x002fe20002000000 */
[----:B------:R-:W-:Y:S01]  /*3830*/  FMUL.FTZ R82, R0, R37 ;  /* 0x0000002500527220 */ /* 0x000fe20000410000 */
[----:B------:R-:W-:Y:S02]  /*3840*/  FMNMX.FTZ R101, R42, R101, !PT ;  /* 0x000000652a657209 */ /* 0x000fe40007810000 */
[----:B------:R-:W-:-:S02]  /*3850*/  ISETP.GT.AND P4, PT, R84, 0x88, PT ;  /* 0x000000885400780c */ /* 0x000fc40003f84270 */
[----:B--2---:R-:W-:Y:S01]  /*3860*/  FSEL R44, R86, -INF , P3 ;  /* 0xff800000562c7808 */ /* 0x004fe20001800000 */
[----:B------:R1:W2:Y:S01]  /*3870*/  MUFU.TANH R96, R82 ;  /* 0x0000005200607308 */ /* 0x0002a20000002400 */
[----:B------:R-:W-:Y:S02]  /*3880*/  FMNMX.FTZ R101, R36, R101, !PT ;  /* 0x0000006524657209 */ /* 0x000fe40007810000 */
[----:B------:R-:W-:Y:S02]  /*3890*/  ISETP.GT.AND P3, PT, R84, 0x89, PT ;  /* 0x000000895400780c */ /* 0x000fe40003f64270 */
[----:B------:R-:W-:Y:S02]  /*38a0*/  FSEL R37, R98, -INF , P4 ;  /* 0xff80000062257808 */ /* 0x000fe40002000000 */
[----:B0-----:R-:W-:Y:S01]  /*38b0*/  FMNMX.FTZ R48, R44, R101, !PT ;  /* 0x000000652c307209 */ /* 0x001fe20007810000 */
[----:B------:R0:W-:Y:S01]  /*38c0*/  MUFU.TANH R92, R80 ;  /* 0x00000050005c7308 */ /* 0x0001e20000002400 */
[----:B------:R-:W-:Y:S01]  /*38d0*/  ISETP.GT.AND P4, PT, R84, 0x90, PT ;  /* 0x000000905400780c */ /* 0x000fe20003f84270 */
[----:B-1----:R-:W-:Y:S01]  /*38e0*/  FMUL.FTZ R82, R0, R47 ;  /* 0x0000002f00527220 */ /* 0x002fe20000410000 */
[----:B------:R-:W-:-:S02]  /*38f0*/  FSEL R45, R88, -INF , P3 ;  /* 0xff800000582d7808 */ /* 0x000fc40001800000 */
[----:B------:R-:W-:Y:S02]  /*3900*/  FMNMX.FTZ R86, R37, R48, !PT ;  /* 0x0000003025567209 */ /* 0x000fe40007810000 */
[----:B------:R-:W-:Y:S01]  /*3910*/  ISETP.GT.AND P3, PT, R84, 0x91, PT ;  /* 0x000000915400780c */ /* 0x000fe20003f64270 */
[----:B------:R1:W-:Y:S01]  /*3920*/  MUFU.TANH R105, R34 ;  /* 0x0000002200697308 */ /* 0x0003e20000002400 */
[----:B---3--:R-:W-:Y:S02]  /*3930*/  FSEL R48, R90, -INF , P4 ;  /* 0xff8000005a307808 */ /* 0x008fe40002000000 */
[----:B------:R-:W-:Y:S02]  /*3940*/  FMNMX.FTZ R101, R45, R86, !PT ;  /* 0x000000562d657209 */ /* 0x000fe40007810000 */
[----:B------:R-:W-:Y:S02]  /*3950*/  ISETP.GT.AND P4, PT, R84, 0x98, PT ;  /* 0x000000985400780c */ /* 0x000fe40003f84270 */
[----:B----4-:R-:W-:Y:S01]  /*3960*/  FSEL R46, R94, -INF , P3 ;  /* 0xff8000005e2e7808 */ /* 0x010fe20001800000 */
[----:B------:R-:W3:Y:S01]  /*3970*/  MUFU.TANH R6, R6 ;  /* 0x0000000600067308 */ /* 0x000ee20000002400 */
[----:B------:R-:W-:-:S02]  /*3980*/  FMNMX.FTZ R101, R48, R101, !PT ;  /* 0x0000006530657209 */ /* 0x000fc40007810000 */
[----:B------:R-:W-:Y:S02]  /*3990*/  ISETP.GT.AND P3, PT, R84, 0x99, PT ;  /* 0x000000995400780c */ /* 0x000fe40003f64270 */
[----:B-----5:R-:W-:Y:S02]  /*39a0*/  FSEL R47, R52, -INF , P4 ;  /* 0xff800000342f7808 */ /* 0x020fe40002000000 */
[----:B------:R-:W-:Y:S01]  /*39b0*/  FMNMX.FTZ R84, R46, R101, !PT ;  /* 0x000000652e547209 */ /* 0x000fe20007810000 */
[----:B------:R-:W4:Y:S01]  /*39c0*/  MUFU.TANH R7, R7 ;  /* 0x0000000700077308 */ /* 0x000f220000002400 */
[----:B--2---:R-:W-:Y:S02]  /*39d0*/  FSEL R52, R96, -INF , P3 ;  /* 0xff80000060347808 */ /* 0x004fe40001800000 */
[----:B------:R-:W-:Y:S02]  /*39e0*/  FMNMX.FTZ R101, R47, R84, !PT ;  /* 0x000000542f657209 */ /* 0x000fe40007810000 */
[----:B------:R-:W-:Y:S01]  /*39f0*/  IADD3 R39, R35, -UR15, R76 ;  /* 0x8000000f23277c10 */ /* 0x000fe2000fffe04c */
[----:B------:R-:W-:Y:S01]  /*3a00*/  @UP0 ULDC UR15, c[0x0][0x450] ;  /* 0x00011400000f0ab9 */ /* 0x000fe20000000800 */
[----:B------:R-:W-:Y:S01]  /*3a10*/  FMNMX.FTZ R101, R52, R101, !PT ;  /* 0x0000006534657209 */ /* 0x000fe20007810000 */
[----:B------:R-:W2:Y:S01]  /*3a20*/  MUFU.TANH R8, R8 ;  /* 0x0000000800087308 */ /* 0x000ea20000002400 */
[----:B------:R-:W-:-:S03]  /*3a30*/  @UP0 USHF.R.U32.HI UR11, URZ, UR15, UR7 ;  /* 0x0000000f3f0b0299 */ /* 0x000fc60008011607 */
[----:B0-----:R-:W0:Y:S01]  /*3a40*/  SHFL.BFLY PT, R80, R101, 0x2, 0x1f ;  /* 0x0c401f0065507f89 */ /* 0x001e2200000e0000 */
[----:B------:R-:W-:-:S03]  /*3a50*/  UIADD3 UR6, UR14, UR11, URZ ;  /* 0x0000000b0e067290 */ /* 0x000fc6000fffe03f */
[----:B------:R5:W-:Y:S01]  /*3a60*/  MUFU.TANH R84, R50 ;  /* 0x0000003200547308 */ /* 0x000be20000002400 */
[----:B------:R-:W-:-:S04]  /*3a70*/  UIMAD.WIDE UR6, UR6, 0x66666667, URZ ;  /* 0x66666667060678a5 */ /* 0x000fc8000f8e023f */
[----:B------:R-:W-:-:S03]  /*3a80*/  USHF.R.U32.HI UR6, URZ, 0x1f, UR7 ;  /* 0x0000001f3f067899 */ /* 0x000fc60008011607 */
[----:B------:R-:W2:Y:S01]  /*3a90*/  MUFU.TANH R10, R10 ;  /* 0x0000000a000a7308 */ /* 0x000ea20000002400 */
[----:B------:R-:W-:-:S04]  /*3aa0*/  ULEA.HI.SX32 UR6, UR7, UR6, 0x1a ;  /* 0x0000000607067291 */ /* 0x000fc8000f8fd23f */
[----:B------:R-:W-:-:S03]  /*3ab0*/  UISETP.LT.AND UP1, UPT, URZ, UR6, UPT ;  /* 0x000000063f00728c */ /* 0x000fc6000bf21270 */
[----:B------:R3:W-:Y:S01]  /*3ac0*/  MUFU.TANH R98, R54 ;  /* 0x0000003600627308 */ /* 0x0007e20000002400 */
[----:B------:R-:W-:Y:S01]  /*3ad0*/  USEL UR49, URZ, UR6, !UP1 ;  /* 0x000000063f317287 */ /* 0x000fe2000c800000 */
[----:B0-----:R-:W-:-:S03]  /*3ae0*/  FMNMX.FTZ R80, R101, R80, !PT ;  /* 0x0000005065507209 */ /* 0x001fc60007810000 */
[----:B------:R-:W-:-:S03]  /*3af0*/  UISETP.GE.AND UP1, UPT, UR52, UR49, UPT ;  /* 0x000000313400728c */ /* 0x000fc6000bf26270 */
[----:B------:R-:W0:Y:S01]  /*3b00*/  MUFU.TANH R9, R9 ;  /* 0x0000000900097308 */ /* 0x000e220000002400 */
[----:B------:R-:W1:Y:S07]  /*3b10*/  SHFL.BFLY PT, R121, R80, 0x1, 0x1f ;  /* 0x0c201f0050797f89 */ /* 0x000e6e00000e0000 */
[----:B------:R4:W-:Y:S08]  /*3b20*/  MUFU.TANH R96, R51 ;  /* 0x0000003300607308 */ /* 0x0009f00000002400 */
[----:B------:R-:W0:Y:S08]  /*3b30*/  MUFU.TANH R12, R12 ;  /* 0x0000000c000c7308 */ /* 0x000e300000002400 */
[----:B------:R-:W0:Y:S01]  /*3b40*/  MUFU.TANH R11, R11 ;  /* 0x0000000b000b7308 */ /* 0x000e220000002400 */
[----:B-1----:R-:W-:-:S04]  /*3b50*/  FMNMX.FTZ R121, R80, R121, !PT ;  /* 0x0000007950797209 */ /* 0x002fc80007810000 */
[C---:B------:R-:W-:Y:S01]  /*3b60*/  FSETP.NEU.FTZ.AND P3, PT, R121.reuse, -INF , PT ;  /* 0xff8000007900780b */ /* 0x040fe20003f7d000 */
[----:B------:R-:W-:-:S02]  /*3b70*/  FFMA.FTZ R26, R121, R26, -8 ;  /* 0xc1000000791a7423 */ /* 0x000fc4000001001a */
[----:B------:R-:W1:Y:S03]  /*3b80*/  MUFU.TANH R13, R13 ;  /* 0x0000000d000d7308 */ /* 0x000e660000002400 */
[----:B------:R-:W-:-:S05]  /*3b90*/  FSEL R26, R26, RZ, P3 ;  /* 0x000000ff1a1a7208 */ /* 0x000fca0001800000 */
[--C-:B------:R-:W-:Y:S01]  /*3ba0*/  FFMA.FTZ R34, R87, UR10, -R26.reuse ;  /* 0x0000000a57227c23 */ /* 0x100fe2000801081a */
[----:B------:R-:W-:Y:S01]  /*3bb0*/  VIMNMX R87, R74, R39, PT ;  /* 0x000000274a577248 */ /* 0x000fe20003fe0100 */
[----:B------:R0:W-:Y:S01]  /*3bc0*/  MUFU.TANH R100, R55 ;  /* 0x0000003700647308 */ /* 0x0001e20000002400 */
[----:B------:R-:W-:-:S01]  /*3bd0*/  FFMA.FTZ R89, R89, UR10, -R26 ;  /* 0x0000000a59597c23 */ /* 0x000fc2000801081a */
[--C-:B------:R-:W-:Y:S01]  /*3be0*/  FFMA.FTZ R70, R70, UR10, -R26.reuse ;  /* 0x0000000a46467c23 */ /* 0x100fe2000801081a */
[----:B------:R-:W-:Y:S01]  /*3bf0*/  ISETP.GT.AND P3, PT, R87, RZ, PT ;  /* 0x000000ff5700720c */ /* 0x000fe20003f64270 */
[--C-:B------:R-:W-:Y:S01]  /*3c00*/  FFMA.FTZ R67, R67, UR10, -R26.reuse ;  /* 0x0000000a43437c23 */ /* 0x100fe2000801081a */
[----:B------:R-:W-:Y:S01]  /*3c10*/  ISETP.GT.AND P4, PT, R87, 0x1, PT ;  /* 0x000000015700780c */ /* 0x000fe20003f84270 */
[--C-:B------:R-:W-:Y:S01]  /*3c20*/  FFMA.FTZ R69, R69, UR10, -R26.reuse ;  /* 0x0000000a45457c23 */ /* 0x100fe2000801081a */
[----:B------:R-:W-:Y:S01]  /*3c30*/  ISETP.GT.AND P5, PT, R87, 0x8, PT ;  /* 0x000000085700780c */ /* 0x000fe20003fa4270 */
[----:B------:R-:W1:Y:S01]  /*3c40*/  MUFU.TANH R14, R14 ;  /* 0x0000000e000e7308 */ /* 0x000e620000002400 */
[----:B------:R-:W-:Y:S01]  /*3c50*/  FSEL R3, R3, -INF , P3 ;  /* 0xff80000003037808 */ /* 0x000fe20001800000 */
[--C-:B------:R-:W-:Y:S01]  /*3c60*/  FFMA.FTZ R85, R85, UR10, -R26.reuse ;  /* 0x0000000a55557c23 */ /* 0x100fe2000801081a */
[----:B-----5:R-:W-:Y:S01]  /*3c70*/  FSEL R50, R4, -INF , P4 ;  /* 0xff80000004327808 */ /* 0x020fe20002000000 */
[--C-:B------:R-:W-:Y:S01]  /*3c80*/  FFMA.FTZ R99, R99, UR10, -R26.reuse ;  /* 0x0000000a63637c23 */ /* 0x100fe2000801081a */
[----:B------:R-:W-:Y:S01]  /*3c90*/  ISETP.GT.AND P3, PT, R87, 0x9, PT ;  /* 0x000000095700780c */ /* 0x000fe20003f64270 */
[--C-:B------:R-:W-:Y:S01]  /*3ca0*/  FFMA.FTZ R53, R53, UR10, -R26.reuse ;  /* 0x0000000a35357c23 */ /* 0x100fe2000801081a */
[----:B------:R-:W-:Y:S01]  /*3cb0*/  FSEL R5, R5, -INF , P5 ;  /* 0xff80000005057808 */ /* 0x000fe20002800000 */
[----:B------:R-:W5:Y:S01]  /*3cc0*/  MUFU.TANH R20, R20 ;  /* 0x0000001400147308 */ /* 0x000f620000002400 */
[----:B---3--:R-:W-:Y:S01]  /*3cd0*/  FMNMX.FTZ R54, R3, R50, !PT ;  /* 0x0000003203367209 */ /* 0x008fe20007810000 */
[--C-:B------:R-:W-:Y:S01]  /*3ce0*/  FFMA.FTZ R43, R43, UR10, -R26.reuse ;  /* 0x0000000a2b2b7c23 */ /* 0x100fe2000801081a */
[----:B------:R-:W-:Y:S01]  /*3cf0*/  ISETP.GT.AND P4, PT, R87, 0x10, PT ;  /* 0x000000105700780c */ /* 0x000fe20003f84270 */
[--C-:B------:R-:W-:Y:S01]  /*3d00*/  FFMA.FTZ R40, R40, UR10, -R26.reuse ;  /* 0x0000000a28287c23 */ /* 0x100fe2000801081a */
[----:B------:R-:W-:Y:S01]  /*3d10*/  FSEL R6, R6, -INF , P3 ;  /* 0xff80000006067808 */ /* 0x000fe20001800000 */
[--C-:B------:R-:W-:Y:S01]  /*3d20*/  FFMA.FTZ R25, R25, UR10, -R26.reuse ;  /* 0x0000000a19197c23 */ /* 0x100fe2000801081a */
[----:B----4-:R-:W-:Y:S01]  /*3d30*/  FMNMX.FTZ R51, R5, R54, !PT ;  /* 0x0000003605337209 */ /* 0x010fe20007810000 */
[----:B------:R-:W3:Y:S01]  /*3d40*/  MUFU.TANH R15, R15 ;  /* 0x0000000f000f7308 */ /* 0x000ee20000002400 */
[----:B------:R-:W-:Y:S01]  /*3d50*/  ISETP.GT.AND P3, PT, R87, 0x11, PT ;  /* 0x000000115700780c */ /* 0x000fe20003f64270 */
[--C-:B------:R-:W-:Y:S01]  /*3d60*/  FFMA.FTZ R24, R24, UR10, -R26.reuse ;  /* 0x0000000a18187c23 */ /* 0x100fe2000801081a */
[----:B------:R-:W-:Y:S01]  /*3d70*/  FSEL R39, R7, -INF , P4 ;  /* 0xff80000007277808 */ /* 0x000fe20002000000 */
[--C-:B------:R-:W-:Y:S01]  /*3d80*/  FFMA.FTZ R28, R28, UR10, -R26.reuse ;  /* 0x0000000a1c1c7c23 */ /* 0x100fe2000801081a */
[----:B------:R-:W-:Y:S01]  /*3d90*/  FMNMX.FTZ R54, R6, R51, !PT ;  /* 0x0000003306367209 */ /* 0x000fe20007810000 */
[--C-:B------:R-:W-:Y:S01]  /*3da0*/  FFMA.FTZ R33, R33, UR10, -R26.reuse ;  /* 0x0000000a21217c23 */ /* 0x100fe2000801081a */
[----:B------:R-:W-:Y:S01]  /*3db0*/  ISETP.GT.AND P4, PT, R87, 0x18, PT ;  /* 0x000000185700780c */ /* 0x000fe20003f84270 */
[----:B------:R-:W4:Y:S01]  /*3dc0*/  MUFU.TANH R21, R21 ;  /* 0x0000001500157308 */ /* 0x000f220000002400 */
[----:B--2---:R-:W-:Y:S01]  /*3dd0*/  FSEL R51, R8, -INF , P3 ;  /* 0xff80000008337808 */ /* 0x004fe20001800000 */
[--C-:B------:R-:W-:Y:S01]  /*3de0*/  FFMA.FTZ R8, R83, UR10, -R26.reuse ;  /* 0x0000000a53087c23 */ /* 0x100fe2000801081a */
[----:B------:R-:W-:Y:S01]  /*3df0*/  FMNMX.FTZ R54, R39, R54, !PT ;  /* 0x0000003627367209 */ /* 0x000fe20007810000 */
[--C-:B------:R-:W-:Y:S01]  /*3e00*/  FFMA.FTZ R42, R42, UR10, -R26.reuse ;  /* 0x0000000a2a2a7c23 */ /* 0x100fe2000801081a */
[----:B------:R-:W-:Y:S01]  /*3e10*/  ISETP.GT.AND P3, PT, R87, 0x19, PT ;  /* 0x000000195700780c */ /* 0x000fe20003f64270 */
[--C-:B------:R-:W-:Y:S01]  /*3e20*/  FFMA.FTZ R36, R36, UR10, -R26.reuse ;  /* 0x0000000a24247c23 */ /* 0x100fe2000801081a */
[----:B------:R-:W-:Y:S01]  /*3e30*/  FSEL R10, R10, -INF , P4 ;  /* 0xff8000000a0a7808 */ /* 0x000fe20002000000 */
[----:B------:R-:W2:Y:S01]  /*3e40*/  MUFU.TANH R72, R72 ;  /* 0x0000004800487308 */ /* 0x000ea20000002400 */
[----:B0-----:R-:W-:Y:S01]  /*3e50*/  FMNMX.FTZ R55, R51, R54, !PT ;  /* 0x0000003633377209 */ /* 0x001fe20007810000 */
[--C-:B------:R-:W-:Y:S01]  /*3e60*/  FFMA.FTZ R54, R77, UR10, -R26.reuse ;  /* 0x0000000a4d367c23 */ /* 0x100fe2000801081a */
[----:B------:R-:W-:Y:S01]  /*3e70*/  ISETP.GT.AND P4, PT, R87, 0x20, PT ;  /* 0x000000205700780c */ /* 0x000fe20003f84270 */
[--C-:B------:R-:W-:Y:S01]  /*3e80*/  FFMA.FTZ R37, R37, UR10, -R26.reuse ;  /* 0x0000000a25257c23 */ /* 0x100fe2000801081a */
[----:B------:R-:W-:Y:S01]  /*3e90*/  FSEL R74, R9, -INF , P3 ;  /* 0xff800000094a7808 */ /* 0x000fe20001800000 */
[--C-:B------:R-:W-:Y:S01]  /*3ea0*/  FFMA.FTZ R9, R81, UR10, -R26.reuse ;  /* 0x0000000a51097c23 */ /* 0x100fe2000801081a */
[----:B------:R-:W-:Y:S01]  /*3eb0*/  FMNMX.FTZ R55, R10, R55, !PT ;  /* 0x000000370a377209 */ /* 0x000fe20007810000 */
[----:B------:R-:W0:Y:S01]  /*3ec0*/  MUFU.TANH R60, R60 ;  /* 0x0000003c003c7308 */ /* 0x000e220000002400 */
[----:B------:R-:W-:Y:S01]  /*3ed0*/  ISETP.GT.AND P3, PT, R87, 0x21, PT ;  /* 0x000000215700780c */ /* 0x000fe20003f64270 */
[--C-:B------:R-:W-:Y:S01]  /*3ee0*/  FFMA.FTZ R46, R46, UR10, -R26.reuse ;  /* 0x0000000a2e2e7c23 */ /* 0x100fe2000801081a */
[----:B------:R-:W-:Y:S01]  /*3ef0*/  FSEL R76, R12, -INF , P4 ;  /* 0xff8000000c4c7808 */ /* 0x000fe20002000000 */
[----:B------:R-:W-:Y:S01]  /*3f00*/  FFMA.FTZ R47, R47, UR10, -R26 ;  /* 0x0000000a2f2f7c23 */ /* 0x000fe2000801081a */
[----:B------:R-:W-:-:S02]  /*3f10*/  FMNMX.FTZ R55, R74, R55, !PT ;  /* 0x000000374a377209 */ /* 0x000fc40007810000 */
[----:B------:R-:W-:Y:S01]  /*3f20*/  ISETP.GT.AND P4, PT, R87, 0x28, PT ;  /* 0x000000285700780c */ /* 0x000fe20003f84270 */
[----:B------:R-:W0:Y:S01]  /*3f30*/  MUFU.TANH R57, R57 ;  /* 0x0000003900397308 */ /* 0x000e220000002400 */
[----:B------:R-:W-:Y:S01]  /*3f40*/  FSEL R78, R11, -INF , P3 ;  /* 0xff8000000b4e7808 */ /* 0x000fe20001800000 */
[----:B------:R-:W-:Y:S01]  /*3f50*/  FFMA.FTZ R11, R79, UR10, -R26 ;  /* 0x0000000a4f0b7c23 */ /* 0x000fe2000801081a */
[----:B------:R-:W-:Y:S02]  /*3f60*/  FMNMX.FTZ R55, R76, R55, !PT ;  /* 0x000000374c377209 */ /* 0x000fe40007810000 */
[----:B------:R-:W-:Y:S02]  /*3f70*/  ISETP.GT.AND P3, PT, R87, 0x29, PT ;  /* 0x000000295700780c */ /* 0x000fe40003f64270 */
[----:B-1----:R-:W-:Y:S01]  /*3f80*/  FSEL R79, R13, -INF , P4 ;  /* 0xff8000000d4f7808 */ /* 0x002fe20002000000 */
[----:B------:R-:W1:Y:S01]  /*3f90*/  MUFU.TANH R56, R56 ;  /* 0x0000003800387308 */ /* 0x000e620000002400 */
[----:B------:R-:W-:-:S02]  /*3fa0*/  FMNMX.FTZ R12, R78, R55, !PT ;  /* 0x000000374e0c7209 */ /* 0x000fc40007810000 */
[----:B------:R-:W-:Y:S02]  /*3fb0*/  ISETP.GT.AND P4, PT, R87, 0x30, PT ;  /* 0x000000305700780c */ /* 0x000fe40003f84270 */
[----:B------:R-:W-:Y:S02]  /*3fc0*/  FSEL R80, R14, -INF , P3 ;  /* 0xff8000000e507808 */ /* 0x000fe40001800000 */
[----:B------:R-:W-:Y:S01]  /*3fd0*/  FMNMX.FTZ R13, R79, R12, !PT ;  /* 0x0000000c4f0d7209 */ /* 0x000fe20007810000 */
[----:B------:R-:W-:Y:S01]  /*3fe0*/  MUFU.TANH R58, R58 ;  /* 0x0000003a003a7308 */ /* 0x000fe20000002400 */
[----:B------:R-:W-:Y:S02]  /*3ff0*/  ISETP.GT.AND P3, PT, R87, 0x31, PT ;  /* 0x000000315700780c */ /* 0x000fe40003f64270 */
[----:B-----5:R-:W-:Y:S02]  /*4000*/  FSEL R77, R20, -INF , P4 ;  /* 0xff800000144d7808 */ /* 0x020fe40002000000 */
[----:B------:R-:W-:Y:S01]  /*4010*/  FMNMX.FTZ R14, R80, R13, !PT ;  /* 0x0000000d500e7209 */ /* 0x000fe20007810000 */
[----:B------:R-:W-:Y:S01]  /*4020*/  FFMA.FTZ R13, R75, UR10, -R26 ;  /* 0x0000000a4b0d7c23 */ /* 0x000fe2000801081a */
[----:B------:R-:W-:Y:S01]  /*4030*/  ISETP.GT.AND P4, PT, R87, 0x38, PT ;  /* 0x000000385700780c */ /* 0x000fe20003f84270 */
[----:B------:R-:W5:Y:S01]  /*4040*/  MUFU.TANH R61, R61 ;  /* 0x0000003d003d7308 */ /* 0x000f620000002400 */
[----:B---3--:R-:W-:-:S02]  /*4050*/  FSEL R81, R15, -INF , P3 ;  /* 0xff8000000f517808 */ /* 0x008fc40001800000 */
[----:B------:R-:W-:Y:S02]  /*4060*/  FMNMX.FTZ R14, R77, R14, !PT ;  /* 0x0000000e4d0e7209 */ /* 0x000fe40007810000 */
[----:B------:R-:W-:Y:S02]  /*4070*/  ISETP.GT.AND P3, PT, R87, 0x39, PT ;  /* 0x000000395700780c */ /* 0x000fe40003f64270 */
[----:B----4-:R-:W-:Y:S01]  /*4080*/  FSEL R75, R21, -INF , P4 ;  /* 0xff800000154b7808 */ /* 0x010fe20002000000 */
[----:B------:R-:W3:Y:S01]  /*4090*/  MUFU.TANH R59, R59 ;  /* 0x0000003b003b7308 */ /* 0x000ee20000002400 */
[----:B------:R-:W-:Y:S01]  /*40a0*/  FMNMX.FTZ R14, R81, R14, !PT ;  /* 0x0000000e510e7209 */ /* 0x000fe20007810000 */
[----:B------:R-:W-:Y:S01]  /*40b0*/  FFMA.FTZ R21, R73, UR10, -R26 ;  /* 0x0000000a49157c23 */ /* 0x000fe2000801081a */
[----:B------:R-:W-:Y:S02]  /*40c0*/  ISETP.GT.AND P4, PT, R87, 0x40, PT ;  /* 0x000000405700780c */ /* 0x000fe40003f84270 */
[----:B--2---:R-:W-:-:S02]  /*40d0*/  FSEL R72, R72, -INF , P3 ;  /* 0xff80000048487808 */ /* 0x004fc40001800000 */
[----:B------:R-:W-:Y:S01]  /*40e0*/  FMNMX.FTZ R15, R75, R14, !PT ;  /* 0x0000000e4b0f7209 */ /* 0x000fe20007810000 */
[----:B------:R2:W-:Y:S01]  /*40f0*/  MUFU.EX2 R12, R54 ;  /* 0x00000036000c7308 */ /* 0x0005e20000000800 */
[C---:B------:R-:W-:Y:S02]  /*4100*/  ISETP.GT.AND P3, PT, R87.reuse, 0x41, PT ;  /* 0x000000415700780c */ /* 0x040fe40003f64270 */
[----:B0-----:R-:W-:Y:S02]  /*4110*/  FSEL R60, R60, -INF , P4 ;  /* 0xff8000003c3c7808 */ /* 0x001fe40002000000 */
[----:B------:R-:W-:Y:S02]  /*4120*/  FMNMX.FTZ R15, R72, R15, !PT ;  /* 0x0000000f480f7209 */ /* 0x000fe40007810000 */
[----:B------:R-:W-:Y:S01]  /*4130*/  ISETP.GT.AND P4, PT, R87, 0x48, PT ;  /* 0x000000485700780c */ /* 0x000fe20003f84270 */
[----:B------:R-:W-:Y:S01]  /*4140*/  MUFU.TANH R62, R62 ;  /* 0x0000003e003e7308 */ /* 0x000fe20000002400 */
[----:B------:R-:W-:Y:S01]  /*4150*/  FSEL R73, R57, -INF , P3 ;  /* 0xff80000039497808 */ /* 0x000fe20001800000 */
[----:B--2---:R-:W-:Y:S01]  /*4160*/  FFMA.FTZ R54, R71, UR10, -R26 ;  /* 0x0000000a47367c23 */ /* 0x004fe2000801081a */
[----:B------:R-:W-:-:S02]  /*4170*/  FMNMX.FTZ R20, R60, R15, !PT ;  /* 0x0000000f3c147209 */ /* 0x000fc40007810000 */
[----:B------:R-:W-:Y:S02]  /*4180*/  ISETP.GT.AND P3, PT, R87, 0x49, PT ;  /* 0x000000495700780c */ /* 0x000fe40003f64270 */
[----:B-1----:R-:W-:Y:S01]  /*4190*/  FSEL R71, R56, -INF , P4 ;  /* 0xff80000038477808 */ /* 0x002fe20002000000 */
[----:B------:R-:W0:Y:S01]  /*41a0*/  MUFU.TANH R63, R63 ;  /* 0x0000003f003f7308 */ /* 0x000e220000002400 */
[----:B------:R-:W-:Y:S02]  /*41b0*/  FMNMX.FTZ R20, R73, R20, !PT ;  /* 0x0000001449147209 */ /* 0x000fe40007810000 */
[----:B------:R-:W-:-:S04]  /*41c0*/  ISETP.GT.AND P4, PT, R87, 0x50, PT ;  /* 0x000000505700780c */ /* 0x000fc80003f84270 */
[----:B-----5:R-:W-:Y:S01]  /*41d0*/  FSEL R86, R61, -INF , P4 ;  /* 0xff8000003d567808 */ /* 0x020fe20002000000 */
[----:B------:R1:W-:Y:S01]  /*41e0*/  MUFU.TANH R94, R82 ;  /* 0x00000052005e7308 */ /* 0x0003e20000002400 */
[----:B------:R-:W-:-:S07]  /*41f0*/  ISETP.GT.AND P4, PT, R87, 0x58, PT ;  /* 0x000000585700780c */ /* 0x000fce0003f84270 */
[----:B------:R2:W-:Y:S01]  /*4200*/  MUFU.EX2 R14, R21 ;  /* 0x00000015000e7308 */ /* 0x0005e20000000800 */
[----:B-1----:R-:W-:Y:S01]  /*4210*/  FSEL R82, R58, -INF , P3 ;  /* 0xff8000003a527808 */ /* 0x002fe20001800000 */
[----:B------:R-:W-:Y:S01]  /*4220*/  FFMA.FTZ R58, R64, UR10, -R26 ;  /* 0x0000000a403a7c23 */ /* 0x000fe2000801081a */
[----:B------:R-:W-:-:S04]  /*4230*/  ISETP.GT.AND P3, PT, R87, 0x51, PT ;  /* 0x000000515700780c */ /* 0x000fc80003f64270 */
[----:B---3--:R-:W-:Y:S01]  /*4240*/  FSEL R88, R59, -INF , P3 ;  /* 0xff8000003b587808 */ /* 0x008fe20001800000 */
[----:B------:R-:W-:Y:S01]  /*4250*/  MUFU.TANH R66, R66 ;  /* 0x0000004200427308 */ /* 0x000fe20000002400 */
[----:B--2---:R-:W-:Y:S02]  /*4260*/  FMNMX.FTZ R21, R71, R20, !PT ;  /* 0x0000001447157209 */ /* 0x004fe40007810000 */
[----:B------:R-:W-:Y:S02]  /*4270*/  ISETP.GT.AND P3, PT, R87, 0x59, PT ;  /* 0x000000595700780c */ /* 0x000fe40003f64270 */
[----:B------:R-:W-:Y:S02]  /*4280*/  FMNMX.FTZ R21, R82, R21, !PT ;  /* 0x0000001552157209 */ /* 0x000fe40007810000 */
[----:B0-----:R-:W-:Y:S01]  /*4290*/  FSEL R90, R63, -INF , P3 ;  /* 0xff8000003f5a7808 */ /* 0x001fe20001800000 */
[----:B------:R-:W0:Y:S01]  /*42a0*/  MUFU.TANH R68, R68 ;  /* 0x0000004400447308 */ /* 0x000e220000002400 */
[----:B------:R-:W-:-:S02]  /*42b0*/  FMNMX.FTZ R55, R86, R21, !PT ;  /* 0x0000001556377209 */ /* 0x000fc40007810000 */
[----:B------:R-:W-:-:S05]  /*42c0*/  ISETP.GT.AND P3, PT, R87, 0x61, PT ;  /* 0x000000615700780c */ /* 0x000fca0003f64270 */
[----:B------:R1:W-:Y:S08]  /*42d0*/  MUFU.EX2 R4, R89 ;  /* 0x0000005900047308 */ /* 0x0003f00000000800 */
[----:B------:R2:W-:Y:S01]  /*42e0*/  MUFU.EX2 R15, R54 ;  /* 0x00000036000f7308 */ /* 0x0005e20000000800 */
[----:B-1----:R-:W-:Y:S02]  /*42f0*/  FSEL R89, R62, -INF , P4 ;  /* 0xff8000003e597808 */ /* 0x002fe40002000000 */
[----:B------:R-:W-:-:S02]  /*4300*/  ISETP.GT.AND P4, PT, R87, 0x60, PT ;  /* 0x000000605700780c */ /* 0x000fc40003f84270 */
[----:B0-----:R-:W-:Y:S02]  /*4310*/  FSEL R68, R68, -INF , P3 ;  /* 0xff80000044447808 */ /* 0x001fe40001800000 */
[----:B------:R-:W-:Y:S01]  /*4320*/  FSEL R83, R66, -INF , P4 ;  /* 0xff80000042537808 */ /* 0x000fe20002000000 */
[----:B------:R0:W1:Y:S01]  /*4330*/  MUFU.TANH R101, R27 ;  /* 0x0000001b00657308 */ /* 0x0000620000002400 */
[----:B--2---:R-:W-:Y:S02]  /*4340*/  FMNMX.FTZ R54, R88, R55, !PT ;  /* 0x0000003758367209 */ /* 0x004fe40007810000 */
[----:B------:R-:W-:Y:S02]  /*4350*/  ISETP.GT.AND P4, PT, R87, 0x68, PT ;  /* 0x000000685700780c */ /* 0x000fe40003f84270 */
[----:B------:R-:W-:Y:S02]  /*4360*/  FMNMX.FTZ R55, R89, R54, !PT ;  /* 0x0000003659377209 */ /* 0x000fe40007810000 */
[----:B------:R-:W-:Y:S01]  /*4370*/  ISETP.GT.AND P3, PT, R87, 0x69, PT ;  /* 0x000000695700780c */ /* 0x000fe20003f64270 */
[----:B------:R2:W3:Y:S01]  /*4380*/  MUFU.TANH R103, R30 ;  /* 0x0000001e00677308 */ /* 0x0004e20000002400 */
[----:B------:R-:W-:Y:S01]  /*4390*/  FMNMX.FTZ R56, R90, R55, !PT ;  /* 0x000000375a387209 */ /* 0x000fe20007810000 */
[--C-:B------:R-:W-:Y:S01]  /*43a0*/  FFMA.FTZ R55, R65, UR10, -R26.reuse ;  /* 0x0000000a41377c23 */ /* 0x100fe2000801081a */
[----:B------:R-:W-:Y:S01]  /*43b0*/  FSEL R61, R92, -INF , P4 ;  /* 0xff8000005c3d7808 */ /* 0x000fe20002000000 */
[----:B0-----:R-:W-:Y:S01]  /*43c0*/  FFMA.FTZ R27, R97, UR10, -R26 ;  /* 0x0000000a611b7c23 */ /* 0x001fe2000801081a */
[----:B------:R-:W-:-:S02]  /*43d0*/  FMNMX.FTZ R57, R83, R56, !PT ;  /* 0x0000003853397209 */ /* 0x000fc40007810000 */
[----:B------:R-:W-:Y:S01]  /*43e0*/  ISETP.GT.AND P4, PT, R87, 0x70, PT ;  /* 0x000000705700780c */ /* 0x000fe20003f84270 */
[----:B------:R0:W4:Y:S01]  /*43f0*/  MUFU.TANH R104, R31 ;  /* 0x0000001f00687308 */ /* 0x0001220000002400 */
[----:B------:R-:W-:Y:S01]  /*4400*/  FMNMX.FTZ R56, R68, R57, !PT ;  /* 0x0000003944387209 */ /* 0x000fe20007810000 */
[--C-:B--2---:R-:W-:Y:S01]  /*4410*/  FFMA.FTZ R30, R95, UR10, -R26.reuse ;  /* 0x0000000a5f1e7c23 */ /* 0x104fe2000801081a */
[----:B------:R-:W-:Y:S02]  /*4420*/  FSEL R59, R94, -INF , P3 ;  /* 0xff8000005e3b7808 */ /* 0x000fe40001800000 */
[----:B------:R-:W-:Y:S02]  /*4430*/  FMNMX.FTZ R56, R61, R56, !PT ;  /* 0x000000383d387209 */ /* 0x000fe40007810000 */
[----:B------:R-:W-:Y:S01]  /*4440*/  ISETP.GT.AND P3, PT, R87, 0x71, PT ;  /* 0x000000715700780c */ /* 0x000fe20003f64270 */
[----:B------:R-:W-:Y:S01]  /*4450*/  MUFU.EX2 R20, R70 ;  /* 0x0000004600147308 */ /* 0x000fe20000000800 */
[----:B------:R-:W-:Y:S01]  /*4460*/  FSEL R62, R84, -INF , P4 ;  /* 0xff800000543e7808 */ /* 0x000fe20002000000 */
[----:B0-----:R-:W-:Y:S01]  /*4470*/  FFMA.FTZ R31, R93, UR10, -R26 ;  /* 0x0000000a5d1f7c23 */ /* 0x001fe2000801081a */
[----:B------:R-:W-:-:S02]  /*4480*/  FMNMX.FTZ R57, R59, R56, !PT ;  /* 0x000000383b397209 */ /* 0x000fc40007810000 */
[C---:B------:R-:W-:Y:S02]  /*4490*/  ISETP.GT.AND P4, PT, R87.reuse, 0x78, PT ;  /* 0x000000785700780c */ /* 0x040fe40003f84270 */
[----:B------:R-:W-:Y:S01]  /*44a0*/  FSEL R64, R96, -INF , P3 ;  /* 0xff80000060407808 */ /* 0x000fe20001800000 */
[----:B------:R0:W-:Y:S01]  /*44b0*/  MUFU.EX2 R54, R67 ;  /* 0x0000004300367308 */ /* 0x0001e20000000800 */
[----:B------:R-:W-:Y:S02]  /*44c0*/  FMNMX.FTZ R57, R62, R57, !PT ;  /* 0x000000393e397209 */ /* 0x000fe40007810000 */
[----:B------:R-:W-:Y:S02]  /*44d0*/  CS2R R96, SRZ ;  /* 0x0000000000607805 */ /* 0x000fe4000001ff00 */
[----:B------:R-:W-:Y:S02]  /*44e0*/  ISETP.GT.AND P3, PT, R87, 0x79, PT ;  /* 0x000000795700780c */ /* 0x000fe40003f64270 */
[----:B------:R-:W-:-:S02]  /*44f0*/  FSEL R63, R98, -INF , P4 ;  /* 0xff800000623f7808 */ /* 0x000fc40002000000 */
[----:B------:R-:W-:Y:S01]  /*4500*/  FMNMX.FTZ R56, R64, R57, !PT ;  /* 0x0000003940387209 */ /* 0x000fe20007810000 */
[--C-:B------:R-:W-:Y:S01]  /*4510*/  FFMA.FTZ R57, R49, UR10, -R26.reuse ;  /* 0x0000000a31397c23 */ /* 0x100fe2000801081a */
[----:B------:R-:W-:Y:S01]  /*4520*/  ISETP.GT.AND P4, PT, R87, 0x80, PT ;  /* 0x000000805700780c */ /* 0x000fe20003f84270 */
[----:B------:R2:W5:Y:S01]  /*4530*/  MUFU.TANH R107, R38 ;  /* 0x00000026006b7308 */ /* 0x0005620000002400 */
[----:B------:R-:W-:Y:S02]  /*4540*/  FSEL R65, R100, -INF , P3 ;  /* 0xff80000064417808 */ /* 0x000fe40001800000 */
[----:B------:R-:W-:Y:S02]  /*4550*/  FMNMX.FTZ R66, R63, R56, !PT ;  /* 0x000000383f427209 */ /* 0x000fe40007810000 */
[----:B------:R-:W-:Y:S02]  /*4560*/  ISETP.GT.AND P3, PT, R87, 0x81, PT ;  /* 0x000000815700780c */ /* 0x000fe40003f64270 */
[----:B0-----:R-:W-:Y:S01]  /*4570*/  FSEL R67, R102, -INF , P4 ;  /* 0xff80000066437808 */ /* 0x001fe20002000000 */
[----:B------:R3:W-:Y:S01]  /*4580*/  MUFU.EX2 R21, R69 ;  /* 0x0000004500157308 */ /* 0x0007e20000000800 */
[----:B------:R-:W-:Y:S01]  /*4590*/  FMNMX.FTZ R70, R65, R66, !PT ;  /* 0x0000004241467209 */ /* 0x000fe20007810000 */
[----:B--2---:R-:W-:Y:S01]  /*45a0*/  FFMA.FTZ R38, R91, UR10, -R26 ;  /* 0x0000000a5b267c23 */ /* 0x004fe2000801081a */
[----:B------:R-:W-:-:S02]  /*45b0*/  ISETP.GT.AND P4, PT, R87, 0x88, PT ;  /* 0x000000885700780c */ /* 0x000fc40003f84270 */
[----:B-1----:R-:W-:Y:S02]  /*45c0*/  FSEL R66, R101, -INF , P3 ;  /* 0xff80000065427808 */ /* 0x002fe40001800000 */
[----:B------:R-:W-:Y:S02]  /*45d0*/  CS2R R100, SRZ ;  /* 0x0000000000647805 */ /* 0x000fe4000001ff00 */
[----:B------:R-:W-:Y:S01]  /*45e0*/  FMNMX.FTZ R49, R67, R70, !PT ;  /* 0x0000004643317209 */ /* 0x000fe20007810000 */
[----:B------:R0:W1:Y:S01]  /*45f0*/  MUFU.EX2 R7, R85 ;  /* 0x0000005500077308 */ /* 0x0000620000000800 */
[----:B------:R-:W-:Y:S02]  /*4600*/  ISETP.GT.AND P3, PT, R87, 0x89, PT ;  /* 0x000000895700780c */ /* 0x000fe40003f64270 */
[----:B---3--:R-:W-:Y:S02]  /*4610*/  FSEL R69, R103, -INF , P4 ;  /* 0xff80000067457808 */ /* 0x008fe40002000000 */
[----:B------:R-:W-:-:S02]  /*4620*/  CS2R R102, SRZ ;  /* 0x0000000000667805 */ /* 0x000fc4000001ff00 */
[----:B------:R-:W-:Y:S02]  /*4630*/  FMNMX.FTZ R70, R66, R49, !PT ;  /* 0x0000003142467209 */ /* 0x000fe40007810000 */
[----:B------:R-:W-:Y:S01]  /*4640*/  ISETP.GT.AND P4, PT, R87, 0x90, PT ;  /* 0x000000905700780c */ /* 0x000fe20003f84270 */
[----:B------:R2:W-:Y:S01]  /*4650*/  MUFU.EX2 R56, R57 ;  /* 0x0000003900387308 */ /* 0x0005e20000000800 */
[----:B----4-:R-:W-:Y:S02]  /*4660*/  FSEL R84, R104, -INF , P3 ;  /* 0xff80000068547808 */ /* 0x010fe40001800000 */
[----:B------:R-:W-:Y:S02]  /*4670*/  FMNMX.FTZ R49, R69, R70, !PT ;  /* 0x0000004645317209 */ /* 0x000fe40007810000 */
[----:B------:R-:W-:Y:S02]  /*4680*/  ISETP.GT.AND P3, PT, R87, 0x91, PT ;  /* 0x000000915700780c */ /* 0x000fe40003f64270 */
[----:B------:R-:W-:Y:S01]  /*4690*/  FSEL R70, R105, -INF , P4 ;  /* 0xff80000069467808 */ /* 0x000fe20002000000 */
[----:B------:R-:W-:Y:S01]  /*46a0*/  MUFU.EX2 R27, R27 ;  /* 0x0000001b001b7308 */ /* 0x000fe20000000800 */
[----:B------:R-:W-:-:S02]  /*46b0*/  FMNMX.FTZ R49, R84, R49, !PT ;  /* 0x0000003154317209 */ /* 0x000fc40007810000 */
[----:B------:R-:W-:Y:S02]  /*46c0*/  CS2R R104, SRZ ;  /* 0x0000000000687805 */ /* 0x000fe4000001ff00 */
[----:B------:R-:W-:Y:S02]  /*46d0*/  ISETP.GT.AND P4, PT, R87, 0x98, PT ;  /* 0x000000985700780c */ /* 0x000fe40003f84270 */
[----:B0-----:R-:W-:Y:S02]  /*46e0*/  FSEL R85, R106, -INF , P3 ;  /* 0xff8000006a557808 */ /* 0x001fe40001800000 */
[----:B------:R-:W-:Y:S01]  /*46f0*/  FMNMX.FTZ R92, R70, R49, !PT ;  /* 0x00000031465c7209 */ /* 0x000fe20007810000 */
[--C-:B------:R-:W-:Y:S01]  /*4700*/  FFMA.FTZ R49, R29, UR10, -R26.reuse ;  /* 0x0000000a1d317c23 */ /* 0x100fe2000801081a */
[----:B------:R-:W-:Y:S01]  /*4710*/  ISETP.GT.AND P3, PT, R87, 0x99, PT ;  /* 0x000000995700780c */ /* 0x000fe20003f64270 */
[--C-:B------:R-:W-:Y:S01]  /*4720*/  FFMA.FTZ R29, R32, UR10, -R26.reuse ;  /* 0x0000000a201d7c23 */ /* 0x100fe2000801081a */
[----:B-----5:R-:W-:Y:S01]  /*4730*/  FSEL R87, R107, -INF , P4 ;  /* 0xff8000006b577808 */ /* 0x020fe20002000000 */
[--C-:B------:R-:W-:Y:S01]  /*4740*/  FFMA.FTZ R32, R41, UR10, -R26.reuse ;  /* 0x0000000a29207c23 */ /* 0x100fe2000801081a */
[----:B------:R-:W-:Y:S01]  /*4750*/  FMNMX.FTZ R92, R85, R92, !PT ;  /* 0x0000005c555c7209 */ /* 0x000fe20007810000 */
[--C-:B------:R-:W-:Y:S01]  /*4760*/  FFMA.FTZ R41, R44, UR10, -R26.reuse ;  /* 0x0000000a2c297c23 */ /* 0x100fe2000801081a */
[----:B--2---:R-:W-:Y:S01]  /*4770*/  FSEL R57, R108, -INF , P3 ;  /* 0xff8000006c397808 */ /* 0x004fe20001800000 */
[--C-:B------:R-:W-:Y:S01]  /*4780*/  FFMA.FTZ R44, R45, UR10, -R26.reuse ;  /* 0x0000000a2d2c7c23 */ /* 0x100fe2000801081a */
[----:B------:R-:W-:Y:S01]  /*4790*/  FMNMX.FTZ R92, R87, R92, !PT ;  /* 0x0000005c575c7209 */ /* 0x000fe20007810000 */
[--C-:B------:R-:W-:Y:S01]  /*47a0*/  FFMA.FTZ R45, R48, UR10, -R26.reuse ;  /* 0x0000000a302d7c23 */ /* 0x100fe2000801081a */
[----:B------:R-:W-:Y:S01]  /*47b0*/  MUFU.EX2 R30, R30 ;  /* 0x0000001e001e7308 */ /* 0x000fe20000000800 */
[----:B------:R-:W-:-:S01]  /*47c0*/  FFMA.FTZ R26, R52, UR10, -R26 ;  /* 0x0000000a341a7c23 */ /* 0x000fc2000801081a */
[----:B------:R-:W-:-:S02]  /*47d0*/  FMNMX.FTZ R92, R57, R92, !PT ;  /* 0x0000005c395c7209 */ /* 0x000fc40007810000 */
[----:B------:R-:W-:Y:S02]  /*47e0*/  CS2R R108, SRZ ;  /* 0x00000000006c7805 */ /* 0x000fe4000001ff00 */
[----:B-1----:R-:W-:Y:S02]  /*47f0*/  F2FP.SATFINITE.E4M3.F32.PACK_AB_MERGE_C R218, R7, R4, RZ ;  /* 0x0000000407da723e */ /* 0x002fe400048070ff */
[----:B------:R-:W-:Y:S01]  /*4800*/  CS2R R106, SRZ ;  /* 0x00000000006a7805 */ /* 0x000fe2000001ff00 */
[----:B------:R-:W0:Y:S01]  /*4810*/  SHFL.BFLY PT, R91, R92, 0x2, 0x1f ;  /* 0x0c401f005c5b7f89 */ /* 0x000e2200000e0000 */
[----:B------:R-:W-:Y:S08]  /*4820*/  MUFU.EX2 R31, R31 ;  /* 0x0000001f001f7308 */ /* 0x000ff00000000800 */
[----:B------:R-:W1:Y:S08]  /*4830*/  MUFU.EX2 R34, R34 ;  /* 0x0000002200227308 */ /* 0x000e700000000800 */
[----:B------:R2:W-:Y:S01]  /*4840*/  MUFU.EX2 R35, R99 ;  /* 0x0000006300237308 */ /* 0x0005e20000000800 */
[----:B0-----:R-:W-:-:S07]  /*4850*/  FMNMX.FTZ R91, R92, R91, !PT ;  /* 0x0000005b5c5b7209 */ /* 0x001fce0007810000 */
[----:B------:R-:W0:Y:S01]  /*4860*/  MUFU.EX2 R38, R38 ;  /* 0x0000002600267308 */ /* 0x000e220000000800 */
[----:B-1----:R-:W-:Y:S02]  /*4870*/  F2FP.SATFINITE.E4M3.F32.PACK_AB_MERGE_C R216, R34, R31, RZ ;  /* 0x0000001f22d8723e */ /* 0x002fe400048070ff */
[----:B--2---:R-:W-:Y:S01]  /*4880*/  CS2R R98, SRZ ;  /* 0x0000000000627805 */ /* 0x004fe2000001ff00 */
[----:B------:R-:W1:Y:S01]  /*4890*/  SHFL.BFLY PT, R120, R91, 0x1, 0x1f ;  /* 0x0c201f005b787f89 */ /* 0x000e6200000e0000 */
[----:B------:R-:W-:-:S03]  /*48a0*/  F2FP.SATFINITE.E4M3.F32.PACK_AB_MERGE_C R216, R30, R27, R216 ;  /* 0x0000001b1ed8723e */ /* 0x000fc600048070d8 */
[----:B------:R-:W-:Y:S08]  /*48b0*/  MUFU.EX2 R8, R8 ;  /* 0x0000000800087308 */ /* 0x000ff00000000800 */
[----:B------:R-:W-:Y:S01]  /*48c0*/  MUFU.EX2 R9, R9 ;  /* 0x0000000900097308 */ /* 0x000fe20000000800 */
[----:B0-----:R-:W-:-:S07]  /*48d0*/  F2FP.SATFINITE.E4M3.F32.PACK_AB_MERGE_C R218, R38, R35, R218 ;  /* 0x0000002326da723e */ /* 0x001fce00048070da */
[----:B------:R-:W-:Y:S01]  /*48e0*/  MUFU.EX2 R11, R11 ;  /* 0x0000000b000b7308 */ /* 0x000fe20000000800 */
[----:B-1----:R-:W-:Y:S01]  /*48f0*/  FMNMX.FTZ R120, R91, R120, !PT ;  /* 0x000000785b787209 */ /* 0x002fe20007810000 */
[----:B------:R-:W-:-:S03]  /*4900*/  IMAD.U32 R91, RZ, RZ, UR10 ;  /* 0x0000000aff5b7e24 */ /* 0x000fc6000f8e00ff */
[C---:B------:R-:W-:Y:S01]  /*4910*/  FSETP.NEU.FTZ.AND P3, PT, R120.reuse, -INF , PT ;  /* 0xff8000007800780b */ /* 0x040fe20003f7d000 */
[----:B------:R-:W-:-:S02]  /*4920*/  FFMA.FTZ R48, R120, R91, -8 ;  /* 0xc100000078307423 */ /* 0x000fc4000001005b */
[----:B------:R-:W-:Y:S03]  /*4930*/  MUFU.EX2 R13, R13 ;  /* 0x0000000d000d7308 */ /* 0x000fe60000000800 */
[----:B------:R-:W-:Y:S02]  /*4940*/  FSEL R48, R48, RZ, P3 ;  /* 0x000000ff30307208 */ /* 0x000fe40001800000 */
[----:B------:R-:W-:-:S03]  /*4950*/  PLOP3.LUT P3, PT, PT, PT, UP1, 0x80, 0x0 ;  /* 0x000000000000781c */ /* 0x000fc60003f6f018 */
        /* <DEDUP_REMOVED lines=40> */
[----:B------:R-:W-:Y:S01]  /*4be0*/  MUFU.EX2 R39, R39 ;  /* 0x0000002700277308 */ /* 0x000fe20000000800 */
[----:B-1----:R-:W-:-:S01]  /*4bf0*/  FADD.FTZ R95, R5, R92 ;  /* 0x0000005c055f7221 */ /* 0x002fc20000010000 */
[--C-:B------:R-:W-:Y:S01]  /*4c00*/  FFMA.FTZ R69, R69, UR10, -R48.reuse ;  /* 0x0000000a45457c23 */ /* 0x100fe20008010830 */
[----:B------:R-:W-:-:S01]  /*4c10*/  FFMA.FTZ R84, R84, UR10, -R48 ;  /* 0x0000000a54547c23 */ /* 0x000fc20008010830 */
[--C-:B------:R-:W-:Y:S01]  /*4c20*/  FFMA.FTZ R70, R70, UR10, -R48.reuse ;  /* 0x0000000a46467c23 */ /* 0x100fe20008010830 */
[----:B------:R-:W-:-:S01]  /*4c30*/  FFMA.FTZ R85, R85, UR10, -R48 ;  /* 0x0000000a55557c23 */ /* 0x000fc20008010830 */
[--C-:B------:R-:W-:Y:S01]  /*4c40*/  FFMA.FTZ R87, R87, UR10, -R48.reuse ;  /* 0x0000000a57577c23 */ /* 0x100fe20008010830 */
[----:B------:R-:W-:-:S01]  /*4c50*/  FFMA.FTZ R48, R57, UR10, -R48 ;  /* 0x0000000a39307c23 */ /* 0x000fc20008010830 */
[----:B------:R0:W-:Y:S01]  /*4c60*/  MUFU.EX2 R93, R78 ;  /* 0x0000004e005d7308 */ /* 0x0001e20000000800 */
[----:B--2---:R-:W-:-:S04]  /*4c70*/  F2FP.SATFINITE.E4M3.F32.PACK_AB_MERGE_C R217, R6, R5, RZ ;  /* 0x0000000506d9723e */ /* 0x004fc800048070ff */
[----:B------:R-:W-:-:S03]  /*4c80*/  F2FP.SATFINITE.E4M3.F32.PACK_AB_MERGE_C R217, R50, R3, R217 ;  /* 0x0000000332d9723e */ /* 0x000fc600048070d9 */
[----:B------:R-:W-:Y:S01]  /*4c90*/  MUFU.EX2 R52, R51 ;  /* 0x0000003300347308 */ /* 0x000fe20000000800 */
[----:B0-----:R-:W-:-:S07]  /*4ca0*/  FADD.FTZ R78, R27, R30 ;  /* 0x0000001e1b4e7221 */ /* 0x001fce0000010000 */
[----:B------:R-:W-:Y:S08]  /*4cb0*/  MUFU.EX2 R91, R74 ;  /* 0x0000004a005b7308 */ /* 0x000ff00000000800 */
[----:B------:R0:W-:Y:S08]  /*4cc0*/  MUFU.EX2 R74, R81 ;  /* 0x00000051004a7308 */ /* 0x0001f00000000800 */
[----:B------:R-:W1:Y:S01]  /*4cd0*/  MUFU.EX2 R10, R10 ;  /* 0x0000000a000a7308 */ /* 0x000e620000000800 */
[----:B0-----:R-:W-:-:S01]  /*4ce0*/  FADD.FTZ R81, R31, R78 ;  /* 0x0000004e1f517221 */ /* 0x001fc20000010000 */
[----:B------:R-:W-:-:S03]  /*4cf0*/  CS2R R30, SRZ ;  /* 0x00000000001e7805 */ /* 0x000fc6000001ff00 */
[----:B------:R-:W-:-:S03]  /*4d00*/  FADD.FTZ R78, R34, R81 ;  /* 0x00000051224e7221 */ /* 0x000fc60000010000 */
[----:B------:R0:W-:Y:S01]  /*4d10*/  MUFU.EX2 R51, R88 ;  /* 0x0000005800337308 */ /* 0x0001e20000000800 */
[----:B------:R-:W-:-:S04]  /*4d20*/  FADD.FTZ R81, R35, R78 ;  /* 0x0000004e23517221 */ /* 0x000fc80000010000 */
[----:B------:R-:W-:-:S03]  /*4d30*/  FADD.FTZ R81, R38, R81 ;  /* 0x0000005126517221 */ /* 0x000fc60000010000 */
[----:B------:R-:W2:Y:S01]  /*4d40*/  MUFU.EX2 R76, R76 ;  /* 0x0000004c004c7308 */ /* 0x000ea20000000800 */
[----:B0-----:R-:W-:-:S01]  /*4d50*/  FADD.FTZ R88, R6, R95 ;  /* 0x0000005f06587221 */ /* 0x001fc20000010000 */
[----:B------:R-:W-:Y:S01]  /*4d60*/  FADD.FTZ R2, R4, R81 ;  /* 0x0000005104027221 */ /* 0x000fe20000010000 */
[----:B-1----:R-:W-:Y:S02]  /*4d70*/  F2FP.SATFINITE.E4M3.F32.PACK_AB_MERGE_C R219, R91, R10, RZ ;  /* 0x0000000a5bdb723e */ /* 0x002fe400048070ff */
[----:B------:R-:W-:Y:S01]  /*4d80*/  FADD.FTZ R95, R39, R88 ;  /* 0x00000058275f7221 */ /* 0x000fe20000010000 */
[----:B------:R-:W-:-:S01]  /*4d90*/  FADD.FTZ R81, R7, R2 ;  /* 0x0000000207517221 */ /* 0x000fc20000010000 */
[C---:B------:R-:W-:Y:S01]  /*4da0*/  F2FP.SATFINITE.E4M3.F32.PACK_AB_MERGE_C R219, R52.reuse, R39, R219 ;  /* 0x0000002734db723e */ /* 0x040fe200048070db */
[----:B------:R-:W0:Y:S01]  /*4db0*/  MUFU.EX2 R79, R79 ;  /* 0x0000004f004f7308 */ /* 0x000e220000000800 */
[----:B------:R-:W-:-:S01]  /*4dc0*/  FADD.FTZ R95, R52, R95 ;  /* 0x0000005f345f7221 */ /* 0x000fc20000010000 */
[----:B------:R-:W-:Y:S01]  /*4dd0*/  FADD.FTZ R2, R8, R81 ;  /* 0x0000005108027221 */ /* 0x000fe20000010000 */
[----:B------:R-:W-:-:S02]  /*4de0*/  CS2R R38, SRZ ;  /* 0x0000000000267805 */ /* 0x000fc4000001ff00 */
[----:B------:R-:W-:Y:S01]  /*4df0*/  FADD.FTZ R78, R10, R95 ;  /* 0x0000005f0a4e7221 */ /* 0x000fe20000010000 */
[----:B------:R-:W-:-:S02]  /*4e00*/  FADD.FTZ R88, R9, R2 ;  /* 0x0000000209587221 */ /* 0x000fc40000010000 */
[----:B------:R-:W1:Y:S01]  /*4e10*/  MUFU.EX2 R80, R80 ;  /* 0x0000005000507308 */ /* 0x000e620000000800 */
[----:B------:R-:W-:-:S01]  /*4e20*/  FADD.FTZ R95, R91, R78 ;  /* 0x0000004e5b5f7221 */ /* 0x000fc20000010000 */
[----:B------:R-:W-:Y:S01]  /*4e30*/  FADD.FTZ R81, R11, R88 ;  /* 0x000000580b517221 */ /* 0x000fe20000010000 */
[----:B------:R-:W-:Y:S02]  /*4e40*/  F2FP.SATFINITE.E4M3.F32.PACK_AB_MERGE_C R11, R12, R11, RZ ;  /* 0x0000000b0c0b723e */ /* 0x000fe400048070ff */
[----:B--2---:R-:W-:Y:S02]  /*4e50*/  FADD.FTZ R78, R76, R95 ;  /* 0x0000005f4c4e7221 */ /* 0x004fe40000010000 */
[----:B------:R-:W-:Y:S01]  /*4e60*/  F2FP.SATFINITE.E4M3.F32.PACK_AB_MERGE_C R212, R9, R8, R11 ;  /* 0x0000000809d4723e */ /* 0x000fe2000480700b */
[----:B------:R-:W2:Y:S01]  /*4e70*/  MUFU.EX2 R77, R77 ;  /* 0x0000004d004d7308 */ /* 0x000ea20000000800 */
[----:B------:R-:W-:-:S04]  /*4e80*/  FADD.FTZ R78, R93, R78 ;  /* 0x0000004e5d4e7221 */ /* 0x000fc80000010000 */
[----:B0-----:R-:W-:Y:S01]  /*4e90*/  FADD.FTZ R95, R79, R78 ;  /* 0x0000004e4f5f7221 */ /* 0x001fe20000010000 */
[----:B------:R-:W-:-:S02]  /*4ea0*/  FADD.FTZ R78, R12, R81 ;  /* 0x000000510c4e7221 */ /* 0x000fc40000010000 */
[----:B------:R-:W0:Y:S01]  /*4eb0*/  MUFU.EX2 R75, R75 ;  /* 0x0000004b004b7308 */ /* 0x000e220000000800 */
[----:B-1----:R-:W-:-:S01]  /*4ec0*/  FADD.FTZ R88, R80, R95 ;  /* 0x0000005f50587221 */ /* 0x002fc20000010000 */
[----:B------:R-:W-:Y:S01]  /*4ed0*/  FADD.FTZ R81, R13, R78 ;  /* 0x0000004e0d517221 */ /* 0x000fe20000010000 */
[----:B------:R-:W-:Y:S02]  /*4ee0*/  F2FP.SATFINITE.E4M3.F32.PACK_AB_MERGE_C R79, R80, R79, RZ ;  /* 0x0000004f504f723e */ /* 0x000fe400048070ff */
[----:B------:R-:W-:Y:S01]  /*4ef0*/  CS2R R94, SRZ ;  /* 0x00000000005e7805 */ /* 0x000fe2000001ff00 */
[----:B------:R-:W-:-:S01]  /*4f00*/  FADD.FTZ R78, R14, R81 ;  /* 0x000000510e4e7221 */ /* 0x000fc20000010000 */
[----:B------:R-:W-:Y:S01]  /*4f10*/  F2FP.SATFINITE.E4M3.F32.PACK_AB_MERGE_C R213, R93, R76, R79 ;  /* 0x0000004c5dd5723e */ /* 0x000fe2000480704f */
[----:B------:R-:W1:Y:S01]  /*4f20*/  MUFU.EX2 R72, R72 ;  /* 0x0000004800487308 */ /* 0x000e620000000800 */
[----:B------:R-:W-:Y:S01]  /*4f30*/  CS2R R92, SRZ ;  /* 0x00000000005c7805 */ /* 0x000fe2000001ff00 */
[----:B------:R-:W-:Y:S01]  /*4f40*/  FADD.FTZ R81, R15, R78 ;  /* 0x0000004e0f517221 */ /* 0x000fe20000010000 */
[----:B------:R-:W-:-:S02]  /*4f50*/  F2FP.SATFINITE.E4M3.F32.PACK_AB_MERGE_C R15, R20, R15, RZ ;  /* 0x0000000f140f723e */ /* 0x000fc400048070ff */
[----:B------:R-:W-:Y:S01]  /*4f60*/  CS2R R78, SRZ ;  /* 0x00000000004e7805 */ /* 0x000fe2000001ff00 */
[----:B------:R-:W-:-:S01]  /*4f70*/  FADD.FTZ R34, R20, R81 ;  /* 0x0000005114227221 */ /* 0x000fc20000010000 */
[----:B------:R-:W-:Y:S01]  /*4f80*/  F2FP.SATFINITE.E4M3.F32.PACK_AB_MERGE_C R214, R14, R13, R15 ;  /* 0x0000000d0ed6723e */ /* 0x000fe2000480700f */
[----:B------:R-:W3:Y:S01]  /*4f90*/  MUFU.EX2 R60, R60 ;  /* 0x0000003c003c7308 */ /* 0x000ee20000000800 */
[----:B------:R-:W-:Y:S01]  /*4fa0*/  CS2R R80, SRZ ;  /* 0x0000000000507805 */ /* 0x000fe2000001ff00 */
[----:B------:R-:W-:Y:S01]  /*4fb0*/  FADD.FTZ R5, R21, R34 ;  /* 0x0000002215057221 */ /* 0x000fe20000010000 */
[----:B------:R-:W-:-:S03]  /*4fc0*/  CS2R R34, SRZ ;  /* 0x0000000000227805 */ /* 0x000fc6000001ff00 */
[----:B------:R-:W-:Y:S02]  /*4fd0*/  FADD.FTZ R6, R54, R5 ;  /* 0x0000000536067221 */ /* 0x000fe40000010000 */
[----:B------:R2:W-:Y:S02]  /*4fe0*/  MUFU.EX2 R2, R59 ;  /* 0x0000003b00027308 */ /* 0x0005e40000000800 */
[----:B------:R-:W-:-:S06]  /*4ff0*/  FADD.FTZ R5, R55, R6 ;  /* 0x0000000637057221 */ /* 0x000fcc0000010000 */
[----:B------:R-:W4:Y:S01]  /*5000*/  MUFU.EX2 R73, R73 ;  /* 0x0000004900497308 */ /* 0x000f220000000800 */
[----:B--2---:R-:W-:-:S04]  /*5010*/  FADD.FTZ R59, R77, R88 ;  /* 0x000000584d3b7221 */ /* 0x004fc80000010000 */
[----:B------:R-:W-:-:S03]  /*5020*/  FADD.FTZ R88, R74, R59 ;  /* 0x0000003b4a587221 */ /* 0x000fc60000010000 */
[----:B------:R-:W2:Y:S01]  /*5030*/  MUFU.EX2 R71, R71 ;  /* 0x0000004700477308 */ /* 0x000ea20000000800 */
[----:B0-----:R-:W-:-:S04]  /*5040*/  FADD.FTZ R57, R75, R88 ;  /* 0x000000584b397221 */ /* 0x001fc80000010000 */
[C---:B-1----:R-:W-:Y:S01]  /*5050*/  FADD.FTZ R57, R72.reuse, R57 ;  /* 0x0000003948397221 */ /* 0x042fe20000010000 */
[----:B------:R-:W-:Y:S02]  /*5060*/  F2FP.SATFINITE.E4M3.F32.PACK_AB_MERGE_C R72, R72, R75, RZ ;  /* 0x0000004b4848723e */ /* 0x000fe400048070ff */
[----:B------:R-:W0:Y:S01]  /*5070*/  MUFU.EX2 R58, R58 ;  /* 0x0000003a003a7308 */ /* 0x000e220000000800 */
[----:B---3--:R-:W-:-:S01]  /*5080*/  FADD.FTZ R4, R60, R57 ;  /* 0x000000393c047221 */ /* 0x008fc20000010000 */
[----:B------:R-:W-:Y:S02]  /*5090*/  F2FP.SATFINITE.E4M3.F32.PACK_AB_MERGE_C R215, R74, R77, R72 ;  /* 0x0000004d4ad7723e */ /* 0x000fe40004807048 */
[----:B------:R-:W-:Y:S02]  /*50a0*/  CS2R R76, SRZ ;  /* 0x00000000004c7805 */ /* 0x000fe4000001ff00 */
[----:B------:R-:W-:Y:S01]  /*50b0*/  CS2R R74, SRZ ;  /* 0x00000000004a7805 */ /* 0x000fe2000001ff00 */
[----:B----4-:R-:W-:-:S01]  /*50c0*/  FADD.FTZ R10, R73, R4 ;  /* 0x00000004490a7221 */ /* 0x010fc20000010000 */
[----:B------:R-:W1:Y:S03]  /*50d0*/  MUFU.EX2 R82, R82 ;  /* 0x0000005200527308 */ /* 0x000e660000000800 */
[----:B--2---:R-:W-:-:S05]  /*50e0*/  FADD.FTZ R7, R71, R10 ;  /* 0x0000000a47077221 */ /* 0x004fca0000010000 */
[----:B------:R-:W2:Y:S01]  /*50f0*/  MUFU.EX2 R53, R53 ;  /* 0x0000003500357308 */ /* 0x000ea20000000800 */
[----:B0-----:R-:W-:-:S01]  /*5100*/  FADD.FTZ R6, R58, R5 ;  /* 0x000000053a067221 */ /* 0x001fc20000010000 */
[----:B------:R-:W-:-:S04]  /*5110*/  F2FP.SATFINITE.E4M3.F32.PACK_AB_MERGE_C R55, R58, R55, RZ ;  /* 0x000000373a37723e */ /* 0x000fc800048070ff */
[----:B------:R-:W-:Y:S02]  /*5120*/  F2FP.SATFINITE.E4M3.F32.PACK_AB_MERGE_C R208, R54, R21, R55 ;  /* 0x0000001536d0723e */ /* 0x000fe40004807037 */
[----:B------:R-:W-:Y:S01]  /*5130*/  CS2R R54, SRZ ;  /* 0x0000000000367805 */ /* 0x000fe2000001ff00 */
[----:B------:R-:W0:Y:S01]  /*5140*/  MUFU.EX2 R86, R86 ;  /* 0x0000005600567308 */ /* 0x000e220000000800 */
[----:B-1----:R-:W-:-:S01]  /*5150*/  FADD.FTZ R7, R82, R7 ;  /* 0x0000000752077221 */ /* 0x002fc20000010000 */
[----:B------:R-:W-:-:S04]  /*5160*/  F2FP.SATFINITE.E4M3.F32.PACK_AB_MERGE_C R71, R82, R71, RZ ;  /* 0x000000475247723e */ /* 0x000fc800048070ff */
[----:B------:R-:W-:Y:S02]  /*5170*/  F2FP.SATFINITE.E4M3.F32.PACK_AB_MERGE_C R209, R73, R60, R71 ;  /* 0x0000003c49d1723e */ /* 0x000fe40004807047 */
[----:B------:R-:W-:Y:S01]  /*5180*/  CS2R R72, SRZ ;  /* 0x0000000000487805 */ /* 0x000fe2000001ff00 */
[----:B------:R-:W1:Y:S01]  /*5190*/  MUFU.EX2 R43, R43 ;  /* 0x0000002b002b7308 */ /* 0x000e620000000800 */
[----:B--2---:R-:W-:-:S04]  /*51a0*/  FADD.FTZ R5, R53, R6 ;  /* 0x0000000635057221 */ /* 0x004fc80000010000 */
[----:B------:R-:W-:-:S03]  /*51b0*/  FADD.FTZ R10, R56, R5 ;  /* 0x00000005380a7221 */ /* 0x000fc60000010000 */
[----:B------:R-:W2:Y:S01]  /*51c0*/  MUFU.EX2 R89, R89 ;  /* 0x0000005900597308 */ /* 0x000ea20000000800 */
[----:B0-----:R-:W-:-:S04]  /*51d0*/  FADD.FTZ R6, R86, R7 ;  /* 0x0000000756067221 */ /* 0x001fc80000010000 */
[----:B------:R-:W-:-:S03]  /*51e0*/  FADD.FTZ R6, R51, R6 ;  /* 0x0000000633067221 */ /* 0x000fc60000010000 */
[----:B------:R-:W0:Y:S01]  /*51f0*/  MUFU.EX2 R40, R40 ;  /* 0x0000002800287308 */ /* 0x000e220000000800 */
[----:B-1----:R-:W-:-:S07]  /*5200*/  FADD.FTZ R5, R43, R10 ;  /* 0x0000000a2b057221 */ /* 0x002fce0000010000 */
[----:B------:R-:W1:Y:S01]  /*5210*/  MUFU.EX2 R90, R90 ;  /* 0x0000005a005a7308 */ /* 0x000e620000000800 */
[----:B--2---:R-:W-:-:S07]  /*5220*/  FADD.FTZ R3, R89, R6 ;  /* 0x0000000659037221 */ /* 0x004fce0000010000 */
[----:B------:R-:W2:Y:S01]  /*5230*/  MUFU.EX2 R25, R25 ;  /* 0x0000001900197308 */ /* 0x000ea20000000800 */
[C---:B0-----:R-:W-:Y:S01]  /*5240*/  F2FP.SATFINITE.E4M3.F32.PACK_AB_MERGE_C R43, R40.reuse, R43, RZ ;  /* 0x0000002b282b723e */ /* 0x041fe200048070ff */
[----:B------:R-:W-:-:S03]  /*5250*/  FADD.FTZ R40, R40, R5 ;  /* 0x0000000528287221 */ /* 0x000fc60000010000 */
[----:B------:R-:W-:Y:S02]  /*5260*/  F2FP.SATFINITE.E4M3.F32.PACK_AB_MERGE_C R210, R56, R53, R43 ;  /* 0x0000003538d2723e */ /* 0x000fe4000480702b */
[----:B------:R-:W-:Y:S02]  /*5270*/  CS2R R56, SRZ ;  /* 0x0000000000387805 */ /* 0x000fe4000001ff00 */
[----:B------:R-:W-:Y:S01]  /*5280*/  CS2R R52, SRZ ;  /* 0x0000000000347805 */ /* 0x000fe2000001ff00 */
[----:B------:R-:W0:Y:S01]  /*5290*/  MUFU.EX2 R83, R83 ;  /* 0x0000005300537308 */ /* 0x000e220000000800 */
[C---:B-1----:R-:W-:Y:S01]  /*52a0*/  F2FP.SATFINITE.E4M3.F32.PACK_AB_MERGE_C R89, R90.reuse, R89, RZ ;  /* 0x000000595a59723e */ /* 0x042fe200048070ff */
[----:B------:R-:W-:-:S03]  /*52b0*/  FADD.FTZ R90, R90, R3 ;  /* 0x000000035a5a7221 */ /* 0x000fc60000010000 */
[----:B------:R-:W-:Y:S02]  /*52c0*/  F2FP.SATFINITE.E4M3.F32.PACK_AB_MERGE_C R211, R51, R86, R89 ;  /* 0x0000005633d3723e */ /* 0x000fe40004807059 */
[----:B------:R-:W-:Y:S02]  /*52d0*/  CS2R R88, SRZ ;  /* 0x0000000000587805 */ /* 0x000fe4000001ff00 */
[----:B------:R-:W-:Y:S01]  /*52e0*/  CS2R R50, SRZ ;  /* 0x0000000000327805 */ /* 0x000fe2000001ff00 */
[----:B------:R-:W1:Y:S01]  /*52f0*/  MUFU.EX2 R24, R24 ;  /* 0x0000001800187308 */ /* 0x000e620000000800 */
[----:B--2---:R-:W-:-:S07]  /*5300*/  FADD.FTZ R3, R25, R40 ;  /* 0x0000002819037221 */ /* 0x004fce0000010000 */
[----:B------:R-:W2:Y:S01]  /*5310*/  MUFU.EX2 R68, R68 ;  /* 0x0000004400447308 */ /* 0x000ea20000000800 */
[----:B0-----:R-:W-:-:S01]  /*5320*/  FADD.FTZ R5, R83, R90 ;  /* 0x0000005a53057221 */ /* 0x001fc20000010000 */
[----:B------:R-:W-:-:S06]  /*5330*/  CS2R R90, SRZ ;  /* 0x00000000005a7805 */ /* 0x000fcc000001ff00 */
        /* <DEDUP_REMOVED lines=8> */
[----:B------:R-:W-:-:S03]  /*53c0*/  F2FP.SATFINITE.E4M3.F32.PACK_AB_MERGE_C R61, R2, R61, RZ ;  /* 0x0000003d023d723e */ /* 0x000fc600048070ff */
[----:B------:R-:W-:Y:S01]  /*53d0*/  FADD.FTZ R3, R2, R3 ;  /* 0x0000000302037221 */ /* 0x000fe20000010000 */
[----:B------:R-:W-:Y:S02]  /*53e0*/  F2FP.SATFINITE.E4M3.F32.PACK_AB_MERGE_C R205, R68, R83, R61 ;  /* 0x0000005344cd723e */ /* 0x000fe4000480703d */
[----:B------:R-:W-:Y:S01]  /*53f0*/  CS2R R82, SRZ ;  /* 0x0000000000527805 */ /* 0x000fe2000001ff00 */
[----:B------:R-:W1:Y:S01]  /*5400*/  MUFU.EX2 R62, R62 ;  /* 0x0000003e003e7308 */ /* 0x000e620000000800 */
[----:B--2---:R-:W-:-:S01]  /*5410*/  FADD.FTZ R8, R49, R8 ;  /* 0x0000000831087221 */ /* 0x004fc20000010000 */
[----:B------:R-:W-:Y:S02]  /*5420*/  F2FP.SATFINITE.E4M3.F32.PACK_AB_MERGE_C R28, R49, R28, RZ ;  /* 0x0000001c311c723e */ /* 0x000fe400048070ff */
[----:B------:R-:W-:Y:S02]  /*5430*/  CS2R R60, SRZ ;  /* 0x00000000003c7805 */ /* 0x000fe4000001ff00 */
[----:B------:R-:W-:-:S02]  /*5440*/  F2FP.SATFINITE.E4M3.F32.PACK_AB_MERGE_C R204, R24, R25, R28 ;  /* 0x0000001918cc723e */ /* 0x000fc4000480701c */
[----:B------:R-:W-:Y:S01]  /*5450*/  CS2R R24, SRZ ;  /* 0x0000000000187805 */ /* 0x000fe2000001ff00 */
        /* <DEDUP_REMOVED lines=10> */
[----:B------:R1:W3:Y:S01]  /*5500*/  MUFU.EX2 R4, R65 ;  /* 0x0000004100047308 */ /* 0x0002e20000000800 */
[----:B--2---:R-:W-:-:S07]  /*5510*/  FADD.FTZ R5, R63, R2 ;  /* 0x000000023f057221 */ /* 0x004fce0000010000 */
[----:B------:R-:W2:Y:S01]  /*5520*/  MUFU.EX2 R36, R36 ;  /* 0x0000002400247308 */ /* 0x000ea20000000800 */
[----:B0-----:R-:W-:-:S01]  /*5530*/  FADD.FTZ R3, R42, R3 ;  /* 0x000000032a037221 */ /* 0x001fc20000010000 */
[----:B------:R-:W-:Y:S02]  /*5540*/  F2FP.SATFINITE.E4M3.F32.PACK_AB_MERGE_C R33, R42, R33, RZ ;  /* 0x000000212a21723e */ /* 0x000fe400048070ff */
[----:B-1----:R-:W-:Y:S02]  /*5550*/  CS2R R64, SRZ ;  /* 0x0000000000407805 */ /* 0x002fe4000001ff00 */
[----:B------:R-:W-:Y:S02]  /*5560*/  CS2R R42, SRZ ;  /* 0x00000000002a7805 */ /* 0x000fe4000001ff00 */
[----:B------:R-:W-:Y:S02]  /*5570*/  F2FP.SATFINITE.E4M3.F32.PACK_AB_MERGE_C R206, R32, R29, R33 ;  /* 0x0000001d20ce723e */ /* 0x000fe40004807021 */
[----:B------:R-:W-:Y:S01]  /*5580*/  CS2R R32, SRZ ;  /* 0x0000000000207805 */ /* 0x000fe2000001ff00 */
[----:B------:R-:W0:Y:S01]  /*5590*/  MUFU.EX2 R67, R67 ;  /* 0x0000004300437308 */ /* 0x000e220000000800 */
[C---:B---3--:R-:W-:Y:S01]  /*55a0*/  F2FP.SATFINITE.E4M3.F32.PACK_AB_MERGE_C R63, R4.reuse, R63, RZ ;  /* 0x0000003f043f723e */ /* 0x048fe200048070ff */
[----:B------:R-:W-:Y:S01]  /*55b0*/  FADD.FTZ R4, R4, R5 ;  /* 0x0000000504047221 */ /* 0x000fe20000010000 */
[----:B------:R-:W-:-:S02]  /*55c0*/  CS2R R28, SRZ ;  /* 0x00000000001c7805 */ /* 0x000fc4000001ff00 */
[----:B------:R-:W-:Y:S02]  /*55d0*/  F2FP.SATFINITE.E4M3.F32.PACK_AB_MERGE_C R207, R59, R62, R63 ;  /* 0x0000003e3bcf723e */ /* 0x000fe4000480703f */
[----:B------:R-:W-:Y:S02]  /*55e0*/  CS2R R62, SRZ ;  /* 0x00000000003e7805 */ /* 0x000fe4000001ff00 */
[----:B------:R-:W-:Y:S01]  /*55f0*/  CS2R R58, SRZ ;  /* 0x00000000003a7805 */ /* 0x000fe2000001ff00 */
        /* <DEDUP_REMOVED lines=13> */
[C---:B--2---:R-:W-:Y:S01]  /*56d0*/  F2FP.SATFINITE.E4M3.F32.PACK_AB_MERGE_C R37, R44.reuse, R37, RZ ;  /* 0x000000252c25723e */ /* 0x044fe200048070ff */
[----:B------:R-:W-:-:S03]  /*56e0*/  FADD.FTZ R44, R44, R3 ;  /* 0x000000032c2c7221 */ /* 0x000fc60000010000 */
[----:B------:R-:W-:Y:S02]  /*56f0*/  F2FP.SATFINITE.E4M3.F32.PACK_AB_MERGE_C R200, R41, R36, R37 ;  /* 0x0000002429c8723e */ /* 0x000fe40004807025 */
[----:B------:R-:W-:Y:S02]  /*5700*/  CS2R R40, SRZ ;  /* 0x0000000000287805 */ /* 0x000fe4000001ff00 */
[----:B------:R-:W-:Y:S01]  /*5710*/  CS2R R36, SRZ ;  /* 0x0000000000247805 */ /* 0x000fe2000001ff00 */
[----:B------:R-:W2:Y:S01]  /*5720*/  MUFU.EX2 R70, R70 ;  /* 0x0000004600467308 */ /* 0x000ea20000000800 */
[----:B0-----:R-:W-:-:S01]  /*5730*/  FADD.FTZ R5, R84, R5 ;  /* 0x0000000554057221 */ /* 0x001fc20000010000 */
[----:B------:R-:W-:-:S04]  /*5740*/  F2FP.SATFINITE.E4M3.F32.PACK_AB_MERGE_C R69, R84, R69, RZ ;  /* 0x000000455445723e */ /* 0x000fc800048070ff */
[----:B------:R-:W-:Y:S02]  /*5750*/  F2FP.SATFINITE.E4M3.F32.PACK_AB_MERGE_C R201, R66, R67, R69 ;  /* 0x0000004342c9723e */ /* 0x000fe40004807045 */
[----:B------:R-:W-:Y:S01]  /*5760*/  CS2R R68, SRZ ;  /* 0x0000000000447805 */ /* 0x000fe2000001ff00 */
[----:B------:R-:W0:Y:S01]  /*5770*/  MUFU.EX2 R46, R46 ;  /* 0x0000002e002e7308 */ /* 0x000e220000000800 */
[----:B-1----:R-:W-:-:S01]  /*5780*/  FADD.FTZ R3, R45, R44 ;  /* 0x0000002c2d037221 */ /* 0x002fc20000010000 */
[----:B------:R-:W-:-:S06]  /*5790*/  CS2R R66, SRZ ;  /* 0x0000000000427805 */ /* 0x000fcc000001ff00 */
[----:B------:R-:W1:Y:S01]  /*57a0*/  MUFU.EX2 R85, R85 ;  /* 0x0000005500557308 */ /* 0x000e620000000800 */
[----:B--2---:R-:W-:-:S07]  /*57b0*/  FADD.FTZ R2, R70, R5 ;  /* 0x0000000546027221 */ /* 0x004fce0000010000 */
[----:B------:R-:W-:Y:S01]  /*57c0*/  MUFU.EX2 R87, R87 ;  /* 0x0000005700577308 */ /* 0x000fe20000000800 */
[----:B0-----:R-:W-:-:S07]  /*57d0*/  FADD.FTZ R4, R46, R3 ;  /* 0x000000032e047221 */ /* 0x001fce0000010000 */
[----:B------:R-:W0:Y:S01]  /*57e0*/  MUFU.EX2 R48, R48 ;  /* 0x0000003000307308 */ /* 0x000e220000000800 */
[----:B-1----:R-:W-:-:S07]  /*57f0*/  FADD.FTZ R2, R85, R2 ;  /* 0x0000000255027221 */ /* 0x002fce0000010000 */
[----:B------:R-:W1:Y:S08]  /*5800*/  MUFU.EX2 R47, R47 ;  /* 0x0000002f002f7308 */ /* 0x000e700000000800 */
[----:B------:R-:W2:Y:S01]  /*5810*/  MUFU.EX2 R26, R26 ;  /* 0x0000001a001a7308 */ /* 0x000ea20000000800 */
[----:B0-----:R-:W-:Y:S01]  /*5820*/  F2FP.SATFINITE.E4M3.F32.PACK_AB_MERGE_C R6, R48, R87, RZ ;  /* 0x000000573006723e */ /* 0x001fe200048070ff */
[----:B------:R-:W-:-:S03]  /*5830*/  FADD.FTZ R87, R87, R2 ;  /* 0x0000000257577221 */ /* 0x000fc60000010000 */
[----:B------:R-:W-:Y:S01]  /*5840*/  F2FP.SATFINITE.E4M3.F32.PACK_AB_MERGE_C R203, R85, R70, R6 ;  /* 0x0000004655cb723e */ /* 0x000fe20004807006 */
[----:B------:R-:W-:-:S01]  /*5850*/  FADD.FTZ R2, R48, R87 ;  /* 0x0000005730027221 */ /* 0x000fc20000010000 */
[----:B------:R-:W-:Y:S02]  /*5860*/  CS2R R86, SRZ ;  /* 0x0000000000567805 */ /* 0x000fe4000001ff00 */
[----:B------:R-:W-:Y:S01]  /*5870*/  CS2R R84, SRZ ;  /* 0x0000000000547805 */ /* 0x000fe2000001ff00 */
[----:B-1----:R-:W-:Y:S01]  /*5880*/  FADD.FTZ R3, R47, R4 ;  /* 0x000000042f037221 */ /* 0x002fe20000010000 */
[----:B------:R-:W-:Y:S02]  /*5890*/  CS2R R70, SRZ ;  /* 0x0000000000467805 */ /* 0x000fe4000001ff00 */
[----:B------:R-:W-:Y:S02]  /*58a0*/  CS2R R48, SRZ ;  /* 0x0000000000307805 */ /* 0x000fe4000001ff00 */
[C---:B--2---:R-:W-:Y:S01]  /*58b0*/  F2FP.SATFINITE.E4M3.F32.PACK_AB_MERGE_C R5, R26.reuse, R47, RZ ;  /* 0x0000002f1a05723e */ /* 0x044fe200048070ff */
[----:B------:R-:W-:Y:S01]  /*58c0*/  FADD.FTZ R3, R26, R3 ;  /* 0x000000031a037221 */ /* 0x000fe20000010000 */
[----:B------:R-:W-:-:S02]  /*58d0*/  CS2R R26, SRZ ;  /* 0x00000000001a7805 */ /* 0x000fc4000001ff00 */
[----:B------:R-:W-:Y:S02]  /*58e0*/  F2FP.SATFINITE.E4M3.F32.PACK_AB_MERGE_C R202, R46, R45, R5 ;  /* 0x0000002d2eca723e */ /* 0x000fe40004807005 */
[----:B------:R-:W-:Y:S02]  /*58f0*/  CS2R R46, SRZ ;  /* 0x00000000002e7805 */ /* 0x000fe4000001ff00 */
[----:B------:R-:W-:Y:S01]  /*5900*/  CS2R R44, SRZ ;  /* 0x00000000002c7805 */ /* 0x000fe2000001ff00 */
[----:B------:R-:W-:Y:S06]  /*5910*/  @!P3 BRA `(.L_x_2011) ;  /* 0x000000440024b947 */ /* 0x000fec0003800000 */
[----:B------:R-:W-:Y:S01]  /*5920*/  IMAD.MOV.U32 R5, RZ, RZ, R120 ;  /* 0x000000ffff057224 */ /* 0x000fe200078e0078 */
[----:B------:R-:W-:Y:S01]  /*5930*/  UMOV UR55, UR48 ;  /* 0x0000003000377c82 */ /* 0x000fe20008000000 */
[----:B------:R-:W-:Y:S01]  /*5940*/  IMAD.MOV.U32 R4, RZ, RZ, R121 ;  /* 0x000000ffff047224 */ /* 0x000fe200078e0079 */
[----:B------:R-:W-:Y:S01]  /*5950*/  UMOV UR56, UR43 ;  /* 0x0000002b00387c82 */ /* 0x000fe20008000000 */
[----:B------:R-:W-:Y:S01]  /*5960*/  IMAD.MOV.U32 R119, RZ, RZ, RZ ;  /* 0x000000ffff777224 */ /* 0x000fe200078e00ff */
[----:B------:R-:W-:Y:S01]  /*5970*/  ULDC UR53, c[0x0][0x288] ;  /* 0x0000a20000357ab9 */ /* 0x000fe20000000800 */
[----:B------:R-:W-:-:S05]  /*5980*/  ULDC UR48, c[0x0][0x988] ;  /* 0x0002620000307ab9 */ /* 0x000fca0000000800 */
.L_x_2021:
[----:B------:R-:W-:Y:S01]  /*5990*/  ISETP.NE.AND P4, PT, RZ, UR40, PT ;  /* 0x00000028ff007c0c */ /* 0x000fe2000bf85270 */
[----:B------:R-:W-:-:S04]  /*59a0*/  UISETP.NE.AND UP1, UPT, UR55, 0x1, UPT ;  /* 0x000000013700788c */ /* 0x000fc8000bf25270 */
[----:B------:R-:W-:-:S04]  /*59b0*/  USEL UR43, URZ, 0x1, UP1 ;  /* 0x000000013f2b7887 */ /* 0x000fc80008800000 */
[----:B------:R-:W-:-:S04]  /*59c0*/  ULOP3.LUT UR43, UR56, UR43, URZ, 0x3c, !UPT ;  /* 0x0000002b382b7292 */ /* 0x000fc8000f8e3c3f */
[----:B------:R-:W-:Y:S08]  /*59d0*/  @P4 BRA `(.L_x_2012) ;  /* 0x0000000000384947 */ /* 0x000ff00003800000 */
[----:B------:R-:W-:Y:S05]  /*59e0*/  @!P0 BRA `(.L_x_2013) ;  /* 0x0000000000048947 */ /* 0x000fea0003800000 */
[----:B------:R-:W-:Y:S01]  /*59f0*/  BPT.TRAP 0x1 ;  /* 0x000000040000795c */ /* 0x000fe20000300000 */
.L_x_2013:
        /* <DEDUP_REMOVED lines=9> */
.L_x_2014:
[----:B-1----:R-:W-:Y:S05]  /*5a90*/  @P3 BRA `(.L_x_2012) ;  /* 0x0000000000083947 */ /* 0x002fea0003800000 */
[----:B------:R-:W1:Y:S02]  /*5aa0*/  SYNCS.PHASECHK.TRANS64.TRYWAIT P3, [UR6+0x33430], R6 ;  /* 0x03343006ff0075a7 */ /* 0x000e640008060146 */
[----:B-1----:R-:W-:Y:S05]  /*5ab0*/  @!P3 BRA `(.L_x_2015) ;  /* 0x000000f800e0b947 */ /* 0x002fea0003800000 */
.L_x_2012:
        /* <DEDUP_REMOVED lines=191> */
.L_x_2017:
[----:B------:R-:W-:Y:S01]  /*66b0*/  ULEA UR6, UR55, UR41, 0x3 ;  /* 0x0000002937067291 */ /* 0x000fe2000f8e183f */
[----:B------:R-:W-:-:S05]  /*66c0*/  IMAD.U32 R6, RZ, RZ, UR56 ;  /* 0x00000038ff067e24 */ /* 0x000fca000f8e00ff */
[----:B------:R-:W-:-:S04]  /*66d0*/  SHF.L.U32 R6, R6, 0x1f, RZ ;  /* 0x0000001f06067819 */ /* 0x000fc800000006ff */
[----:B------:R0:W1:Y:S01]  /*66e0*/  SYNCS.PHASECHK.TRANS64.TRYWAIT P3, [UR6+0x33450], R6 ;  /* 0x03345006ff0075a7 */ /* 0x0000620008060146 */
[----:B------:R-:W-:Y:S05]  /*66f0*/  @!P0 BRA `(.L_x_2018) ;  /* 0x0000000000048947 */ /* 0x000fea0003800000 */
[----:B------:R-:W-:Y:S01]  /*6700*/  BPT.TRAP 0x1 ;  /* 0x000000040000795c */ /* 0x000fe20000300000 */
.L_x_2018:
[----:B-1----:R-:W-:Y:S05]  /*6710*/  @P3 BRA `(.L_x_2016) ;  /* 0x0000000000083947 */ /* 0x002fea0003800000 */
[----:B------:R-:W1:Y:S02]  /*6720*/  SYNCS.PHASECHK.TRANS64.TRYWAIT P3, [UR6+0x33450], R6 ;  /* 0x03345006ff0075a7 */ /* 0x000e640008060146 */
[----:B-1----:R-:W-:Y:S05]  /*6730*/  @!P3 BRA `(.L_x_2019) ;  /* 0x000000ec00d8b947 */ /* 0x002fea0003800000 */
.L_x_2016:
[----:B------:R-:W-:Y:S01]  /*6740*/  UIADD3 UR6, UR41, 0x200, URZ ;  /* 0x0000020029067890 */ /* 0x000fe2000fffe03f */
[----:B------:R-:W-:Y:S01]  /*6750*/  WARPGROUP.ARRIVE ;  /* 0x00000000000079c5 */ /* 0x000fe20000000000 */
[----:B------:R-:W-:Y:S01]  /*6760*/  UMOV UR7, 0xc0000010 ;  /* 0xc000001000077882 */ /* 0x000fe20000000000 */
[----:B------:R-:W-:Y:S01]  /*6770*/  FMUL.FTZ R11, R0, R189 ;  /* 0x000000bd000b7220 */ /* 0x000fe20000410000 */
[----:B------:R-:W-:Y:S01]  /*6780*/  USHF.R.U32.HI UR6, URZ, 0x4, UR6 ;  /* 0x000000043f067899 */ /* 0x000fe20008011606 */
[----:B------:R-:W-:Y:S02]  /*6790*/  VIADD R189, R18, UR36 ;  /* 0x0000002412bd7c36 */ /* 0x000fe40008000000 */
[C---:B------:R-:W-:Y:S01]  /*67a0*/  FMUL.FTZ R10, R0.reuse, R188 ;  /* 0x000000bc000a7220 */ /* 0x040fe20000410000 */
        /* <DEDUP_REMOVED lines=8> */
[C---:B------:R-:W-:Y:S01]  /*6830*/  FMUL.FTZ R15, R0.reuse, R193 ;  /* 0x000000c1000f7220 */ /* 0x040fe20000410000 */
[----:B------:R-:W-:Y:S01]  /*6840*/  UIMAD UR11, UR55, 0x780, UR6 ;  /* 0x00000780370b78a4 */ /* 0x000fe2000f8e0206 */
[----:B------:R-:W-:Y:S01]  /*6850*/  IMAD.MOV.U32 R162, RZ, RZ, R189 ;  /* 0x000000ffffa27224 */ /* 0x000fe200078e00bd */
[----:B------:R-:W2:Y:S01]  /*6860*/  LDC R193, c[0x0][0x2f0] ;  /* 0x0000bc00ffc17b82 */ /* 0x000ea20000000800 */
[C---:B------:R-:W-:Y:S01]  /*6870*/  FMUL.FTZ R13, R0.reuse, R191 ;  /* 0x000000bf000d7220 */ /* 0x040fe20000410000 */
[C---:B01----:R-:W-:Y:S01]  /*6880*/  FMUL.FTZ R6, R0.reuse, R184 ;  /* 0x000000b800067220 */ /* 0x043fe20000410000 */
[C---:B------:R-:W-:Y:S01]  /*6890*/  FMUL.FTZ R7, R0.reuse, R185 ;  /* 0x000000b900077220 */ /* 0x040fe20000410000 */
[----:B------:R-:W-:Y:S01]  /*68a0*/  MUFU.TANH R10, R10 ;  /* 0x0000000a000a7308 */ /* 0x000fe20000002400 */
[----:B------:R-:W-:Y:S01]  /*68b0*/  UMOV UR6, UR11 ;  /* 0x0000000b00067c82 */ /* 0x000fe20008000000 */
[C---:B------:R-:W-:Y:S01]  /*68c0*/  FMUL.FTZ R14, R0.reuse, R192 ;  /* 0x000000c0000e7220 */ /* 0x040fe20000410000 */
[----:B------:R-:W-:Y:S01]  /*68d0*/  QGMMA.64x192x32.F32.E4M3.E4M3 R24, R216, gdesc[UR4], R24, gsb0 ;  /* 0x02e00004d8187df3 */ /* 0x000fe20008000818 */
[----:B------:R-:W-:Y:S01]  /*68e0*/  @UP0 ULDC UR6, c[0x0][0x44c] ;  /* 0x0001130000060ab9 */ /* 0x000fe20000000800 */
[----:B------:R-:W-:Y:S01]  /*68f0*/  FMUL.FTZ R184, R0, R196 ;  /* 0x000000c400b87220 */ /* 0x000fe20000410000 */
[----:B------:R-:W-:Y:S01]  /*6900*/  @P2 IMAD.HI.U32 R190, R189, UR6, RZ ;  /* 0x00000006bdbe2c27 */ /* 0x000fe2000f8e00ff */
[----:B------:R-:W-:-:S03]  /*6910*/  @UP0 ULDC UR6, c[0x0][0x450] ;  /* 0x0001140000060ab9 */ /* 0x000fc60000000800 */
[C---:B------:R-:W-:Y:S01]  /*6920*/  FMUL.FTZ R189, R0.reuse, R166 ;  /* 0x000000a600bd7220 */ /* 0x040fe20000410000 */
[----:B------:R-:W0:Y:S01]  /*6930*/  MUFU.TANH R6, R6 ;  /* 0x0000000600067308 */ /* 0x000e220000002400 */
[C---:B------:R-:W-:Y:S01]  /*6940*/  FMUL.FTZ R20, R0.reuse, R194 ;  /* 0x000000c200147220 */ /* 0x040fe20000410000 */
[----:B------:R-:W-:Y:S01]  /*6950*/  @P2 SHF.R.U32.HI R162, RZ, UR6, R190 ;  /* 0x00000006ffa22c19 */ /* 0x000fe200080116be */
[----:B------:R-:W-:Y:S01]  /*6960*/  UMOV UR6, 0x1 ;  /* 0x0000000100067882 */ /* 0x000fe20000000000 */
[----:B------:R-:W-:Y:S01]  /*6970*/  IMAD.MOV.U32 R190, RZ, RZ, -0x2 ;  /* 0xfffffffeffbe7424 */ /* 0x000fe200078e00ff */
[----:B------:R-:W-:Y:S01]  /*6980*/  UIMAD UR6, UR52, -0xa0, UR6 ;  /* 0xffffff60340678a4 */ /* 0x000fe2000f8e0206 */
[C---:B------:R-:W-:Y:S01]  /*6990*/  FMUL.FTZ R185, R0.reuse, R197 ;  /* 0x000000c500b97220 */ /* 0x040fe20000410000 */
[----:B------:R-:W1:Y:S01]  /*69a0*/  SHFL.IDX PT, R191, R162, RZ, 0x1c1f ;  /* 0x001c1fffa2bf7589 */ /* 0x000e6200000e0000 */
[----:B------:R-:W3:Y:S01]  /*69b0*/  MUFU.TANH R7, R7 ;  /* 0x0000000700077308 */ /* 0x000ee20000002400 */
[C---:B------:R-:W-:Y:S01]  /*69c0*/  FMUL.FTZ R192, R0.reuse, R137 ;  /* 0x0000008900c07220 */ /* 0x040fe20000410000 */
[----:B------:R-:W-:Y:S01]  /*69d0*/  FMUL.FTZ R168, R0, R168 ;  /* 0x000000a800a87220 */ /* 0x000fe20000410000 */
[----:B------:R-:W-:-:S02]  /*69e0*/  IMAD R166, R17, R190, UR6 ;  /* 0x0000000611a67e24 */ /* 0x000fc4000f8e02be */
[C---:B------:R-:W-:Y:S01]  /*69f0*/  FMUL.FTZ R136, R0.reuse, R136 ;  /* 0x0000008800887220 */ /* 0x040fe20000410000 */
[C---:B------:R-:W-:Y:S01]  /*6a00*/  FMUL.FTZ R169, R0.reuse, R169 ;  /* 0x000000a900a97220 */ /* 0x040fe20000410000 */
[C---:B------:R-:W-:Y:S01]  /*6a10*/  FMUL.FTZ R172, R0.reuse, R172 ;  /* 0x000000ac00ac7220 */ /* 0x040fe20000410000 */
[----:B--2---:R-:W-:Y:S01]  /*6a20*/  IMAD R166, R193, UR47, R166 ;  /* 0x0000002fc1a67c24 */ /* 0x004fe2000f8e02a6 */
        /* <DEDUP_REMOVED lines=14> */
[----:B------:R-:W-:Y:S01]  /*6b10*/  UIADD3 UR6, UR11, 0x180, URZ ;  /* 0x000001800b067890 */ /* 0x000fe2000fffe03f */
[----:B-1----:R-:W-:Y:S01]  /*6b20*/  IADD3 R190, R191, -UR53, R166 ;  /* 0x80000035bfbe7c10 */ /* 0x002fe2000fffe0a6 */
[----:B------:R-:W1:Y:S01]  /*6b30*/  MUFU.TANH R15, R15 ;  /* 0x0000000f000f7308 */ /* 0x000e620000002400 */
[----:B------:R-:W-:Y:S01]  /*6b40*/  UMOV UR7, 0xc0000010 ;  /* 0xc000001000077882 */ /* 0x000fe20000000000 */
[----:B------:R-:W-:Y:S01]  /*6b50*/  FMUL.FTZ R121, R0, R121 ;  /* 0x0000007900797220 */ /* 0x000fe20000410000 */
[----:B------:R-:W-:Y:S01]  /*6b60*/  ISETP.GT.AND P3, PT, R190, RZ, PT ;  /* 0x000000ffbe00720c */ /* 0x000fe20003f64270 */
[----:B------:R-:W-:Y:S01]  /*6b70*/  FMUL.FTZ R21, R0, R195 ;  /* 0x000000c300157220 */ /* 0x000fe20000410000 */
[----:B------:R-:W-:Y:S01]  /*6b80*/  ISETP.GT.AND P4, PT, R190, 0x1, PT ;  /* 0x00000001be00780c */ /* 0x000fe20003f84270 */
[----:B------:R-:W-:Y:S01]  /*6b90*/  FMUL.FTZ R8, R0, R186 ;  /* 0x000000ba00087220 */ /* 0x000fe20000410000 */
[----:B0-----:R-:W-:Y:S01]  /*6ba0*/  FSEL R191, R6, -INF , P3 ;  /* 0xff80000006bf7808 */ /* 0x001fe20001800000 */
[----:B------:R-:W-:Y:S01]  /*6bb0*/  MUFU.TANH R184, R184 ;  /* 0x000000b800b87308 */ /* 0x000fe20000002400 */
[----:B------:R-:W-:Y:S01]  /*6bc0*/  ISETP.GT.AND P3, PT, R190, 0x8, PT ;  /* 0x00000008be00780c */ /* 0x000fe20003f64270 */
[C---:B------:R-:W-:Y:S01]  /*6bd0*/  FMUL.FTZ R9, R0.reuse, R187 ;  /* 0x000000bb00097220 */ /* 0x040fe20000410000 */
[----:B---3--:R-:W-:Y:S01]  /*6be0*/  FSEL R7, R7, -INF , P4 ;  /* 0xff80000007077808 */ /* 0x008fe20002000000 */
[----:B------:R-:W-:Y:S01]  /*6bf0*/  UMOV UR10, UR48 ;  /* 0x00000030000a7c82 */ /* 0x000fe20008000000 */
[----:B------:R-:W-:Y:S01]  /*6c00*/  FMNMX.FTZ R194, R191, R4, !PT ;  /* 0x00000004bfc27209 */ /* 0x000fe20007810000 */
[----:B------:R-:W-:Y:S01]  /*6c10*/  FMUL.FTZ R186, R0, R198 ;  /* 0x000000c600ba7220 */ /* 0x000fe20000410000 */
[----:B------:R-:W-:Y:S01]  /*6c20*/  ISETP.GT.AND P4, PT, R190, 0x9, PT ;  /* 0x00000009be00780c */ /* 0x000fe20003f84270 */
[----:B------:R-:W0:Y:S01]  /*6c30*/  MUFU.TANH R185, R185 ;  /* 0x000000b900b97308 */ /* 0x000e220000002400 */
[----:B------:R-:W-:Y:S01]  /*6c40*/  FSEL R10, R10, -INF , P3 ;  /* 0xff8000000a0a7808 */ /* 0x000fe20001800000 */
[C---:B------:R-:W-:Y:S01]  /*6c50*/  FMUL.FTZ R187, R0.reuse, R199 ;  /* 0x000000c700bb7220 */ /* 0x040fe20000410000 */
[----:B------:R-:W-:Y:S01]  /*6c60*/  FMNMX.FTZ R137, R7, R194, !PT ;  /* 0x000000c207897209 */ /* 0x000fe20007810000 */
[----:B------:R-:W-:Y:S01]  /*6c70*/  FMUL.FTZ R170, R0, R170 ;  /* 0x000000aa00aa7220 */ /* 0x000fe20000410000 */
[----:B------:R-:W-:Y:S01]  /*6c80*/  ISETP.GT.AND P3, PT, R190, 0x10, PT ;  /* 0x00000010be00780c */ /* 0x000fe20003f64270 */
[----:B------:R-:W-:Y:S01]  /*6c90*/  FMUL.FTZ R171, R0, R171 ;  /* 0x000000ab00ab7220 */ /* 0x000fe20000410000 */
[----:B--2---:R-:W-:Y:S01]  /*6ca0*/  FSEL R11, R11, -INF , P4 ;  /* 0xff8000000b0b7808 */ /* 0x004fe20002000000 */
[----:B------:R-:W2:Y:S01]  /*6cb0*/  MUFU.TANH R168, R168 ;  /* 0x000000a800a87308 */ /* 0x000ea20000002400 */
[----:B------:R-:W-:Y:S01]  /*6cc0*/  FMNMX.FTZ R194, R10, R137, !PT ;  /* 0x000000890ac27209 */ /* 0x000fe20007810000 */
[----:B------:R-:W-:Y:S01]  /*6cd0*/  FMUL.FTZ R174, R0, R174 ;  /* 0x000000ae00ae7220 */ /* 0x000fe20000410000 */
[----:B------:R-:W-:Y:S01]  /*6ce0*/  ISETP.GT.AND P4, PT, R190, 0x11, PT ;  /* 0x00000011be00780c */ /* 0x000fe20003f84270 */
[C---:B------:R-:W-:Y:S01]  /*6cf0*/  FMUL.FTZ R175, R0.reuse, R175 ;  /* 0x000000af00af7220 */ /* 0x040fe20000410000 */
[----:B------:R-:W-:Y:S01]  /*6d00*/  FMNMX.FTZ R137, R11, R194, !PT ;  /* 0x000000c20b897209 */ /* 0x000fe20007810000 */
[----:B------:R-:W-:Y:S01]  /*6d10*/  FMUL.FTZ R178, R0, R178 ;  /* 0x000000b200b27220 */ /* 0x000fe20000410000 */
[----:B-1----:R-:W-:Y:S01]  /*6d20*/  FSEL R15, R15, -INF , P4 ;  /* 0xff8000000f0f7808 */ /* 0x002fe20002000000 */
[----:B------:R1:W-:Y:S01]  /*6d30*/  MUFU.TANH R6, R136 ;  /* 0x0000008800067308 */ /* 0x0003e20000002400 */
[----:B------:R-:W-:Y:S01]  /*6d40*/  ISETP.GT.AND P4, PT, R190, 0x19, PT ;  /* 0x00000019be00780c */ /* 0x000fe20003f84270 */
[C---:B------:R-:W-:Y:S01]  /*6d50*/  FMUL.FTZ R179, R0.reuse, R179 ;  /* 0x000000b300b37220 */ /* 0x040fe20000410000 */
[C---:B------:R-:W-:Y:S01]  /*6d60*/  FMUL.FTZ R182, R0.reuse, R182 ;  /* 0x000000b600b67220 */ /* 0x040fe20000410000 */
[C---:B------:R-:W-:Y:S01]  /*6d70*/  FMUL.FTZ R183, R0.reuse, R183 ;  /* 0x000000b700b77220 */ /* 0x040fe20000410000 */
[----:B0-----:R-:W-:Y:S01]  /*6d80*/  FSEL R185, R185, -INF , P4 ;  /* 0xff800000b9b97808 */ /* 0x001fe20002000000 */
[----:B------:R-:W-:Y:S01]  /*6d90*/  FMUL.FTZ R154, R0, R154 ;  /* 0x0000009a009a7220 */ /* 0x000fe20000410000 */
[----:B------:R-:W-:Y:S01]  /*6da0*/  ISETP.GT.AND P4, PT, R190, 0x21, PT ;  /* 0x00000021be00780c */ /* 0x000fe20003f84270 */
[----:B------:R-:W0:Y:S01]  /*6db0*/  MUFU.TANH R169, R169 ;  /* 0x000000a900a97308 */ /* 0x000e220000002400 */
[----:B-1----:R-:W-:Y:S01]  /*6dc0*/  FSEL R136, R14, -INF , P3 ;  /* 0xff8000000e887808 */ /* 0x002fe20001800000 */
[----:B------:R-:W-:Y:S01]  /*6dd0*/  FMUL.FTZ R155, R0, R155 ;  /* 0x0000009b009b7220 */ /* 0x000fe20000410000 */
[----:B------:R-:W-:Y:S01]  /*6de0*/  ISETP.GT.AND P3, PT, R190, 0x18, PT ;  /* 0x00000018be00780c */ /* 0x000fe20003f64270 */
[----:B------:R-:W-:Y:S01]  /*6df0*/  FMUL.FTZ R163, R0, R163 ;  /* 0x000000a300a37220 */ /* 0x000fe20000410000 */
[----:B------:R-:W-:Y:S01]  /*6e00*/  FMNMX.FTZ R194, R136, R137, !PT ;  /* 0x0000008988c27209 */ /* 0x000fe20007810000 */
[----:B------:R-:W-:Y:S01]  /*6e10*/  FMUL.FTZ R137, R0, R139 ;  /* 0x0000008b00897220 */ /* 0x000fe20000410000 */
[----:B------:R-:W-:Y:S01]  /*6e20*/  FSEL R184, R184, -INF , P3 ;  /* 0xff800000b8b87808 */ /* 0x000fe20001800000 */
[----:B------:R-:W1:Y:S01]  /*6e30*/  MUFU.TANH R172, R172 ;  /* 0x000000ac00ac7308 */ /* 0x000e620000002400 */
[----:B------:R-:W-:Y:S01]  /*6e40*/  FMNMX.FTZ R139, R15, R194, !PT ;  /* 0x000000c20f8b7209 */ /* 0x000fe20007810000 */
[----:B------:R-:W-:Y:S01]  /*6e50*/  FMUL.FTZ R167, R0, R167 ;  /* 0x000000a700a77220 */ /* 0x000fe20000410000 */
[----:B------:R-:W-:Y:S01]  /*6e60*/  ISETP.GT.AND P3, PT, R190, 0x20, PT ;  /* 0x00000020be00780c */ /* 0x000fe20003f64270 */
[----:B------:R-:W-:Y:S01]  /*6e70*/  FMUL.FTZ R146, R0, R146 ;  /* 0x0000009200927220 */ /* 0x000fe20000410000 */
[----:B------:R-:W-:Y:S01]  /*6e80*/  FMNMX.FTZ R194, R184, R139, !PT ;  /* 0x0000008bb8c27209 */ /* 0x000fe20007810000 */
[----:B------:R-:W-:Y:S01]  /*6e90*/  FMUL.FTZ R147, R0, R147 ;  /* 0x0000009300937220 */ /* 0x000fe20000410000 */
[----:B--2---:R-:W-:Y:S01]  /*6ea0*/  FSEL R168, R168, -INF , P3 ;  /* 0xff800000a8a87808 */ /* 0x004fe20001800000 */
[----:B------:R-:W2:Y:S01]  /*6eb0*/  MUFU.TANH R173, R173 ;  /* 0x000000ad00ad7308 */ /* 0x000ea20000002400 */
[----:B------:R-:W-:Y:S01]  /*6ec0*/  FMNMX.FTZ R139, R185, R194, !PT ;  /* 0x000000c2b98b7209 */ /* 0x000fe20007810000 */
[----:B------:R-:W-:Y:S01]  /*6ed0*/  FMUL.FTZ R150, R0, R150 ;  /* 0x0000009600967220 */ /* 0x000fe20000410000 */
[----:B------:R-:W-:Y:S01]  /*6ee0*/  ISETP.GT.AND P3, PT, R190, 0x28, PT ;  /* 0x00000028be00780c */ /* 0x000fe20003f64270 */
        /* <DEDUP_REMOVED lines=8> */
[C---:B------:R-:W-:Y:S01]  /*6f70*/  FMUL.FTZ R126, R0.reuse, R126 ;  /* 0x0000007e007e7220 */ /* 0x040fe20000410000 */
[C---:B------:R-:W-:Y:S01]  /*6f80*/  FMUL.FTZ R127, R0.reuse, R127 ;  /* 0x0000007f007f7220 */ /* 0x040fe20000410000 */
[C---:B------:R-:W-:Y:S01]  /*6f90*/  FMUL.FTZ R130, R0.reuse, R130 ;  /* 0x0000008200827220 */ /* 0x040fe20000410000 */
[C---:B------:R-:W-:Y:S01]  /*6fa0*/  FMUL.FTZ R131, R0.reuse, R131 ;  /* 0x0000008300837220 */ /* 0x040fe20000410000 */
[----:B------:R1:W-:Y:S01]  /*6fb0*/  MUFU.TANH R14, R138 ;  /* 0x0000008a000e7308 */ /* 0x0003e20000002400 */
[----:B--2---:R-:W-:Y:S01]  /*6fc0*/  FSEL R173, R173, -INF , P4 ;  /* 0xff800000adad7808 */ /* 0x004fe20002000000 */
[----:B------:R-:W-:Y:S01]  /*6fd0*/  FMUL.FTZ R134, R0, R134 ;  /* 0x0000008600867220 */ /* 0x000fe20000410000 */
[----:B------:R-:W-:Y:S01]  /*6fe0*/  ISETP.GT.AND P4, PT, R190, 0x31, PT ;  /* 0x00000031be00780c */ /* 0x000fe20003f84270 */
[----:B------:R-:W2:Y:S04]  /*6ff0*/  S2R R229, SR_TID.X ;  /* 0x0000000000e57919 */ /* 0x000ea80000002100 */
[----:B------:R-:W3:Y:S01]  /*7000*/  MUFU.TANH R177, R177 ;  /* 0x000000b100b17308 */ /* 0x000ee20000002400 */
[----:B-1----:R-:W-:Y:S01]  /*7010*/  FMUL.FTZ R138, R0, R140 ;  /* 0x0000008c008a7220 */ /* 0x002fe20000410000 */
[----:B------:R-:W-:Y:S01]  /*7020*/  FMNMX.FTZ R140, R168, R139, !PT ;  /* 0x0000008ba88c7209 */ /* 0x000fe20007810000 */
[----:B------:R-:W-:Y:S01]  /*7030*/  FMUL.FTZ R139, R0, R141 ;  /* 0x0000008d008b7220 */ /* 0x000fe20000410000 */
[----:B0-----:R-:W-:-:S02]  /*7040*/  FSEL R176, R176, -INF , P3 ;  /* 0xff800000b0b07808 */ /* 0x001fc40001800000 */
[----:B------:R-:W-:Y:S01]  /*7050*/  FMNMX.FTZ R141, R169, R140, !PT ;  /* 0x0000008ca98d7209 */ /* 0x000fe20007810000 */
[----:B------:R-:W-:Y:S01]  /*7060*/  FMUL.FTZ R140, R0, R144 ;  /* 0x00000090008c7220 */ /* 0x000fe20000410000 */
[----:B------:R-:W0:Y:S01]  /*7070*/  MUFU.TANH R180, R180 ;  /* 0x000000b400b47308 */ /* 0x000e220000002400 */
[----:B------:R-:W-:Y:S02]  /*7080*/  ISETP.GT.AND P3, PT, R190, 0x38, PT ;  /* 0x00000038be00780c */ /* 0x000fe40003f64270 */
[----:B------:R-:W-:-:S04]  /*7090*/  FMNMX.FTZ R194, R172, R141, !PT ;  /* 0x0000008dacc27209 */ /* 0x000fc80007810000 */
[----:B------:R-:W-:Y:S01]  /*70a0*/  FMNMX.FTZ R141, R173, R194, !PT ;  /* 0x000000c2ad8d7209 */ /* 0x000fe20007810000 */
[----:B------:R-:W1:Y:S01]  /*70b0*/  MUFU.TANH R181, R181 ;  /* 0x000000b500b57308 */ /* 0x000e620000002400 */
[----:B---3--:R-:W-:Y:S02]  /*70c0*/  FSEL R177, R177, -INF , P4 ;  /* 0xff800000b1b17808 */ /* 0x008fe40002000000 */
[----:B------:R-:W-:Y:S01]  /*70d0*/  FMNMX.FTZ R144, R176, R141, !PT ;  /* 0x0000008db0907209 */ /* 0x000fe20007810000 */
[----:B------:R-:W-:Y:S01]  /*70e0*/  FMUL.FTZ R141, R0, R145 ;  /* 0x00000091008d7220 */ /* 0x000fe20000410000 */
[----:B------:R-:W-:Y:S02]  /*70f0*/  ISETP.GT.AND P4, PT, R190, 0x39, PT ;  /* 0x00000039be00780c */ /* 0x000fe40003f84270 */
[----:B------:R-:W-:Y:S01]  /*7100*/  FMNMX.FTZ R145, R177, R144, !PT ;  /* 0x00000090b1917209 */ /* 0x000fe20007810000 */
[----:B------:R-:W3:Y:S01]  /*7110*/  MUFU.TANH R152, R152 ;  /* 0x0000009800987308 */ /* 0x000ee20000002400 */
[----:B0-----:R-:W-:Y:S01]  /*7120*/  FSEL R180, R180, -INF , P3 ;  /* 0xff800000b4b47808 */ /* 0x001fe20001800000 */
[----:B------:R-:W-:Y:S01]  /*7130*/  FMUL.FTZ R144, R0, R148 ;  /* 0x0000009400907220 */ /* 0x000fe20000410000 */
[----:B------:R-:W-:-:S02]  /*7140*/  ISETP.GT.AND P3, PT, R190, 0x40, PT ;  /* 0x00000040be00780c */ /* 0x000fc40003f64270 */
[----:B------:R-:W-:Y:S02]  /*7150*/  FMNMX.FTZ R194, R180, R145, !PT ;  /* 0x00000091b4c27209 */ /* 0x000fe40007810000 */
[----:B--2---:R-:W-:Y:S01]  /*7160*/  SHF.R.U32.HI R229, RZ, 0x7, R229 ;  /* 0x00000007ffe57819 */ /* 0x004fe200000116e5 */
[----:B------:R-:W0:Y:S01]  /*7170*/  MUFU.TANH R153, R153 ;  /* 0x0000009900997308 */ /* 0x000e220000002400 */
[----:B-1----:R-:W-:Y:S02]  /*7180*/  FSEL R181, R181, -INF , P4 ;  /* 0xff800000b5b57808 */ /* 0x002fe40002000000 */
[----:B------:R-:W-:Y:S02]  /*7190*/  ISETP.GT.AND P4, PT, R190, 0x41, PT ;  /* 0x00000041be00780c */ /* 0x000fe40003f84270 */
[----:B------:R-:W-:-:S03]  /*71a0*/  FMNMX.FTZ R145, R181, R194, !PT ;  /* 0x000000c2b5917209 */ /* 0x000fc60007810000 */
[----:B------:R-:W1:Y:S01]  /*71b0*/  MUFU.TANH R156, R156 ;  /* 0x0000009c009c7308 */ /* 0x000e620000002400 */
[----:B---3--:R-:W-:Y:S02]  /*71c0*/  FSEL R152, R152, -INF , P3 ;  /* 0xff80000098987808 */ /* 0x008fe40001800000 */
[----:B------:R-:W-:Y:S02]  /*71d0*/  ISETP.GT.AND P3, PT, R190, 0x48, PT ;  /* 0x00000048be00780c */ /* 0x000fe40003f64270 */
[----:B------:R-:W-:Y:S01]  /*71e0*/  FMNMX.FTZ R148, R152, R145, !PT ;  /* 0x0000009198947209 */ /* 0x000fe20007810000 */
[----:B------:R-:W-:Y:S02]  /*71f0*/  FMUL.FTZ R145, R0, R149 ;  /* 0x0000009500917220 */ /* 0x000fe40000410000 */
[----:B------:R-:W2:Y:S01]  /*7200*/  MUFU.TANH R188, R188 ;  /* 0x000000bc00bc7308 */ /* 0x000ea20000002400 */
[----:B0-----:R-:W-:Y:S02]  /*7210*/  FSEL R153, R153, -INF , P4 ;  /* 0xff80000099997808 */ /* 0x001fe40002000000 */
[----:B------:R-:W-:-:S02]  /*7220*/  ISETP.GT.AND P4, PT, R190, 0x49, PT ;  /* 0x00000049be00780c */ /* 0x000fc40003f84270 */
[----:B------:R-:W-:Y:S01]  /*7230*/  FMNMX.FTZ R149, R153, R148, !PT ;  /* 0x0000009499957209 */ /* 0x000fe20007810000 */
[----:B------:R-:W-:Y:S02]  /*7240*/  FMUL.FTZ R148, R0, R120 ;  /* 0x0000007800947220 */ /* 0x000fe40000410000 */
[----:B------:R-:W0:Y:S01]  /*7250*/  MUFU.TANH R159, R159 ;  /* 0x0000009f009f7308 */ /* 0x000e220000002400 */
[----:B-1----:R-:W-:Y:S02]  /*7260*/  FSEL R156, R156, -INF , P3 ;  /* 0xff8000009c9c7808 */ /* 0x002fe40001800000 */
[----:B------:R-:W-:Y:S02]  /*7270*/  ISETP.GT.AND P3, PT, R190, 0x50, PT ;  /* 0x00000050be00780c */ /* 0x000fe40003f64270 */
[----:B------:R-:W-:-:S03]  /*7280*/  FMNMX.FTZ R149, R156, R149, !PT ;  /* 0x000000959c957209 */ /* 0x000fc60007810000 */
[----:B------:R-:W1:Y:S01]  /*7290*/  MUFU.TANH R161, R161 ;  /* 0x000000a100a17308 */ /* 0x000e620000002400 */
[----:B--2---:R-:W-:Y:S02]  /*72a0*/  FSEL R188, R188, -INF , P4 ;  /* 0xff800000bcbc7808 */ /* 0x004fe40002000000 */
[----:B------:R-:W-:Y:S02]  /*72b0*/  ISETP.GT.AND P4, PT, R190, 0x51, PT ;  /* 0x00000051be00780c */ /* 0x000fe40003f84270 */
[----:B------:R-:W-:-:S03]  /*72c0*/  FMNMX.FTZ R120, R188, R149, !PT ;  /* 0x00000095bc787209 */ /* 0x000fc60007810000 */
[----:B------:R-:W2:Y:S01]  /*72d0*/  MUFU.TANH R164, R164 ;  /* 0x000000a400a47308 */ /* 0x000ea20000002400 */
[----:B0-----:R-:W-:Y:S02]  /*72e0*/  FSEL R159, R159, -INF , P3 ;  /* 0xff8000009f9f7808 */ /* 0x001fe40001800000 */
[----:B------:R-:W-:Y:S02]  /*72f0*/  ISETP.GT.AND P3, PT, R190, 0x58, PT ;  /* 0x00000058be00780c */ /* 0x000fe40003f64270 */
[----:B------:R-:W-:-:S03]  /*7300*/  FMNMX.FTZ R120, R159, R120, !PT ;  /* 0x000000789f787209 */ /* 0x000fc60007810000 */
[----:B------:R-:W0:Y:S01]  /*7310*/  MUFU.TANH R165, R165 ;  /* 0x000000a500a57308 */ /* 0x000e220000002400 */
[----:B-1----:R-:W-:Y:S02]  /*7320*/  FSEL R161, R161, -INF , P4 ;  /* 0xff800000a1a17808 */ /* 0x002fe40002000000 */
[----:B------:R-:W-:Y:S02]  /*7330*/  ISETP.GT.AND P4, PT, R190, 0x59, PT ;  /* 0x00000059be00780c */ /* 0x000fe40003f84270 */
[----:B------:R-:W-:Y:S01]  /*7340*/  FMNMX.FTZ R149, R161, R120, !PT ;  /* 0x00000078a1957209 */ /* 0x000fe20007810000 */
[----:B------:R-:W-:Y:S02]  /*7350*/  WARPGROUP.DEPBAR.LE gsb0, 0x0 ;  /* 0x00008000000079c5 */ /* 0x000fe40000010000 */
[----:B------:R-:W1:Y:S01]  /*7360*/  MUFU.TANH R192, R192 ;  /* 0x000000c000c07308 */ /* 0x000e620000002400 */
[----:B------:R-:W-:Y:S01]  /*7370*/  WARPGROUP.ARRIVE ;  /* 0x00000000000079c5 */ /* 0x000fe20000000000 */
[----:B--2---:R-:W-:-:S02]  /*7380*/  FSEL R164, R164, -INF , P3 ;  /* 0xff800000a4a47808 */ /* 0x004fc40001800000 */
[----:B------:R-:W-:Y:S02]  /*7390*/  ISETP.GT.AND P3, PT, R190, 0x60, PT ;  /* 0x00000060be00780c */ /* 0x000fe40003f64270 */
[----:B------:R-:W-:Y:S01]  /*73a0*/  FMNMX.FTZ R120, R164, R149, !PT ;  /* 0x00000095a4787209 */ /* 0x000fe20007810000 */
[----:B------:R-:W-:Y:S01]  /*73b0*/  QGMMA.64x192x32.F32.E4M3.E4M3 R24, R212, gdesc[UR4], R24, gsb0 ;  /* 0x02e00004d4187df3 */ /* 0x000fe20008000818 */
[----:B------:R-:W2:Y:S01]  /*73c0*/  MUFU.TANH R138, R138 ;  /* 0x0000008a008a7308 */ /* 0x000ea20000002400 */
[----:B0-----:R-:W-:Y:S01]  /*73d0*/  FSEL R165, R165, -INF , P4 ;  /* 0xff800000a5a57808 */ /* 0x001fe20002000000 */
[----:B------:R-:W-:Y:S01]  /*73e0*/  FMUL.FTZ R149, R0, R124 ;  /* 0x0000007c00957220 */ /* 0x000fe20000410000 */
[----:B------:R-:W-:Y:S01]  /*73f0*/  ISETP.GT.AND P4, PT, R190, 0x61, PT ;  /* 0x00000061be00780c */ /* 0x000fe20003f84270 */
[----:B------:R-:W-:Y:S01]  /*7400*/  UIADD3 UR6, UR11, 0x300, URZ ;  /* 0x000003000b067890 */ /* 0x000fe2000fffe03f */
[----:B------:R-:W-:Y:S01]  /*7410*/  FSEL R6, R6, -INF , P3 ;  /* 0xff80000006067808 */ /* 0x000fe20001800000 */
[----:B------:R-:W-:Y:S01]  /*7420*/  UMOV UR7, 0xc0000010 ;  /* 0xc000001000077882 */ /* 0x000fe20000000000 */
[----:B------:R-:W-:Y:S01]  /*7430*/  FMNMX.FTZ R193, R165, R120, !PT ;  /* 0x00000078a5c17209 */ /* 0x000fe20007810000 */
[----:B------:R-:W0:Y:S01]  /*7440*/  MUFU.TANH R139, R139 ;  /* 0x0000008b008b7308 */ /* 0x000e220000002400 */
[----:B------:R-:W-:-:S02]  /*7450*/  ISETP.GT.AND P3, PT, R190, 0x68, PT ;  /* 0x00000068be00780c */ /* 0x000fc40003f64270 */
[----:B-1----:R-:W-:Y:S01]  /*7460*/  FSEL R120, R192, -INF , P4 ;  /* 0xff800000c0787808 */ /* 0x002fe20002000000 */
[----:B------:R-:W-:Y:S01]  /*7470*/  FMUL.FTZ R192, R0, R125 ;  /* 0x0000007d00c07220 */ /* 0x000fe20000410000 */
[----:B------:R-:W-:Y:S02]  /*7480*/  FMNMX.FTZ R193, R6, R193, !PT ;  /* 0x000000c106c17209 */ /* 0x000fe40007810000 */
[----:B------:R-:W-:Y:S01]  /*7490*/  ISETP.GT.AND P4, PT, R190, 0x69, PT ;  /* 0x00000069be00780c */ /* 0x000fe20003f84270 */
[----:B------:R-:W1:Y:S01]  /*74a0*/  MUFU.TANH R140, R140 ;  /* 0x0000008c008c7308 */ /* 0x000e620000002400 */
[----:B--2---:R-:W-:Y:S02]  /*74b0*/  FSEL R124, R138, -INF , P3 ;  /* 0xff8000008a7c7808 */ /* 0x004fe40001800000 */
[----:B------:R-:W-:Y:S02]  /*74c0*/  FMNMX.FTZ R193, R120, R193, !PT ;  /* 0x000000c178c17209 */ /* 0x000fe40007810000 */
[----:B------:R-:W-:-:S02]  /*74d0*/  ISETP.GT.AND P3, PT, R190, 0x70, PT ;  /* 0x00000070be00780c */ /* 0x000fc40003f64270 */
[----:B------:R-:W-:Y:S01]  /*74e0*/  FMNMX.FTZ R138, R124, R193, !PT ;  /* 0x000000c17c8a7209 */ /* 0x000fe20007810000 */
[----:B------:R-:W2:Y:S01]  /*74f0*/  MUFU.TANH R141, R141 ;  /* 0x0000008d008d7308 */ /* 0x000ea20000002400 */
[----:B0-----:R-:W-:Y:S01]  /*7500*/  FSEL R125, R139, -INF , P4 ;  /* 0xff8000008b7d7808 */ /* 0x001fe20002000000 */
[----:B------:R-:W-:Y:S01]  /*7510*/  FMUL.FTZ R193, R0, R128 ;  /* 0x0000008000c17220 */ /* 0x000fe20000410000 */
[----:B------:R-:W-:Y:S02]  /*7520*/  ISETP.GT.AND P4, PT, R190, 0x71, PT ;  /* 0x00000071be00780c */ /* 0x000fe40003f84270 */
[----:B------:R-:W-:-:S03]  /*7530*/  FMNMX.FTZ R139, R125, R138, !PT ;  /* 0x0000008a7d8b7209 */ /* 0x000fc60007810000 */
[----:B------:R-:W0:Y:S01]  /*7540*/  MUFU.TANH R144, R144 ;  /* 0x0000009000907308 */ /* 0x000e220000002400 */
[----:B-1----:R-:W-:Y:S02]  /*7550*/  FSEL R128, R140, -INF , P3 ;  /* 0xff8000008c807808 */ /* 0x002fe40001800000 */
[----:B------:R-:W-:Y:S02]  /*7560*/  ISETP.GT.AND P3, PT, R190, 0x78, PT ;  /* 0x00000078be00780c */ /* 0x000fe40003f64270 */
[----:B------:R-:W-:-:S03]  /*7570*/  FMNMX.FTZ R139, R128, R139, !PT ;  /* 0x0000008b808b7209 */ /* 0x000fc60007810000 */
[----:B------:R-:W1:Y:S01]  /*7580*/  MUFU.TANH R145, R145 ;  /* 0x0000009100917308 */ /* 0x000e620000002400 */
[----:B--2---:R-:W-:Y:S01]  /*7590*/  FSEL R138, R141, -INF , P4 ;  /* 0xff8000008d8a7808 */ /* 0x004fe20002000000 */
[----:B------:R-:W-:Y:S01]  /*75a0*/  FMUL.FTZ R141, R0, R129 ;  /* 0x00000081008d7220 */ /* 0x000fe20000410000 */
[----:B------:R-:W-:Y:S02]  /*75b0*/  ISETP.GT.AND P4, PT, R190, 0x79, PT ;  /* 0x00000079be00780c */ /* 0x000fe40003f84270 */
[----:B------:R-:W-:-:S03]  /*75c0*/  FMNMX.FTZ R140, R138, R139, !PT ;  /* 0x0000008b8a8c7209 */ /* 0x000fc60007810000 */
[----:B------:R-:W2:Y:S01]  /*75d0*/  MUFU.TANH R148, R148 ;  /* 0x0000009400947308 */ /* 0x000ea20000002400 */
[----:B0-----:R-:W-:Y:S02]  /*75e0*/  FSEL R129, R144, -INF , P3 ;  /* 0xff80000090817808 */ /* 0x001fe40001800000 */
[----:B------:R-:W-:Y:S02]  /*75f0*/  ISETP.GT.AND P3, PT, R190, 0x80, PT ;  /* 0x00000080be00780c */ /* 0x000fe40003f64270 */
[----:B------:R-:W-:-:S03]  /*7600*/  FMNMX.FTZ R140, R129, R140, !PT ;  /* 0x0000008c818c7209 */ /* 0x000fc60007810000 */
[----:B------:R-:W0:Y:S01]  /*7610*/  MUFU.TANH R121, R121 ;  /* 0x0000007900797308 */ /* 0x000e220000002400 */
[----:B-1----:R-:W-:Y:S01]  /*7620*/  FSEL R139, R145, -INF , P4 ;  /* 0xff800000918b7808 */ /* 0x002fe20002000000 */
[----:B------:R-:W-:Y:S01]  /*7630*/  FMUL.FTZ R145, R0, R132 ;  /* 0x0000008400917220 */ /* 0x000fe20000410000 */
[----:B------:R-:W-:-:S05]  /*7640*/  ISETP.GT.AND P4, PT, R190, 0x81, PT ;  /* 0x00000081be00780c */ /* 0x000fca0003f84270 */
[----:B------:R-:W1:Y:S01]  /*7650*/  MUFU.TANH R149, R149 ;  /* 0x0000009500957308 */ /* 0x000e620000002400 */
[----:B--2---:R-:W-:Y:S02]  /*7660*/  FSEL R132, R148, -INF , P3 ;  /* 0xff80000094847808 */ /* 0x004fe40001800000 */
[----:B------:R-:W-:-:S05]  /*7670*/  ISETP.GT.AND P3, PT, R190, 0x88, PT ;  /* 0x00000088be00780c */ /* 0x000fca0003f64270 */
[----:B------:R-:W2:Y:S08]  /*7680*/  MUFU.TANH R192, R192 ;  /* 0x000000c000c07308 */ /* 0x000eb00000002400 */
[----:B------:R3:W4:Y:S08]  /*7690*/  MUFU.TANH R194, R193 ;  /* 0x000000c100c27308 */ /* 0x0007300000002400 */
[----:B------:R1:W5:Y:S01]  /*76a0*/  MUFU.TANH R195, R141 ;  /* 0x0000008d00c37308 */ /* 0x0003620000002400 */
[----:B---3--:R-:W-:-:S02]  /*76b0*/  FMNMX.FTZ R193, R139, R140, !PT ;  /* 0x0000008c8bc17209 */ /* 0x008fc40007810000 */
[----:B0-----:R-:W-:Y:S01]  /*76c0*/  FSEL R140, R121, -INF , P4 ;  /* 0xff800000798c7808 */ /* 0x001fe20002000000 */
[----:B------:R-:W-:Y:S01]  /*76d0*/  FMUL.FTZ R121, R0, R133 ;  /* 0x0000008500797220 */ /* 0x000fe20000410000 */
[----:B------:R-:W-:Y:S02]  /*76e0*/  FMNMX.FTZ R193, R132, R193, !PT ;  /* 0x000000c184c17209 */ /* 0x000fe40007810000 */
[----:B------:R-:W-:Y:S01]  /*76f0*/  ISETP.GT.AND P4, PT, R190, 0x89, PT ;  /* 0x00000089be00780c */ /* 0x000fe20003f84270 */
[----:B------:R0:W3:Y:S01]  /*7700*/  MUFU.TANH R196, R145 ;  /* 0x0000009100c47308 */ /* 0x0000e20000002400 */
[----:B-1----:R-:W-:Y:S02]  /*7710*/  FSEL R141, R149, -INF , P3 ;  /* 0xff800000958d7808 */ /* 0x002fe40001800000 */
[----:B------:R-:W-:Y:S02]  /*7720*/  FMNMX.FTZ R148, R140, R193, !PT ;  /* 0x000000c18c947209 */ /* 0x000fe40007810000 */
[----:B------:R-:W-:-:S02]  /*7730*/  ISETP.GT.AND P3, PT, R190, 0x90, PT ;  /* 0x00000090be00780c */ /* 0x000fc40003f64270 */
[----:B--2---:R-:W-:Y:S01]  /*7740*/  FSEL R144, R192, -INF , P4 ;  /* 0xff800000c0907808 */ /* 0x004fe20002000000 */
[----:B------:R1:W2:Y:S01]  /*7750*/  MUFU.TANH R193, R121 ;  /* 0x0000007900c17308 */ /* 0x0002a20000002400 */
[----:B------:R-:W-:Y:S01]  /*7760*/  FMNMX.FTZ R133, R141, R148, !PT ;  /* 0x000000948d857209 */ /* 0x000fe20007810000 */
[----:B0-----:R-:W-:Y:S01]  /*7770*/  FMUL.FTZ R145, R0, R142 ;  /* 0x0000008e00917220 */ /* 0x001fe20000410000 */
[----:B------:R-:W-:Y:S02]  /*7780*/  ISETP.GT.AND P4, PT, R190, 0x91, PT ;  /* 0x00000091be00780c */ /* 0x000fe40003f84270 */
[----:B----4-:R-:W-:Y:S02]  /*7790*/  FSEL R142, R194, -INF , P3 ;  /* 0xff800000c28e7808 */ /* 0x010fe40001800000 */
[----:B------:R-:W-:Y:S01]  /*77a0*/  FMNMX.FTZ R149, R144, R133, !PT ;  /* 0x0000008590957209 */ /* 0x000fe20007810000 */
[----:B------:R-:W0:Y:S01]  /*77b0*/  MUFU.TANH R8, R8 ;  /* 0x0000000800087308 */ /* 0x000e220000002400 */
[----:B------:R-:W-:-:S02]  /*77c0*/  ISETP.GT.AND P3, PT, R190, 0x98, PT ;  /* 0x00000098be00780c */ /* 0x000fc40003f64270 */
[----:B-----5:R-:W-:Y:S02]  /*77d0*/  FSEL R133, R195, -INF , P4 ;  /* 0xff800000c3857808 */ /* 0x020fe40002000000 */
[----:B------:R-:W-:Y:S01]  /*77e0*/  FMNMX.FTZ R192, R142, R149, !PT ;  /* 0x000000958ec07209 */ /* 0x000fe20007810000 */
[----:B------:R-:W-:Y:S01]  /*77f0*/  FMUL.FTZ R149, R0, R143 ;  /* 0x0000008f00957220 */ /* 0x000fe20000410000 */
[----:B------:R-:W-:Y:S01]  /*7800*/  ISETP.GT.AND P4, PT, R190, 0x99, PT ;  /* 0x00000099be00780c */ /* 0x000fe20003f84270 */
[----:B------:R-:W4:Y:S01]  /*7810*/  MUFU.TANH R9, R9 ;  /* 0x0000000900097308 */ /* 0x000f220000002400 */
[----:B---3--:R-:W-:Y:S02]  /*7820*/  FSEL R148, R196, -INF , P3 ;  /* 0xff800000c4947808 */ /* 0x008fe40001800000 */
[----:B-1----:R-:W-:Y:S02]  /*7830*/  FMNMX.FTZ R121, R133, R192, !PT ;  /* 0x000000c085797209 */ /* 0x002fe40007810000 */
[----:B--2---:R-:W-:-:S02]  /*7840*/  FSEL R143, R193, -INF , P4 ;  /* 0xff800000c18f7808 */ /* 0x004fc40002000000 */
[----:B------:R-:W-:Y:S01]  /*7850*/  FMNMX.FTZ R190, R148, R121, !PT ;  /* 0x0000007994be7209 */ /* 0x000fe20007810000 */
[----:B------:R-:W1:Y:S01]  /*7860*/  SHFL.IDX PT, R193, R162, 0x1, 0x1c1f ;  /* 0x003c1f00a2c17f89 */ /* 0x000e6200000e0000 */
[----:B------:R-:W2:Y:S02]  /*7870*/  MUFU.TANH R12, R12 ;  /* 0x0000000c000c7308 */ /* 0x000ea40000002400 */
[----:B------:R-:W-:-:S05]  /*7880*/  FMNMX.FTZ R190, R143, R190, !PT ;  /* 0x000000be8fbe7209 */ /* 0x000fca0007810000 */
[----:B------:R-:W3:Y:S01]  /*7890*/  SHFL.BFLY PT, R121, R190, 0x2, 0x1f ;  /* 0x0c401f00be797f89 */ /* 0x000ee200000e0000 */
[----:B------:R-:W5:Y:S08]  /*78a0*/  MUFU.TANH R13, R13 ;  /* 0x0000000d000d7308 */ /* 0x000f700000002400 */
[----:B------:R-:W5:Y:S01]  /*78b0*/  MUFU.TANH R20, R20 ;  /* 0x0000001400147308 */ /* 0x000f620000002400 */
[----:B-1----:R-:W-:-:S07]  /*78c0*/  IADD3 R166, R193, -UR53, R166 ;  /* 0x80000035c1a67c10 */ /* 0x002fce000fffe0a6 */
[----:B------:R-:W1:Y:S01]  /*78d0*/  MUFU.TANH R21, R21 ;  /* 0x0000001500157308 */ /* 0x000e620000002400 */
[C---:B------:R-:W-:Y:S02]  /*78e0*/  ISETP.GT.AND P4, PT, R166.reuse, RZ, PT ;  /* 0x000000ffa600720c */ /* 0x040fe40003f84270 */
[----:B------:R-:W-:Y:S02]  /*78f0*/  ISETP.GT.AND P5, PT, R166, 0x1, PT ;  /* 0x00000001a600780c */ /* 0x000fe40003fa4270 */
[----:B---3--:R-:W-:Y:S01]  /*7900*/  FMNMX.FTZ R192, R190, R121, !PT ;  /* 0x00000079bec07209 */ /* 0x008fe20007810000 */
[----:B------:R-:W-:Y:S01]  /*7910*/  FMUL.FTZ R190, R0, R135 ;  /* 0x0000008700be7220 */ /* 0x000fe20000410000 */
[----:B0-----:R-:W-:Y:S01]  /*7920*/  FSEL R8, R8, -INF , P4 ;  /* 0xff80000008087808 */ /* 0x001fe20002000000 */
[----:B------:R-:W0:Y:S01]  /*7930*/  MUFU.TANH R186, R186 ;  /* 0x000000ba00ba7308 */ /* 0x000e220000002400 */
[----:B------:R-:W-:Y:S01]  /*7940*/  ISETP.GT.AND P4, PT, R166, 0x8, PT ;  /* 0x00000008a600780c */ /* 0x000fe20003f84270 */
[----:B------:R-:W3:Y:S01]  /*7950*/  SHFL.BFLY PT, R121, R192, 0x1, 0x1f ;  /* 0x0c201f00c0797f89 */ /* 0x000ee200000e0000 */
[----:B----4-:R-:W-:-:S02]  /*7960*/  FSEL R9, R9, -INF , P5 ;  /* 0xff80000009097808 */ /* 0x010fc40002800000 */
[----:B------:R-:W-:Y:S02]  /*7970*/  ISETP.GT.AND P5, PT, R166, 0x9, PT ;  /* 0x00000009a600780c */ /* 0x000fe40003fa4270 */
[----:B--2---:R-:W-:Y:S01]  /*7980*/  FSEL R162, R12, -INF , P4 ;  /* 0xff8000000ca27808 */ /* 0x004fe20002000000 */
[----:B------:R-:W2:Y:S01]  /*7990*/  MUFU.TANH R187, R187 ;  /* 0x000000bb00bb7308 */ /* 0x000ea20000002400 */
[C---:B------:R-:W-:Y:S02]  /*79a0*/  ISETP.GT.AND P4, PT, R166.reuse, 0x10, PT ;  /* 0x00000010a600780c */ /* 0x040fe40003f84270 */
[----:B-----5:R-:W-:Y:S02]  /*79b0*/  FSEL R13, R13, -INF , P5 ;  /* 0xff8000000d0d7808 */ /* 0x020fe40002800000 */
[----:B------:R-:W-:Y:S02]  /*79c0*/  ISETP.GT.AND P5, PT, R166, 0x11, PT ;  /* 0x00000011a600780c */ /* 0x000fe40003fa4270 */
[----:B------:R-:W-:Y:S01]  /*79d0*/  FSEL R20, R20, -INF , P4 ;  /* 0xff80000014147808 */ /* 0x000fe20002000000 */
[----:B------:R-:W4:Y:S01]  /*79e0*/  MUFU.TANH R170, R170 ;  /* 0x000000aa00aa7308 */ /* 0x000f220000002400 */
[----:B------:R-:W-:-:S02]  /*79f0*/  ISETP.GT.AND P4, PT, R166, 0x18, PT ;  /* 0x00000018a600780c */ /* 0x000fc40003f84270 */
[----:B-1----:R-:W-:Y:S02]  /*7a00*/  FSEL R21, R21, -INF , P5 ;  /* 0xff80000015157808 */ /* 0x002fe40002800000 */
[----:B------:R-:W-:Y:S02]  /*7a10*/  ISETP.GT.AND P5, PT, R166, 0x19, PT ;  /* 0x00000019a600780c */ /* 0x000fe40003fa4270 */
[----:B0-----:R-:W-:Y:S01]  /*7a20*/  FSEL R186, R186, -INF , P4 ;  /* 0xff800000baba7808 */ /* 0x001fe20002000000 */
[----:B------:R-:W0:Y:S01]  /*7a30*/  MUFU.TANH R171, R171 ;  /* 0x000000ab00ab7308 */ /* 0x000e220000002400 */
[----:B------:R-:W-:Y:S02]  /*7a40*/  ISETP.GT.AND P4, PT, R166, 0x20, PT ;  /* 0x00000020a600780c */ /* 0x000fe40003f84270 */
[----:B---3--:R-:W-:Y:S01]  /*7a50*/  FMNMX.FTZ R121, R192, R121, !PT ;  /* 0x00000079c0797209 */ /* 0x008fe20007810000 */
[----:B------:R-:W-:Y:S01]  /*7a60*/  IMAD.U32 R192, RZ, RZ, UR10 ;  /* 0x0000000affc07e24 */ /* 0x000fe2000f8e00ff */
[----:B--2---:R-:W-:-:S02]  /*7a70*/  FSEL R187, R187, -INF , P5 ;  /* 0xff800000bbbb7808 */ /* 0x004fc40002800000 */
[C---:B------:R-:W-:Y:S01]  /*7a80*/  FSETP.NEU.FTZ.AND P3, PT, R121.reuse, -INF , PT ;  /* 0xff8000007900780b */ /* 0x040fe20003f7d000 */
[----:B------:R-:W-:-:S01]  /*7a90*/  FFMA.FTZ R135, R121, R192, -8 ;  /* 0xc100000079877423 */ /* 0x000fc200000100c0 */
[----:B------:R-:W1:Y:S01]  /*7aa0*/  MUFU.TANH R174, R174 ;  /* 0x000000ae00ae7308 */ /* 0x000e620000002400 */
[----:B------:R-:W-:Y:S02]  /*7ab0*/  ISETP.GT.AND P5, PT, R166, 0x21, PT ;  /* 0x00000021a600780c */ /* 0x000fe40003fa4270 */
[----:B----4-:R-:W-:Y:S02]  /*7ac0*/  FSEL R170, R170, -INF , P4 ;  /* 0xff800000aaaa7808 */ /* 0x010fe40002000000 */
[----:B------:R-:W-:Y:S02]  /*7ad0*/  FSEL R135, R135, RZ, P3 ;  /* 0x000000ff87877208 */ /* 0x000fe40001800000 */
[----:B------:R-:W-:Y:S01]  /*7ae0*/  ISETP.GT.AND P4, PT, R166, 0x28, PT ;  /* 0x00000028a600780c */ /* 0x000fe20003f84270 */
[----:B------:R-:W2:Y:S01]  /*7af0*/  MUFU.TANH R175, R175 ;  /* 0x000000af00af7308 */ /* 0x000ea20000002400 */
[----:B------:R-:W-:-:S02]  /*7b00*/  WARPGROUP.DEPBAR.LE gsb0, 0x0 ;  /* 0x00008000000079c5 */ /* 0x000fc40000010000 */
[----:B------:R-:W-:Y:S01]  /*7b10*/  WARPGROUP.ARRIVE ;  /* 0x00000000000079c5 */ /* 0x000fe20000000000 */
[----:B------:R-:W-:-:S01]  /*7b20*/  FFMA.FTZ R193, R184, UR10, -R135 ;  /* 0x0000000ab8c17c23 */ /* 0x000fc20008010887 */
[----:B------:R-:W-:Y:S01]  /*7b30*/  FMNMX.FTZ R184, R8, R5, !PT ;  /* 0x0000000508b87209 */ /* 0x000fe20007810000 */
[----:B------:R-:W-:-:S01]  /*7b40*/  FFMA.FTZ R192, R191, UR10, -R135 ;  /* 0x0000000abfc07c23 */ /* 0x000fc20008010887 */
[----:B0-----:R-:W-:Y:S01]  /*7b50*/  FSEL R171, R171, -INF , P5 ;  /* 0xff800000abab7808 */ /* 0x001fe20002800000 */
[----:B------:R-:W0:Y:S01]  /*7b60*/  MUFU.TANH R178, R178 ;  /* 0x000000b200b27308 */ /* 0x000e220000002400 */
[----:B------:R-:W-:Y:S01]  /*7b70*/  QGMMA.64x192x32.F32.E4M3.E4M3 R24, R208, gdesc[UR4], R24, gsb0 ;  /* 0x02e00004d0187df3 */ /* 0x000fe20008000818 */
[----:B------:R-:W-:Y:S01]  /*7b80*/  FMNMX.FTZ R191, R9, R184, !PT ;  /* 0x000000b809bf7209 */ /* 0x000fe20007810000 */
[--C-:B------:R-:W-:Y:S01]  /*7b90*/  FFMA.FTZ R194, R181, UR10, -R135.reuse ;  /* 0x0000000ab5c27c23 */ /* 0x100fe20008010887 */
[----:B------:R-:W-:Y:S01]  /*7ba0*/  ISETP.GT.AND P5, PT, R166, 0x29, PT ;  /* 0x00000029a600780c */ /* 0x000fe20003fa4270 */
[----:B------:R-:W-:Y:S01]  /*7bb0*/  UIADD3 UR6, UR11, 0x480, URZ ;  /* 0x000004800b067890 */ /* 0x000fe2000fffe03f */
[----:B------:R-:W-:Y:S01]  /*7bc0*/  FMNMX.FTZ R184, R162, R191, !PT ;  /* 0x000000bfa2b87209 */ /* 0x000fe20007810000 */
[----:B------:R-:W-:Y:S01]  /*7bd0*/  UMOV UR7, 0xc0000010 ;  /* 0xc000001000077882 */ /* 0x000fe20000000000 */
[----:B------:R-:W3:Y:S01]  /*7be0*/  MUFU.TANH R179, R179 ;  /* 0x000000b300b37308 */ /* 0x000ee20000002400 */
[----:B-1----:R-:W-:Y:S01]  /*7bf0*/  FSEL R174, R174, -INF , P4 ;  /* 0xff800000aeae7808 */ /* 0x002fe20002000000 */
[--C-:B------:R-:W-:Y:S01]  /*7c00*/  FFMA.FTZ R7, R7, UR10, -R135.reuse ;  /* 0x0000000a07077c23 */ /* 0x100fe20008010887 */
[----:B------:R-:W-:Y:S01]  /*7c10*/  FMNMX.FTZ R191, R13, R184, !PT ;  /* 0x000000b80dbf7209 */ /* 0x000fe20007810000 */
[--C-:B------:R-:W-:Y:S01]  /*7c20*/  FFMA.FTZ R10, R10, UR10, -R135.reuse ;  /* 0x0000000a0a0a7c23 */ /* 0x100fe20008010887 */
[----:B------:R-:W-:Y:S01]  /*7c30*/  ISETP.GT.AND P4, PT, R166, 0x30, PT ;  /* 0x00000030a600780c */ /* 0x000fe20003f84270 */
[--C-:B------:R-:W-:Y:S01]  /*7c40*/  FFMA.FTZ R11, R11, UR10, -R135.reuse ;  /* 0x0000000a0b0b7c23 */ /* 0x100fe20008010887 */
[----:B------:R-:W-:Y:S01]  /*7c50*/  FMNMX.FTZ R184, R20, R191, !PT ;  /* 0x000000bf14b87209 */ /* 0x000fe20007810000 */
[----:B------:R-:W1:Y:S01]  /*7c60*/  MUFU.TANH R182, R182 ;  /* 0x000000b600b67308 */ /* 0x000e620000002400 */
[----:B--2---:R-:W-:Y:S01]  /*7c70*/  FSEL R175, R175, -INF , P5 ;  /* 0xff800000afaf7808 */ /* 0x004fe20002800000 */
[--C-:B------:R-:W-:Y:S01]  /*7c80*/  FFMA.FTZ R136, R136, UR10, -R135.reuse ;  /* 0x0000000a88887c23 */ /* 0x100fe20008010887 */
[----:B------:R-:W-:Y:S01]  /*7c90*/  FMNMX.FTZ R191, R21, R184, !PT ;  /* 0x000000b815bf7209 */ /* 0x000fe20007810000 */
[--C-:B------:R-:W-:Y:S01]  /*7ca0*/  FFMA.FTZ R15, R15, UR10, -R135.reuse ;  /* 0x0000000a0f0f7c23 */ /* 0x100fe20008010887 */
[----:B------:R-:W-:Y:S01]  /*7cb0*/  ISETP.GT.AND P5, PT, R166, 0x31, PT ;  /* 0x00000031a600780c */ /* 0x000fe20003fa4270 */
[--C-:B------:R-:W-:Y:S01]  /*7cc0*/  FFMA.FTZ R185, R185, UR10, -R135.reuse ;  /* 0x0000000ab9b97c23 */ /* 0x100fe20008010887 */
[----:B------:R-:W-:Y:S01]  /*7cd0*/  FMNMX.FTZ R184, R186, R191, !PT ;  /* 0x000000bfbab87209 */ /* 0x000fe20007810000 */
[----:B------:R-:W2:Y:S01]  /*7ce0*/  MUFU.TANH R183, R183 ;  /* 0x000000b700b77308 */ /* 0x000ea20000002400 */
[----:B0-----:R-:W-:Y:S01]  /*7cf0*/  FSEL R178, R178, -INF , P4 ;  /* 0xff800000b2b27808 */ /* 0x001fe20002000000 */
[--C-:B------:R-:W-:Y:S01]  /*7d00*/  FFMA.FTZ R168, R168, UR10, -R135.reuse ;  /* 0x0000000aa8a87c23 */ /* 0x100fe20008010887 */
[----:B------:R-:W-:Y:S01]  /*7d10*/  FMNMX.FTZ R191, R187, R184, !PT ;  /* 0x000000b8bbbf7209 */ /* 0x000fe20007810000 */
[--C-:B------:R-:W-:Y:S01]  /*7d20*/  FFMA.FTZ R169, R169, UR10, -R135.reuse ;  /* 0x0000000aa9a97c23 */ /* 0x100fe20008010887 */
[----:B------:R-:W-:Y:S01]  /*7d30*/  ISETP.GT.AND P4, PT, R166, 0x38, PT ;  /* 0x00000038a600780c */ /* 0x000fe20003f84270 */
[--C-:B------:R-:W-:Y:S01]  /*7d40*/  FFMA.FTZ R172, R172, UR10, -R135.reuse ;  /* 0x0000000aacac7c23 */ /* 0x100fe20008010887 */
[----:B------:R-:W-:Y:S01]  /*7d50*/  FMNMX.FTZ R184, R170, R191, !PT ;  /* 0x000000bfaab87209 */ /* 0x000fe20007810000 */
[----:B------:R-:W0:Y:S01]  /*7d60*/  MUFU.TANH R154, R154 ;  /* 0x0000009a009a7308 */ /* 0x000e220000002400 */
[----:B---3--:R-:W-:Y:S01]  /*7d70*/  FSEL R179, R179, -INF , P5 ;  /* 0xff800000b3b37808 */ /* 0x008fe20002800000 */
[--C-:B------:R-:W-:Y:S01]  /*7d80*/  FFMA.FTZ R173, R173, UR10, -R135.reuse ;  /* 0x0000000aadad7c23 */ /* 0x100fe20008010887 */
[----:B------:R-:W-:Y:S01]  /*7d90*/  FMNMX.FTZ R191, R171, R184, !PT ;  /* 0x000000b8abbf7209 */ /* 0x000fe20007810000 */
[--C-:B------:R-:W-:Y:S01]  /*7da0*/  FFMA.FTZ R176, R176, UR10, -R135.reuse ;  /* 0x0000000ab0b07c23 */ /* 0x100fe20008010887 */
[----:B------:R-:W-:Y:S01]  /*7db0*/  ISETP.GT.AND P5, PT, R166, 0x39, PT ;  /* 0x00000039a600780c */ /* 0x000fe20003fa4270 */
[--C-:B------:R-:W-:Y:S01]  /*7dc0*/  FFMA.FTZ R177, R177, UR10, -R135.reuse ;  /* 0x0000000ab1b17c23 */ /* 0x100fe20008010887 */
[----:B------:R-:W-:Y:S01]  /*7dd0*/  FMNMX.FTZ R184, R174, R191, !PT ;  /* 0x000000bfaeb87209 */ /* 0x000fe20007810000 */
        /* <DEDUP_REMOVED lines=8> */
[----:B------:R-:W-:Y:S01]  /*7e60*/  MUFU.TANH R157, R157 ;  /* 0x0000009d009d7308 */ /* 0x000fe20000002400 */
[----:B--2---:R-:W-:Y:S01]  /*7e70*/  FSEL R183, R183, -INF , P5 ;  /* 0xff800000b7b77808 */ /* 0x004fe20002800000 */
[--C-:B------:R-:W-:Y:S01]  /*7e80*/  FFMA.FTZ R165, R165, UR10, -R135.reuse ;  /* 0x0000000aa5a57c23 */ /* 0x100fe20008010887 */
[----:B------:R-:W-:Y:S01]  /*7e90*/  FMNMX.FTZ R191, R179, R184, !PT ;  /* 0x000000b8b3bf7209 */ /* 0x000fe20007810000 */
[--C-:B------:R-:W-:Y:S01]  /*7ea0*/  FFMA.FTZ R6, R6, UR10, -R135.reuse ;  /* 0x0000000a06067c23 */ /* 0x100fe20008010887 */
[----:B------:R-:W-:Y:S01]  /*7eb0*/  ISETP.GT.AND P5, PT, R166, 0x41, PT ;  /* 0x00000041a600780c */ /* 0x000fe20003fa4270 */
[--C-:B------:R-:W-:Y:S01]  /*7ec0*/  FFMA.FTZ R124, R124, UR10, -R135.reuse ;  /* 0x0000000a7c7c7c23 */ /* 0x100fe20008010887 */
[----:B------:R-:W-:Y:S01]  /*7ed0*/  FMNMX.FTZ R184, R182, R191, !PT ;  /* 0x000000bfb6b87209 */ /* 0x000fe20007810000 */
[----:B------:R-:W1:Y:S01]  /*7ee0*/  MUFU.TANH R158, R158 ;  /* 0x0000009e009e7308 */ /* 0x000e620000002400 */
[----:B0-----:R-:W-:Y:S01]  /*7ef0*/  FSEL R154, R154, -INF , P4 ;  /* 0xff8000009a9a7808 */ /* 0x001fe20002000000 */
[--C-:B------:R-:W-:Y:S01]  /*7f00*/  FFMA.FTZ R125, R125, UR10, -R135.reuse ;  /* 0x0000000a7d7d7c23 */ /* 0x100fe20008010887 */
[----:B------:R-:W-:Y:S01]  /*7f10*/  FMNMX.FTZ R191, R183, R184, !PT ;  /* 0x000000b8b7bf7209 */ /* 0x000fe20007810000 */
[--C-:B------:R-:W-:Y:S01]  /*7f20*/  FFMA.FTZ R128, R128, UR10, -R135.reuse ;  /* 0x0000000a80807c23 */ /* 0x100fe20008010887 */
[----:B------:R-:W-:Y:S01]  /*7f30*/  ISETP.GT.AND P4, PT, R166, 0x48, PT ;  /* 0x00000048a600780c */ /* 0x000fe20003f84270 */
[--C-:B------:R-:W-:Y:S01]  /*7f40*/  FFMA.FTZ R129, R129, UR10, -R135.reuse ;  /* 0x0000000a81817c23 */ /* 0x100fe20008010887 */
[----:B---3--:R-:W-:Y:S01]  /*7f50*/  FSEL R155, R155, -INF , P5 ;  /* 0xff8000009b9b7808 */ /* 0x008fe20002800000 */
[----:B------:R-:W0:Y:S01]  /*7f60*/  MUFU.TANH R160, R160 ;  /* 0x000000a000a07308 */ /* 0x000e220000002400 */
[----:B------:R-:W-:Y:S01]  /*7f70*/  FMNMX.FTZ R184, R154, R191, !PT ;  /* 0x000000bf9ab87209 */ /* 0x000fe20007810000 */
[--C-:B------:R-:W-:Y:S01]  /*7f80*/  FFMA.FTZ R132, R132, UR10, -R135.reuse ;  /* 0x0000000a84847c23 */ /* 0x100fe20008010887 */
[----:B------:R-:W-:Y:S01]  /*7f90*/  ISETP.GT.AND P5, PT, R166, 0x49, PT ;  /* 0x00000049a600780c */ /* 0x000fe20003fa4270 */
[--C-:B------:R-:W-:Y:S01]  /*7fa0*/  FFMA.FTZ R142, R142, UR10, -R135.reuse ;  /* 0x0000000a8e8e7c23 */ /* 0x100fe20008010887 */
[----:B------:R-:W-:Y:S01]  /*7fb0*/  FMNMX.FTZ R191, R155, R184, !PT ;  /* 0x000000b89bbf7209 */ /* 0x000fe20007810000 */
[----:B------:R-:W-:-:S02]  /*7fc0*/  FFMA.FTZ R133, R133, UR10, -R135 ;  /* 0x0000000a85857c23 */ /* 0x000fc40008010887 */
[----:B------:R-:W2:Y:S01]  /*7fd0*/  MUFU.TANH R163, R163 ;  /* 0x000000a300a37308 */ /* 0x000ea20000002400 */
[----:B-1----:R-:W-:Y:S02]  /*7fe0*/  FSEL R158, R158, -INF , P5 ;  /* 0xff8000009e9e7808 */ /* 0x002fe40002800000 */
[----:B------:R-:W-:-:S05]  /*7ff0*/  ISETP.GT.AND P5, PT, R166, 0x51, PT ;  /* 0x00000051a600780c */ /* 0x000fca0003fa4270 */
[----:B------:R1:W-:Y:S08]  /*8000*/  MUFU.EX2 R12, R193 ;  /* 0x000000c1000c7308 */ /* 0x0003f00000000800 */
[----:B------:R-:W3:Y:S01]  /*8010*/  MUFU.TANH R189, R189 ;  /* 0x000000bd00bd7308 */ /* 0x000ee20000002400 */
[----:B-1----:R-:W-:-:S01]  /*8020*/  FFMA.FTZ R193, R180, UR10, -R135 ;  /* 0x0000000ab4c17c23 */ /* 0x002fc20008010887 */
[----:B------:R-:W-:-:S02]  /*8030*/  FSEL R180, R157, -INF , P4 ;  /* 0xff8000009db47808 */ /* 0x000fc40002000000 */
[----:B------:R-:W-:Y:S02]  /*8040*/  ISETP.GT.AND P4, PT, R166, 0x50, PT ;  /* 0x00000050a600780c */ /* 0x000fe40003f84270 */
[----:B------:R-:W-:Y:S02]  /*8050*/  FMNMX.FTZ R191, R180, R191, !PT ;  /* 0x000000bfb4bf7209 */ /* 0x000fe40007810000 */
[----:B------:R-:W1:Y:S01]  /*8060*/  MUFU.TANH R167, R167 ;  /* 0x000000a700a77308 */ /* 0x000e620000002400 */
[----:B0-----:R-:W-:Y:S02]  /*8070*/  FSEL R181, R160, -INF , P4 ;  /* 0xff800000a0b57808 */ /* 0x001fe40002000000 */
[----:B------:R-:W-:Y:S02]  /*8080*/  FMNMX.FTZ R184, R158, R191, !PT ;  /* 0x000000bf9eb87209 */ /* 0x000fe40007810000 */
[----:B------:R-:W-:Y:S02]  /*8090*/  ISETP.GT.AND P4, PT, R166, 0x58, PT ;  /* 0x00000058a600780c */ /* 0x000fe40003f84270 */
[----:B--2---:R-:W-:Y:S01]  /*80a0*/  FSEL R163, R163, -INF , P5 ;  /* 0xff800000a3a37808 */ /* 0x004fe20002800000 */
[----:B------:R-:W0:Y:S01]  /*80b0*/  MUFU.TANH R137, R137 ;  /* 0x0000008900897308 */ /* 0x000e220000002400 */
[----:B------:R-:W-:-:S02]  /*80c0*/  FMNMX.FTZ R184, R181, R184, !PT ;  /* 0x000000b8b5b87209 */ /* 0x000fc40007810000 */
[C---:B------:R-:W-:Y:S02]  /*80d0*/  ISETP.GT.AND P5, PT, R166.reuse, 0x59, PT ;  /* 0x00000059a600780c */ /* 0x040fe40003fa4270 */
[----:B---3--:R-:W-:Y:S02]  /*80e0*/  FSEL R189, R189, -INF , P4 ;  /* 0xff800000bdbd7808 */ /* 0x008fe40002000000 */
[----:B------:R-:W-:Y:S01]  /*80f0*/  FMNMX.FTZ R184, R163, R184, !PT ;  /* 0x000000b8a3b87209 */ /* 0x000fe20007810000 */
[----:B------:R-:W-:Y:S01]  /*8100*/  MUFU.TANH R145, R145 ;  /* 0x0000009100917308 */ /* 0x000fe20000002400 */
[----:B------:R-:W-:Y:S02]  /*8110*/  ISETP.GT.AND P4, PT, R166, 0x60, PT ;  /* 0x00000060a600780c */ /* 0x000fe40003f84270 */
[----:B-1----:R-:W-:Y:S02]  /*8120*/  FSEL R167, R167, -INF , P5 ;  /* 0xff800000a7a77808 */ /* 0x002fe40002800000 */
[----:B------:R-:W-:-:S02]  /*8130*/  FMNMX.FTZ R184, R189, R184, !PT ;  /* 0x000000b8bdb87209 */ /* 0x000fc40007810000 */
[----:B------:R-:W-:Y:S01]  /*8140*/  ISETP.GT.AND P5, PT, R166, 0x61, PT ;  /* 0x00000061a600780c */ /* 0x000fe20003fa4270 */
[----:B------:R-:W1:Y:S01]  /*8150*/  MUFU.TANH R149, R149 ;  /* 0x0000009500957308 */ /* 0x000e620000002400 */
[----:B------:R-:W-:Y:S02]  /*8160*/  FSEL R14, R14, -INF , P4 ;  /* 0xff8000000e0e7808 */ /* 0x000fe40002000000 */
[----:B------:R-:W-:Y:S02]  /*8170*/  FMNMX.FTZ R191, R167, R184, !PT ;  /* 0x000000b8a7bf7209 */ /* 0x000fe40007810000 */
[----:B------:R-:W-:Y:S02]  /*8180*/  ISETP.GT.AND P4, PT, R166, 0x68, PT ;  /* 0x00000068a600780c */ /* 0x000fe40003f84270 */
[----:B0-----:R-:W-:Y:S01]  /*8190*/  FSEL R137, R137, -INF , P5 ;  /* 0xff80000089897808 */ /* 0x001fe20002800000 */
[----:B------:R-:W-:Y:S01]  /*81a0*/  MUFU.TANH R146, R146 ;  /* 0x0000009200927308 */ /* 0x000fe20000002400 */
[----:B------:R-:W-:-:S02]  /*81b0*/  FMNMX.FTZ R184, R14, R191, !PT ;  /* 0x000000bf0eb87209 */ /* 0x000fc40007810000 */
[----:B------:R-:W-:Y:S02]  /*81c0*/  ISETP.GT.AND P5, PT, R166, 0x69, PT ;  /* 0x00000069a600780c */ /* 0x000fe40003fa4270 */
[----:B------:R-:W-:-:S03]  /*81d0*/  FMNMX.FTZ R191, R137, R184, !PT ;  /* 0x000000b889bf7209 */ /* 0x000fc60007810000 */
[----:B------:R-:W0:Y:S01]  /*81e0*/  MUFU.TANH R147, R147 ;  /* 0x0000009300937308 */ /* 0x000e220000002400 */
[----:B-1----:R-:W-:Y:S02]  /*81f0*/  FSEL R149, R149, -INF , P5 ;  /* 0xff80000095957808 */ /* 0x002fe40002800000 */
[----:B------:R-:W-:-:S05]  /*8200*/  ISETP.GT.AND P5, PT, R166, 0x71, PT ;  /* 0x00000071a600780c */ /* 0x000fca0003fa4270 */
[----:B------:R1:W-:Y:S08]  /*8210*/  MUFU.EX2 R157, R193 ;  /* 0x000000c1009d7308 */ /* 0x0003f00000000800 */
[----:B------:R-:W-:Y:S01]  /*8220*/  MUFU.TANH R150, R150 ;  /* 0x0000009600967308 */ /* 0x000fe20000002400 */
[----:B-1----:R-:W-:-:S01]  /*8230*/  FFMA.FTZ R193, R156, UR10, -R135 ;  /* 0x0000000a9cc17c23 */ /* 0x002fc20008010887 */
[----:B------:R-:W-:-:S02]  /*8240*/  FSEL R156, R145, -INF , P4 ;  /* 0xff800000919c7808 */ /* 0x000fc40002000000 */
[----:B------:R-:W-:Y:S02]  /*8250*/  ISETP.GT.AND P4, PT, R166, 0x70, PT ;  /* 0x00000070a600780c */ /* 0x000fe40003f84270 */
[----:B0-----:R-:W-:Y:S02]  /*8260*/  FSEL R147, R147, -INF , P5 ;  /* 0xff80000093937808 */ /* 0x001fe40002800000 */
[----:B------:R0:W-:Y:S01]  /*8270*/  MUFU.EX2 R160, R194 ;  /* 0x000000c200a07308 */ /* 0x0001e20000000800 */
[----:B------:R-:W-:Y:S02]  /*8280*/  FSEL R184, R146, -INF , P4 ;  /* 0xff80000092b87808 */ /* 0x000fe40002000000 */
[C---:B------:R-:W-:Y:S02]  /*8290*/  ISETP.GT.AND P4, PT, R166.reuse, 0x78, PT ;  /* 0x00000078a600780c */ /* 0x040fe40003f84270 */
[----:B------:R-:W-:-:S03]  /*82a0*/  ISETP.GT.AND P5, PT, R166, 0x79, PT ;  /* 0x00000079a600780c */ /* 0x000fc60003fa4270 */
[----:B------:R-:W1:Y:S01]  /*82b0*/  MUFU.TANH R151, R151 ;  /* 0x0000009700977308 */ /* 0x000e620000002400 */
[----:B0-----:R-:W-:-:S01]  /*82c0*/  FFMA.FTZ R194, R188, UR10, -R135 ;  /* 0x0000000abcc27c23 */ /* 0x001fc20008010887 */
[----:B------:R-:W-:-:S04]  /*82d0*/  FMNMX.FTZ R188, R156, R191, !PT ;  /* 0x000000bf9cbc7209 */ /* 0x000fc80007810000 */
[----:B------:R-:W-:Y:S02]  /*82e0*/  FMNMX.FTZ R191, R149, R188, !PT ;  /* 0x000000bc95bf7209 */ /* 0x000fe40007810000 */
[----:B------:R-:W0:Y:S02]  /*82f0*/  MUFU.TANH R122, R122 ;  /* 0x0000007a007a7308 */ /* 0x000e240000002400 */
[----:B------:R-:W-:-:S04]  /*8300*/  FMNMX.FTZ R188, R184, R191, !PT ;  /* 0x000000bfb8bc7209 */ /* 0x000fc80007810000 */
[----:B------:R-:W-:Y:S02]  /*8310*/  FMNMX.FTZ R188, R147, R188, !PT ;  /* 0x000000bc93bc7209 */ /* 0x000fe40007810000 */
[----:B------:R-:W2:Y:S01]  /*8320*/  MUFU.TANH R123, R123 ;  /* 0x0000007b007b7308 */ /* 0x000ea20000002400 */
[----:B-1----:R-:W-:Y:S02]  /*8330*/  FSEL R151, R151, -INF , P5 ;  /* 0xff80000097977808 */ /* 0x002fe40002800000 */
[----:B------:R-:W-:-:S05]  /*8340*/  ISETP.GT.AND P5, PT, R166, 0x81, PT ;  /* 0x00000081a600780c */ /* 0x000fca0003fa4270 */
[----:B------:R1:W-:Y:S08]  /*8350*/  MUFU.EX2 R145, R193 ;  /* 0x000000c100917308 */ /* 0x0003f00000000800 */
[----:B------:R-:W-:Y:S01]  /*8360*/  MUFU.TANH R126, R126 ;  /* 0x0000007e007e7308 */ /* 0x000fe20000002400 */
[----:B-1----:R-:W-:-:S01]  /*8370*/  FFMA.FTZ R193, R159, UR10, -R135 ;  /* 0x0000000a9fc17c23 */ /* 0x002fc20008010887 */
[----:B------:R-:W-:-:S02]  /*8380*/  FSEL R159, R150, -INF , P4 ;  /* 0xff800000969f7808 */ /* 0x000fc40002000000 */
[----:B------:R-:W-:Y:S02]  /*8390*/  ISETP.GT.AND P4, PT, R166, 0x80, PT ;  /* 0x00000080a600780c */ /* 0x000fe40003f84270 */
[----:B------:R-:W-:Y:S01]  /*83a0*/  FMNMX.FTZ R188, R159, R188, !PT ;  /* 0x000000bc9fbc7209 */ /* 0x000fe20007810000 */
[----:B------:R-:W-:Y:S02]  /*83b0*/  WARPGROUP.DEPBAR.LE gsb0, 0x0 ;  /* 0x00008000000079c5 */ /* 0x000fe40000010000 */
[----:B------:R-:W1:Y:S01]  /*83c0*/  MUFU.TANH R127, R127 ;  /* 0x0000007f007f7308 */ /* 0x000e620000002400 */
[----:B0-----:R-:W-:Y:S01]  /*83d0*/  FSEL R122, R122, -INF , P4 ;  /* 0xff8000007a7a7808 */ /* 0x001fe20002000000 */
[----:B------:R-:W-:Y:S01]  /*83e0*/  WARPGROUP.ARRIVE ;  /* 0x00000000000079c5 */ /* 0x000fe20000000000 */
[----:B------:R-:W-:Y:S02]  /*83f0*/  FMNMX.FTZ R191, R151, R188, !PT ;  /* 0x000000bc97bf7209 */ /* 0x000fe40007810000 */
[----:B------:R-:W-:-:S02]  /*8400*/  ISETP.GT.AND P4, PT, R166, 0x88, PT ;  /* 0x00000088a600780c */ /* 0x000fc40003f84270 */
[----:B--2---:R-:W-:Y:S01]  /*8410*/  FSEL R123, R123, -INF , P5 ;  /* 0xff8000007b7b7808 */ /* 0x004fe20002800000 */
[----:B------:R-:W0:Y:S01]  /*8420*/  MUFU.TANH R130, R130 ;  /* 0x0000008200827308 */ /* 0x000e220000002400 */
[----:B------:R-:W-:Y:S01]  /*8430*/  FMNMX.FTZ R188, R122, R191, !PT ;  /* 0x000000bf7abc7209 */ /* 0x000fe20007810000 */
[----:B------:R-:W-:Y:S01]  /*8440*/  QGMMA.64x192x32.F32.E4M3.E4M3 R24, R204, gdesc[UR4], R24, gsb0 ;  /* 0x02e00004cc187df3 */ /* 0x000fe20008000818 */
[----:B------:R-:W-:Y:S01]  /*8450*/  ISETP.GT.AND P5, PT, R166, 0x89, PT ;  /* 0x00000089a600780c */ /* 0x000fe20003fa4270 */
[----:B------:R-:W-:Y:S01]  /*8460*/  UIADD3 UR6, UR11, 0x600, URZ ;  /* 0x000006000b067890 */ /* 0x000fe2000fffe03f */
[----:B------:R-:W-:Y:S01]  /*8470*/  FMNMX.FTZ R191, R123, R188, !PT ;  /* 0x000000bc7bbf7209 */ /* 0x000fe20007810000 */
[----:B------:R-:W-:Y:S02]  /*8480*/  UMOV UR7, 0xc0000010 ;  /* 0xc000001000077882 */ /* 0x000fe40000000000 */
[----:B------:R-:W2:Y:S01]  /*8490*/  MUFU.TANH R131, R131 ;  /* 0x0000008300837308 */ /* 0x000ea20000002400 */
[----:B-1----:R-:W-:-:S02]  /*84a0*/  FSEL R127, R127, -INF , P5 ;  /* 0xff8000007f7f7808 */ /* 0x002fc40002800000 */
        /* <DEDUP_REMOVED lines=12> */
[----:B------:R0:W-:Y:S01]  /*8570*/  MUFU.EX2 R126, R193 ;  /* 0x000000c1007e7308 */ /* 0x0001e20000000800 */
[----:B------:R-:W-:-:S02]  /*8580*/  FMNMX.FTZ R188, R130, R191, !PT ;  /* 0x000000bf82bc7209 */ /* 0x000fc40007810000 */
[----:B------:R-:W-:Y:S01]  /*8590*/  ISETP.GT.AND P5, PT, R166, 0x99, PT ;  /* 0x00000099a600780c */ /* 0x000fe20003fa4270 */
[----:B------:R-:W-:-:S01]  /*85a0*/  FFMA.FTZ R166, R120, UR10, -R135 ;  /* 0x0000000a78a67c23 */ /* 0x000fc20008010887 */
[----:B---3--:R-:W-:Y:S02]  /*85b0*/  FSEL R134, R134, -INF , P4 ;  /* 0xff80000086867808 */ /* 0x008fe40002000000 */
[----:B------:R-:W-:Y:S01]  /*85c0*/  FMNMX.FTZ R191, R131, R188, !PT ;  /* 0x000000bc83bf7209 */ /* 0x000fe20007810000 */
[----:B------:R-:W-:Y:S01]  /*85d0*/  MUFU.EX2 R192, R192 ;  /* 0x000000c000c07308 */ /* 0x000fe20000000800 */
[----:B-1----:R-:W-:Y:S02]  /*85e0*/  FSEL R190, R190, -INF , P5 ;  /* 0xff800000bebe7808 */ /* 0x002fe40002800000 */
        /* <DEDUP_REMOVED lines=9> */
[----:B------:R1:W-:Y:S01]  /*8680*/  MUFU.EX2 R191, R166 ;  /* 0x000000a600bf7308 */ /* 0x0003e20000000800 */
[----:B------:R-:W-:-:S07]  /*8690*/  FFMA.FTZ R135, R143, UR10, -R135 ;  /* 0x0000000a8f877c23 */ /* 0x000fce0008010887 */
[----:B------:R-:W-:Y:S08]  /*86a0*/  MUFU.EX2 R7, R7 ;  /* 0x0000000700077308 */ /* 0x000ff00000000800 */
[----:B------:R-:W-:Y:S01]  /*86b0*/  MUFU.EX2 R10, R10 ;  /* 0x0000000a000a7308 */ /* 0x000fe20000000800 */
[----:B0-----:R-:W-:-:S07]  /*86c0*/  FMNMX.FTZ R195, R120, R195, !PT ;  /* 0x000000c378c37209 */ /* 0x001fce0007810000 */
[----:B------:R-:W-:Y:S01]  /*86d0*/  MUFU.EX2 R11, R11 ;  /* 0x0000000b000b7308 */ /* 0x000fe20000000800 */
[----:B------:R-:W0:Y:S07]  /*86e0*/  SHFL.BFLY PT, R120, R195, 0x1, 0x1f ;  /* 0x0c201f00c3787f89 */ /* 0x000e2e00000e0000 */
        /* <DEDUP_REMOVED lines=8> */
[----:B------:R-:W-:-:S05]  /*8770*/  FSEL R148, R148, RZ, P4 ;  /* 0x000000ff94947208 */ /* 0x000fca0002000000 */
[----:B------:R-:W-:Y:S01]  /*8780*/  MUFU.EX2 R169, R169 ;  /* 0x000000a900a97308 */ /* 0x000fe20000000800 */
[----:B-1----:R-:W-:-:S01]  /*8790*/  FFMA.FTZ R166, R187, UR10, -R148 ;  /* 0x0000000abba67c23 */ /* 0x002fc20008010894 */
[----:B------:R-:W-:Y:S01]  /*87a0*/  FSEL R187, R121, RZ, P3 ;  /* 0x000000ff79bb7208 */ /* 0x000fe20001800000 */
[----:B------:R-:W-:-:S01]  /*87b0*/  FFMA.FTZ R143, R8, UR10, -R148 ;  /* 0x0000000a088f7c23 */ /* 0x000fc20008010894 */
[--C-:B------:R-:W-:Y:S01]  /*87c0*/  FFMA.FTZ R8, R9, UR10, -R148.reuse ;  /* 0x0000000a09087c23 */ /* 0x100fe20008010894 */
[----:B------:R-:W-:-:S01]  /*87d0*/  FFMA.FTZ R9, R162, UR10, -R148 ;  /* 0x0000000aa2097c23 */ /* 0x000fc20008010894 */
[----:B------:R-:W-:Y:S01]  /*87e0*/  FFMA.FTZ R162, R13, UR10, -R148 ;  /* 0x0000000a0da27c23 */ /* 0x000fe20008010894 */
[----:B------:R-:W-:-:S01]  /*87f0*/  FADD.FTZ R187, -R187, R4 ;  /* 0x00000004bbbb7221 */ /* 0x000fc20000010100 */
[--C-:B------:R-:W-:Y:S01]  /*8800*/  FFMA.FTZ R4, R180, UR10, -R148.reuse ;  /* 0x0000000ab4047c23 */ /* 0x100fe20008010894 */
[----:B------:R-:W-:Y:S01]  /*8810*/  FSEL R180, R120, RZ, P4 ;  /* 0x000000ff78b47208 */ /* 0x000fe20002000000 */
[--C-:B------:R-:W-:Y:S01]  /*8820*/  FFMA.FTZ R13, R20, UR10, -R148.reuse ;  /* 0x0000000a140d7c23 */ /* 0x100fe20008010894 */
[----:B------:R-:W-:-:S01]  /*8830*/  FFMA.FTZ R20, R21, UR10, -R148 ;  /* 0x0000000a15147c23 */ /* 0x000fc20008010894 */
[--C-:B------:R-:W-:Y:S01]  /*8840*/  FFMA.FTZ R21, R186, UR10, -R148.reuse ;  /* 0x0000000aba157c23 */ /* 0x100fe20008010894 */
[----:B------:R-:W-:Y:S01]  /*8850*/  FMUL.FTZ R186, R187, UR10 ;  /* 0x0000000abbba7c20 */ /* 0x000fe20008410000 */
        /* <DEDUP_REMOVED lines=18> */
[----:B0-----:R-:W-:-:S01]  /*8980*/  FFMA.FTZ R186, R167, UR10, -R148 ;  /* 0x0000000aa7ba7c23 */ /* 0x001fc20008010894 */
        /* <DEDUP_REMOVED lines=8> */
[----:B------:R-:W-:-:S03]  /*8a10*/  FFMA.FTZ R123, R123, UR10, -R148 ;  /* 0x0000000a7b7b7c23 */ /* 0x000fc60008010894 */
[----:B------:R-:W-:-:S03]  /*8a20*/  FADD.FTZ R189, R7, R188 ;  /* 0x000000bc07bd7221 */ /* 0x000fc60000010000 */
[----:B------:R-:W1:Y:S01]  /*8a30*/  MUFU.EX2 R9, R9 ;  /* 0x0000000900097308 */ /* 0x000e620000000800 */
[----:B--2---:R-:W-:-:S01]  /*8a40*/  FFMA.FTZ R3, R180, R2, R143 ;  /* 0x00000002b4037223 */ /* 0x004fc2000001008f */
        /* <DEDUP_REMOVED lines=11> */
[----:B--2---:R-:W-:-:S07]  /*8b00*/  FADD.FTZ R2, R162, R3 ;  /* 0x00000003a2027221 */ /* 0x004fce0000010000 */
[----:B------:R-:W2:Y:S01]  /*8b10*/  MUFU.EX2 R21, R21 ;  /* 0x0000001500157308 */ /* 0x000ea20000000800 */
[----:B0-----:R-:W-:-:S01]  /*8b20*/  FADD.FTZ R3, R13, R2 ;  /* 0x000000020d037221 */ /* 0x001fc20000010000 */
[----:B------:R-:W-:Y:S02]  /*8b30*/  WARPGROUP.DEPBAR.LE gsb0, 0x0 ;  /* 0x00008000000079c5 */ /* 0x000fe40000010000 */
[----:B------:R-:W-:-:S04]  /*8b40*/  WARPGROUP.ARRIVE ;  /* 0x00000000000079c5 */ /* 0x000fc80000000000 */
[----:B------:R-:W0:Y:S01]  /*8b50*/  MUFU.EX2 R166, R166 ;  /* 0x000000a600a67308 */ /* 0x000e220000000800 */
[----:B-1----:R-:W-:-:S01]  /*8b60*/  FADD.FTZ R2, R20, R3 ;  /* 0x0000000314027221 */ /* 0x002fc20000010000 */
[----:B------:R-:W-:Y:S06]  /*8b70*/  QGMMA.64x192x32.F32.E4M3.E4M3 R24, R200, gdesc[UR4], R24, gsb0 ;  /* 0x02e00004c8187df3 */ /* 0x000fec0008000818 */
[----:B------:R-:W1:Y:S01]  /*8b80*/  MUFU.EX2 R170, R170 ;  /* 0x000000aa00aa7308 */ /* 0x000e620000000800 */
[----:B--2---:R-:W-:-:S01]  /*8b90*/  FADD.FTZ R3, R21, R2 ;  /* 0x0000000215037221 */ /* 0x004fc20000010000 */
[----:B------:R-:W-:-:S06]  /*8ba0*/  FADD.FTZ R2, R168, R167 ;  /* 0x000000a7a8027221 */ /* 0x000fcc0000010000 */
[----:B------:R-:W2:Y:S01]  /*8bb0*/  MUFU.EX2 R171, R171 ;  /* 0x000000ab00ab7308 */ /* 0x000ea20000000800 */
[----:B0-----:R-:W-:-:S07]  /*8bc0*/  FADD.FTZ R3, R166, R3 ;  /* 0x00000003a6037221 */ /* 0x001fce0000010000 */
        /* <DEDUP_REMOVED lines=8> */
[----:B-1----:R-:W-:-:S01]  /*8c50*/  FADD.FTZ R188, R174, R167 ;  /* 0x000000a7aebc7221 */ /* 0x002fc20000010000 */
[----:B------:R-:W-:-:S06]  /*8c60*/  FFMA.FTZ R167, R184, UR10, -R148 ;  /* 0x0000000ab8a77c23 */ /* 0x000fcc0008010894 */
        /* <DEDUP_REMOVED lines=12> */
[----:B------:R-:W-:Y:S01]  /*8d30*/  FFMA.FTZ R184, R147, UR10, -R148 ;  /* 0x0000000a93b87c23 */ /* 0x000fe20008010894 */
[----:B------:R-:W-:-:S05]  /*8d40*/  FADD.FTZ R147, R157, R2 ;  /* 0x000000029d937221 */ /* 0x000fca0000010000 */
[----:B------:R-:W1:Y:S01]  /*8d50*/  MUFU.EX2 R152, R152 ;  /* 0x0000009800987308 */ /* 0x000e620000000800 */
[----:B--2---:R-:W-:-:S01]  /*8d60*/  FADD.FTZ R2, R182, R3 ;  /* 0x00000003b6027221 */ /* 0x004fc20000010000 */
[----:B------:R-:W-:Y:S01]  /*8d70*/  FADD.FTZ R3, R160, R147 ;  /* 0x00000093a0037221 */ /* 0x000fe20000010000 */
[----:B------:R-:W-:-:S05]  /*8d80*/  FFMA.FTZ R147, R159, UR10, -R148 ;  /* 0x0000000a9f937c23 */ /* 0x000fca0008010894 */
[----:B------:R-:W2:Y:S01]  /*8d90*/  MUFU.EX2 R154, R154 ;  /* 0x0000009a009a7308 */ /* 0x000ea20000000800 */
[----:B0-----:R-:W-:-:S07]  /*8da0*/  FADD.FTZ R189, R183, R2 ;  /* 0x00000002b7bd7221 */ /* 0x001fce0000010000 */
[----:B------:R-:W0:Y:S01]  /*8db0*/  MUFU.EX2 R153, R153 ;  /* 0x0000009900997308 */ /* 0x000e220000000800 */
[----:B-1----:R-:W-:-:S07]  /*8dc0*/  FADD.FTZ R2, R152, R3 ;  /* 0x0000000398027221 */ /* 0x002fce0000010000 */
[----:B------:R-:W1:Y:S01]  /*8dd0*/  MUFU.EX2 R155, R155 ;  /* 0x0000009b009b7308 */ /* 0x000e620000000800 */
[----:B--2---:R-:W-:-:S01]  /*8de0*/  FADD.FTZ R188, R154, R189 ;  /* 0x000000bd9abc7221 */ /* 0x004fc20000010000 */
[----:B------:R-:W-:-:S05]  /*8df0*/  IMAD.U32 R189, RZ, RZ, UR54 ;  /* 0x00000036ffbd7e24 */ /* 0x000fca000f8e00ff */
[----:B------:R-:W-:Y:S01]  /*8e00*/  @!P1 LEA R189, R189, UR41, 0x3 ;  /* 0x00000029bdbd9c11 */ /* 0x000fe2000f8e18ff */
[----:B------:R-:W2:Y:S01]  /*8e10*/  MUFU.EX2 R4, R4 ;  /* 0x0000000400047308 */ /* 0x000ea20000000800 */
[----:B0-----:R-:W-:-:S07]  /*8e20*/  FADD.FTZ R2, R153, R2 ;  /* 0x0000000299027221 */ /* 0x001fce0000010000 */
[----:B------:R-:W0:Y:S01]  /*8e30*/  MUFU.EX2 R146, R194 ;  /* 0x000000c200927308 */ /* 0x000e220000000800 */
[----:B-1----:R-:W-:-:S01]  /*8e40*/  FADD.FTZ R3, R155, R188 ;  /* 0x000000bc9b037221 */ /* 0x002fc20000010000 */
[----:B------:R-:W-:Y:S01]  /*8e50*/  FFMA.FTZ R188, R151, UR10, -R148 ;  /* 0x0000000a97bc7c23 */ /* 0x000fe20008010894 */
[----:B------:R-:W-:-:S05]  /*8e60*/  FADD.FTZ R151, R145, R2 ;  /* 0x0000000291977221 */ /* 0x000fca0000010000 */
[----:B------:R-:W1:Y:S01]  /*8e70*/  MUFU.EX2 R187, R187 ;  /* 0x000000bb00bb7308 */ /* 0x000e620000000800 */
[----:B--2---:R-:W-:-:S07]  /*8e80*/  FADD.FTZ R2, R4, R3 ;  /* 0x0000000304027221 */ /* 0x004fce0000010000 */
[----:B------:R-:W2:Y:S01]  /*8e90*/  MUFU.EX2 R158, R158 ;  /* 0x0000009e009e7308 */ /* 0x000ea20000000800 */
[----:B0-----:R-:W-:-:S07]  /*8ea0*/  FADD.FTZ R151, R146, R151 ;  /* 0x0000009792977221 */ /* 0x001fce0000010000 */
[----:B------:R-:W0:Y:S01]  /*8eb0*/  MUFU.EX2 R161, R161 ;  /* 0x000000a100a17308 */ /* 0x000e220000000800 */
[----:B-1----:R-:W-:-:S01]  /*8ec0*/  FADD.FTZ R3, R187, R2 ;  /* 0x00000002bb037221 */ /* 0x002fc20000010000 */
[----:B------:R-:W-:Y:S01]  /*8ed0*/  FADD.FTZ R2, R150, R151 ;  /* 0x0000009796027221 */ /* 0x000fe20000010000 */
[----:B------:R-:W-:-:S05]  /*8ee0*/  FFMA.FTZ R151, R164, UR10, -R148 ;  /* 0x0000000aa4977c23 */ /* 0x000fca0008010894 */
[----:B------:R-:W1:Y:S01]  /*8ef0*/  MUFU.EX2 R163, R163 ;  /* 0x000000a300a37308 */ /* 0x000e620000000800 */
[----:B--2---:R-:W-:-:S07]  /*8f00*/  FADD.FTZ R194, R158, R3 ;  /* 0x000000039ec27221 */ /* 0x004fce0000010000 */
        /* <DEDUP_REMOVED lines=15> */
[----:B0-----:R-:W-:-:S01]  /*9000*/  FADD.FTZ R164, R14, R3 ;  /* 0x000000030ea47221 */ /* 0x001fc20000010000 */
[----:B------:R-:W-:-:S06]  /*9010*/  FADD.FTZ R3, R191, R2 ;  /* 0x00000002bf037221 */ /* 0x000fcc0000010000 */
[----:B------:R-:W0:Y:S01]  /*9020*/  MUFU.EX2 R156, R156 ;  /* 0x0000009c009c7308 */ /* 0x000e220000000800 */
[----:B-1----:R-:W-:-:S01]  /*9030*/  FADD.FTZ R159, R137, R164 ;  /* 0x000000a4899f7221 */ /* 0x002fc20000010000 */
[--C-:B------:R-:W-:Y:S01]  /*9040*/  FFMA.FTZ R164, R127, UR10, -R148.reuse ;  /* 0x0000000a7fa47c23 */ /* 0x100fe20008010894 */
[----:B------:R-:W-:-:S05]  /*9050*/  FFMA.FTZ R127, R130, UR10, -R148 ;  /* 0x0000000a827f7c23 */ /* 0x000fca0008010894 */
[----:B------:R-:W1:Y:S01]  /*9060*/  MUFU.EX2 R125, R125 ;  /* 0x0000007d007d7308 */ /* 0x000e620000000800 */
[----:B--2---:R-:W-:-:S07]  /*9070*/  FADD.FTZ R2, R124, R3 ;  /* 0x000000037c027221 */ /* 0x004fce0000010000 */
[----:B------:R-:W2:Y:S01]  /*9080*/  MUFU.EX2 R149, R149 ;  /* 0x0000009500957308 */ /* 0x000ea20000000800 */
[----:B0-----:R-:W-:-:S07]  /*9090*/  FADD.FTZ R194, R156, R159 ;  /* 0x0000009f9cc27221 */ /* 0x001fce0000010000 */
[----:B------:R-:W0:Y:S01]  /*90a0*/  MUFU.EX2 R128, R128 ;  /* 0x0000008000807308 */ /* 0x000e220000000800 */
[----:B-1----:R-:W-:-:S01]  /*90b0*/  FADD.FTZ R3, R125, R2 ;  /* 0x000000027d037221 */ /* 0x002fc20000010000 */
[----:B------:R-:W-:-:S05]  /*90c0*/  IADD3 R2, -R229, 0xb, RZ ;  /* 0x0000000be5027810 */ /* 0x000fca0007ffe1ff */
[----:B------:R1:W-:Y:S06]  /*90d0*/  BAR.ARV R2, 0x100 ;  /* 0x000400020000751d */ /* 0x0003ec0000002000 */
[----:B------:R-:W3:Y:S01]  /*90e0*/  MUFU.EX2 R167, R167 ;  /* 0x000000a700a77308 */ /* 0x000ee20000000800 */
[----:B--2---:R-:W-:-:S01]  /*90f0*/  FADD.FTZ R194, R149, R194 ;  /* 0x000000c295c27221 */ /* 0x004fc20000010000 */
[----:B-1----:R-:W-:Y:S02]  /*9100*/  @!P1 VIADD R2, R189, 0x33440 ;  /* 0x00033440bd029836 */ /* 0x002fe40000000000 */
[----:B0-----:R-:W-:-:S03]  /*9110*/  FADD.FTZ R130, R128, R3 ;  /* 0x0000000380827221 */ /* 0x001fc60000010000 */
[----:B------:R-:W-:Y:S01]  /*9120*/  @!P1 PRMT R2, RZ, 0x654, R2 ;  /* 0x00000654ff029816 */ /* 0x000fe20000000002 */
[----:B------:R-:W0:Y:S03]  /*9130*/  MUFU.EX2 R193, R193 ;  /* 0x000000c100c17308 */ /* 0x000e260000000800 */
[----:B------:R1:W-:Y:S05]  /*9140*/  @!P1 SYNCS.ARRIVE.TRANS64.RED.A1T0 RZ, [R2+URZ], RZ ;  /* 0x000000ff02ff99a7 */ /* 0x0003ea000810043f */
[----:B------:R-:W2:Y:S01]  /*9150*/  MUFU.EX2 R184, R184 ;  /* 0x000000b800b87308 */ /* 0x000ea20000000800 */
[----:B---3--:R-:W-:-:S07]  /*9160*/  FADD.FTZ R3, R167, R194 ;  /* 0x000000c2a7037221 */ /* 0x008fce0000010000 */
[----:B------:R-:W3:Y:S01]  /*9170*/  MUFU.EX2 R129, R129 ;  /* 0x0000008100817308 */ /* 0x000ee20000000800 */
[----:B0-----:R-:W-:-:S01]  /*9180*/  FADD.FTZ R194, R193, R130 ;  /* 0x00000082c1c27221 */ /* 0x001fc20000010000 */
[----:B------:R-:W-:-:S06]  /*9190*/  FFMA.FTZ R130, R131, UR10, -R148 ;  /* 0x0000000a83827c23 */ /* 0x000fcc0008010894 */
        /* <DEDUP_REMOVED lines=9> */
[----:B---3--:R-:W-:-:S01]  /*9230*/  FADD.FTZ R159, R188, R131 ;  /* 0x00000083bc9f7221 */ /* 0x008fc20000010000 */
[--C-:B------:R-:W-:Y:S01]  /*9240*/  FFMA.FTZ R131, R134, UR10, -R148.reuse ;  /* 0x0000000a86837c23 */ /* 0x100fe20008010894 */
[----:B------:R-:W-:-:S05]  /*9250*/  FFMA.FTZ R148, R190, UR10, -R148 ;  /* 0x0000000abe947c23 */ /* 0x000fca0008010894 */
        /* <DEDUP_REMOVED lines=32> */
.L_x_2020:
[----:B------:R-:W-:Y:S01]  /*9460*/  UISETP.GT.AND UP1, UPT, UR52, UR49, UPT ;  /* 0x000000313400728c */ /* 0x000fe2000bf24270 */
[----:B------:R-:W-:Y:S01]  /*9470*/  F2FP.SATFINITE.E4M3.F32.PACK_AB_MERGE_C R4, R187, R4, RZ ;  /* 0x00000004bb04723e */ /* 0x000fe200048070ff */
[----:B------:R-:W-:Y:S01]  /*9480*/  ULEA UR6, UR55, UR41, 0x3 ;  /* 0x0000002937067291 */ /* 0x000fe2000f8e183f */
[----:B------:R-:W-:Y:S01]  /*9490*/  F2FP.SATFINITE.E4M3.F32.PACK_AB_MERGE_C R10, R11, R10, RZ ;  /* 0x0000000a0b0a723e */ /* 0x000fe200048070ff */
[----:B------:R-:W-:Y:S01]  /*94a0*/  UIADD3 UR52, UR52, -0x1, URZ ;  /* 0xffffffff34347890 */ /* 0x000fe2000fffe03f */
[----:B------:R-:W-:Y:S01]  /*94b0*/  F2FP.SATFINITE.E4M3.F32.PACK_AB_MERGE_C R9, R162, R9, RZ ;  /* 0x00000009a209723e */ /* 0x000fe200048070ff */
[----:B------:R-:W-:Y:S01]  /*94c0*/  UIADD3 UR6, UR6, 0x33460, URZ ;  /* 0x0003346006067890 */ /* 0x000fe2000fffe03f */
[----:B------:R-:W-:Y:S01]  /*94d0*/  PLOP3.LUT P3, PT, PT, PT, UP1, 0x80, 0x0 ;  /* 0x000000000000781c */ /* 0x000fe20003f6f018 */
[----:B------:R-:W-:Y:S01]  /*94e0*/  UMOV UR56, UR43 ;  /* 0x0000002b00387c82 */ /* 0x000fe20008000000 */
[----:B------:R-:W-:Y:S01]  /*94f0*/  F2FP.SATFINITE.E4M3.F32.PACK_AB_MERGE_C R12, R185, R12, RZ ;  /* 0x0000000cb90c723e */ /* 0x000fe200048070ff */
[----:B------:R-:W-:Y:S01]  /*9500*/  UPRMT UR6, UR39, 0x654, UR6 ;  /* 0x0000065427067896 */ /* 0x000fe20008000006 */
[----:B------:R-:W-:Y:S01]  /*9510*/  F2FP.SATFINITE.E4M3.F32.PACK_AB_MERGE_C R21, R166, R21, RZ ;  /* 0x00000015a615723e */ /* 0x000fe200048070ff */
[----:B------:R-:W-:Y:S01]  /*9520*/  UMOV UR55, UR54 ;  /* 0x0000003600377c82 */ /* 0x000fe20008000000 */
[----:B------:R-:W-:Y:S01]  /*9530*/  F2FP.SATFINITE.E4M3.F32.PACK_AB_MERGE_C R172, R173, R172, RZ ;  /* 0x000000acadac723e */ /* 0x000fe200048070ff */
[-C--:B------:R-:W-:Y:S01]  /*9540*/  FMUL.FTZ R24, R24, R5.reuse ;  /* 0x0000000518187220 */ /* 0x080fe20000410000 */
        /* <DEDUP_REMOVED lines=130> */
[----:B------:R-:W-:-:S02]  /*9d70*/  IMAD.MOV.U32 R5, RZ, RZ, R120 ;  /* 0x000000ffff057224 */ /* 0x000fc400078e0078 */
[----:B------:R-:W-:Y:S01]  /*9d80*/  IMAD.MOV.U32 R4, RZ, RZ, R121 ;  /* 0x000000ffff047224 */ /* 0x000fe200078e0079 */
[----:B------:R-:W-:Y:S06]  /*9d90*/  @P3 BRA `(.L_x_2021) ;  /* 0xffffffb800fc3947 */ /* 0x000fec000383ffff */
[----:B------:R-:W-:-:S05]  /*9da0*/  UMOV UR48, UR54 ;  /* 0x0000003600307c82 */ /* 0x000fca0008000000 */
.L_x_2011:
[----:B------:R-:W-:-:S13]  /*9db0*/  ISETP.LE.AND P2, PT, RZ, UR52, PT ;  /* 0x00000034ff007c0c */ /* 0x000fda000bf43270 */
[----:B------:R-:W-:Y:S05]  /*9dc0*/  @!P2 BRA `(.L_x_2022) ;  /* 0x000000380030a947 */ /* 0x000fea0003800000 */
[----:B------:R-:W-:Y:S01]  /*9dd0*/  IMAD.MOV.U32 R5, RZ, RZ, R120 ;  /* 0x000000ffff057224 */ /* 0x000fe200078e0078 */
[----:B------:R-:W-:Y:S01]  /*9de0*/  UMOV UR53, UR43 ;  /* 0x0000002b00357c82 */ /* 0x000fe20008000000 */
[----:B------:R-:W-:Y:S01]  /*9df0*/  IMAD.MOV.U32 R4, RZ, RZ, R121 ;  /* 0x000000ffff047224 */ /* 0x000fe200078e0079 */
[----:B------:R-:W-:Y:S01]  /*9e00*/  UMOV UR49, UR48 ;  /* 0x0000003000317c82 */ /* 0x000fe20008000000 */
[----:B------:R-:W-:-:S05]  /*9e10*/  ULDC UR47, c[0x0][0x988] ;  /* 0x00026200002f7ab9 */ /* 0x000fca0000000800 */
.L_x_2032:
        /* <DEDUP_REMOVED lines=9> */
.L_x_2024:
[----:B------:R-:W-:Y:S01]  /*9eb0*/  ULEA UR6, UR48, UR41, 0x3 ;  /* 0x0000002930067291 */ /* 0x000fe2000f8e183f */
[----:B------:R-:W-:-:S05]  /*9ec0*/  IMAD.U32 R6, RZ, RZ, UR43 ;  /* 0x0000002bff067e24 */ /* 0x000fca000f8e00ff */
[----:B------:R-:W-:-:S04]  /*9ed0*/  SHF.L.U32 R6, R6, 0x1f, RZ ;  /* 0x0000001f06067819 */ /* 0x000fc800000006ff */
[----:B------:R0:W1:Y:S01]  /*9ee0*/  SYNCS.PHASECHK.TRANS64.TRYWAIT P2, [UR6+0x33430], R6 ;  /* 0x03343006ff0075a7 */ /* 0x0000620008040146 */
[----:B------:R-:W-:Y:S05]  /*9ef0*/  @!P0 BRA `(.L_x_2025) ;  /* 0x0000000000048947 */ /* 0x000fea0003800000 */
[----:B------:R-:W-:Y:S01]  /*9f00*/  BPT.TRAP 0x1 ;  /* 0x000000040000795c */ /* 0x000fe20000300000 */
.L_x_2025:
[----:B-1----:R-:W-:Y:S05]  /*9f10*/  @P2 BRA `(.L_x_2023) ;  /* 0x0000000000082947 */ /* 0x002fea0003800000 */
[----:B------:R-:W1:Y:S02]  /*9f20*/  SYNCS.PHASECHK.TRANS64.TRYWAIT P2, [UR6+0x33430], R6 ;  /* 0x03343006ff0075a7 */ /* 0x000e640008040146 */
[----:B-1----:R-:W-:Y:S05]  /*9f30*/  @!P2 BRA `(.L_x_2026) ;  /* 0x000000b400f0a947 */ /* 0x002fea0003800000 */
.L_x_2023:
[----:B-1----:R-:W1:Y:S01]  /*9f40*/  S2R R7, SR_TID.X ;  /* 0x0000000000077919 */ /* 0x002e620000002100 */
[----:B------:R-:W-:Y:S01]  /*9f50*/  UIMAD UR54, UR48, 0x780, UR46 ;  /* 0x00000780303678a4 */ /* 0x000fe2000f8e022e */
[----:B------:R-:W-:Y:S01]  /*9f60*/  UMOV UR27, 0x80000020 ;  /* 0x80000020001b7882 */ /* 0x000fe20000000000 */
[----:B------:R-:W-:Y:S02]  /*9f70*/  UMOV UR28, UR24 ;  /* 0x00000018001c7c82 */ /* 0x000fe40008000000 */
[----:B------:R-:W-:Y:S01]  /*9f80*/  UIADD3 UR30, UR54, 0x80, URZ ;  /* 0x00000080361e7890 */ /* 0x000fe2000fffe03f */
[----:B------:R-:W-:Y:S02]  /*9f90*/  UMOV UR29, UR25 ;  /* 0x00000019001d7c82 */ /* 0x000fe40008000000 */
[----:B------:R-:W-:Y:S01]  /*9fa0*/  UMOV UR26, UR54 ;  /* 0x00000036001a7c82 */ /* 0x000fe20008000000 */
[----:B------:R-:W-:Y:S01]  /*9fb0*/  UMOV UR31, 0x80000020 ;  /* 0x80000020001f7882 */ /* 0x000fe20000000000 */
[----:B------:R-:W-:Y:S01]  /*9fc0*/  UIADD3 UR34, UR54, 0x100, URZ ;  /* 0x0000010036227890 */ /* 0x000fe2000fffe03f */
[----:B------:R-:W-:Y:S01]  /*9fd0*/  UMOV UR32, UR24 ;  /* 0x0000001800207c82 */ /* 0x000fe20008000000 */
[----:B------:R-:W-:Y:S01]  /*9fe0*/  UMOV UR33, UR25 ;  /* 0x0000001900217c82 */ /* 0x000fe20008000000 */
[----:B------:R-:W-:Y:S01]  /*9ff0*/  UMOV UR35, 0x80000020 ;  /* 0x8000002000237882 */ /* 0x000fe20000000000 */
        /* <DEDUP_REMOVED lines=176> */
.L_x_2028:
[----:B------:R-:W-:Y:S01]  /*ab00*/  ULEA UR6, UR49, UR41, 0x3 ;  /* 0x0000002931067291 */ /* 0x000fe2000f8e183f */
[----:B------:R-:W-:-:S05]  /*ab10*/  IMAD.U32 R6, RZ, RZ, UR53 ;  /* 0x00000035ff067e24 */ /* 0x000fca000f8e00ff */
[----:B------:R-:W-:-:S04]  /*ab20*/  SHF.L.U32 R6, R6, 0x1f, RZ ;  /* 0x0000001f06067819 */ /* 0x000fc800000006ff */
[----:B------:R0:W1:Y:S01]  /*ab30*/  SYNCS.PHASECHK.TRANS64.TRYWAIT P2, [UR6+0x33450], R6 ;  /* 0x03345006ff0075a7 */ /* 0x0000620008040146 */
[----:B------:R-:W-:Y:S05]  /*ab40*/  @!P0 BRA `(.L_x_2029) ;  /* 0x0000000000048947 */ /* 0x000fea0003800000 */
[----:B------:R-:W-:Y:S01]  /*ab50*/  BPT.TRAP 0x1 ;  /* 0x000000040000795c */ /* 0x000fe20000300000 */
.L_x_2029:
[----:B-1----:R-:W-:Y:S05]  /*ab60*/  @P2 BRA `(.L_x_2027) ;  /* 0x0000000000082947 */ /* 0x002fea0003800000 */
[----:B------:R-:W1:Y:S02]  /*ab70*/  SYNCS.PHASECHK.TRANS64.TRYWAIT P2, [UR6+0x33450], R6 ;  /* 0x03345006ff0075a7 */ /* 0x000e640008040146 */
[----:B-1----:R-:W-:Y:S05]  /*ab80*/  @!P2 BRA `(.L_x_2030) ;  /* 0x000000a800f4a947 */ /* 0x002fea0003800000 */
.L_x_2027:
        /* <DEDUP_REMOVED lines=113> */
[----:B------:R-:W-:Y:S01]  /*b2a0*/  FMUL.FTZ R135, R0, R135 ;  /* 0x0000008700877220 */ /* 0x000fe20000410000 */
[----:B------:R-:W-:Y:S01]  /*b2b0*/  UMOV UR10, UR47 ;  /* 0x0000002f000a7c82 */ /* 0x000fe20008000000 */
[----:B------:R-:W1:Y:S01]  /*b2c0*/  MUFU.TANH R186, R186 ;  /* 0x000000ba00ba7308 */ /* 0x000e620000002400 */
[----:B--2---:R-:W-:Y:S01]  /*b2d0*/  FMNMX.FTZ R191, R21, R120, !PT ;  /* 0x0000007815bf7209 */ /* 0x004fe20007810000 */
[----:B------:R-:W2:Y:S01]  /*b2e0*/  S2R R229, SR_TID.X ;  /* 0x0000000000e57919 */ /* 0x000ea20000002100 */
[----:B------:R-:W-:-:S05]  /*b2f0*/  IMAD.U32 R194, RZ, RZ, UR48 ;  /* 0x00000030ffc27e24 */ /* 0x000fca000f8e00ff */
[----:B------:R-:W3:Y:S01]  /*b300*/  MUFU.TANH R185, R185 ;  /* 0x000000b900b97308 */ /* 0x000ee20000002400 */
[----:B0-----:R-:W-:Y:S01]  /*b310*/  FMNMX.FTZ R120, R184, R189, !PT ;  /* 0x000000bdb8787209 */ /* 0x001fe20007810000 */
[----:B------:R-:W-:-:S06]  /*b320*/  FMUL.FTZ R189, R0, R121 ;  /* 0x0000007900bd7220 */ /* 0x000fcc0000410000 */
[----:B------:R-:W0:Y:S01]  /*b330*/  MUFU.TANH R187, R187 ;  /* 0x000000bb00bb7308 */ /* 0x000e220000002400 */
[----:B-1----:R-:W-:-:S07]  /*b340*/  FMNMX.FTZ R190, R186, R191, !PT ;  /* 0x000000bfbabe7209 */ /* 0x002fce0007810000 */
[----:B------:R-:W1:Y:S01]  /*b350*/  MUFU.TANH R168, R168 ;  /* 0x000000a800a87308 */ /* 0x000e620000002400 */
[----:B---3--:R-:W-:-:S07]  /*b360*/  FMNMX.FTZ R121, R185, R120, !PT ;  /* 0x00000078b9797209 */ /* 0x008fce0007810000 */
[----:B------:R-:W3:Y:S01]  /*b370*/  MUFU.TANH R170, R170 ;  /* 0x000000aa00aa7308 */ /* 0x000ee20000002400 */
[----:B0-----:R-:W-:Y:S02]  /*b380*/  FMNMX.FTZ R191, R187, R190, !PT ;  /* 0x000000bebbbf7209 */ /* 0x001fe40007810000 */
[----:B--2---:R-:W-:-:S05]  /*b390*/  SHF.R.U32.HI R229, RZ, 0x7, R229 ;  /* 0x00000007ffe57819 */ /* 0x004fca00000116e5 */
[----:B------:R-:W0:Y:S01]  /*b3a0*/  MUFU.TANH R169, R169 ;  /* 0x000000a900a97308 */ /* 0x000e220000002400 */
[----:B-1----:R-:W-:-:S07]  /*b3b0*/  FMNMX.FTZ R120, R168, R121, !PT ;  /* 0x00000079a8787209 */ /* 0x002fce0007810000 */
        /* <DEDUP_REMOVED lines=24> */
[----:B------:R-:W-:-:S04]  /*b540*/  UMOV UR7, 0xc0000010 ;  /* 0xc000001000077882 */ /* 0x000fc80000000000 */
        /* <DEDUP_REMOVED lines=109> */
[----:B------:R-:W-:Y:S02]  /*bc20*/  WARPGROUP.DEPBAR.LE gsb0, 0x0 ;  /* 0x00008000000079c5 */ /* 0x000fe40000010000 */
[----:B------:R-:W-:Y:S01]  /*bc30*/  WARPGROUP.ARRIVE ;  /* 0x00000000000079c5 */ /* 0x000fe20000000000 */
[----:B-1----:R-:W-:-:S05]  /*bc40*/  FMNMX.FTZ R190, R135, R190, !PT ;  /* 0x000000be87be7209 */ /* 0x002fca0007810000 */
[----:B------:R-:W-:Y:S01]  /*bc50*/  QGMMA.64x192x32.F32.E4M3.E4M3 R24, R204, gdesc[UR4], R24, gsb0 ;  /* 0x02e00004cc187df3 */ /* 0x000fe20008000818 */
[----:B------:R-:W1:Y:S01]  /*bc60*/  SHFL.BFLY PT, R121, R190, 0x2, 0x1f ;  /* 0x0c401f00be797f89 */ /* 0x000e6200000e0000 */
[----:B------:R-:W-:Y:S01]  /*bc70*/  UIADD3 UR6, UR11, 0x600, URZ ;  /* 0x000006000b067890 */ /* 0x000fe2000fffe03f */
[----:B------:R-:W-:Y:S01]  /*bc80*/  UMOV UR7, 0xc0000010 ;  /* 0xc000001000077882 */ /* 0x000fe20000000000 */
[----:B0-----:R-:W-:Y:S01]  /*bc90*/  FMNMX.FTZ R192, R191, R120, !PT ;  /* 0x00000078bfc07209 */ /* 0x001fe20007810000 */
[----:B------:R-:W-:Y:S01]  /*bca0*/  IMAD.U32 R191, RZ, RZ, UR10 ;  /* 0x0000000affbf7e24 */ /* 0x000fe2000f8e00ff */
[----:B-1----:R-:W-:Y:S01]  /*bcb0*/  FMNMX.FTZ R193, R190, R121, !PT ;  /* 0x00000079bec17209 */ /* 0x002fe20007810000 */
[----:B------:R-:W-:Y:S02]  /*bcc0*/  IMAD.U32 R190, RZ, RZ, UR10 ;  /* 0x0000000affbe7e24 */ /* 0x000fe4000f8e00ff */
[----:B------:R-:W0:Y:S04]  /*bcd0*/  SHFL.BFLY PT, R121, R192, 0x1, 0x1f ;  /* 0x0c201f00c0797f89 */ /* 0x000e2800000e0000 */
[----:B------:R-:W1:Y:S01]  /*bce0*/  SHFL.BFLY PT, R120, R193, 0x1, 0x1f ;  /* 0x0c201f00c1787f89 */ /* 0x000e6200000e0000 */
[----:B0-----:R-:W-:-:S02]  /*bcf0*/  FMNMX.FTZ R121, R192, R121, !PT ;  /* 0x00000079c0797209 */ /* 0x001fc40007810000 */
[----:B-1----:R-:W-:-:S03]  /*bd00*/  FMNMX.FTZ R120, R193, R120, !PT ;  /* 0x00000078c1787209 */ /* 0x002fc60007810000 */
[C---:B------:R-:W-:Y:S01]  /*bd10*/  FFMA.FTZ R190, R121.reuse, R190, -8 ;  /* 0xc100000079be7423 */ /* 0x040fe200000100be */
[----:B------:R-:W-:-:S01]  /*bd20*/  FADD.FTZ R4, -R121, R4 ;  /* 0x0000000479047221 */ /* 0x000fc20000010100 */
[----:B------:R-:W-:Y:S02]  /*bd30*/  IADD3 R193, -R229, 0xb, RZ ;  /* 0x0000000be5c17810 */ /* 0x000fe40007ffe1ff */
        /* <DEDUP_REMOVED lines=93> */
[----:B------:R-:W-:-:S06]  /*c310*/  FFMA.FTZ R135, R135, UR10, -R190 ;  /* 0x0000000a87877c23 */ /* 0x000fcc00080108be */
        /* <DEDUP_REMOVED lines=12> */
[----:B------:R-:W-:-:S06]  /*c3e0*/  WARPGROUP.DEPBAR.LE gsb0, 0x0 ;  /* 0x00008000000079c5 */ /* 0x000fcc0000010000 */
[----:B------:R-:W0:Y:S01]  /*c3f0*/  MUFU.EX2 R21, R21 ;  /* 0x0000001500157308 */ /* 0x000e220000000800 */
[----:B------:R-:W-:Y:S01]  /*c400*/  WARPGROUP.ARRIVE ;  /* 0x00000000000079c5 */ /* 0x000fe20000000000 */
[----:B--2---:R-:W-:-:S05]  /*c410*/  FADD.FTZ R192, R20, R191 ;  /* 0x000000bf14c07221 */ /* 0x004fca0000010000 */
[----:B------:R-:W-:Y:S01]  /*c420*/  QGMMA.64x192x32.F32.E4M3.E4M3 R24, R200, gdesc[UR4], R24, gsb0 ;  /* 0x02e00004c8187df3 */ /* 0x000fe20008000818 */
        /* <DEDUP_REMOVED lines=120> */
[----:B------:R-:W3:Y:S01]  /*cbb0*/  MUFU.EX2 R126, R126 ;  /* 0x0000007e007e7308 */ /* 0x000ee20000000800 */
[----:B0-----:R-:W-:-:S07]  /*cbc0*/  FADD.FTZ R191, R123, R194 ;  /* 0x000000c27bbf7221 */ /* 0x001fce0000010000 */
[----:B------:R-:W0:Y:S01]  /*cbd0*/  MUFU.EX2 R125, R125 ;  /* 0x0000007d007d7308 */ /* 0x000e220000000800 */
[----:B----4-:R-:W-:-:S07]  /*cbe0*/  FADD.FTZ R190, R124, R3 ;  /* 0x000000037cbe7221 */ /* 0x010fce0000010000 */
        /* <DEDUP_REMOVED lines=17> */
[----:B---3--:R-:W-:-:S01]  /*cd00*/  FADD.FTZ R191, R134, R191 ;  /* 0x000000bf86bf7221 */ /* 0x008fc20000010000 */
[----:B-1----:R-:W-:-:S03]  /*cd10*/  FADD.FTZ R3, R133, R2 ;  /* 0x0000000285037221 */ /* 0x002fc60000010000 */
[----:B0-----:R-:W-:Y:S01]  /*cd20*/  FADD.FTZ R2, R135, R191 ;  /* 0x000000bf87027221 */ /* 0x001fe20000010000 */
[----:B--2---:R-:W-:Y:S06]  /*cd30*/  @!P0 BRA `(.L_x_2031) ;  /* 0x0000000000048947 */ /* 0x004fec0003800000 */
[----:B------:R-:W-:Y:S01]  /*cd40*/  BPT.TRAP 0x1 ;  /* 0x000000040000795c */ /* 0x000fe20000300000 */
.L_x_2031:
        /* <DEDUP_REMOVED lines=148> */
.L_x_2022:
[----:B------:R-:W-:Y:S06]  /*d690*/  BAR.ARV 0x8, 0x180 ;  /* 0x0206000000007b1d */ /* 0x000fec0000002000 */
[----:B------:R-:W-:Y:S05]  /*d6a0*/  @!P0 BRA `(.L_x_2033) ;  /* 0x0000000000048947 */ /* 0x000fea0003800000 */
[----:B------:R-:W-:Y:S01]  /*d6b0*/  BPT.TRAP 0x1 ;  /* 0x000000040000795c */ /* 0x000fe20000300000 */
.L_x_2033:
[----:B------:R-:W-:Y:S01]  /*d6c0*/  ULEA UR9, UR48, UR41, 0x3 ;  /* 0x0000002930097291 */ /* 0x000fe2000f8e183f */
[----:B------:R-:W-:-:S05]  /*d6d0*/  IMAD.U32 R0, RZ, RZ, UR43 ;  /* 0x0000002bff007e24 */ /* 0x000fca000f8e00ff */
[----:B------:R-:W-:-:S04]  /*d6e0*/  SHF.L.U32 R0, R0, 0x1f, RZ ;  /* 0x0000001f00007819 */ /* 0x000fc800000006ff */
[----:B------:R0:W1:Y:S01]  /*d6f0*/  SYNCS.PHASECHK.TRANS64.TRYWAIT P1, [UR9+0x33450], R0 ;  /* 0x03345000ff0075a7 */ /* 0x0000620008020149 */
[----:B------:R-:W-:Y:S05]  /*d700*/  @!P0 BRA `(.L_x_2034) ;  /* 0x0000000000048947 */ /* 0x000fea0003800000 */
[----:B------:R-:W-:Y:S01]  /*d710*/  BPT.TRAP 0x1 ;  /* 0x000000040000795c */ /* 0x000fe20000300000 */
.L_x_2034:
[----:B-1----:R-:W-:Y:S05]  /*d720*/  @P1 BRA `(.L_x_2035) ;  /* 0x0000000000081947 */ /* 0x002fea0003800000 */
[----:B------:R-:W1:Y:S02]  /*d730*/  SYNCS.PHASECHK.TRANS64.TRYWAIT P1, [UR9+0x33450], R0 ;  /* 0x03345000ff0075a7 */ /* 0x000e640008020149 */
[----:B-1----:R-:W-:Y:S05]  /*d740*/  @!P1 BRA `(.L_x_2036) ;  /* 0x00000080001c9947 */ /* 0x002fea0003800000 */
.L_x_2035:
        /* <DEDUP_REMOVED lines=18> */
[----:B------:R-:W-:Y:S01]  /*d870*/  UIADD3 UR4, UR8, 0x300, URZ ;  /* 0x0000030008047890 */ /* 0x000fe2000fffe03f */
[----:B------:R-:W-:Y:S02]  /*d880*/  WARPGROUP.DEPBAR.LE gsb0, 0x0 ;  /* 0x00008000000079c5 */ /* 0x000fe40000010000 */
[----:B------:R-:W-:-:S14]  /*d890*/  WARPGROUP.ARRIVE ;  /* 0x00000000000079c5 */ /* 0x000fdc0000000000 */
[----:B------:R-:W-:Y:S01]  /*d8a0*/  QGMMA.64x192x32.F32.E4M3.E4M3 R24, R212, gdesc[UR4], R24, gsb0 ;  /* 0x02e00004d4187df3 */ /* 0x000fe20008000818 */
[----:B------:R-:W-:Y:S01]  /*d8b0*/  UMOV UR6, UR4 ;  /* 0x0000000400067c82 */ /* 0x000fe20008000000 */
[----:B------:R-:W-:Y:S01]  /*d8c0*/  UMOV UR7, 0xc0000010 ;  /* 0xc000001000077882 */ /* 0x000fe20000000000 */
        /* <DEDUP_REMOVED lines=17> */
[----:B-1----:R-:W-:-:S05]  /*d9e0*/  IMAD.U32 R5, RZ, RZ, UR7 ;  /* 0x00000007ff057e24 */ /* 0x002fca000f8e00ff */
        /* <DEDUP_REMOVED lines=10> */
[----:B0-----:R-:W0:Y:S04]  /*da90*/  SHFL.BFLY PT, R0, R3, 0x2, 0x1f ;  /* 0x0c401f0003007f89 */ /* 0x001e2800000e0000 */
[----:B------:R-:W3:Y:S01]  /*daa0*/  SHFL.BFLY PT, R9, R2, 0x2, 0x1f ;  /* 0x0c401f0002097f89 */ /* 0x000ee200000e0000 */
[----:B0-----:R-:W-:-:S01]  /*dab0*/  FADD.FTZ R0, R0, R3 ;  /* 0x0000000300007221 */ /* 0x001fc20000010000 */
[----:B---3--:R-:W-:-:S04]  /*dac0*/  FADD.FTZ R9, R9, R2 ;  /* 0x0000000209097221 */ /* 0x008fc80000010000 */
[----:B------:R-:W0:Y:S04]  /*dad0*/  SHFL.BFLY PT, R7, R0, 0x1, 0x1f ;  /* 0x0c201f0000077f89 */ /* 0x000e2800000e0000 */
        /* <DEDUP_REMOVED lines=33> */
.L_x_2037:
        /* <DEDUP_REMOVED lines=106> */
.L_x_2004:
        /* <DEDUP_REMOVED lines=487> */
.L_x_2041:
[----:B------:R-:W-:Y:S05]  /*10200*/  BSYNC B1 ;  /* 0x0000000000017941 */ /* 0x000fea0003800000 */
.L_x_2040:
        /* <DEDUP_REMOVED lines=17> */
.L_x_2043:
[----:B------:R-:W-:Y:S05]  /*10320*/  BSYNC B1 ;  /* 0x0000000000017941 */ /* 0x000fea0003800000 */
.L_x_2042:
        /* <DEDUP_REMOVED lines=17> */
.L_x_2045:
[----:B------:R-:W-:Y:S05]  /*10440*/  BSYNC B1 ;  /* 0x0000000000017941 */ /* 0x000fea0003800000 */
.L_x_2044:
        /* <DEDUP_REMOVED lines=16> */
[----:B-1----:R-:W-:-:S04]  /*10550*/  LEA R2, P0, R22, R7, 0x1 ;  /* 0x0000000716027211 */ /* 0x002fc800078008ff */
[----:B------:R-:W-:-:S05]  /*10560*/  LEA.HI.X R3, R22, R9, R225, 0x1, P0 ;  /* 0x0000000916037211 */ /* 0x000fca00000f0ce1 */
[----:B------:R3:W-:Y:S01]  /*10570*/  ST.E.128 desc[UR50][R2.64], R60 ;  /* 0x0000003c02007985 */ /* 0x0007e2000c101d32 */
[----:B------:R-:W-:Y:S05]  /*10580*/  BRA `(.L_x_2046) ;  /* 0x0000000800947947 */ /* 0x000fea0003800000 */
.L_x_2039:
        /* <DEDUP_REMOVED lines=50> */
.L_x_2048:
[----:B------:R-:W-:Y:S05]  /*108b0*/  BSYNC B1 ;  /* 0x0000000000017941 */ /* 0x000fea0003800000 */
.L_x_2047:
        /* <DEDUP_REMOVED lines=59> */
.L_x_2050:
[----:B------:R-:W-:Y:S05]  /*10c70*/  BSYNC B1 ;  /* 0x0000000000017941 */ /* 0x000fea0003800000 */
.L_x_2049:
        /* <DEDUP_REMOVED lines=17> */
.L_x_2052:
[----:B------:R-:W-:Y:S05]  /*10d90*/  BSYNC B1 ;  /* 0x0000000000017941 */ /* 0x000fea0003800000 */
.L_x_2051:
        /* <DEDUP_REMOVED lines=17> */
.L_x_2054:
[----:B------:R-:W-:Y:S05]  /*10eb0*/  BSYNC B1 ;  /* 0x0000000000017941 */ /* 0x000fea0003800000 */
.L_x_2053:
        /* <DEDUP_REMOVED lines=18> */
.L_x_2046:
[----:B------:R-:W-:Y:S05]  /*10fe0*/  BSYNC B0 ;  /* 0x0000000000007941 */ /* 0x000fea0003800000 */
.L_x_2038:
[----:B------:R-:W-:Y:S02]  /*10ff0*/  ULDC UR5, c[0x0][0xc38] ;  /* 0x00030e0000057ab9 */ /* 0x000fe40000000800 */
[----:B------:R-:W-:-:S06]  /*11000*/  UISETP.GE.AND UP0, UPT, UR4, UR5, UPT ;  /* 0x000000050400728c */ /* 0x000fcc000bf06270 */
[----:B------:R-:W-:-:S13]  /*11010*/  PLOP3.LUT P0, PT, PT, PT, UP0, 0x80, 0x0 ;  /* 0x000000000000781c */ /* 0x000fda0003f0f008 */
[----:B------:R-:W-:Y:S05]  /*11020*/  @!P0 BRA `(.L_x_2055) ;  /* 0xfffffefc00648947 */ /* 0x000fea000383ffff */
[----:B------:R-:W-:Y:S05]  /*11030*/  EXIT ;  /* 0x000000000000794d */ /* 0x000fea0003800000 */
.L_x_2000:
[----:B------:R-:W-:-:S08]  /*11040*/  NOP ;  /* 0x0000000000007918 */ /* 0x000fd00000000000 */
[----:B------:R-:W0:-:S00]  /*11050*/  USETMAXREG.DEALLOC.CTAPOOL 0x18 ;  /* 0x00000018000079c8 */ /* 0x000e0000080e0500 */
[----:B0-----:R-:W2:Y:S01]  /*11060*/  LDL.LU R2, [R1] ;  /* 0x0000000001027983 */ /* 0x001ea20000300800 */
[----:B------:R-:W-:-:S05]  /*11070*/  LOP3.LUT R0, R0, 0x3, RZ, 0xc0, !PT ;  /* 0x0000000300007812 */ /* 0x000fca00078ec0ff */
[----:B------:R-:W0:Y:S01]  /*11080*/  S2UR UR6, SR_CTAID.X ;  /* 0x00000000000679c3 */ /* 0x000e220000002500 */
[----:B------:R-:W-:Y:S02]  /*11090*/  IMAD.MOV.U32 R19, RZ, RZ, 0x1 ;  /* 0x00000001ff137424 */ /* 0x000fe400078e00ff */
[----:B------:R-:W-:Y:S01]  /*110a0*/  IMAD.MOV.U32 R18, RZ, RZ, RZ ;  /* 0x000000ffff127224 */ /* 0x000fe200078e00ff */
        /* <DEDUP_REMOVED lines=22> */
[C---:B------:R-:W-:Y:S01]  /*11210*/  IMAD.SHL.U32 R0, R10.reuse, 0x10, RZ ;  /* 0x000000100a007824 */ /* 0x040fe200078e00ff */
[C---:B------:R-:W-:Y:S01]  /*11220*/  LOP3.LUT R9, R10.reuse, 0x7f, RZ, 0xc0, !PT ;  /* 0x0000007f0a097812 */ /* 0x040fe200078ec0ff */
[C---:B------:R-:W-:Y:S02]  /*11230*/  IMAD.SHL.U32 R3, R10.reuse, 0x2, RZ ;  /* 0x000000020a037824 */ /* 0x040fe400078e00ff */
[----:B------:R-:W-:Y:S01]  /*11240*/  IMAD.SHL.U32 R7, R10, 0x4, RZ ;  /* 0x000000040a077824 */ /* 0x000fe200078e00ff */
[----:B------:R-:W-:-:S04]  /*11250*/  LOP3.LUT R4, R0, 0x1b0, RZ, 0xc0, !PT ;  /* 0x000001b000047812 */ /* 0x000fc800078ec0ff */
[----:B------:R-:W-:Y:S01]  /*11260*/  LOP3.LUT R4, R4, 0x30, R3, 0x78, !PT ;  /* 0x0000003004047812 */ /* 0x000fe200078e7803 */
[----:B------:R-:W-:-:S05]  /*11270*/  IMAD.SHL.U32 R3, R10, 0x40, RZ ;  /* 0x000000400a037824 */ /* 0x000fca00078e00ff */
[----:B0-----:R-:W-:-:S04]  /*11280*/  LOP3.LUT R2, R3, 0x180, RZ, 0xc0, !PT ;  /* 0x0000018003027812 */ /* 0x001fc800078ec0ff */
        /* <DEDUP_REMOVED lines=9> */
[--C-:B------:R-:W-:Y:S02]  /*11320*/  LOP3.LUT R5, R7, 0x60, R2.reuse, 0xf8, !PT ;  /* 0x0000006007057812 */ /* 0x100fe400078ef802 */
[----:B------:R-:W-:Y:S02]  /*11330*/  LOP3.LUT R3, R6, 0x640, R3, 0xf8, !PT ;  /* 0x0000064006037812 */ /* 0x000fe400078ef803 */
[----:B------:R-:W-:Y:S02]  /*11340*/  LOP3.LUT R5, R5, 0x100, R2, 0xf8, !PT ;  /* 0x0000010005057812 */ /* 0x000fe400078ef802 */
[----:B------:R-:W-:Y:S02]  /*11350*/  LOP3.LUT R7, R7, 0x40, R0, 0xf8, !PT ;  /* 0x0000004007077812 */ /* 0x000fe400078ef800 */
[----:B------:R-:W-:-:S02]  /*11360*/  LOP3.LUT R5, R5, R8, RZ, 0xfc, !PT ;  /* 0x0000000805057212 */ /* 0x000fc400078efcff */
[----:B------:R-:W-:Y:S02]  /*11370*/  LOP3.LUT R4, R7, R4, RZ, 0xfc, !PT ;  /* 0x0000000407047212 */ /* 0x000fe400078efcff */
[----:B------:R-:W-:Y:S01]  /*11380*/  LOP3.LUT R0, R0, 0x30, RZ, 0xc0, !PT ;  /* 0x0000003000007812 */ /* 0x000fe200078ec0ff */
[----:B------:R-:W-:Y:S04]  /*11390*/  STL [R1+0xc], R5 ;  /* 0x00000c0501007387 */ /* 0x000fe80000100800 */
[----:B------:R0:W-:Y:S02]  /*113a0*/  STL [R1+0x10], R3 ;  /* 0x0000100301007387 */ /* 0x0001e40000100800 */
[----:B0-----:R-:W-:-:S04]  /*113b0*/  SHF.R.U32.HI R3, RZ, 0x2, R9 ;  /* 0x00000002ff037819 */ /* 0x001fc80000011609 */
[----:B------:R-:W-:Y:S01]  /*113c0*/  LOP3.LUT R5, R3, 0x60, R2, 0xf8, !PT ;  /* 0x0000006003057812 */ /* 0x000fe200078ef802 */
[----:B------:R-:W-:Y:S02]  /*113d0*/  IMAD.IADD R3, R17, 0x1, R4 ;  /* 0x0000000111037824 */ /* 0x000fe400078e0204 */
[----:B------:R-:W-:-:S03]  /*113e0*/  IMAD.U32 R2, RZ, RZ, UR6 ;  /* 0x00000006ff027e24 */ /* 0x000fc6000f8e00ff */
[----:B------:R-:W-:Y:S04]  /*113f0*/  STL [R1+0x14], R3 ;  /* 0x0000140301007387 */ /* 0x000fe80000100800 */
[----:B------:R0:W-:Y:S04]  /*11400*/  STL [R1+0x18], R2 ;  /* 0x0000180201007387 */ /* 0x0001e80000100800 */
[----:B------:R1:W-:Y:S01]  /*11410*/  STL [R1+0x1c], RZ ;  /* 0x00001cff01007387 */ /* 0x0003e20000100800 */
[C---:B0-----:R-:W-:Y:S02]  /*11420*/  LOP3.LUT R2, R0.reuse, 0x40, RZ, 0xfc, !PT ;  /* 0x0000004000027812 */ /* 0x041fe400078efcff */
[----:B-1----:R-:W-:-:S07]  /*11430*/  LOP3.LUT R0, R0, 0x80, RZ, 0xfc, !PT ;  /* 0x0000008000007812 */ /* 0x002fce00078efcff */
.L_x_2121:
[----:B------:R-:W2:Y:S01]  /*11440*/  LDL R0, [R1+0x18] ;  /* 0x0000180001007983 */ /* 0x000ea20000100800 */
        /* <DEDUP_REMOVED lines=22> */
.L_x_2057:
[----:B------:R-:W-:Y:S01]  /*115b0*/  ULDC UR9, c[0x0][0xc54] ;  /* 0x0003150000097ab9 */ /* 0x000fe20000000800 */
[----:B------:R-:W-:Y:S01]  /*115c0*/  UMOV UR5, UR8 ;  /* 0x0000000800057c82 */ /* 0x000fe20008000000 */
[----:B------:R-:W-:-:S11]  /*115d0*/  UISETP.NE.AND UP0, UPT, UR9, 0x1, UPT ;  /* 0x000000010900788c */ /* 0x000fd6000bf05270 */
[----:B------:R-:W-:Y:S02]  /*115e0*/  @UP0 ULDC.64 UR10, c[0x0][0xc58] ;  /* 0x00031600000a0ab9 */ /* 0x000fe40000000a00 */
[----:B------:R-:W-:-:S04]  /*115f0*/  UIMAD.WIDE.U32 UR6, UR8, UR10, URZ ;  /* 0x0000000a080672a5 */ /* 0x000fc8000f8e003f */
[----:B------:R-:W-:-:S04]  /*11600*/  @UP0 USHF.R.U32.HI UR5, URZ, UR11, UR7 ;  /* 0x0000000b3f050299 */ /* 0x000fc80008011607 */
[----:B------:R-:W-:-:S12]  /*11610*/  UIMAD UR6, UR5, UR9, URZ ;  /* 0x00000009050672a4 */ /* 0x000fd8000f8e023f */
.L_x_2058:
[----:B------:R-:W-:Y:S01]  /*11620*/  ULOP3.LUT UR41, URZ, UR5, URZ, 0x33, !UPT ;  /* 0x000000053f297292 */ /* 0x000fe2000f8e333f */
[----:B------:R-:W-:Y:S01]  /*11630*/  BSSY B7, `(.L_x_2059) ;  /* 0x000039b000077945 */ /* 0x000fe20003800000 */
[----:B------:R-:W-:Y:S01]  /*11640*/  ULDC UR7, c[0x0][0x448] ;  /* 0x0001120000077ab9 */ /* 0x000fe20000000800 */
[----:B------:R-:W-:Y:S01]  /*11650*/  ULDC UR5, c[0x0][0xc3c] ;  /* 0x00030f0000057ab9 */ /* 0x000fe20000000800 */
[----:B------:R-:W-:Y:S02]  /*11660*/  UISETP.NE.AND UP1, UPT, UR7, 0x1, UPT ;  /* 0x000000010700788c */ /* 0x000fe4000bf25270 */
[----:B------:R-:W-:Y:S01]  /*11670*/  UIADD3 UR41, UR41, UR5, URZ ;  /* 0x0000000529297290 */ /* 0x000fe2000fffe03f */
[----:B------:R-:W-:Y:S01]  /*11680*/  ULDC.64 UR10, c[0x0][0x418] ;  /* 0x00010600000a7ab9 */ /* 0x000fe20000000a00 */
[----:B------:R-:W-:Y:S02]  /*11690*/  UIADD3 UR5, UR8, -UR6, URZ ;  /* 0x8000000608057290 */ /* 0x000fe4000fffe03f */
[----:B------:R-:W-:-:S02]  /*116a0*/  UISETP.NE.U32.AND UP0, UPT, UR10, URZ, UPT ;  /* 0x0000003f0a00728c */ /* 0x000fc4000bf05070 */
[----:B------:R-:W-:Y:S02]  /*116b0*/  USHF.L.U32 UR8, UR41, 0x7, URZ ;  /* 0x0000000729087899 */ /* 0x000fe4000800063f */
[----:B------:R-:W-:Y:S01]  /*116c0*/  UISETP.NE.AND.EX UP0, UPT, UR11, URZ, UPT, UP0 ;  /* 0x0000003f0b00728c */ /* 0x000fe2000bf05300 */
[----:B------:R-:W-:Y:S01]  /*116d0*/  ULDC UR7, c[0x0][0x288] ;  /* 0x0000a20000077ab9 */ /* 0x000fe20000000800 */
[----:B------:R-:W-:Y:S01]  /*116e0*/  UIADD3 UR8, UR8, 0x7f, URZ ;  /* 0x0000007f08087890 */ /* 0x000fe2000fffe03f */
[----:B------:R-:W-:Y:S01]  /*116f0*/  ULDC UR6, c[0x0][0x424] ;  /* 0x0001090000067ab9 */ /* 0x000fe20000000800 */
[----:B------:R-:W-:Y:S02]  /*11700*/  UIADD3 UR13, -UR7, 0xa0, URZ ;  /* 0x000000a0070d7890 */ /* 0x000fe4000fffe13f */
[----:B------:R-:W-:Y:S01]  /*11710*/  USEL UR9, UR6, 0x1, UP0 ;  /* 0x0000000106097887 */ /* 0x000fe20008000000 */
[----:B------:R-:W-:Y:S01]  /*11720*/  @UP1 ULDC UR7, c[0x0][0x44c] ;  /* 0x0001130000071ab9 */ /* 0x000fe20000000800 */
[----:B------:R-:W-:Y:S01]  /*11730*/  ULDC UR12, c[0x0][0x2f0] ;  /* 0x0000bc00000c7ab9 */ /* 0x000fe20000000800 */
[----:B------:R-:W-:Y:S01]  /*11740*/  UIMAD.WIDE.U32 UR6, UR8, UR7, URZ ;  /* 0x00000007080672a5 */ /* 0x000fe2000f8e003f */
[----:B------:R-:W-:Y:S01]  /*11750*/  @UP1 ULDC UR14, c[0x0][0x450] ;  /* 0x00011400000e1ab9 */ /* 0x000fe20000000800 */
[----:B------:R-:W-:-:S02]  /*11760*/  UIMAD UR13, UR9, UR12, UR13 ;  /* 0x0000000c090d72a4 */ /* 0x000fc4000f8e020d */
[----:B------:R-:W-:Y:S02]  /*11770*/  @UP1 USHF.R.U32.HI UR8, URZ, UR14, UR7 ;  /* 0x0000000e3f081299 */ /* 0x000fe40008011607 */
[----:B------:R-:W-:Y:S02]  /*11780*/  UIMAD UR6, UR9, UR12, 0x9f ;  /* 0x0000009f090674a4 */ /* 0x000fe4000f8e020c */
[----:B------:R-:W-:Y:S02]  /*11790*/  UIADD3 UR8, UR13, UR8, URZ ;  /* 0x000000080d087290 */ /* 0x000fe4000fffe03f */
[----:B------:R-:W-:Y:S02]  /*117a0*/  UIMAD.WIDE UR6, UR6, 0x66666667, URZ ;  /* 0x66666667060678a5 */ /* 0x000fe4000f8e023f */
[----:B------:R-:W-:Y:S02]  /*117b0*/  UIMAD.WIDE UR8, UR8, 0x66666667, URZ ;  /* 0x66666667080878a5 */ /* 0x000fe4000f8e023f */
[----:B------:R-:W-:-:S02]  /*117c0*/  USHF.R.U32.HI UR12, URZ, 0x1f, UR7 ;  /* 0x0000001f3f0c7899 */ /* 0x000fc40008011607 */
[----:B------:R-:W-:Y:S01]  /*117d0*/  USHF.R.U32.HI UR6, URZ, 0x1f, UR9 ;  /* 0x0000001f3f067899 */ /* 0x000fe20008011609 */
[----:B------:R-:W-:Y:S01]  /*117e0*/  ULDC UR11, c[0x0][0xc48] ;  /* 0x00031200000b7ab9 */ /* 0x000fe20000000800 */
[----:B------:R-:W-:Y:S02]  /*117f0*/  ULEA.HI.SX32 UR12, UR7, UR12, 0x1a ;  /* 0x0000000c070c7291 */ /* 0x000fe4000f8fd23f */
[----:B------:R-:W-:Y:S02]  /*11800*/  ULEA.HI.SX32 UR6, UR9, UR6, 0x1a ;  /* 0x0000000609067291 */ /* 0x000fe4000f8fd23f */
[----:B------:R-:W-:Y:S02]  /*11810*/  UISETP.NE.AND UP0, UPT, UR11, 0x1, UPT ;  /* 0x000000010b00788c */ /* 0x000fe4000bf05270 */
[----:B------:R-:W-:Y:S01]  /*11820*/  UISETP.LT.AND UP1, UPT, UR12, UR6, UPT ;  /* 0x000000060c00728c */ /* 0x000fe2000bf21270 */
[----:B------:R-:W-:-:S03]  /*11830*/  ULDC UR10, c[0x0][0xc54] ;  /* 0x00031500000a7ab9 */ /* 0x000fc60000000800 */
[----:B------:R-:W-:Y:S02]  /*11840*/  USEL UR40, UR12, UR6, UP1 ;  /* 0x000000060c287287 */ /* 0x000fe40008800000 */
[----:B------:R-:W-:-:S03]  /*11850*/  UIMAD UR10, UR4, UR10, UR5 ;  /* 0x0000000a040a72a4 */ /* 0x000fc6000f8e0205 */
[----:B------:R-:W-:Y:S01]  /*11860*/  @UP0 ULDC UR4, c[0x0][0xc4c] ;  /* 0x0003130000040ab9 */ /* 0x000fe20000000800 */
[----:B------:R-:W-:Y:S01]  /*11870*/  ISETP.LT.AND P0, PT, RZ, UR40, PT ;  /* 0x00000028ff007c0c */ /* 0x000fe2000bf01270 */
[----:B------:R-:W-:Y:S01]  /*11880*/  UIMAD.WIDE.U32 UR4, UR10, UR4, URZ ;  /* 0x000000040a0472a5 */ /* 0x000fe2000f8e003f */
[----:B------:R-:W-:Y:S01]  /*11890*/  @UP0 ULDC UR7, c[0x0][0xc50] ;  /* 0x0003140000070ab9 */ /* 0x000fe20000000800 */
[----:B------:R-:W-:Y:S02]  /*118a0*/  UMOV UR43, UR10 ;  /* 0x0000000a002b7c82 */ /* 0x000fe40008000000 */
[----:B------:R-:W-:-:S04]  /*118b0*/  @UP0 USHF.R.U32.HI UR43, URZ, UR7, UR5 ;  /* 0x000000073f2b0299 */ /* 0x000fc80008011605 */
[----:B------:R-:W-:-:S04]  /*118c0*/  UIADD3 UR36, -UR43, URZ, URZ ;  /* 0x0000003f2b247290 */ /* 0x000fc8000fffe13f */
[----:B------:R-:W-:Y:S01]  /*118d0*/  UIMAD UR36, UR11, UR36, UR10 ;  /* 0x000000240b2472a4 */ /* 0x000fe2000f8e020a */
[----:B------:R-:W-:Y:S11]  /*118e0*/  @P0 BRA `(.L_x_2060) ;  /* 0x0000000000480947 */ /* 0x000ff60003800000 */
        /* <DEDUP_REMOVED lines=12> */
[----:B0-----:R-:W-:-:S04]  /*119b0*/  LOP3.LUT R4, R4, UR4, RZ, 0xc0, !PT ;  /* 0x0000000404047c12 */ /* 0x001fc8000f8ec0ff */
[----:B------:R-:W0:Y:S01]  /*119c0*/  POPC R7, R4 ;  /* 0x0000000400077309 */ /* 0x000e220000000000 */
[----:B--2---:R-:W0:Y:S02]  /*119d0*/  SHFL.IDX PT, R0, R3, R0, 0x1f ;  /* 0x00001f0003007589 */ /* 0x004e2400000e0000 */
[----:B0-----:R-:W-:-:S05]  /*119e0*/  IADD3 R0, R0, UR42, R7 ;  /* 0x0000002a00007c10 */ /* 0x001fca000fffe007 */
[----:B------:R1:W-:Y:S01]  /*119f0*/  STL [R1+0x18], R0 ;  /* 0x0000180001007387 */ /* 0x0003e20000100800 */
[----:B------:R-:W-:Y:S05]  /*11a00*/  BRA `(.L_x_2061) ;  /* 0x0000003400747947 */ /* 0x000fea0003800000 */
.L_x_2060:
        /* <DEDUP_REMOVED lines=20> */
.L_x_2063:
[----:B------:R-:W-:Y:S05]  /*11b50*/  BSYNC B6 ;  /* 0x0000000000067941 */ /* 0x000fea0003800000 */
.L_x_2062:
        /* <DEDUP_REMOVED lines=24> */
.L_x_2065:
[----:B------:R-:W-:Y:S05]  /*11ce0*/  BSYNC B6 ;  /* 0x0000000000067941 */ /* 0x000fea0003800000 */
.L_x_2064:
        /* <DEDUP_REMOVED lines=20> */
.L_x_2067:
[----:B------:R-:W-:Y:S05]  /*11e30*/  BSYNC B6 ;  /* 0x0000000000067941 */ /* 0x000fea0003800000 */
.L_x_2066:
        /* <DEDUP_REMOVED lines=19> */
.L_x_2069:
[----:B------:R-:W-:Y:S05]  /*11f70*/  BSYNC B6 ;  /* 0x0000000000067941 */ /* 0x000fea0003800000 */
.L_x_2068:
        /* <DEDUP_REMOVED lines=10> */
[----:B------:R1:W2:Y:S01]  /*12020*/  @P0 LDG.E R8, desc[UR50][R2.64] ;  /* 0x0000003202080981 */ /* 0x0002a2000c1e1900 */
[----:B------:R-:W-:Y:S01]  /*12030*/  LOP3.LUT R0, R0, 0xfffffffe, RZ, 0xc0, !PT ;  /* 0xfffffffe00007812 */ /* 0x000fe200078ec0ff */
[----:B------:R-:W-:Y:S01]  /*12040*/  UMOV UR4, 0xffffffff ;  /* 0xffffffff00047882 */ /* 0x000fe20000000000 */
[----:B------:R-:W3:Y:S01]  /*12050*/  S2R R4, SR_TID.X ;  /* 0x0000000000047919 */ /* 0x000ee20000002100 */
[----:B-1----:R-:W1:Y:S02]  /*12060*/  LDC.64 R2, c[0x0][0x418] ;  /* 0x00010600ff027b82 */ /* 0x002e640000000a00 */
[----:B-1----:R-:W-:Y:S02]  /*12070*/  ISETP.NE.U32.AND P0, PT, R2, RZ, PT ;  /* 0x000000ff0200720c */ /* 0x002fe40003f05070 */
[----:B---3--:R-:W-:Y:S02]  /*12080*/  SHF.R.U32.HI R4, RZ, 0x5, R4 ;  /* 0x00000005ff047819 */ /* 0x008fe40000011604 */
[----:B------:R-:W-:-:S02]  /*12090*/  ISETP.NE.AND.EX P1, PT, R3, RZ, PT, P0 ;  /* 0x000000ff0300720c */ /* 0x000fc40003f25300 */
[----:B------:R-:W-:-:S11]  /*120a0*/  LOP3.LUT R4, R4, 0x3, RZ, 0xc0, !PT ;  /* 0x0000000304047812 */ /* 0x000fd600078ec0ff */
[----:B------:R-:W-:Y:S02]  /*120b0*/  @P1 LOP3.LUT R0, R0, 0x1, RZ, 0xfc, !PT ;  /* 0x0000000100001812 */ /* 0x000fe400078efcff */
[----:B--2---:R-:W-:Y:S01]  /*120c0*/  SHF.R.S32.HI R9, RZ, 0x1f, R8 ;  /* 0x0000001fff097819 */ /* 0x004fe20000011408 */
[----:B------:R1:W-:Y:S01]  /*120d0*/  STL [R1+0x4], R8 ;  /* 0x0000040801007387 */ /* 0x0003e20000100800 */
[----:B0-----:R-:W-:-:S03]  /*120e0*/  SEL R16, R8, RZ, !P1 ;  /* 0x000000ff08107207 */ /* 0x001fc60004800000 */
[----:B------:R1:W-:Y:S04]  /*120f0*/  STL [R1+0x8], R9 ;  /* 0x0000080901007387 */ /* 0x0003e80000100800 */
[----:B------:R1:W-:Y:S01]  /*12100*/  STL [R1], R0 ;  /* 0x0000000001007387 */ /* 0x0003e20000100800 */
[----:B------:R-:W-:Y:S05]  /*12110*/  BRA.DIV UR4, `(.L_x_2070) ;  /* 0x0000003604c07947 */ /* 0x000fea000b800000 */
[----:B------:R0:W2:Y:S02]  /*12120*/  SHFL.IDX PT, R14, R4, RZ, 0x1f ;  /* 0x00001fff040e7589 */ /* 0x0000a400000e0000 */
.L_x_2140:
[----:B------:R-:W-:Y:S02]  /*12130*/  PLOP3.LUT P2, PT, PT, PT, PT, 0x8, 0x0 ;  /* 0x000000000000781c */ /* 0x000fe40003f4e170 */
[----:B-1----:R-:W-:Y:S02]  /*12140*/  LOP3.LUT R0, R0, 0xfffffffd, RZ, 0xc0, !PT ;  /* 0xfffffffd00007812 */ /* 0x002fe400078ec0ff */
[----:B--2---:R-:W-:-:S09]  /*12150*/  ISETP.NE.AND P0, PT, R14, RZ, PT ;  /* 0x000000ff0e00720c */ /* 0x004fd20003f05270 */
[----:B------:R-:W-:-:S05]  /*12160*/  @P2 LOP3.LUT R0, R0, 0x2, RZ, 0xfc, !PT ;  /* 0x0000000200002812 */ /* 0x000fca00078efcff */
[----:B------:R1:W-:Y:S01]  /*12170*/  STL [R1], R0 ;  /* 0x0000000001007387 */ /* 0x0003e20000100800 */
[----:B------:R-:W-:Y:S05]  /*12180*/  @P0 BRA `(.L_x_2071) ;  /* 0x0000000400bc0947 */ /* 0x000fea0003800000 */
[----:B------:R-:W-:-:S06]  /*12190*/  UIADD3 UR4, UR40, -0x1, URZ ;  /* 0xffffffff28047890 */ /* 0x000fcc000fffe03f */
[----:B-1----:R-:W-:Y:S01]  /*121a0*/  IMAD.U32 R0, RZ, RZ, UR4 ;  /* 0x00000004ff007e24 */ /* 0x002fe2000f8e00ff */
[----:B------:R-:W-:-:S03]  /*121b0*/  UMOV UR4, 0xffffffff ;  /* 0xffffffff00047882 */ /* 0x000fc60000000000 */
[----:B------:R-:W-:Y:S05]  /*121c0*/  BRA.DIV UR4, `(.L_x_2072) ;  /* 0x0000003604b47947 */ /* 0x000fea000b800000 */
[----:B------:R-:W-:-:S13]  /*121d0*/  ELECT P6, URZ, PT ;  /* 0x00000000003f782f */ /* 0x000fda00038c0000 */
.L_x_2143:
[----:B------:R-:W-:Y:S05]  /*121e0*/  @!P6 BRA `(.L_x_2071) ;  /* 0x0000000400a4e947 */ /* 0x000fea0003800000 */
[----:B------:R-:W-:Y:S01]  /*121f0*/  IMAD.MOV.U32 R16, RZ, RZ, R8 ;  /* 0x000000ffff107224 */ /* 0x000fe200078e0008 */
[----:B------:R-:W-:Y:S06]  /*12200*/  @!P1 BRA `(.L_x_2073) ;  /* 0x0000000000449947 */ /* 0x000fec0003800000 */
[----:B------:R-:W1:Y:S01]  /*12210*/  LDC R7, c[0x0][0x43c] ;  /* 0x00010f00ff077b82 */ /* 0x000e620000000800 */
[----:B------:R-:W-:Y:S01]  /*12220*/  ULDC.64 UR4, c[0x0][0x428] ;  /* 0x00010a0000047ab9 */ /* 0x000fe20000000a00 */
[----:B-1----:R-:W-:-:S13]  /*12230*/  ISETP.NE.AND P0, PT, R7, 0x1, PT ;  /* 0x000000010700780c */ /* 0x002fda0003f05270 */
        /* <DEDUP_REMOVED lines=14> */
.L_x_2073:
[----:B0-----:R-:W-:Y:S01]  /*12320*/  IMAD R4, R18, 0x8, R17 ;  /* 0x0000000812047824 */ /* 0x001fe200078e0211 */
[----:B-1----:R-:W-:Y:S01]  /*12330*/  SHF.L.U32 R3, R19, 0x1f, RZ ;  /* 0x0000001f13037819 */ /* 0x002fe200000006ff */
[----:B------:R-:W0:Y:S03]  /*12340*/  S2R R8, SR_TID.X ;  /* 0x0000000000087919 */ /* 0x000e260000002100 */
[----:B------:R-:W1:Y:S01]  /*12350*/  SYNCS.PHASECHK.TRANS64.TRYWAIT P1, [R4+URZ+0x33480], R3 ;  /* 0x03348003040075a7 */ /* 0x000e62000802017f */
[----:B0-----:R-:W-:-:S04]  /*12360*/  LOP3.LUT R8, R8, 0x7f, RZ, 0xc0, !PT ;  /* 0x0000007f08087812 */ /* 0x001fc800078ec0ff */
[----:B------:R-:W-:Y:S01]  /*12370*/  ISETP.NE.AND P0, PT, R8, RZ, PT ;  /* 0x000000ff0800720c */ /* 0x000fe20003f05270 */
[----:B-1----:R-:W-:-:S12]  /*12380*/  @!P1 BRA `(.L_x_2074) ;  /* 0x0000003400649947 */ /* 0x002fd80003800000 */
.L_x_2144:
        /* <DEDUP_REMOVED lines=8> */
.L_x_2075:
[----:B------:R-:W-:Y:S01]  /*12410*/  IMAD R2, R18, 0x7800, R17 ;  /* 0x0000780012027824 */ /* 0x000fe200078e0211 */
[----:B------:R-:W-:Y:S01]  /*12420*/  R2UR UR33, R4 ;  /* 0x00000000042172ca */ /* 0x000fe200000e0000 */
[----:B------:R-:W-:Y:S01]  /*12430*/  IMAD R0, R0, 0xa0, RZ ;  /* 0x000000a000007824 */ /* 0x000fe200078e02ff */
        /* <DEDUP_REMOVED lines=25> */
[----:B------:R-:W2:Y:S02]  /*125d0*/  SYNCS.PHASECHK.TRANS64.TRYWAIT P1, [R4+URZ+0x33440], R3 ;  /* 0x03344003040075a7 */ /* 0x000ea4000802017f */
[----:B-12---:R-:W-:Y:S05]  /*125e0*/  @!P1 BRA `(.L_x_2076) ;  /* 0x0000003000e09947 */ /* 0x006fea0003800000 */
.L_x_2145:
        /* <DEDUP_REMOVED lines=8> */
.L_x_2077:
[----:B01----:R-:W2:Y:S01]  /*12670*/  LDL.LU R3, [R1] ;  /* 0x0000000001037983 */ /* 0x003ea20000300800 */
        /* <DEDUP_REMOVED lines=32> */
.L_x_2071:
[----:B-1----:R-:W-:Y:S01]  /*12880*/  VIADD R0, R17, 0x1e200 ;  /* 0x0001e20011007836 */ /* 0x002fe20000000000 */
        /* <DEDUP_REMOVED lines=21> */
.L_x_2079:
[----:B---3--:R-:W-:Y:S05]  /*129e0*/  BSYNC B6 ;  /* 0x0000000000067941 */ /* 0x008fea0003800000 */
.L_x_2078:
[----:B------:R-:W1:Y:S01]  /*129f0*/  LDC R7, c[0x0][0x448] ;  /* 0x00011200ff077b82 */ /* 0x000e620000000800 */
[----:B------:R-:W0:Y:S01]  /*12a00*/  S2R R0, SR_TID.X ;  /* 0x0000000000007919 */ /* 0x000e220000002100 */
[----:B------:R-:W-:Y:S01]  /*12a10*/  USHF.R.S32.HI UR4, URZ, 0x1f, UR36 ;  /* 0x0000001f3f047899 */ /* 0x000fe20008011424 */
[----:B------:R-:W-:Y:S01]  /*12a20*/  ULDC.64 UR8, c[0x0][0x2d8] ;  /* 0x0000b60000087ab9 */ /* 0x000fe20000000a00 */
[----:B------:R-:W2:Y:S02]  /*12a30*/  S2R R2, SR_TID.X ;  /* 0x0000000000027919 */ /* 0x000ea40000002100 */
[----:B------:R-:W-:Y:S02]  /*12a40*/  UIMAD UR6, UR4, UR8, URZ ;  /* 0x00000008040672a4 */ /* 0x000fe4000f8e023f */
[----:B------:R-:W-:Y:S01]  /*12a50*/  UIMAD.WIDE.U32 UR4, UR36, UR8, URZ ;  /* 0x00000008240472a5 */ /* 0x000fe2000f8e003f */
[----:B------:R-:W3:Y:S01]  /*12a60*/  S2R R8, SR_TID.X ;  /* 0x0000000000087919 */ /* 0x000ee20000002100 */
[----:B------:R-:W-:-:S02]  /*12a70*/  UIMAD UR6, UR36, UR9, UR6 ;  /* 0x00000009240672a4 */ /* 0x000fc4000f8e0206 */
[----:B------:R-:W-:Y:S01]  /*12a80*/  USHF.R.S32.HI UR7, URZ, 0x1f, UR43 ;  /* 0x0000001f3f077899 */ /* 0x000fe2000801142b */
[----:B------:R-:W4:Y:S01]  /*12a90*/  S2R R10, SR_TID.X ;  /* 0x00000000000a7919 */ /* 0x000f220000002100 */
[----:B------:R-:W-:Y:S01]  /*12aa0*/  UIADD3 UR5, UR5, UR6, URZ ;  /* 0x0000000605057290 */ /* 0x000fe2000fffe03f */
[----:B------:R-:W-:-:S03]  /*12ab0*/  ULDC.64 UR8, c[0x0][0x2e0] ;  /* 0x0000b80000087ab9 */ /* 0x000fc60000000a00 */
[----:B------:R-:W-:Y:S02]  /*12ac0*/  UIMAD.WIDE.U32 UR4, UR43, UR8, UR4 ;  /* 0x000000082b0472a5 */ /* 0x000fe4000f8e0004 */
[----:B------:R-:W-:Y:S01]  /*12ad0*/  UIMAD UR6, UR7, UR8, URZ ;  /* 0x00000008070672a4 */ /* 0x000fe2000f8e023f */
[----:B-1----:R-:W-:-:S03]  /*12ae0*/  ISETP.NE.AND P0, PT, R7, 0x1, PT ;  /* 0x000000010700780c */ /* 0x002fc60003f05270 */
[----:B------:R-:W-:Y:S01]  /*12af0*/  UIMAD UR6, UR43, UR9, UR6 ;  /* 0x000000092b0672a4 */ /* 0x000fe2000f8e0206 */
[----:B------:R-:W-:-:S03]  /*12b00*/  IMAD.U32 R5, RZ, RZ, UR5 ;  /* 0x00000005ff057e24 */ /* 0x000fc6000f8e00ff */
[----:B------:R-:W-:Y:S01]  /*12b10*/  UIADD3 UR6, UR5, UR6, URZ ;  /* 0x0000000605067290 */ /* 0x000fe2000fffe03f */
[----:B0-----:R-:W-:-:S05]  /*12b20*/  IMAD.SHL.U32 R4, R0, 0x20, RZ ;  /* 0x0000002000047824 */ /* 0x001fca00078e00ff */
[----:B------:R-:W0:Y:S01]  /*12b30*/  @P0 LDC R3, c[0x0][0x44c] ;  /* 0x00011300ff030b82 */ /* 0x000e220000000800 */
[----:B--2---:R-:W-:Y:S01]  /*12b40*/  LOP3.LUT R2, R2, 0x7f, RZ, 0xc0, !PT ;  /* 0x0000007f02027812 */ /* 0x004fe200078ec0ff */
[----:B---3--:R-:W-:-:S03]  /*12b50*/  IMAD.SHL.U32 R8, R8, 0x10, RZ ;  /* 0x0000001008087824 */ /* 0x008fc600078e00ff */
[----:B------:R-:W-:-:S03]  /*12b60*/  SHF.R.U32.HI R2, RZ, 0x2, R2 ;  /* 0x00000002ff027819 */ /* 0x000fc60000011602 */
[----:B------:R-:W1:Y:S01]  /*12b70*/  @P0 LDC R0, c[0x0][0x450] ;  /* 0x00011400ff000b82 */ /* 0x000e620000000800 */
[----:B------:R-:W-:Y:S01]  /*12b80*/  LOP3.LUT R4, R2, 0x60, R4, 0xf8, !PT ;  /* 0x0000006002047812 */ /* 0x000fe200078ef804 */
[----:B------:R-:W-:Y:S01]  /*12b90*/  IMAD.U32 R2, RZ, RZ, UR41 ;  /* 0x00000029ff027e24 */ /* 0x000fe2000f8e00ff */
[----:B------:R-:W-:Y:S01]  /*12ba0*/  LOP3.LUT R8, R8, 0x30, RZ, 0xc0, !PT ;  /* 0x0000003008087812 */ /* 0x000fe200078ec0ff */
[----:B----4-:R-:W-:Y:S02]  /*12bb0*/  IMAD.SHL.U32 R9, R10, 0x10, RZ ;  /* 0x000000100a097824 */ /* 0x010fe400078e00ff */
[----:B------:R-:W-:Y:S01]  /*12bc0*/  IMAD R2, R2, 0x80, R4 ;  /* 0x0000008002027824 */ /* 0x000fe200078e0204 */
[C---:B------:R-:W-:Y:S01]  /*12bd0*/  LOP3.LUT R11, R8.reuse, 0x40, RZ, 0xfc, !PT ;  /* 0x00000040080b7812 */ /* 0x040fe200078efcff */
[----:B------:R-:W-:Y:S01]  /*12be0*/  IMAD.U32 R4, RZ, RZ, UR4 ;  /* 0x00000004ff047e24 */ /* 0x000fe2000f8e00ff */
[----:B------:R-:W-:Y:S01]  /*12bf0*/  ULDC.64 UR4, c[0x0][0x2d0] ;  /* 0x0000b40000047ab9 */ /* 0x000fe20000000a00 */
[----:B------:R-:W-:Y:S01]  /*12c00*/  IMAD.MOV.U32 R6, RZ, RZ, R2 ;  /* 0x000000ffff067224 */ /* 0x000fe200078e0002 */
[----:B------:R-:W-:-:S02]  /*12c10*/  LOP3.LUT R8, R8, 0x80, RZ, 0xfc, !PT ;  /* 0x0000008008087812 */ /* 0x000fc400078efcff */
        /* <DEDUP_REMOVED lines=30> */
[----:B------:R-:W-:Y:S01]  /*12e00*/  IMAD.U32 R0, RZ, RZ, UR41 ;  /* 0x00000029ff007e24 */ /* 0x000fe2000f8e00ff */
[----:B------:R-:W-:Y:S02]  /*12e10*/  ULDC UR4, c[0x0][0x288] ;  /* 0x0000a20000047ab9 */ /* 0x000fe40000000800 */
[----:B------:R-:W1:Y:S01]  /*12e20*/  SHFL.IDX PT, R2, R5, RZ, 0x1c1f ;  /* 0x001c1fff05027589 */ /* 0x000e6200000e0000 */
[----:B------:R-:W-:Y:S02]  /*12e30*/  IMAD R4, R7, UR4, RZ ;  /* 0x0000000407047c24 */ /* 0x000fe4000f8e02ff */
[----:B------:R-:W-:-:S05]  /*12e40*/  IMAD R0, R0, 0x80, R10 ;  /* 0x0000008000007824 */ /* 0x000fca00078e020a */
        /* <DEDUP_REMOVED lines=36> */
.L_x_2154:
        /* <DEDUP_REMOVED lines=12> */
.L_x_2082:
[----:B------:R-:W-:Y:S05]  /*13150*/  BSYNC B0 ;  /* 0x0000000000007941 */ /* 0x000fea0003800000 */
.L_x_2081:
[----:B------:R-:W-:Y:S01]  /*13160*/  NOP ;  /* 0x0000000000007918 */ /* 0x000fe20000000000 */
[----:B------:R-:W-:-:S13]  /*13170*/  PLOP3.LUT P0, PT, PT, PT, PT, 0x80, 0x0 ;  /* 0x000000000000781c */ /* 0x000fda0003f0f070 */
.L_x_2083:
[----:B------:R-:W-:Y:S02]  /*13180*/  PLOP3.LUT P1, PT, P1, P0, PT, 0xa2, 0x0 ;  /* 0x000000000000781c */ /* 0x000fe40000f21472 */
[----:B------:R-:W-:-:S08]  /*13190*/  @P0 R2UR P1, UR4, R17 ;  /* 0x00000000110402ca */ /* 0x000fd00000020000 */
[----:B------:R-:W-:-:S05]  /*131a0*/  @P0 PLOP3.LUT P0, PT, P1, PT, PT, 0x80, 0x0 ;  /* 0x000000000000081c */ /* 0x000fca0000f0f070 */
[----:B------:R-:W-:Y:S01]  /*131b0*/  @!P1 SYNCS.ARRIVE.TRANS64.RED.A0T1 RZ, [UR4+0x33400], RZ ;  /* 0x033400ffffff99a7 */ /* 0x000fe20008200404 */
[----:B------:R-:W-:Y:S07]  /*131c0*/  @!P1 ARRIVES.LDGSTSBAR.64.TRANSCNT [UR4+0x33400] ;  /* 0x03340000ff0099b0 */ /* 0x000fee0008000a84 */
[----:B------:R-:W-:Y:S05]  /*131d0*/  @P0 BRA.U.ANY `(.L_x_2083) ;  /* 0xfffffffd00e80947 */ /* 0x000fea000393ffff */
[----:B-12---:R-:W2:Y:S02]  /*131e0*/  LDL.LU R2, [R1+0x1c] ;  /* 0x00001c0001027983 */ /* 0x006ea40000300800 */
        /* <DEDUP_REMOVED lines=11> */
.L_x_2155:
[----:B------:R-:W-:Y:S05]  /*132a0*/  BSYNC B0 ;  /* 0x0000000000007941 */ /* 0x000fea0003800000 */
.L_x_2084:
[----:B------:R-:W-:-:S06]  /*132b0*/  UISETP.GE.AND UP0, UPT, UR40, 0x2, UPT ;  /* 0x000000022800788c */ /* 0x000fcc000bf06270 */
[----:B------:R-:W-:-:S13]  /*132c0*/  PLOP3.LUT P0, PT, PT, PT, UP0, 0x80, 0x0 ;  /* 0x000000000000781c */ /* 0x000fda0003f0f008 */
[----:B------:R-:W-:Y:S05]  /*132d0*/  @!P0 BRA `(.L_x_2086) ;  /* 0x0000001000dc8947 */ /* 0x000fea0003800000 */
[----:B------:R-:W-:Y:S01]  /*132e0*/  UIADD3 UR4, UR40, -0x2, URZ ;  /* 0xfffffffe28047890 */ /* 0x000fe2000fffe03f */
[----:B-1----:R-:W-:Y:S02]  /*132f0*/  IMAD.MOV.U32 R0, RZ, RZ, R19 ;  /* 0x000000ffff007224 */ /* 0x002fe400078e0013 */
[----:B------:R-:W-:-:S03]  /*13300*/  IMAD.MOV.U32 R8, RZ, RZ, R18 ;  /* 0x000000ffff087224 */ /* 0x000fc600078e0012 */
[----:B------:R-:W-:-:S07]  /*13310*/  IMAD.U32 R2, RZ, RZ, UR4 ;  /* 0x00000004ff027e24 */ /* 0x000fce000f8e00ff */
.L_x_2110:
[----:B------:R-:W2:Y:S01]  /*13320*/  LDL R3, [R1] ;  /* 0x0000000001037983 */ /* 0x000ea20000100800 */
        /* <DEDUP_REMOVED lines=9> */
[----:B------:R-:W-:Y:S01]  /*133c0*/  LOP3.LUT P1, RZ, R3, 0x1, RZ, 0xc0, !PT ;  /* 0x0000000103ff7812 */ /* 0x000fe2000782c0ff */
[----:B------:R-:W-:-:S12]  /*133d0*/  IMAD.MOV.U32 R3, RZ, RZ, R2 ;  /* 0x000000ffff037224 */ /* 0x000fd800078e0002 */
[----:B------:R-:W-:Y:S05]  /*133e0*/  @!P1 BRA `(.L_x_2089) ;  /* 0x0000000000509947 */ /* 0x000fea0003800000 */
[----:B------:R-:W2:Y:S01]  /*133f0*/  LDL R9, [R1+0x8] ;  /* 0x0000080001097983 */ /* 0x000ea20000100800 */
[----:B------:R-:W1:Y:S01]  /*13400*/  LDC R3, c[0x0][0x43c] ;  /* 0x00010f00ff037b82 */ /* 0x000e620000000800 */
[----:B------:R-:W-:Y:S02]  /*13410*/  ULDC.64 UR4, c[0x0][0x428] ;  /* 0x00010a0000047ab9 */ /* 0x000fe40000000a00 */
[----:B------:R-:W3:Y:S01]  /*13420*/  LDL R7, [R1+0x4] ;  /* 0x0000040001077983 */ /* 0x000ee20000100800 */
[----:B-1----:R-:W-:-:S13]  /*13430*/  ISETP.NE.AND P0, PT, R3, 0x1, PT ;  /* 0x000000010300780c */ /* 0x002fda0003f05270 */
        /* <DEDUP_REMOVED lines=15> */
.L_x_2089:
[----:B------:R-:W2:Y:S01]  /*13530*/  S2R R4, SR_TID.X ;  /* 0x0000000000047919 */ /* 0x000ea20000002100 */
[----:B01----:R-:W-:Y:S01]  /*13540*/  IMAD R6, R18, 0x8, R17 ;  /* 0x0000000812067824 */ /* 0x003fe200078e0211 */
[----:B------:R-:W-:Y:S01]  /*13550*/  BSSY B1, `(.L_x_2090) ;  /* 0x0000006000017945 */ /* 0x000fe20003800000 */
[----:B--2---:R-:W-:Y:S02]  /*13560*/  LOP3.LUT R5, R4, 0x7f, RZ, 0xc0, !PT ;  /* 0x0000007f04057812 */ /* 0x004fe400078ec0ff */
[----:B------:R-:W-:Y:S02]  /*13570*/  SHF.L.U32 R4, R19, 0x1f, RZ ;  /* 0x0000001f13047819 */ /* 0x000fe400000006ff */
[----:B------:R-:W-:Y:S02]  /*13580*/  ISETP.NE.AND P1, PT, R5, RZ, PT ;  /* 0x000000ff0500720c */ /* 0x000fe40003f25270 */
[----:B------:R-:W0:Y:S02]  /*13590*/  SYNCS.PHASECHK.TRANS64.TRYWAIT P0, [R6+URZ+0x33480], R4 ;  /* 0x03348004060075a7 */ /* 0x000e24000800017f */
[----:B0-----:R-:W-:Y:S09]  /*135a0*/  @!P0 BRA `(.L_x_2091) ;  /* 0x00000028007c8947 */ /* 0x001ff20003800000 */
.L_x_2156:
[----:B------:R-:W-:Y:S05]  /*135b0*/  BSYNC B1 ;  /* 0x0000000000017941 */ /* 0x000fea0003800000 */
.L_x_2090:
        /* <DEDUP_REMOVED lines=9> */
.L_x_2093:
[----:B------:R-:W-:Y:S05]  /*13650*/  BSYNC B1 ;  /* 0x0000000000017941 */ /* 0x000fea0003800000 */
.L_x_2092:
[----:B------:R-:W-:Y:S01]  /*13660*/  IMAD.MOV.U32 R12, RZ, RZ, RZ ;  /* 0x000000ffff0c7224 */ /* 0x000fe200078e00ff */
[----:B------:R-:W-:Y:S01]  /*13670*/  UIADD3 UR4, UP0, UR46, 0x470, URZ ;  /* 0x000004702e047890 */ /* 0x000fe2000ff1e03f */
[----:B------:R-:W-:Y:S01]  /*13680*/  IMAD R7, R18, 0x7800, R17 ;  /* 0x0000780012077824 */ /* 0x000fe200078e0211 */
[----:B------:R-:W-:Y:S01]  /*13690*/  PLOP3.LUT P0, PT, PT, PT, PT, 0x80, 0x0 ;  /* 0x000000000000781c */ /* 0x000fe20003f0f070 */
[----:B------:R-:W-:Y:S01]  /*136a0*/  IMAD R3, R3, 0xa0, RZ ;  /* 0x000000a003037824 */ /* 0x000fe200078e02ff */
[----:B------:R-:W-:Y:S01]  /*136b0*/  R2UR UR10, R12 ;  /* 0x000000000c0a72ca */ /* 0x000fe200000e0000 */
[----:B------:R-:W-:Y:S01]  /*136c0*/  VIADD R5, R6, 0x33470 ;  /* 0x0003347006057836 */ /* 0x000fe20000000000 */
[----:B------:R-:W-:Y:S01]  /*136d0*/  UIADD3.X UR5, URZ, UR47, URZ, UP0, !UPT ;  /* 0x0000002f3f057290 */ /* 0x000fe200087fe43f */
[----:B------:R-:W-:Y:S01]  /*136e0*/  VIADD R9, R7, 0xf200 ;  /* 0x0000f20007097836 */ /* 0x000fe20000000000 */
[----:B------:R-:W-:Y:S01]  /*136f0*/  UMOV UR6, 0x0 ;  /* 0x0000000000067882 */ /* 0x000fe20000000000 */
[----:B------:R-:W-:-:S10]  /*13700*/  UMOV UR7, 0x14f00000 ;  /* 0x14f0000000077882 */ /* 0x000fd40000000000 */
.L_x_2094:
        /* <DEDUP_REMOVED lines=16> */
.L_x_2095:
        /* <DEDUP_REMOVED lines=16> */
.L_x_2096:
        /* <DEDUP_REMOVED lines=13> */
.L_x_2157:
[----:B------:R-:W-:Y:S05]  /*139e0*/  BSYNC B1 ;  /* 0x0000000000017941 */ /* 0x000fea0003800000 */
.L_x_2097:
        /* <DEDUP_REMOVED lines=11> */
.L_x_2100:
[----:B------:R-:W-:Y:S05]  /*13aa0*/  BSYNC B1 ;  /* 0x0000000000017941 */ /* 0x000fea0003800000 */
.L_x_2099:
        /* <DEDUP_REMOVED lines=8> */
.L_x_2101:
        /* <DEDUP_REMOVED lines=15> */
.L_x_2102:
        /* <DEDUP_REMOVED lines=15> */
.L_x_2103:
        /* <DEDUP_REMOVED lines=10> */
.L_x_2088:
[----:B------:R-:W-:Y:S05]  /*13db0*/  BSYNC B0 ;  /* 0x0000000000007941 */ /* 0x000fea0003800000 */
.L_x_2087:
[----:B------:R-:W-:-:S06]  /*13dc0*/  UISETP.NE.AND UP0, UPT, UR39, 0x3, UPT ;  /* 0x000000032700788c */ /* 0x000fcc000bf05270 */
[----:B------:R-:W-:-:S13]  /*13dd0*/  PLOP3.LUT P0, PT, PT, PT, UP0, 0x80, 0x0 ;  /* 0x000000000000781c */ /* 0x000fda0003f0f008 */
[----:B------:R-:W-:Y:S05]  /*13de0*/  @!P0 BRA `(.L_x_2104) ;  /* 0x0000000000048947 */ /* 0x000fea0003800000 */
[----:B------:R-:W-:Y:S01]  /*13df0*/  BPT.TRAP 0x1 ;  /* 0x000000040000795c */ /* 0x000fe20000300000 */
.L_x_2104:
[----:B------:R-:W-:Y:S01]  /*13e00*/  IMAD.U32 R3, RZ, RZ, UR44 ;  /* 0x0000002cff037e24 */ /* 0x000fe2000f8e00ff */
[----:B------:R-:W-:Y:S01]  /*13e10*/  LOP3.LUT R4, R0, 0x1, RZ, 0x3c, !PT ;  /* 0x0000000100047812 */ /* 0x000fe200078e3cff */
[----:B------:R-:W-:Y:S03]  /*13e20*/  BSSY B0, `(.L_x_2105) ;  /* 0x0000006000007945 */ /* 0x000fe60003800000 */
[----:B------:R-:W-:Y:S01]  /*13e30*/  ISETP.NE.AND P0, PT, R3, 0x3, PT ;  /* 0x000000030300780c */ /* 0x000fe20003f05270 */
[----:B------:R-:W-:Y:S01]  /*13e40*/  IMAD R3, R8, 0x8, R17 ;  /* 0x0000000808037824 */ /* 0x000fe200078e0211 */
[----:B------:R-:W-:-:S04]  /*13e50*/  SHF.L.U32 R4, R4, 0x1f, RZ ;  /* 0x0000001f04047819 */ /* 0x000fc800000006ff */
[----:B------:R-:W1:Y:S02]  /*13e60*/  SYNCS.PHASECHK.TRANS64.TRYWAIT P1, [R3+URZ+0x33470], R4 ;  /* 0x03347004030075a7 */ /* 0x000e64000802017f */
[----:B-1----:R-:W-:Y:S05]  /*13e70*/  @!P1 BRA `(.L_x_2106) ;  /* 0x0000002000709947 */ /* 0x002fea0003800000 */
.L_x_2158:
[----:B------:R-:W-:Y:S05]  /*13e80*/  BSYNC B0 ;  /* 0x0000000000007941 */ /* 0x000fea0003800000 */
.L_x_2105:
[----:B------:R-:W-:Y:S05]  /*13e90*/  @!P0 BRA `(.L_x_2107) ;  /* 0x0000000000048947 */ /* 0x000fea0003800000 */
[----:B------:R-:W-:Y:S01]  /*13ea0*/  BPT.TRAP 0x1 ;  /* 0x000000040000795c */ /* 0x000fe20000300000 */
.L_x_2107:
[----:B------:R-:W-:Y:S01]  /*13eb0*/  SHF.L.U32 R0, R0, 0x1f, RZ ;  /* 0x0000001f00007819 */ /* 0x000fe200000006ff */
[----:B------:R-:W-:-:S03]  /*13ec0*/  IMAD R10, R8, 0x7800, RZ ;  /* 0x00007800080a7824 */ /* 0x000fc600078e02ff */
[----:B------:R-:W2:Y:S02]  /*13ed0*/  SYNCS.PHASECHK.TRANS64.TRYWAIT P1, [R3+URZ+0x33460], R0 ;  /* 0x03346000030075a7 */ /* 0x000ea4000802017f */
[----:B--2---:R-:W-:Y:S05]  /*13ee0*/  @!P1 BRA `(.L_x_2108) ;  /* 0x0000002000689947 */ /* 0x004fea0003800000 */
.L_x_2159:
[----:B-1----:R-:W2:Y:S04]  /*13ef0*/  LDL R4, [R1+0x10] ;  /* 0x0000100001047983 */ /* 0x002ea80000100800 */
[----:B------:R-:W3:Y:S01]  /*13f00*/  LDL R11, [R1+0xc] ;  /* 0x00000c00010b7983 */ /* 0x000ee20000100800 */
[----:B------:R-:W-:Y:S05]  /*13f10*/  WARPSYNC.ALL ;  /* 0x0000000000007948 */ /* 0x000fea0003800000 */
[----:B--2---:R-:W-:-:S02]  /*13f20*/  LOP3.LUT R0, R10, R4, RZ, 0xfc, !PT ;  /* 0x000000040a007212 */ /* 0x004fc400078efcff */
[----:B---3--:R-:W-:-:S03]  /*13f30*/  LOP3.LUT R12, R10, R11, RZ, 0xfc, !PT ;  /* 0x0000000b0a0c7212 */ /* 0x008fc600078efcff */
[C---:B------:R-:W-:Y:S02]  /*13f40*/  IMAD.IADD R0, R17.reuse, 0x1, R0 ;  /* 0x0000000111007824 */ /* 0x040fe400078e0200 */
[----:B------:R-:W-:-:S03]  /*13f50*/  IMAD.IADD R12, R17, 0x1, R12 ;  /* 0x00000001110c7824 */ /* 0x000fc600078e020c */
[----:B0-----:R-:W0:Y:S02]  /*13f60*/  LDSM.16.MT88.4 R4, [R0+0xf200] ;  /* 0x00f200000004783b */ /* 0x001e240000004200 */
        /* <DEDUP_REMOVED lines=97> */
.L_x_2109:
        /* <DEDUP_REMOVED lines=12> */
[----:B--2---:R-:W-:Y:S05]  /*14640*/  @P0 BRA `(.L_x_2110) ;  /* 0xffffffec00340947 */ /* 0x004fea000383ffff */
.L_x_2086:
        /* <DEDUP_REMOVED lines=13> */
[----:B-1----:R-:W-:-:S04]  /*14720*/  LOP3.LUT R4, R4, UR4, RZ, 0xc0, !PT ;  /* 0x0000000404047c12 */ /* 0x002fc8000f8ec0ff */
[----:B------:R-:W1:Y:S01]  /*14730*/  POPC R7, R4 ;  /* 0x0000000400077309 */ /* 0x000e620000000000 */
[----:B--2---:R-:W1:Y:S02]  /*14740*/  SHFL.IDX PT, R0, R3, R0, 0x1f ;  /* 0x00001f0003007589 */ /* 0x004e6400000e0000 */
[----:B-1----:R-:W-:-:S05]  /*14750*/  IADD3 R0, R0, UR42, R7 ;  /* 0x0000002a00007c10 */ /* 0x002fca000fffe007 */
[----:B------:R2:W-:Y:S02]  /*14760*/  STL [R1+0x18], R0 ;  /* 0x0000180001007387 */ /* 0x0005e40000100800 */
.L_x_2112:
[----:B------:R-:W-:Y:S05]  /*14770*/  BSYNC B0 ;  /* 0x0000000000007941 */ /* 0x000fea0003800000 */
.L_x_2111:
[----:B------:R-:W-:-:S06]  /*14780*/  UISETP.NE.AND UP0, UPT, UR39, 0x3, UPT ;  /* 0x000000032700788c */ /* 0x000fcc000bf05270 */
[----:B------:R-:W-:-:S13]  /*14790*/  PLOP3.LUT P1, PT, PT, PT, UP0, 0x80, 0x0 ;  /* 0x000000000000781c */ /* 0x000fda0003f2f008 */
[----:B------:R-:W-:Y:S05]  /*147a0*/  @!P1 BRA `(.L_x_2113) ;  /* 0x0000000000049947 */ /* 0x000fea0003800000 */
[----:B------:R-:W-:Y:S01]  /*147b0*/  BPT.TRAP 0x1 ;  /* 0x000000040000795c */ /* 0x000fe20000300000 */
.L_x_2113:
[----:B-12---:R-:W-:Y:S01]  /*147c0*/  IMAD.U32 R0, RZ, RZ, UR44 ;  /* 0x0000002cff007e24 */ /* 0x006fe2000f8e00ff */
[----:B------:R-:W-:Y:S01]  /*147d0*/  BSSY B0, `(.L_x_2114) ;  /* 0x0000007000007945 */ /* 0x000fe20003800000 */
[----:B------:R-:W-:-:S03]  /*147e0*/  IMAD R3, R18, 0x8, R17 ;  /* 0x0000000812037824 */ /* 0x000fc600078e0211 */
[----:B------:R-:W-:Y:S02]  /*147f0*/  ISETP.NE.AND P2, PT, R0, 0x3, PT ;  /* 0x000000030000780c */ /* 0x000fe40003f45270 */
[----:B------:R-:W-:-:S04]  /*14800*/  LOP3.LUT R0, R19, 0x1, RZ, 0x3c, !PT ;  /* 0x0000000113007812 */ /* 0x000fc800078e3cff */
[----:B------:R-:W-:-:S04]  /*14810*/  SHF.L.U32 R0, R0, 0x1f, RZ ;  /* 0x0000001f00007819 */ /* 0x000fc800000006ff */
[----:B------:R-:W1:Y:S02]  /*14820*/  SYNCS.PHASECHK.TRANS64.TRYWAIT P1, [R3+URZ+0x33470], R0 ;  /* 0x03347000030075a7 */ /* 0x000e64000802017f */
[----:B-1----:R-:W-:Y:S05]  /*14830*/  @!P1 BRA `(.L_x_2115) ;  /* 0x0000001800289947 */ /* 0x002fea0003800000 */
.L_x_2160:
[----:B------:R-:W-:Y:S05]  /*14840*/  BSYNC B0 ;  /* 0x0000000000007941 */ /* 0x000fea0003800000 */
.L_x_2114:
[----:B------:R-:W-:Y:S05]  /*14850*/  @!P2 BRA `(.L_x_2116) ;  /* 0x000000000004a947 */ /* 0x000fea0003800000 */
[----:B------:R-:W-:Y:S01]  /*14860*/  BPT.TRAP 0x1 ;  /* 0x000000040000795c */ /* 0x000fe20000300000 */
.L_x_2116:
[----:B-1----:R-:W-:-:S04]  /*14870*/  SHF.L.U32 R0, R19, 0x1f, RZ ;  /* 0x0000001f13007819 */ /* 0x002fc800000006ff */
[----:B------:R-:W1:Y:S02]  /*14880*/  SYNCS.PHASECHK.TRANS64.TRYWAIT P1, [R3+URZ+0x33460], R0 ;  /* 0x03346000030075a7 */ /* 0x000e64000802017f */
[----:B-1----:R-:W-:Y:S05]  /*14890*/  @!P1 BRA `(.L_x_2117) ;  /* 0x0000001800249947 */ /* 0x002fea0003800000 */
.L_x_2161:
[----:B------:R-:W1:Y:S04]  /*148a0*/  LDL R4, [R1+0x10] ;  /* 0x0000100001047983 */ /* 0x000e680000100800 */
[----:B------:R-:W2:Y:S01]  /*148b0*/  LDL R10, [R1+0xc] ;  /* 0x00000c00010a7983 */ /* 0x000ea20000100800 */
[----:B------:R-:W-:Y:S01]  /*148c0*/  IMAD R2, R18, 0x7800, RZ ;  /* 0x0000780012027824 */ /* 0x000fe200078e02ff */
[----:B------:R-:W-:Y:S05]  /*148d0*/  WARPSYNC.ALL ;  /* 0x0000000000007948 */ /* 0x000fea0003800000 */
[----:B-1----:R-:W-:-:S02]  /*148e0*/  LOP3.LUT R0, R2, R4, RZ, 0xfc, !PT ;  /* 0x0000000402007212 */ /* 0x002fc400078efcff */
[----:B--2---:R-:W-:-:S03]  /*148f0*/  LOP3.LUT R2, R2, R10, RZ, 0xfc, !PT ;  /* 0x0000000a02027212 */ /* 0x004fc600078efcff */
        /* <DEDUP_REMOVED lines=100> */
.L_x_2118:
[----:B-1----:R-:W-:Y:S01]  /*14f40*/  SYNCS.ARRIVE.TRANS64.A1T0 RZ, [R3+URZ+0x33450], RZ ;  /* 0x033450ff03ff79a7 */ /* 0x002fe2000810003f */
[----:B------:R-:W-:Y:S02]  /*14f50*/  @!P0 VIADD R0, R3, 0x33480 ;  /* 0x0003348003008836 */ /* 0x000fe40000000000 */
[----:B------:R-:W-:-:S03]  /*14f60*/  VIADD R18, R18, 0x1 ;  /* 0x0000000112127836 */ /* 0x000fc60000000000 */
[----:B------:R-:W-:Y:S01]  /*14f70*/  @!P0 PRMT R0, RZ, 0x654, R0 ;  /* 0x00000654ff008816 */ /* 0x000fe20000000000 */
[----:B------:R-:W-:Y:S01]  /*14f80*/  BAR.SYNC.DEFER_BLOCKING 0x2, 0x80 ;  /* 0x0082000000007b1d */ /* 0x000fe20000010000 */
[----:B------:R-:W-:-:S04]  /*14f90*/  ISETP.NE.AND P1, PT, R18, 0x2, PT ;  /* 0x000000021200780c */ /* 0x000fc80003f25270 */
[----:B------:R-:W-:Y:S01]  /*14fa0*/  SEL R18, R18, RZ, P1 ;  /* 0x000000ff12127207 */ /* 0x000fe20000800000 */
[----:B------:R1:W-:Y:S02]  /*14fb0*/  @!P0 SYNCS.ARRIVE.TRANS64.RED.A1T0 RZ, [R0+URZ], RZ ;  /* 0x000000ff00ff89a7 */ /* 0x0003e4000810043f */
[----:B-1----:R-:W-:-:S04]  /*14fc0*/  SEL R0, RZ, 0x1, P1 ;  /* 0x00000001ff007807 */ /* 0x002fc80000800000 */
[----:B------:R-:W-:-:S07]  /*14fd0*/  LOP3.LUT R19, R19, R0, RZ, 0x3c, !PT ;  /* 0x0000000013137212 */ /* 0x000fce00078e3cff */
.L_x_2061:
[----:B------:R-:W-:Y:S05]  /*14fe0*/  BSYNC B7 ;  /* 0x0000000000077941 */ /* 0x000fea0003800000 */
.L_x_2059:
[----:B-1----:R-:W2:Y:S04]  /*14ff0*/  LDL R0, [R1] ;  /* 0x0000000001007983 */ /* 0x002ea80000100800 */
[----:B0-----:R0:W5:Y:S01]  /*15000*/  LDL R2, [R1+0x18] ;  /* 0x0000180001027983 */ /* 0x0011620000100800 */
[----:B--2---:R-:W-:-:S13]  /*15010*/  LOP3.LUT P1, RZ, R0, 0x4, RZ, 0xc0, !PT ;  /* 0x0000000400ff7812 */ /* 0x004fda000782c0ff */
        /* <DEDUP_REMOVED lines=10> */
.L_x_2119:
        /* <DEDUP_REMOVED lines=8> */
.L_x_2120:
[----:B-1----:R-:W2:Y:S01]  /*15140*/  LDL R0, [R1+0x18] ;  /* 0x0000180001007983 */ /* 0x002ea20000100800 */
[----:B------:R-:W-:Y:S02]  /*15150*/  ULDC UR4, c[0x0][0xc38] ;  /* 0x00030e0000047ab9 */ /* 0x000fe40000000800 */
[----:B--2---:R-:W-:-:S13]  /*15160*/  ISETP.GE.AND P0, PT, R0, UR4, PT ;  /* 0x0000000400007c0c */ /* 0x004fda000bf06270 */
[----:B------:R-:W-:Y:S05]  /*15170*/  @!P0 BRA `(.L_x_2121) ;  /* 0xffffffc000b08947 */ /* 0x000fea000383ffff */
.L_x_2056:
[----:B------:R-:W2:Y:S01]  /*15180*/  LDL.LU R0, [R1+0x1c] ;  /* 0x00001c0001007983 */ /* 0x000ea20000300800 */
[----:B------:R-:W-:Y:S01]  /*15190*/  BSSY B0, `(.L_x_2122) ;  /* 0x000000b000007945 */ /* 0x000fe20003800000 */
[----:B------:R-:W1:Y:S01]  /*151a0*/  S2R R4, SR_CgaCtaId ;  /* 0x0000000000047919 */ /* 0x000e620000008800 */
[----:B--2---:R-:W-:-:S05]  /*151b0*/  VIADD R0, R0, 0x1 ;  /* 0x0000000100007836 */ /* 0x004fca0000000000 */
[----:B0-----:R-:W-:-:S04]  /*151c0*/  LEA.HI R2, R0, R0, RZ, 0x1 ;  /* 0x0000000000027211 */ /* 0x001fc800078f08ff */
[----:B------:R-:W-:-:S05]  /*151d0*/  LOP3.LUT R3, R2, 0xfffffffe, RZ, 0xc0, !PT ;  /* 0xfffffffe02037812 */ /* 0x000fca00078ec0ff */
[----:B------:R-:W-:Y:S01]  /*151e0*/  IMAD.IADD R0, R0, 0x1, -R3 ;  /* 0x0000000100007824 */ /* 0x000fe200078e0a03 */
[----:B------:R-:W-:-:S04]  /*151f0*/  MOV R3, 0x400 ;  /* 0x0000040000037802 */ /* 0x000fc80000000f00 */
[----:B-1----:R-:W-:Y:S02]  /*15200*/  LEA R3, R4, R3, 0x18 ;  /* 0x0000000304037211 */ /* 0x002fe400078ec0ff */
[----:B------:R-:W-:-:S04]  /*15210*/  SHF.L.U32 R0, R0, 0x1f, RZ ;  /* 0x0000001f00007819 */ /* 0x000fc800000006ff */
[----:B------:R-:W0:Y:S02]  /*15220*/  SYNCS.PHASECHK.TRANS64.TRYWAIT P0, [R3+URZ+0x33420], R0 ;  /* 0x03342000030075a7 */ /* 0x000e24000800017f */
[----:B0-----:R-:W-:Y:S05]  /*15230*/  @!P0 BRA `(.L_x_2123) ;  /* 0x0000000c00d08947 */ /* 0x001fea0003800000 */
.L_x_2162:
[----:B------:R-:W-:Y:S05]  /*15240*/  BSYNC B0 ;  /* 0x0000000000007941 */ /* 0x000fea0003800000 */
.L_x_2122:
[----:B------:R-:W-:-:S03]  /*15250*/  UMOV UR4, 0xffffffff ;  /* 0xffffffff00047882 */ /* 0x000fc60000000000 */
[----:B------:R-:W-:Y:S05]  /*15260*/  BRA.DIV UR4, `(.L_x_2124) ;  /* 0x0000000e04d87947 */ /* 0x000fea000b800000 */
[----:B0-----:R-:W0:Y:S02]  /*15270*/  S2R R0, SR_TID.X ;  /* 0x0000000000007919 */ /* 0x001e240000002100 */
[----:B0-----:R-:W-:-:S04]  /*15280*/  SHF.R.U32.HI R0, RZ, 0x5, R0 ;  /* 0x00000005ff007819 */ /* 0x001fc80000011600 */
[----:B------:R-:W-:-:S05]  /*15290*/  LOP3.LUT R0, R0, 0x3, RZ, 0xc0, !PT ;  /* 0x0000000300007812 */ /* 0x000fca00078ec0ff */
[----:B------:R0:W1:Y:S02]  /*152a0*/  SHFL.IDX PT, R14, R0, RZ, 0x1f ;  /* 0x00001fff000e7589 */ /* 0x00006400000e0000 */
.L_x_2165:
[----:B-1----:R-:W-:Y:S01]  /*152b0*/  ISETP.NE.AND P0, PT, R14, RZ, PT ;  /* 0x000000ff0e00720c */ /* 0x002fe20003f05270 */
[----:B------:R-:W-:-:S12]  /*152c0*/  BSSY B0, `(.L_x_2125) ;  /* 0x000002b000007945 */ /* 0x000fd80003800000 */
[----:B------:R-:W-:Y:S05]  /*152d0*/  @P0 BRA `(.L_x_2126) ;  /* 0x0000000000a40947 */ /* 0x000fea0003800000 */
[----:B------:R-:W-:-:S03]  /*152e0*/  UMOV UR4, 0xffffffff ;  /* 0xffffffff00047882 */ /* 0x000fc60000000000 */
[----:B------:R-:W-:Y:S05]  /*152f0*/  BRA.DIV UR4, `(.L_x_2127) ;  /* 0x0000000e04e87947 */ /* 0x000fea000b800000 */
[----:B------:R-:W-:-:S13]  /*15300*/  ELECT P6, URZ, PT ;  /* 0x00000000003f782f */ /* 0x000fda00038c0000 */
.L_x_2168:
[----:B------:R-:W-:Y:S05]  /*15310*/  @!P6 BRA `(.L_x_2126) ;  /* 0x000000000094e947 */ /* 0x000fea0003800000 */
[----:B------:R-:W-:-:S06]  /*15320*/  ULOP3.LUT UR4, UR38, 0x2, URZ, 0xfc, !UPT ;  /* 0x0000000226047892 */ /* 0x000fcc000f8efc3f */
[----:B0-----:R-:W-:-:S05]  /*15330*/  IMAD.U32 R0, RZ, RZ, UR4 ;  /* 0x00000004ff007e24 */ /* 0x001fca000f8e00ff */
[----:B------:R-:W-:-:S13]  /*15340*/  ISETP.NE.AND P0, PT, R0, 0x3, PT ;  /* 0x000000030000780c */ /* 0x000fda0003f05270 */
[----:B------:R-:W-:Y:S05]  /*15350*/  @!P0 BRA `(.L_x_2128) ;  /* 0x0000000000048947 */ /* 0x000fea0003800000 */
[----:B------:R-:W-:Y:S01]  /*15360*/  BPT.TRAP 0x1 ;  /* 0x000000040000795c */ /* 0x000fe20000300000 */
.L_x_2128:
        /* <DEDUP_REMOVED lines=12> */
.L_x_2169:
[----:B------:R-:W1:Y:S02]  /*15430*/  SYNCS.PHASECHK.TRANS64.TRYWAIT P1, [R5+URZ], R0 ;  /* 0x00000000050075a7 */ /* 0x000e64000802017f */
[----:B-1----:R-:W-:Y:S05]  /*15440*/  @!P1 BRA `(.L_x_2130) ;  /* 0x0000000c00c89947 */ /* 0x002fea0003800000 */
.L_x_2170:
[----:B------:R-:W-:Y:S05]  /*15450*/  @!P0 BRA `(.L_x_2131) ;  /* 0x0000000000048947 */ /* 0x000fea0003800000 */
[----:B------:R-:W-:Y:S01]  /*15460*/  BPT.TRAP 0x1 ;  /* 0x000000040000795c */ /* 0x000fe20000300000 */
.L_x_2131:
[----:B-1----:R-:W-:-:S04]  /*15470*/  IMAD R5, R18, 0x8, R3 ;  /* 0x0000000812057824 */ /* 0x002fc800078e0203 */
[----:B------:R-:W1:Y:S02]  /*15480*/  SYNCS.PHASECHK.TRANS64.TRYWAIT P1, [R5+URZ+0x33460], R4 ;  /* 0x03346004050075a7 */ /* 0x000e64000802017f */
[----:B-1----:R-:W-:Y:S05]  /*15490*/  @!P1 BRA `(.L_x_2132) ;  /* 0x0000000c00c89947 */ /* 0x002fea0003800000 */
.L_x_2171:
[----:B------:R-:W-:Y:S05]  /*154a0*/  @!P0 BRA `(.L_x_2133) ;  /* 0x0000000000048947 */ /* 0x000fea0003800000 */
[----:B------:R-:W-:Y:S01]  /*154b0*/  BPT.TRAP 0x1 ;  /* 0x000000040000795c */ /* 0x000fe20000300000 */
.L_x_2133:
[----:B------:R-:W-:-:S04]  /*154c0*/  IMAD R3, R2, 0x8, R3 ;  /* 0x0000000802037824 */ /* 0x000fc800078e0203 */
[----:B------:R-:W2:Y:S02]  /*154d0*/  SYNCS.PHASECHK.TRANS64.TRYWAIT P1, [R3+URZ+0x33460], R0 ;  /* 0x03346000030075a7 */ /* 0x000ea4000802017f */
[----:B--2---:R-:W-:Y:S05]  /*154e0*/  @!P1 BRA `(.L_x_2134) ;  /* 0x0000000c00c89947 */ /* 0x004fea0003800000 */
.L_x_2172:
[----:B------:R-:W-:Y:S05]  /*154f0*/  @!P0 BRA `(.L_x_2135) ;  /* 0x0000000000048947 */ /* 0x000fea0003800000 */
[----:B------:R-:W-:Y:S01]  /*15500*/  BPT.TRAP 0x1 ;  /* 0x000000040000795c */ /* 0x000fe20000300000 */
.L_x_2135:
[----:B------:R-:W3:Y:S02]  /*15510*/  SYNCS.PHASECHK.TRANS64.TRYWAIT P0, [R5+URZ+0x33480], R4 ;  /* 0x03348004050075a7 */ /* 0x000ee4000800017f */
[----:B---3--:R-:W-:Y:S05]  /*15520*/  @!P0 BRA `(.L_x_2136) ;  /* 0x0000000c00cc8947 */ /* 0x008fea0003800000 */
.L_x_2137:
[----:B----4-:R4:W0:Y:S02]  /*15530*/  SYNCS.PHASECHK.TRANS64.TRYWAIT P0, [R3+URZ+0x33480], R0 ;  /* 0x03348000030075a7 */ /* 0x010824000800017f */
[----:B0-----:R-:W-:Y:S05]  /*15540*/  @!P0 NANOSLEEP.SYNCS 0x989680 ;  /* 0x009896800000895d */ /* 0x001fea0003900000 */
[----:B------:R-:W0:Y:S02]  /*15550*/  @!P0 SYNCS.PHASECHK.TRANS64 P0, [R3+URZ+0x33480], R0 ;  /* 0x03348000030085a7 */ /* 0x000e24000800007f */
[----:B0-----:R-:W-:Y:S05]  /*15560*/  @!P0 BRA `(.L_x_2137) ;  /* 0xfffffffc00f08947 */ /* 0x001fea000383ffff */
.L_x_2126:
[----:B------:R-:W-:Y:S05]  /*15570*/  BSYNC B0 ;  /* 0x0000000000007941 */ /* 0x000fea0003800000 */
.L_x_2125:
[----:B------:R-:W-:Y:S05]  /*15580*/  EXIT ;  /* 0x000000000000794d */ /* 0x000fea0003800000 */
.L_x_2006:
[----:B0-----:R-:W-:-:S04]  /*15590*/  IMAD.U32 R3, RZ, RZ, UR41 ;  /* 0x00000029ff037e24 */ /* 0x001fc8000f8e00ff */
[----:B------:R0:W1:Y:S03]  /*155a0*/  SYNCS.PHASECHK.TRANS64.TRYWAIT P1, [R3+URZ+0x33400], R6 ;  /* 0x03340006030075a7 */ /* 0x000066000802017f */
[----:B-1----:R-:W-:Y:S05]  /*155b0*/  @!P1 NANOSLEEP.SYNCS 0x989680 ;  /* 0x009896800000995d */ /* 0x002fea0003900000 */
[----:B------:R-:W1:Y:S02]  /*155c0*/  @!P1 SYNCS.PHASECHK.TRANS64 P1, [R3+URZ+0x33400], R6 ;  /* 0x03340006030095a7 */ /* 0x000e64000802007f */
[----:B-1----:R-:W-:Y:S05]  /*155d0*/  @!P1 BRA `(.L_x_2006) ;  /* 0xfffffffc00ec9947 */ /* 0x002fea000383ffff */
[----:B------:R-:W-:Y:S05]  /*155e0*/  BRA `(.L_x_2138) ;  /* 0xfffffec400447947 */ /* 0x000fea000383ffff */
.L_x_2010:
[----:B-1----:R1:W2:Y:S02]  /*155f0*/  SYNCS.PHASECHK.TRANS64.TRYWAIT P2, [R2+URZ+0x33430], R3 ;  /* 0x03343003020075a7 */ /* 0x0022a4000804017f */
[----:B--2---:R-:W-:Y:S05]  /*15600*/  @!P2 NANOSLEEP.SYNCS 0x989680 ;  /* 0x009896800000a95d */ /* 0x004fea0003900000 */
[----:B------:R-:W2:Y:S02]  /*15610*/  @!P2 SYNCS.PHASECHK.TRANS64 P2, [R2+URZ+0x33430], R3 ;  /* 0x033430030200a5a7 */ /* 0x000ea4000804007f */
[----:B--2---:R-:W-:Y:S05]  /*15620*/  @!P2 BRA `(.L_x_2010) ;  /* 0xfffffffc00f0a947 */ /* 0x004fea000383ffff */
[----:B------:R-:W-:Y:S05]  /*15630*/  BRA `(.L_x_2009) ;  /* 0xfffffec400687947 */ /* 0x000fea000383ffff */
.L_x_2015:
[----:B-1----:R-:W-:-:S04]  /*15640*/  IMAD.U32 R7, RZ, RZ, UR6 ;  /* 0x00000006ff077e24 */ /* 0x002fc8000f8e00ff */
[----:B------:R1:W2:Y:S03]  /*15650*/  SYNCS.PHASECHK.TRANS64.TRYWAIT P3, [R7+URZ+0x33430], R6 ;  /* 0x03343006070075a7 */ /* 0x0002a6000806017f */
[----:B--2---:R-:W-:Y:S05]  /*15660*/  @!P3 NANOSLEEP.SYNCS 0x989680 ;  /* 0x009896800000b95d */ /* 0x004fea0003900000 */
[----:B------:R-:W2:Y:S02]  /*15670*/  @!P3 SYNCS.PHASECHK.TRANS64 P3, [R7+URZ+0x33430], R6 ;  /* 0x033430060700b5a7 */ /* 0x000ea4000806007f */
[----:B--2---:R-:W-:Y:S05]  /*15680*/  @!P3 BRA `(.L_x_2015) ;  /* 0xfffffffc00ecb947 */ /* 0x004fea000383ffff */
[----:B------:R-:W-:Y:S05]  /*15690*/  BRA `(.L_x_2012) ;  /* 0xffffff0400087947 */ /* 0x000fea000383ffff */
.L_x_2019:
[----:B-1----:R-:W-:-:S04]  /*156a0*/  IMAD.U32 R7, RZ, RZ, UR6 ;  /* 0x00000006ff077e24 */ /* 0x002fc8000f8e00ff */
[----:B------:R1:W2:Y:S03]  /*156b0*/  SYNCS.PHASECHK.TRANS64.TRYWAIT P3, [R7+URZ+0x33450], R6 ;  /* 0x03345006070075a7 */ /* 0x0002a6000806017f */
[----:B--2---:R-:W-:Y:S05]  /*156c0*/  @!P3 NANOSLEEP.SYNCS 0x989680 ;  /* 0x009896800000b95d */ /* 0x004fea0003900000 */
[----:B------:R-:W2:Y:S02]  /*156d0*/  @!P3 SYNCS.PHASECHK.TRANS64 P3, [R7+URZ+0x33450], R6 ;  /* 0x033450060700b5a7 */ /* 0x000ea4000806007f */
[----:B--2---:R-:W-:Y:S05]  /*156e0*/  @!P3 BRA `(.L_x_2019) ;  /* 0xfffffffc00ecb947 */ /* 0x004fea000383ffff */
[----:B------:R-:W-:Y:S05]  /*156f0*/  BRA `(.L_x_2016) ;  /* 0xffffff1000107947 */ /* 0x000fea000383ffff */
.L_x_2026:
[----:B-1----:R-:W-:-:S04]  /*15700*/  IMAD.U32 R7, RZ, RZ, UR6 ;  /* 0x00000006ff077e24 */ /* 0x002fc8000f8e00ff */
[----:B------:R1:W2:Y:S03]  /*15710*/  SYNCS.PHASECHK.TRANS64.TRYWAIT P2, [R7+URZ+0x33430], R6 ;  /* 0x03343006070075a7 */ /* 0x0002a6000804017f */
[----:B--2---:R-:W-:Y:S05]  /*15720*/  @!P2 NANOSLEEP.SYNCS 0x989680 ;  /* 0x009896800000a95d */ /* 0x004fea0003900000 */
[----:B------:R-:W2:Y:S02]  /*15730*/  @!P2 SYNCS.PHASECHK.TRANS64 P2, [R7+URZ+0x33430], R6 ;  /* 0x033430060700a5a7 */ /* 0x000ea4000804007f */
[----:B--2---:R-:W-:Y:S05]  /*15740*/  @!P2 BRA `(.L_x_2026) ;  /* 0xfffffffc00eca947 */ /* 0x004fea000383ffff */
[----:B------:R-:W-:Y:S05]  /*15750*/  BRA `(.L_x_2023) ;  /* 0xffffff4400f87947 */ /* 0x000fea000383ffff */
.L_x_2030:
[----:B-1----:R-:W-:-:S04]  /*15760*/  IMAD.U32 R7, RZ, RZ, UR6 ;  /* 0x00000006ff077e24 */ /* 0x002fc8000f8e00ff */
[----:B------:R1:W2:Y:S03]  /*15770*/  SYNCS.PHASECHK.TRANS64.TRYWAIT P2, [R7+URZ+0x33450], R6 ;  /* 0x03345006070075a7 */ /* 0x0002a6000804017f */
[----:B--2---:R-:W-:Y:S05]  /*15780*/  @!P2 NANOSLEEP.SYNCS 0x989680 ;  /* 0x009896800000a95d */ /* 0x004fea0003900000 */
[----:B------:R-:W2:Y:S02]  /*15790*/  @!P2 SYNCS.PHASECHK.TRANS64 P2, [R7+URZ+0x33450], R6 ;  /* 0x033450060700a5a7 */ /* 0x000ea4000804007f */
[----:B--2---:R-:W-:Y:S05]  /*157a0*/  @!P2 BRA `(.L_x_2030) ;  /* 0xfffffffc00eca947 */ /* 0x004fea000383ffff */
[----:B------:R-:W-:Y:S05]  /*157b0*/  BRA `(.L_x_2027) ;  /* 0xffffff5000f47947 */ /* 0x000fea000383ffff */
.L_x_2036:
[----:B-1----:R-:W-:-:S04]  /*157c0*/  IMAD.U32 R5, RZ, RZ, UR9 ;  /* 0x00000009ff057e24 */ /* 0x002fc8000f8e00ff */
[----:B------:R1:W2:Y:S03]  /*157d0*/  SYNCS.PHASECHK.TRANS64.TRYWAIT P1, [R5+URZ+0x33450], R0 ;  /* 0x03345000050075a7 */ /* 0x0002a6000802017f */
[----:B--2---:R-:W-:Y:S05]  /*157e0*/  @!P1 NANOSLEEP.SYNCS 0x989680 ;  /* 0x009896800000995d */ /* 0x004fea0003900000 */
[----:B------:R-:W2:Y:S02]  /*157f0*/  @!P1 SYNCS.PHASECHK.TRANS64 P1, [R5+URZ+0x33450], R0 ;  /* 0x03345000050095a7 */ /* 0x000ea4000802007f */
[----:B--2---:R-:W-:Y:S05]  /*15800*/  @!P1 BRA `(.L_x_2036) ;  /* 0xfffffffc00ec9947 */ /* 0x004fea000383ffff */
[----:B------:R-:W-:Y:S05]  /*15810*/  BRA `(.L_x_2035) ;  /* 0xffffff7c00cc7947 */ /* 0x000fea000383ffff */
.L_x_2070:
[----:B------:R-:W-:Y:S02]  /*15820*/  IMAD.MOV.U32 R13, RZ, RZ, R4 ;  /* 0x000000ffff0d7224 */ /* 0x000fe400078e0004 */
[----:B------:R-:W-:Y:S02]  /*15830*/  IMAD.MOV.U32 R12, RZ, RZ, RZ ;  /* 0x000000ffff0c7224 */ /* 0x000fe400078e00ff */
[----:B------:R-:W-:Y:S02]  /*15840*/  IMAD.MOV.U32 R11, RZ, RZ, 0x1f ;  /* 0x0000001fff0b7424 */ /* 0x000fe400078e00ff */
[----:B------:R-:W-:-:S07]  /*15850*/  IMAD.MOV.U32 R15, RZ, RZ, -0x1 ;  /* 0xffffffffff0f7424 */ /* 0x000fce00078e00ff */
[----:B-1----:R-:W-:Y:S05]  /*15860*/  WARPSYNC.COLLECTIVE R15, `(.L_x_2139) ;  /* 0x000000000f087348 */ /* 0x002fea0003c00000 */
[----:B------:R0:W2:Y:S02]  /*15870*/  SHFL.IDX P6, R14, R13, R12, R11 ;  /* 0x0000000c0d0e7389 */ /* 0x0000a400000c000b */
[----:B012---:R-:W-:Y:S01]  /*15880*/  ENDCOLLECTIVE ;  /* 0x000000000000791b */ /* 0x007fe20003800000 */
.L_x_2139:
[----:B------:R-:W-:Y:S05]  /*15890*/  BRA `(.L_x_2140) ;  /* 0xffffffc800247947 */ /* 0x000fea000383ffff */
.L_x_2072:
[----:B------:R-:W-:Y:S01]  /*158a0*/  BSSY B0, `(.L_x_2141) ;  /* 0x0000006000007945 */ /* 0x000fe20003800000 */
[----:B------:R-:W-:-:S07]  /*158b0*/  IMAD.MOV.U32 R15, RZ, RZ, -0x1 ;  /* 0xffffffffff0f7424 */ /* 0x000fce00078e00ff */
[----:B0-----:R-:W-:Y:S05]  /*158c0*/  WARPSYNC.COLLECTIVE R15, `(.L_x_2142) ;  /* 0x000000000f0c7348 */ /* 0x001fea0003c00000 */
[----:B------:R-:W-:Y:S02]  /*158d0*/  ELECT P6, UR62, PT ;  /* 0x00000000003e782f */ /* 0x000fe400038c0000 */
[----:B------:R-:W-:Y:S01]  /*158e0*/  MOV R14, UR62 ;  /* 0x0000003e000e7c02 */ /* 0x000fe20008000f00 */
[----:B0-----:R-:W-:Y:S10]  /*158f0*/  ENDCOLLECTIVE ;  /* 0x000000000000791b */ /* 0x001ff40003800000 */
.L_x_2142:
[----:B------:R-:W-:Y:S05]  /*15900*/  BSYNC B0 ;  /* 0x0000000000007941 */ /* 0x000fea0003800000 */
.L_x_2141:
[----:B------:R-:W-:Y:S05]  /*15910*/  BRA `(.L_x_2143) ;  /* 0xffffffc800307947 */ /* 0x000fea000383ffff */
.L_x_2074:
[----:B0-----:R0:W1:Y:S02]  /*15920*/  SYNCS.PHASECHK.TRANS64.TRYWAIT P1, [R4+URZ+0x33480], R3 ;  /* 0x03348003040075a7 */ /* 0x001064000802017f */
[----:B-1----:R-:W-:Y:S05]  /*15930*/  @!P1 NANOSLEEP.SYNCS 0x989680 ;  /* 0x009896800000995d */ /* 0x002fea0003900000 */
[----:B------:R-:W1:Y:S02]  /*15940*/  @!P1 SYNCS.PHASECHK.TRANS64 P1, [R4+URZ+0x33480], R3 ;  /* 0x03348003040095a7 */ /* 0x000e64000802007f */
[----:B-1----:R-:W-:Y:S05]  /*15950*/  @!P1 BRA `(.L_x_2074) ;  /* 0xfffffffc00f09947 */ /* 0x002fea000383ffff */
[----:B------:R-:W-:Y:S05]  /*15960*/  BRA `(.L_x_2144) ;  /* 0xffffffc800887947 */ /* 0x000fea000383ffff */
.L_x_2076:
[----:B-1----:R1:W2:Y:S02]  /*15970*/  SYNCS.PHASECHK.TRANS64.TRYWAIT P1, [R4+URZ+0x33440], R3 ;  /* 0x03344003040075a7 */ /* 0x0022a4000802017f */
[----:B--2---:R-:W-:Y:S05]  /*15980*/  @!P1 NANOSLEEP.SYNCS 0x989680 ;  /* 0x009896800000995d */ /* 0x004fea0003900000 */
[----:B------:R-:W2:Y:S02]  /*15990*/  @!P1 SYNCS.PHASECHK.TRANS64 P1, [R4+URZ+0x33440], R3 ;  /* 0x03344003040095a7 */ /* 0x000ea4000802007f */
[----:B--2---:R-:W-:Y:S05]  /*159a0*/  @!P1 BRA `(.L_x_2076) ;  /* 0xfffffffc00f09947 */ /* 0x004fea000383ffff */
[----:B------:R-:W-:Y:S05]  /*159b0*/  BRA `(.L_x_2145) ;  /* 0xffffffcc000c7947 */ /* 0x000fea000383ffff */
.L_x_2080:
[----:B------:R-:W-:Y:S02]  /*159c0*/  IMAD.MOV.U32 R13, RZ, RZ, R5 ;  /* 0x000000ffff0d7224 */ /* 0x000fe400078e0005 */
[----:B------:R-:W-:Y:S02]  /*159d0*/  IMAD.MOV.U32 R12, RZ, RZ, RZ ;  /* 0x000000ffff0c7224 */ /* 0x000fe400078e00ff */
[----:B------:R-:W-:Y:S02]  /*159e0*/  IMAD.MOV.U32 R11, RZ, RZ, 0x1c1f ;  /* 0x00001c1fff0b7424 */ /* 0x000fe400078e00ff */
[----:B------:R-:W-:Y:S02]  /*159f0*/  IMAD.MOV.U32 R15, RZ, RZ, -0x1 ;  /* 0xffffffffff0f7424 */ /* 0x000fe400078e00ff */
[----:B------:R-:W-:-:S07]  /*15a00*/  IMAD.U32 R0, RZ, RZ, UR41 ;  /* 0x00000029ff007e24 */ /* 0x000fce000f8e00ff */
[----:B-----5:R-:W-:Y:S05]  /*15a10*/  WARPSYNC.COLLECTIVE R15, `(.L_x_2146) ;  /* 0x000000000f087348 */ /* 0x020fea0003c00000 */
[----:B------:R0:W1:Y:S02]  /*15a20*/  SHFL.IDX P6, R14, R13, R12, R11 ;  /* 0x0000000c0d0e7389 */ /* 0x00006400000c000b */
[----:B01---5:R-:W-:Y:S01]  /*15a30*/  ENDCOLLECTIVE ;  /* 0x000000000000791b */ /* 0x023fe20003800000 */
.L_x_2146:
[----:B------:R-:W-:Y:S02]  /*15a40*/  IMAD R0, R0, 0x80, R10 ;  /* 0x0000008000007824 */ /* 0x000fe400078e020a */
[----:B------:R-:W-:Y:S02]  /*15a50*/  IMAD.MOV.U32 R13, RZ, RZ, R6 ;  /* 0x000000ffff0d7224 */ /* 0x000fe400078e0006 */
[----:B------:R-:W-:-:S07]  /*15a60*/  IMAD.MOV.U32 R2, RZ, RZ, R14 ;  /* 0x000000ffff027224 */ /* 0x000fce00078e000e */
[----:B------:R-:W-:Y:S05]  /*15a70*/  WARPSYNC.COLLECTIVE R15, `(.L_x_2147) ;  /* 0x000000000f087348 */ /* 0x000fea0003c00000 */
[----:B------:R0:W1:Y:S02]  /*15a80*/  SHFL.IDX P6, R14, R13, R12, R11 ;  /* 0x0000000c0d0e7389 */ /* 0x00006400000c000b */
[----:B01----:R-:W-:Y:S01]  /*15a90*/  ENDCOLLECTIVE ;  /* 0x000000000000791b */ /* 0x003fe20003800000 */
.L_x_2147:
        /* <DEDUP_REMOVED lines=9> */
.L_x_2148:
        /* <DEDUP_REMOVED lines=18> */
.L_x_2149:
[----:B------:R-:W-:Y:S02]  /*15c50*/  IMAD.MOV.U32 R13, RZ, RZ, R5 ;  /* 0x000000ffff0d7224 */ /* 0x000fe400078e0005 */
[----:B------:R-:W-:Y:S02]  /*15c60*/  IMAD.MOV.U32 R12, RZ, RZ, 0x2 ;  /* 0x00000002ff0c7424 */ /* 0x000fe400078e00ff */
[----:B------:R-:W-:-:S07]  /*15c70*/  IMAD.MOV.U32 R3, RZ, RZ, R14 ;  /* 0x000000ffff037224 */ /* 0x000fce00078e000e */
[----:B------:R-:W-:Y:S05]  /*15c80*/  WARPSYNC.COLLECTIVE R15, `(.L_x_2150) ;  /* 0x000000000f087348 */ /* 0x000fea0003c00000 */
[----:B------:R0:W1:Y:S02]  /*15c90*/  SHFL.IDX P6, R14, R13, R12, R11 ;  /* 0x0000000c0d0e7389 */ /* 0x00006400000c000b */
[----:B01----:R-:W-:Y:S01]  /*15ca0*/  ENDCOLLECTIVE ;  /* 0x000000000000791b */ /* 0x003fe20003800000 */
.L_x_2150:
        /* <DEDUP_REMOVED lines=18> */
.L_x_2151:
[----:B------:R-:W-:Y:S02]  /*15dd0*/  IMAD.MOV.U32 R13, RZ, RZ, R5 ;  /* 0x000000ffff0d7224 */ /* 0x000fe400078e0005 */
[----:B------:R-:W-:Y:S02]  /*15de0*/  IMAD.MOV.U32 R12, RZ, RZ, 0x3 ;  /* 0x00000003ff0c7424 */ /* 0x000fe400078e00ff */
[----:B------:R-:W-:-:S07]  /*15df0*/  IMAD.MOV.U32 R3, RZ, RZ, R14 ;  /* 0x000000ffff037224 */ /* 0x000fce00078e000e */
[----:B------:R-:W-:Y:S05]  /*15e00*/  WARPSYNC.COLLECTIVE R15, `(.L_x_2152) ;  /* 0x000000000f087348 */ /* 0x000fea0003c00000 */
[----:B------:R0:W1:Y:S02]  /*15e10*/  SHFL.IDX P6, R14, R13, R12, R11 ;  /* 0x0000000c0d0e7389 */ /* 0x00006400000c000b */
[----:B01----:R-:W-:Y:S01]  /*15e20*/  ENDCOLLECTIVE ;  /* 0x000000000000791b */ /* 0x003fe20003800000 */
.L_x_2152:
        /* <DEDUP_REMOVED lines=10> */
.L_x_2153:
        /* <DEDUP_REMOVED lines=8> */
.L_x_2085:
[----:B-1----:R1:W2:Y:S02]  /*15f50*/  SYNCS.PHASECHK.TRANS64.TRYWAIT P0, [R17+URZ+0x33420], R0 ;  /* 0x03342000110075a7 */ /* 0x0022a4000800017f */
[----:B--2---:R-:W-:Y:S05]  /*15f60*/  @!P0 NANOSLEEP.SYNCS 0x989680 ;  /* 0x009896800000895d */ /* 0x004fea0003900000 */
[----:B------:R-:W2:Y:S02]  /*15f70*/  @!P0 SYNCS.PHASECHK.TRANS64 P0, [R17+URZ+0x33420], R0 ;  /* 0x03342000110085a7 */ /* 0x000ea4000800007f */
[----:B--2---:R-:W-:Y:S05]  /*15f80*/  @!P0 BRA `(.L_x_2085) ;  /* 0xfffffffc00f08947 */ /* 0x004fea000383ffff */
[----:B------:R-:W-:Y:S05]  /*15f90*/  BRA `(.L_x_2155) ;  /* 0xffffffd000c07947 */ /* 0x000fea000383ffff */
.L_x_2091:
[----:B0-----:R0:W1:Y:S02]  /*15fa0*/  SYNCS.PHASECHK.TRANS64.TRYWAIT P0, [R6+URZ+0x33480], R4 ;  /* 0x03348004060075a7 */ /* 0x001064000800017f */
[----:B-1----:R-:W-:Y:S05]  /*15fb0*/  @!P0 NANOSLEEP.SYNCS 0x989680 ;  /* 0x009896800000895d */ /* 0x002fea0003900000 */
[----:B------:R-:W1:Y:S02]  /*15fc0*/  @!P0 SYNCS.PHASECHK.TRANS64 P0, [R6+URZ+0x33480], R4 ;  /* 0x03348004060085a7 */ /* 0x000e64000800007f */
[----:B-1----:R-:W-:Y:S05]  /*15fd0*/  @!P0 BRA `(.L_x_2091) ;  /* 0xfffffffc00f08947 */ /* 0x002fea000383ffff */
[----:B------:R-:W-:Y:S05]  /*15fe0*/  BRA `(.L_x_2156) ;  /* 0xffffffd400707947 */ /* 0x000fea000383ffff */
.L_x_2098:
[----:B-1----:R1:W2:Y:S02]  /*15ff0*/  SYNCS.PHASECHK.TRANS64.TRYWAIT P0, [R6+URZ+0x33440], R4 ;  /* 0x03344004060075a7 */ /* 0x0022a4000800017f */
[----:B--2---:R-:W-:Y:S05]  /*16000*/  @!P0 NANOSLEEP.SYNCS 0x989680 ;  /* 0x009896800000895d */ /* 0x004fea0003900000 */
[----:B------:R-:W2:Y:S02]  /*16010*/  @!P0 SYNCS.PHASECHK.TRANS64 P0, [R6+URZ+0x33440], R4 ;  /* 0x03344004060085a7 */ /* 0x000ea4000800007f */
[----:B--2---:R-:W-:Y:S05]  /*16020*/  @!P0 BRA `(.L_x_2098) ;  /* 0xfffffffc00f08947 */ /* 0x004fea000383ffff */
[----:B------:R-:W-:Y:S05]  /*16030*/  BRA `(.L_x_2157) ;  /* 0xffffffd800687947 */ /* 0x000fea000383ffff */
.L_x_2106:
[----:B-1----:R1:W2:Y:S02]  /*16040*/  SYNCS.PHASECHK.TRANS64.TRYWAIT P1, [R3+URZ+0x33470], R4 ;  /* 0x03347004030075a7 */ /* 0x0022a4000802017f */
[----:B--2---:R-:W-:Y:S05]  /*16050*/  @!P1 NANOSLEEP.SYNCS 0x989680 ;  /* 0x009896800000995d */ /* 0x004fea0003900000 */
[----:B------:R-:W2:Y:S02]  /*16060*/  @!P1 SYNCS.PHASECHK.TRANS64 P1, [R3+URZ+0x33470], R4 ;  /* 0x03347004030095a7 */ /* 0x000ea4000802007f */
[----:B--2---:R-:W-:Y:S05]  /*16070*/  @!P1 BRA `(.L_x_2106) ;  /* 0xfffffffc00f09947 */ /* 0x004fea000383ffff */
[----:B------:R-:W-:Y:S05]  /*16080*/  BRA `(.L_x_2158) ;  /* 0xffffffdc007c7947 */ /* 0x000fea000383ffff */
.L_x_2108:
[----:B--2---:R2:W3:Y:S02]  /*16090*/  SYNCS.PHASECHK.TRANS64.TRYWAIT P1, [R3+URZ+0x33460], R0 ;  /* 0x03346000030075a7 */ /* 0x0044e4000802017f */
[----:B---3--:R-:W-:Y:S05]  /*160a0*/  @!P1 NANOSLEEP.SYNCS 0x989680 ;  /* 0x009896800000995d */ /* 0x008fea0003900000 */
[----:B------:R-:W3:Y:S02]  /*160b0*/  @!P1 SYNCS.PHASECHK.TRANS64 P1, [R3+URZ+0x33460], R0 ;  /* 0x03346000030095a7 */ /* 0x000ee4000802007f */
[----:B---3--:R-:W-:Y:S05]  /*160c0*/  @!P1 BRA `(.L_x_2108) ;  /* 0xfffffffc00f09947 */ /* 0x008fea000383ffff */
[----:B------:R-:W-:Y:S05]  /*160d0*/  BRA `(.L_x_2159) ;  /* 0xffffffdc00847947 */ /* 0x000fea000383ffff */
.L_x_2115:
[----:B-1----:R1:W2:Y:S02]  /*160e0*/  SYNCS.PHASECHK.TRANS64.TRYWAIT P1, [R3+URZ+0x33470], R0 ;  /* 0x03347000030075a7 */ /* 0x0022a4000802017f */
[----:B--2---:R-:W-:Y:S05]  /*160f0*/  @!P1 NANOSLEEP.SYNCS 0x989680 ;  /* 0x009896800000995d */ /* 0x004fea0003900000 */
[----:B------:R-:W2:Y:S02]  /*16100*/  @!P1 SYNCS.PHASECHK.TRANS64 P1, [R3+URZ+0x33470], R0 ;  /* 0x03347000030095a7 */ /* 0x000ea4000802007f */
[----:B--2---:R-:W-:Y:S05]  /*16110*/  @!P1 BRA `(.L_x_2115) ;  /* 0xfffffffc00f09947 */ /* 0x004fea000383ffff */
[----:B------:R-:W-:Y:S05]  /*16120*/  BRA `(.L_x_2160) ;  /* 0xffffffe400c47947 */ /* 0x000fea000383ffff */
.L_x_2117:
[----:B-1----:R1:W2:Y:S02]  /*16130*/  SYNCS.PHASECHK.TRANS64.TRYWAIT P1, [R3+URZ+0x33460], R0 ;  /* 0x03346000030075a7 */ /* 0x0022a4000802017f */
[----:B--2---:R-:W-:Y:S05]  /*16140*/  @!P1 NANOSLEEP.SYNCS 0x989680 ;  /* 0x009896800000995d */ /* 0x004fea0003900000 */
[----:B------:R-:W2:Y:S02]  /*16150*/  @!P1 SYNCS.PHASECHK.TRANS64 P1, [R3+URZ+0x33460], R0 ;  /* 0x03346000030095a7 */ /* 0x000ea4000802007f */
[----:B--2---:R-:W-:Y:S05]  /*16160*/  @!P1 BRA `(.L_x_2117) ;  /* 0xfffffffc00f09947 */ /* 0x004fea000383ffff */
[----:B------:R-:W-:Y:S05]  /*16170*/  BRA `(.L_x_2161) ;  /* 0xffffffe400c87947 */ /* 0x000fea000383ffff */
.L_x_2123:
[----:B0-----:R0:W1:Y:S02]  /*16180*/  SYNCS.PHASECHK.TRANS64.TRYWAIT P0, [R3+URZ+0x33420], R0 ;  /* 0x03342000030075a7 */ /* 0x001064000800017f */
[----:B-1----:R-:W-:Y:S05]  /*16190*/  @!P0 NANOSLEEP.SYNCS 0x989680 ;  /* 0x009896800000895d */ /* 0x002fea0003900000 */
[----:B------:R-:W1:Y:S02]  /*161a0*/  @!P0 SYNCS.PHASECHK.TRANS64 P0, [R3+URZ+0x33420], R0 ;  /* 0x03342000030085a7 */ /* 0x000e64000800007f */
[----:B-1----:R-:W-:Y:S05]  /*161b0*/  @!P0 BRA `(.L_x_2123) ;  /* 0xfffffffc00f08947 */ /* 0x002fea000383ffff */
[----:B------:R-:W-:Y:S05]  /*161c0*/  BRA `(.L_x_2162) ;  /* 0xfffffff0001c7947 */ /* 0x000fea000383ffff */
.L_x_2124:
        /* <DEDUP_REMOVED lines=11> */
.L_x_2164:
[----:B------:R-:W-:Y:S05]  /*16280*/  BSYNC B0 ;  /* 0x0000000000007941 */ /* 0x000fea0003800000 */
.L_x_2163:
[----:B------:R-:W-:Y:S05]  /*16290*/  BRA `(.L_x_2165) ;  /* 0xfffffff000047947 */ /* 0x000fea000383ffff */
.L_x_2127:
[----:B------:R-:W-:Y:S01]  /*162a0*/  BSSY B1, `(.L_x_2166) ;  /* 0x0000006000017945 */ /* 0x000fe20003800000 */
[----:B------:R-:W-:-:S07]  /*162b0*/  IMAD.MOV.U32 R15, RZ, RZ, -0x1 ;  /* 0xffffffffff0f7424 */ /* 0x000fce00078e00ff */
[----:B0-----:R-:W-:Y:S05]  /*162c0*/  WARPSYNC.COLLECTIVE R15, `(.L_x_2167) ;  /* 0x000000000f0c7348 */ /* 0x001fea0003c00000 */
[----:B------:R-:W-:Y:S02]  /*162d0*/  ELECT P6, UR62, PT ;  /* 0x00000000003e782f */ /* 0x000fe400038c0000 */
[----:B------:R-:W-:Y:S01]  /*162e0*/  MOV R14, UR62 ;  /* 0x0000003e000e7c02 */ /* 0x000fe20008000f00 */
[----:B0-----:R-:W-:Y:S10]  /*162f0*/  ENDCOLLECTIVE ;  /* 0x000000000000791b */ /* 0x001ff40003800000 */
.L_x_2167:
[----:B------:R-:W-:Y:S05]  /*16300*/  BSYNC B1 ;  /* 0x0000000000017941 */ /* 0x000fea0003800000 */
.L_x_2166:
[----:B------:R-:W-:Y:S05]  /*16310*/  BRA `(.L_x_2168) ;  /* 0xffffffec00fc7947 */ /* 0x000fea000383ffff */
.L_x_2129:
[----:B0-----:R0:W1:Y:S02]  /*16320*/  SYNCS.PHASECHK.TRANS64.TRYWAIT P1, [R7+URZ], R4 ;  /* 0x00000004070075a7 */ /* 0x001064000802017f */
[----:B-1----:R-:W-:Y:S05]  /*16330*/  @!P1 NANOSLEEP.SYNCS 0x989680 ;  /* 0x009896800000995d */ /* 0x002fea0003900000 */
[----:B------:R-:W1:Y:S02]  /*16340*/  @!P1 SYNCS.PHASECHK.TRANS64 P1, [R7+URZ], R4 ;  /* 0x00000004070095a7 */ /* 0x000e64000802007f */
[----:B-1----:R-:W-:Y:S05]  /*16350*/  @!P1 BRA `(.L_x_2129) ;  /* 0xfffffffc00f09947 */ /* 0x002fea000383ffff */
[----:B------:R-:W-:Y:S05]  /*16360*/  BRA `(.L_x_2169) ;  /* 0xfffffff000307947 */ /* 0x000fea000383ffff */
.L_x_2130:
[----:B-1----:R1:W2:Y:S02]  /*16370*/  SYNCS.PHASECHK.TRANS64.TRYWAIT P1, [R5+URZ], R0 ;  /* 0x00000000050075a7 */ /* 0x0022a4000802017f */
[----:B--2---:R-:W-:Y:S05]  /*16380*/  @!P1 NANOSLEEP.SYNCS 0x989680 ;  /* 0x009896800000995d */ /* 0x004fea0003900000 */
[----:B------:R-:W2:Y:S02]  /*16390*/  @!P1 SYNCS.PHASECHK.TRANS64 P1, [R5+URZ], R0 ;  /* 0x00000000050095a7 */ /* 0x000ea4000802007f */
[----:B--2---:R-:W-:Y:S05]  /*163a0*/  @!P1 BRA `(.L_x_2130) ;  /* 0xfffffffc00f09947 */ /* 0x004fea000383ffff */
[----:B------:R-:W-:Y:S05]  /*163b0*/  BRA `(.L_x_2170) ;  /* 0xfffffff000247947 */ /* 0x000fea000383ffff */
.L_x_2132:
[----:B-1----:R1:W2:Y:S02]  /*163c0*/  SYNCS.PHASECHK.TRANS64.TRYWAIT P1, [R5+URZ+0x33460], R4 ;  /* 0x03346004050075a7 */ /* 0x0022a4000802017f */
[----:B--2---:R-:W-:Y:S05]  /*163d0*/  @!P1 NANOSLEEP.SYNCS 0x989680 ;  /* 0x009896800000995d */ /* 0x004fea0003900000 */
[----:B------:R-:W2:Y:S02]  /*163e0*/  @!P1 SYNCS.PHASECHK.TRANS64 P1, [R5+URZ+0x33460], R4 ;  /* 0x03346004050095a7 */ /* 0x000ea4000802007f */
[----:B--2---:R-:W-:Y:S05]  /*163f0*/  @!P1 BRA `(.L_x_2132) ;  /* 0xfffffffc00f09947 */ /* 0x004fea000383ffff */
[----:B------:R-:W-:Y:S05]  /*16400*/  BRA `(.L_x_2171) ;  /* 0xfffffff000247947 */ /* 0x000fea000383ffff */
.L_x_2134:
[----:B--2---:R2:W3:Y:S02]  /*16410*/  SYNCS.PHASECHK.TRANS64.TRYWAIT P1, [R3+URZ+0x33460], R0 ;  /* 0x03346000030075a7 */ /* 0x0044e4000802017f */
[----:B---3--:R-:W-:Y:S05]  /*16420*/  @!P1 NANOSLEEP.SYNCS 0x989680 ;  /* 0x009896800000995d */ /* 0x008fea0003900000 */
[----:B------:R-:W3:Y:S02]  /*16430*/  @!P1 SYNCS.PHASECHK.TRANS64 P1, [R3+URZ+0x33460], R0 ;  /* 0x03346000030095a7 */ /* 0x000ee4000802007f */
[----:B---3--:R-:W-:Y:S05]  /*16440*/  @!P1 BRA `(.L_x_2134) ;  /* 0xfffffffc00f09947 */ /* 0x008fea000383ffff */
[----:B------:R-:W-:Y:S05]  /*16450*/  BRA `(.L_x_2172) ;  /* 0xfffffff000247947 */ /* 0x000fea000383ffff */
.L_x_2136:
[----:B---3--:R3:W4:Y:S02]  /*16460*/  SYNCS.PHASECHK.TRANS64.TRYWAIT P0, [R5+URZ+0x33480], R4 ;  /* 0x03348004050075a7 */ /* 0x008724000800017f */
[----:B----4-:R-:W-:Y:S05]  /*16470*/  @!P0 NANOSLEEP.SYNCS 0x989680 ;  /* 0x009896800000895d */ /* 0x010fea0003900000 */
[----:B------:R-:W4:Y:S02]  /*16480*/  @!P0 SYNCS.PHASECHK.TRANS64 P0, [R5+URZ+0x33480], R4 ;  /* 0x03348004050085a7 */ /* 0x000f24000800007f */
[----:B----4-:R-:W-:Y:S05]  /*16490*/  @!P0 BRA `(.L_x_2136) ;  /* 0xfffffffc00f08947 */ /* 0x010fea000383ffff */
[----:B------:R-:W-:Y:S05]  /*164a0*/  BRA `(.L_x_2137) ;  /* 0xfffffff000207947 */ /* 0x000fea000383ffff */
.L_x_2173:
        /* <DEDUP_REMOVED lines=13> */
.L_x_2891:


//--------------------- .text._ZN7cutlass13device_kernelIN5flash11enable_sm90INS1_16FlashAttnFwdSm90INS1_25CollectiveMainloopFwdSm90ILi2EN4cute5tupleIJNS5_1CILi1EEES8_S8_EEENS6_IJNS7_ILi128EEENS7_ILi160EEENS7_ILi192EEEEEELi192ENS_12float_e4m3_tEfNS_4arch4Sm90ELb1ELb0ELb1ELb1ELb0ELb0ELb0ELb1ELb1ELb1ELb0ELb0EEENS1_21CollectiveEpilogueFwdINS6_IJSA_SC_SB_EEES9_NS_10bfloat16_tESG_Li256ELb1ELb1ELb0ELb1EEENS1_36VarlenDynamicPersistentTileSchedulerILi128ELi160ELi256ELi128ELb0ELb1ELb1ELb1ELb1ELb1EEEEEEEEEvNT_6ParamsE --------------------------
	.section	.text._ZN7cutlass13device_kernelIN5flash11enable_sm90INS1_16FlashAttnFwdSm90INS1_25CollectiveMainloopFwdSm90ILi2EN4cute5tupleIJNS5_1CILi1EEES8_S8_EEENS6_IJNS7_ILi128EEENS7_ILi160EEENS7_ILi192EEEEEELi192ENS_12float_e4m3_tEfNS_4arch4Sm90ELb1ELb0ELb1ELb1ELb0ELb0ELb0ELb1ELb1ELb1ELb0ELb0EEENS1_21CollectiveEpilogueFwdINS6_IJSA_SC_SB_EEES9_NS_10bfloat16_tESG_Li256ELb1ELb1ELb0ELb1EEENS1_36VarlenDynamicPersistentTileSchedulerILi128ELi160ELi256ELi128ELb0ELb1ELb1ELb1ELb1ELb1EEEEEEEEEvNT_6ParamsE,"ax",@progbits
	.align	128
.text._ZN7cutlass13device_kernelIN5flash11enable_sm90INS1_16FlashAttnFwdSm90INS1_25CollectiveMainloopFwdSm90ILi2EN4cute5tupleIJNS5_1CILi1EEES8_S8_EEENS6_IJNS7_ILi128EEENS7_ILi160EEENS7_ILi192EEEEEELi192ENS_12float_e4m3_tEfNS_4arch4Sm90ELb1ELb0ELb1ELb1ELb0ELb0ELb0ELb1ELb1ELb1ELb0ELb0EEENS1_21CollectiveEpilogueFwdINS6_IJSA_SC_SB_EEES9_NS_10bfloat16_tESG_Li256ELb1ELb1ELb0ELb1EEENS1_36VarlenDynamicPersistentTileSchedulerILi128ELi160ELi256ELi128ELb0ELb1ELb1ELb1ELb1ELb1EEEEEEEEEvNT_6ParamsE:
        .type           _ZN7cutlass13device_kernelIN5flash11enable_sm90INS1_16FlashAttnFwdSm90INS1_25CollectiveMainloopFwdSm90ILi2EN4cute5tupleIJNS5_1CILi1EEES8_S8_EEENS6_IJNS7_ILi128EEENS7_ILi160EEENS7_ILi192EEEEEELi192ENS_12float_e4m3_tEfNS_4arch4Sm90ELb1ELb0ELb1ELb1ELb0ELb0ELb0ELb1ELb1ELb1ELb0ELb0EEENS1_21CollectiveEpilogueFwdINS6_IJSA_SC_SB_EEES9_NS_10bfloat16_tESG_Li256ELb1ELb1ELb0ELb1EEENS1_36VarlenDynamicPersistentTileSchedulerILi128ELi160ELi256ELi128ELb0ELb1ELb1ELb1ELb1ELb1EEEEEEEEEvNT_6ParamsE,@function
        .size           _ZN7cutlass13device_kernelIN5flash11enable_sm90INS1_16FlashAttnFwdSm90INS1_25CollectiveMainloopFwdSm90ILi2EN4cute5tupleIJNS5_1CILi1EEES8_S8_EEENS6_IJNS7_ILi128EEENS7_ILi160EEENS7_ILi192EEEEEELi192ENS_12float_e4m3_tEfNS_4arch4Sm90ELb1ELb0ELb1ELb1ELb0ELb0ELb0ELb1ELb1ELb1ELb0ELb0EEENS1_21CollectiveEpilogueFwdINS6_IJSA_SC_SB_EEES9_NS_10bfloat16_tESG_Li256ELb1ELb1ELb0ELb1EEENS1_36VarlenDynamicPersistentTileSchedulerILi128ELi160ELi256ELi128ELb0ELb1ELb1ELb1ELb1ELb1EEEEEEEEEvNT_6ParamsE,(.L_x_2892 - _ZN7cutlass13device_kernelIN5flash11enable_sm90INS1_16FlashAttnFwdSm90INS1_25CollectiveMainloopFwdSm90ILi2EN4cute5tupleIJNS5_1CILi1EEES8_S8_EEENS6_IJNS7_ILi128EEENS7_ILi160EEENS7_ILi192EEEEEELi192ENS_12float_e4m3_tEfNS_4arch4Sm90ELb1ELb0ELb1ELb1ELb0ELb0ELb0ELb1ELb1ELb1ELb0ELb0EEENS1_21CollectiveEpilogueFwdINS6_IJSA_SC_SB_EEES9_NS_10bfloat16_tESG_Li256ELb1ELb1ELb0ELb1EEENS1_36VarlenDynamicPersistentTileSchedulerILi128ELi160ELi256ELi128ELb0ELb1ELb1ELb1ELb1ELb1EEEEEEEEEvNT_6ParamsE)
        .other          _ZN7cutlass13device_kernelIN5flash11enable_sm90INS1_16FlashAttnFwdSm90INS1_25CollectiveMainloopFwdSm90ILi2EN4cute5tupleIJNS5_1CILi1EEES8_S8_EEENS6_IJNS7_ILi128EEENS7_ILi160EEENS7_ILi192EEEEEELi192ENS_12float_e4m3_tEfNS_4arch4Sm90ELb1ELb0ELb1ELb1ELb0ELb0ELb0ELb1ELb1ELb1ELb0ELb0EEENS1_21CollectiveEpilogueFwdINS6_IJSA_SC_SB_EEES9_NS_10bfloat16_tESG_Li256ELb1ELb1ELb0ELb1EEENS1_36VarlenDynamicPersistentTileSchedulerILi128ELi160ELi256ELi128ELb0ELb1ELb1ELb1ELb1ELb1EEEEEEEEEvNT_6ParamsE,@"STO_CUDA_ENTRY STV_DEFAULT"
_ZN7cutlass13device_kernelIN5flash11enable_sm90INS1_16FlashAttnFwdSm90INS1_25CollectiveMainloopFwdSm90ILi2EN4cute5tupleIJNS5_1CILi1EEES8_S8_EEENS6_IJNS7_ILi128EEENS7_ILi160EEENS7_ILi192EEEEEELi192ENS_12float_e4m3_tEfNS_4arch4Sm90ELb1ELb0ELb1ELb1ELb0ELb0ELb0ELb1ELb1ELb1ELb0ELb0EEENS1_21CollectiveEpilogueFwdINS6_IJSA_SC_SB_EEES9_NS_10bfloat16_tESG_Li256ELb1ELb1ELb0ELb1EEENS1_36VarlenDynamicPersistentTileSchedulerILi128ELi160ELi256ELi128ELb0ELb1ELb1ELb1ELb1ELb1EEEEEEEEEvNT_6ParamsE:
        /* <DEDUP_REMOVED lines=18> */
.L_x_2175:
[----:B------:R-:W-:Y:S05]  /*0120*/  BSYNC B0 ;  /* 0x0000000000007941 */ /* 0x000fea0003800000 */
.L_x_2174:
        /* <DEDUP_REMOVED lines=41> */
.L_x_2176:
        /* <DEDUP_REMOVED lines=22> */
.L_x_2177:
        /* <DEDUP_REMOVED lines=18> */
.L_x_2178:
        /* <DEDUP_REMOVED lines=22> */
.L_x_2179:
        /* <DEDUP_REMOVED lines=22> */
.L_x_2180:
[----:B------:R-:W-:Y:S01]  /*0900*/  PLOP3.LUT P0, PT, PT, PT, UP0, 0x80, 0x0 ;  /* 0x000000000000781c */ /* 0x000fe20003f0f008 */
[----:B------:R-:W-:Y:S01]  /*0910*/  UMOV UR38, 0x1 ;  /* 0x0000000100267882 */ /* 0x000fe20000000000 */
[----:B------:R-:W-:Y:S01]  /*0920*/  NOP ;  /* 0x0000000000007918 */ /* 0x000fe20000000000 */
[----:B------:R-:W-:Y:S01]  /*0930*/  USEL UR38, UR38, 0x2, !UP0 ;  /* 0x0000000226267887 */ /* 0x000fe2000c000000 */
[----:B------:R-:W-:Y:S01]  /*0940*/  ULDC.64 UR52, c[0x0][0x208] ;  /* 0x0000820000347ab9 */ /* 0x000fe20000000a00 */
[----:B012-4-:R-:W-:Y:S08]  /*0950*/  BAR.SYNC.DEFER_BLOCKING 0x0 ;  /* 0x0000000000007b1d */ /* 0x017ff00000010000 */
[----:B------:R-:W-:Y:S05]  /*0960*/  @!P0 BRA `(.L_x_2181) ;  /* 0x0000010c00108947 */ /* 0x000fea0003800000 */
.L_x_2182:
        /* <DEDUP_REMOVED lines=25> */
[----:B------:R-:W-:Y:S02]  /*0b00*/  UMOV UR51, URZ ;  /* 0x0000003f00337c82 */ /* 0x000fe40008000000 */
        /* <DEDUP_REMOVED lines=49> */
.L_x_2239:
        /* <DEDUP_REMOVED lines=14> */
[----:B------:R-:W-:-:S04]  /*0f00*/  @UP0 ULEA UR6, UP2, UR36, UR6, 0x2 ;  /* 0x0000000624060291 */ /* 0x000fc8000f84103f */
[----:B------:R-:W-:Y:S02]  /*0f10*/  @UP0 ULEA.HI.X UR7, UR36, UR7, UR37, 0x2, UP2 ;  /* 0x0000000724070291 */ /* 0x000fe400090f1425 */
[----:B------:R-:W-:Y:S01]  /*0f20*/  @UP1 ULEA UR8, UP0, UR36, UR8, 0x2 ;  /* 0x0000000824081291 */ /* 0x000fe2000f80103f */
[----:B------:R-:W-:-:S03]  /*0f30*/  IMAD.U32 R2, RZ, RZ, UR6 ;  /* 0x00000006ff027e24 */ /* 0x000fc6000f8e00ff */
[----:B------:R-:W-:Y:S01]  /*0f40*/  @UP1 ULEA.HI.X UR9, UR36, UR9, UR37, 0x2, UP0 ;  /* 0x0000000924091291 */ /* 0x000fe200080f1425 */
[----:B------:R-:W-:Y:S01]  /*0f50*/  IMAD.U32 R3, RZ, RZ, UR7 ;  /* 0x00000007ff037e24 */ /* 0x000fe2000f8e00ff */
[----:B------:R-:W-:Y:S01]  /*0f60*/  ULDC.64 UR6, c[0x0][0x418] ;  /* 0x0001060000067ab9 */ /* 0x000fe20000000a00 */
[----:B------:R-:W-:-:S03]  /*0f70*/  IMAD.U32 R4, RZ, RZ, UR8 ;  /* 0x00000008ff047e24 */ /* 0x000fc6000f8e00ff */
[----:B------:R-:W-:Y:S01]  /*0f80*/  IMAD.U32 R5, RZ, RZ, UR9 ;  /* 0x00000009ff057e24 */ /* 0x000fe2000f8e00ff */
[----:B------:R-:W2:Y:S01]  /*0f90*/  @P0 LDG.E R2, desc[UR52][R2.64] ;  /* 0x0000003402020981 */ /* 0x000ea2000c1e1900 */
[----:B------:R-:W-:Y:S01]  /*0fa0*/  UISETP.NE.U32.AND UP0, UPT, UR6, URZ, UPT ;  /* 0x0000003f0600728c */ /* 0x000fe2000bf05070 */
[----:B------:R-:W-:Y:S02]  /*0fb0*/  ULDC.64 UR8, c[0x0][0xa20] ;  /* 0x0002880000087ab9 */ /* 0x000fe40000000a00 */
[----:B---3--:R-:W3:Y:S01]  /*0fc0*/  @P2 LDG.E R4, desc[UR52][R4.64] ;  /* 0x0000003404042981 */ /* 0x008ee2000c1e1900 */
[----:B------:R-:W-:Y:S01]  /*0fd0*/  UISETP.NE.AND.EX UP0, UPT, UR7, URZ, UPT, UP0 ;  /* 0x0000003f0700728c */ /* 0x000fe2000bf05300 */
[----:B------:R-:W-:Y:S01]  /*0fe0*/  ISETP.NE.U32.AND P1, PT, RZ, UR8, PT ;  /* 0x00000008ff007c0c */ /* 0x000fe2000bf25070 */
[----:B------:R-:W-:Y:S01]  /*0ff0*/  ULDC UR6, c[0x0][0x2f0] ;  /* 0x0000bc0000067ab9 */ /* 0x000fe20000000800 */
[----:B------:R-:W-:Y:S01]  /*1000*/  UMOV UR49, URZ ;  /* 0x0000003f00317c82 */ /* 0x000fe20008000000 */
[----:B------:R-:W-:Y:S01]  /*1010*/  USEL UR4, UR4, 0x1, UP0 ;  /* 0x0000000104047887 */ /* 0x000fe20008000000 */
[----:B------:R-:W-:Y:S01]  /*1020*/  ISETP.NE.AND.EX P1, PT, RZ, UR9, PT, P1 ;  /* 0x00000009ff007c0c */ /* 0x000fe2000bf25310 */
[----:B------:R-:W-:-:S02]  /*1030*/  ULDC UR50, c[0x0][0x288] ;  /* 0x0000a20000327ab9 */ /* 0x000fc40000000800 */
[----:B------:R-:W-:Y:S01]  /*1040*/  UIMAD UR4, UR4, UR6, URZ ;  /* 0x00000006040472a4 */ /* 0x000fe2000f8e023f */
[----:B--2---:R-:W-:Y:S02]  /*1050*/  @P0 R2UR UR49, R2 ;  /* 0x00000000023102ca */ /* 0x004fe400000e0000 */
[----:B---3--:R-:W-:Y:S01]  /*1060*/  @P2 R2UR UR50, R4 ;  /* 0x00000000043222ca */ /* 0x008fe200000e0000 */
[----:B----4-:R-:W-:-:S14]  /*1070*/  @P2 BRA `(.L_x_2183) ;  /* 0x0000000000342947 */ /* 0x010fdc0003800000 */
        /* <DEDUP_REMOVED lines=13> */
.L_x_2183:
[----:B------:R-:W-:Y:S01]  /*1150*/  UMOV UR42, UR47 ;  /* 0x0000002f002a7c82 */ /* 0x000fe20008000000 */
[----:B------:R-:W-:Y:S05]  /*1160*/  @!P1 BRA `(.L_x_2184) ;  /* 0x00000000001c9947 */ /* 0x000fea0003800000 */
[----:B------:R-:W-:-:S04]  /*1170*/  ULEA UR4, UP0, UR36, UR8, 0x2 ;  /* 0x0000000824047291 */ /* 0x000fc8000f80103f */
[----:B------:R-:W-:Y:S02]  /*1180*/  ULEA.HI.X UR6, UR36, UR9, UR37, 0x2, UP0 ;  /* 0x0000000924067291 */ /* 0x000fe400080f1425 */
[----:B------:R-:W-:-:S04]  /*1190*/  IMAD.U32 R2, RZ, RZ, UR4 ;  /* 0x00000004ff027e24 */ /* 0x000fc8000f8e00ff */
[----:B------:R-:W-:-:S05]  /*11a0*/  IMAD.U32 R3, RZ, RZ, UR6 ;  /* 0x00000006ff037e24 */ /* 0x000fca000f8e00ff */
[----:B------:R-:W2:Y:S02]  /*11b0*/  LDG.E R2, desc[UR52][R2.64] ;  /* 0x0000003402027981 */ /* 0x000ea4000c1e1900 */
[----:B--2---:R-:W-:Y:S01]  /*11c0*/  R2UR UR4, R2 ;  /* 0x00000000020472ca */ /* 0x004fe200000e0000 */
[----:B------:R-:W-:-:S14]  /*11d0*/  BRA `(.L_x_2185) ;  /* 0x0000000000347947 */ /* 0x000fdc0003800000 */
.L_x_2184:
        /* <DEDUP_REMOVED lines=13> */
.L_x_2185:
[----:B------:R-:W-:Y:S01]  /*12b0*/  UIADD3 UR49, -UR49, UR4, URZ ;  /* 0x0000000431317290 */ /* 0x000fe2000fffe13f */
[----:B------:R-:W-:Y:S01]  /*12c0*/  PLOP3.LUT P0, PT, PT, PT, PT, 0x80, 0x0 ;  /* 0x000000000000781c */ /* 0x000fe20003f0f070 */
[----:B------:R-:W-:Y:S01]  /*12d0*/  USHF.L.U32 UR39, UR5, 0x7, URZ ;  /* 0x0000000705277899 */ /* 0x000fe2000800063f */
[----:B------:R-:W-:Y:S01]  /*12e0*/  IMAD.MOV.U32 R2, RZ, RZ, RZ ;  /* 0x000000ffff027224 */ /* 0x000fe200078e00ff */
[----:B------:R-:W-:Y:S01]  /*12f0*/  ULDC UR4, c[0x0][0x448] ;  /* 0x0001120000047ab9 */ /* 0x000fe20000000800 */
[----:B------:R-:W-:Y:S01]  /*1300*/  UIADD3 UR7, UR49, 0xa0, -UR50 ;  /* 0x000000a031077890 */ /* 0x000fe2000fffe832 */
[----:B------:R-:W-:Y:S01]  /*1310*/  IMAD.MOV.U32 R0, RZ, RZ, RZ ;  /* 0x000000ffff007224 */ /* 0x000fe200078e00ff */
[----:B------:R-:W-:Y:S01]  /*1320*/  UISETP.NE.AND UP0, UPT, UR4, 0x1, UPT ;  /* 0x000000010400788c */ /* 0x000fe2000bf05270 */
[----:B------:R-:W-:Y:S01]  /*1330*/  CS2R R118, SRZ ;  /* 0x0000000000767805 */ /* 0x000fe2000001ff00 */
[----:B------:R-:W-:Y:S01]  /*1340*/  UIADD3 UR6, UR39, 0x7f, URZ ;  /* 0x0000007f27067890 */ /* 0x000fe2000fffe03f */
        /* <DEDUP_REMOVED lines=8> */
[----:B------:R-:W-:Y:S01]  /*13d0*/  @UP0 ULDC UR4, c[0x0][0x44c] ;  /* 0x0001130000040ab9 */ /* 0x000fe20000000800 */
[----:B------:R-:W-:Y:S01]  /*13e0*/  @UP0 ULDC UR8, c[0x0][0x450] ;  /* 0x0001140000080ab9 */ /* 0x000fe20000000800 */
[----:B------:R-:W-:Y:S01]  /*13f0*/  UIMAD.WIDE.U32 UR4, UR6, UR4, URZ ;  /* 0x00000004060472a5 */ /* 0x000fe2000f8e003f */
[----:B------:R-:W-:Y:S01]  /*1400*/  CS2R R14, SRZ ;  /* 0x00000000000e7805 */ /* 0x000fe2000001ff00 */
[----:B------:R-:W-:Y:S01]  /*1410*/  UIADD3 UR4, UR49, 0x9f, URZ ;  /* 0x0000009f31047890 */ /* 0x000fe2000fffe03f */
[----:B------:R-:W-:Y:S01]  /*1420*/  CS2R R100, SRZ ;  /* 0x0000000000647805 */ /* 0x000fe2000001ff00 */
[----:B------:R-:W-:Y:S01]  /*1430*/  @UP0 USHF.R.U32.HI UR6, URZ, UR8, UR5 ;  /* 0x000000083f060299 */ /* 0x000fe20008011605 */
[----:B------:R-:W-:Y:S01]  /*1440*/  CS2R R20, SRZ ;  /* 0x0000000000147805 */ /* 0x000fe2000001ff00 */
[----:B------:R-:W-:Y:S01]  /*1450*/  UIMAD.WIDE UR4, UR4, 0x66666667, URZ ;  /* 0x66666667040478a5 */ /* 0x000fe2000f8e023f */
[----:B------:R-:W-:Y:S01]  /*1460*/  CS2R R94, SRZ ;  /* 0x00000000005e7805 */ /* 0x000fe2000001ff00 */
[----:B------:R-:W-:Y:S01]  /*1470*/  UIADD3 UR6, UR7, UR6, URZ ;  /* 0x0000000607067290 */ /* 0x000fe2000fffe03f */
[----:B------:R-:W-:Y:S01]  /*1480*/  CS2R R24, SRZ ;  /* 0x0000000000187805 */ /* 0x000fe2000001ff00 */
[----:B------:R-:W-:Y:S01]  /*1490*/  USHF.R.U32.HI UR4, URZ, 0x1f, UR5 ;  /* 0x0000001f3f047899 */ /* 0x000fe20008011605 */
[----:B------:R-:W-:Y:S01]  /*14a0*/  CS2R R92, SRZ ;  /* 0x00000000005c7805 */ /* 0x000fe2000001ff00 */
[----:B------:R-:W-:Y:S01]  /*14b0*/  UIMAD.WIDE UR6, UR6, 0x66666667, URZ ;  /* 0x66666667060678a5 */ /* 0x000fe2000f8e023f */
[----:B------:R-:W-:Y:S01]  /*14c0*/  CS2R R28, SRZ ;  /* 0x00000000001c7805 */ /* 0x000fe2000001ff00 */
[----:B------:R-:W-:Y:S01]  /*14d0*/  ULEA.HI.SX32 UR4, UR5, UR4, 0x1a ;  /* 0x0000000405047291 */ /* 0x000fe2000f8fd23f */
[----:B------:R-:W-:Y:S01]  /*14e0*/  CS2R R86, SRZ ;  /* 0x0000000000567805 */ /* 0x000fe2000001ff00 */
[----:B------:R-:W-:Y:S01]  /*14f0*/  USHF.R.U32.HI UR6, URZ, 0x1f, UR7 ;  /* 0x0000001f3f067899 */ /* 0x000fe20008011607 */
[----:B------:R-:W-:-:S02]  /*1500*/  CS2R R26, SRZ ;  /* 0x00000000001a7805 */ /* 0x000fc4000001ff00 */
[----:B------:R-:W-:Y:S02]  /*1510*/  CS2R R84, SRZ ;  /* 0x0000000000547805 */ /* 0x000fe4000001ff00 */
[----:B------:R-:W-:Y:S01]  /*1520*/  CS2R R32, SRZ ;  /* 0x0000000000207805 */ /* 0x000fe2000001ff00 */
[----:B------:R-:W-:Y:S01]  /*1530*/  ULEA.HI.SX32 UR6, UR7, UR6, 0x1a ;  /* 0x0000000607067291 */ /* 0x000fe2000f8fd23f */
[----:B------:R-:W-:Y:S02]  /*1540*/  CS2R R78, SRZ ;  /* 0x00000000004e7805 */ /* 0x000fe4000001ff00 */
[----:B------:R-:W-:Y:S02]  /*1550*/  CS2R R30, SRZ ;  /* 0x00000000001e7805 */ /* 0x000fe4000001ff00 */
[----:B------:R-:W-:Y:S01]  /*1560*/  CS2R R76, SRZ ;  /* 0x00000000004c7805 */ /* 0x000fe2000001ff00 */
[----:B------:R-:W-:Y:S01]  /*1570*/  UISETP.LT.AND UP0, UPT, UR4, UR6, UPT ;  /* 0x000000060400728c */ /* 0x000fe2000bf01270 */
[----:B------:R-:W-:-:S02]  /*1580*/  CS2R R36, SRZ ;  /* 0x0000000000247805 */ /* 0x000fc4000001ff00 */
[----:B------:R-:W-:Y:S02]  /*1590*/  CS2R R70, SRZ ;  /* 0x0000000000467805 */ /* 0x000fe4000001ff00 */
[----:B------:R-:W-:Y:S01]  /*15a0*/  CS2R R34, SRZ ;  /* 0x0000000000227805 */ /* 0x000fe2000001ff00 */
[----:B------:R-:W-:Y:S01]  /*15b0*/  USEL UR54, UR4, UR6, UP0 ;  /* 0x0000000604367287 */ /* 0x000fe20008000000 */
[----:B------:R-:W-:Y:S02]  /*15c0*/  CS2R R68, SRZ ;  /* 0x0000000000447805 */ /* 0x000fe4000001ff00 */
[----:B------:R-:W-:Y:S02]  /*15d0*/  CS2R R40, SRZ ;  /* 0x0000000000287805 */ /* 0x000fe4000001ff00 */
[----:B------:R-:W-:Y:S01]  /*15e0*/  CS2R R38, SRZ ;  /* 0x0000000000267805 */ /* 0x000fe2000001ff00 */
[----:B------:R-:W-:Y:S01]  /*15f0*/  UISETP.GE.AND UP0, UPT, UR54, 0x1, UPT ;  /* 0x000000013600788c */ /* 0x000fe2000bf06270 */
[----:B------:R-:W-:-:S02]  /*1600*/  CS2R R58, SRZ ;  /* 0x00000000003a7805 */ /* 0x000fc4000001ff00 */
[----:B------:R-:W-:Y:S02]  /*1610*/  CS2R R44, SRZ ;  /* 0x00000000002c7805 */ /* 0x000fe4000001ff00 */
[----:B------:R-:W-:Y:S02]  /*1620*/  CS2R R56, SRZ ;  /* 0x0000000000387805 */ /* 0x000fe4000001ff00 */
[----:B------:R-:W-:Y:S02]  /*1630*/  CS2R R54, SRZ ;  /* 0x0000000000367805 */ /* 0x000fe4000001ff00 */
[----:B------:R-:W-:Y:S02]  /*1640*/  CS2R R42, SRZ ;  /* 0x00000000002a7805 */ /* 0x000fe4000001ff00 */
[----:B------:R-:W-:Y:S02]  /*1650*/  PLOP3.LUT P1, PT, PT, PT, UP0, 0x80, 0x0 ;  /* 0x000000000000781c */ /* 0x000fe40003f2f008 */
        /* <DEDUP_REMOVED lines=13> */
[----:B------:R-:W-:-:S02]  /*1730*/  IMAD.MOV.U32 R96, RZ, RZ, RZ ;  /* 0x000000ffff607224 */ /* 0x000fc400078e00ff */
        /* <DEDUP_REMOVED lines=33> */
.L_x_2187:
        /* <DEDUP_REMOVED lines=54> */
.L_x_2339:
[----:B------:R-:W-:Y:S05]  /*1cb0*/  @!P0 BRA `(.L_x_2189) ;  /* 0x0000000000048947 */ /* 0x000fea0003800000 */
[----:B------:R-:W-:Y:S01]  /*1cc0*/  BPT.TRAP 0x1 ;  /* 0x000000040000795c */ /* 0x000fe20000300000 */
.L_x_2189:
[----:B------:R-:W-:Y:S02]  /*1cd0*/  IMAD.U32 R2, RZ, RZ, UR51 ;  /* 0x00000033ff027e24 */ /* 0x000fe4000f8e00ff */
[----:B0-----:R-:W-:-:S03]  /*1ce0*/  IMAD.U32 R3, RZ, RZ, UR44 ;  /* 0x0000002cff037e24 */ /* 0x001fc6000f8e00ff */
[----:B------:R-:W-:Y:S02]  /*1cf0*/  LEA R2, R2, UR41, 0x3 ;  /* 0x0000002902027c11 */ /* 0x000fe4000f8e18ff */
[----:B------:R-:W-:-:S04]  /*1d00*/  SHF.L.U32 R3, R3, 0x1f, RZ ;  /* 0x0000001f03037819 */ /* 0x000fc800000006ff */
[----:B------:R0:W1:Y:S01]  /*1d10*/  SYNCS.PHASECHK.TRANS64.TRYWAIT P2, [R2+URZ+0x33430], R3 ;  /* 0x03343003020075a7 */ /* 0x000062000804017f */
[----:B------:R-:W-:Y:S05]  /*1d20*/  @!P0 BRA `(.L_x_2190) ;  /* 0x0000000000048947 */ /* 0x000fea0003800000 */
[----:B------:R-:W-:Y:S01]  /*1d30*/  BPT.TRAP 0x1 ;  /* 0x000000040000795c */ /* 0x000fe20000300000 */
.L_x_2190:
[----:B------:R-:W2:Y:S02]  /*1d40*/  S2R R4, SR_TID.X ;  /* 0x0000000000047919 */ /* 0x000ea40000002100 */
[----:B--2---:R-:W-:Y:S01]  /*1d50*/  LOP3.LUT P1, RZ, R4, 0x7f, RZ, 0xc0, !PT ;  /* 0x0000007f04ff7812 */ /* 0x004fe2000782c0ff */
[----:B-1----:R-:W-:-:S12]  /*1d60*/  @P2 BRA `(.L_x_2191) ;  /* 0x0000000000082947 */ /* 0x002fd80003800000 */
[----:B------:R-:W1:Y:S02]  /*1d70*/  SYNCS.PHASECHK.TRANS64.TRYWAIT P2, [R2+URZ+0x33430], R3 ;  /* 0x03343003020075a7 */ /* 0x000e64000804017f */
[----:B-1----:R-:W-:Y:S05]  /*1d80*/  @!P2 BRA `(.L_x_2192) ;  /* 0x000001540084a947 */ /* 0x002fea0003800000 */
.L_x_2191:
        /* <DEDUP_REMOVED lines=93> */
[----:B------:R-:W-:Y:S02]  /*2360*/  UMOV UR7, 0xffffff60 ;  /* 0xffffff6000077882 */ /* 0x000fe40000000000 */
[----:B------:R-:W-:Y:S01]  /*2370*/  UIMAD UR7, UR54, UR7, 0xa1 ;  /* 0x000000a1360774a4 */ /* 0x000fe2000f8e0207 */
        /* <DEDUP_REMOVED lines=122> */
[----:B------:R-:W-:Y:S08]  /*2b20*/  MUFU.TANH R105, R101 ;  /* 0x0000006500697308 */ /* 0x000ff00000002400 */
[----:B------:R-:W5:Y:S01]  /*2b30*/  MUFU.TANH R100, R100 ;  /* 0x0000006400647308 */ /* 0x000f620000002400 */
[----:B------:R-:W-:-:S02]  /*2b40*/  WARPGROUP.DEPBAR.LE gsb0, 0x0 ;  /* 0x00008000000079c5 */ /* 0x000fc40000010000 */
[----:B------:R-:W-:Y:S01]  /*2b50*/  WARPGROUP.ARRIVE ;  /* 0x00000000000079c5 */ /* 0x000fe20000000000 */
[C---:B------:R-:W-:Y:S01]  /*2b60*/  FMUL.FTZ R76, R0.reuse, R76 ;  /* 0x0000004c004c7220 */ /* 0x040fe20000410000 */
[C---:B------:R-:W-:Y:S01]  /*2b70*/  FMUL.FTZ R13, R0.reuse, R74 ;  /* 0x0000004a000d7220 */ /* 0x040fe20000410000 */
[C---:B------:R-:W-:Y:S01]  /*2b80*/  FMUL.FTZ R12, R0.reuse, R78 ;  /* 0x0000004e000c7220 */ /* 0x040fe20000410000 */
[----:B------:R-:W-:Y:S01]  /*2b90*/  IMAD.U32 R74, RZ, RZ, UR7 ;  /* 0x00000007ff4a7e24 */ /* 0x000fe2000f8e00ff */
[----:B------:R0:W-:Y:S01]  /*2ba0*/  MUFU.TANH R94, R76 ;  /* 0x0000004c005e7308 */ /* 0x0001e20000002400 */
[----:B------:R-:W-:Y:S01]  /*2bb0*/  QGMMA.64x32x32.F32.E4M3.E4M3 R56, gdesc[UR20], R56, gsb0 ;  /* 0x00600000143879f3 */ /* 0x000fe20008000838 */
[----:B------:R-:W-:Y:S01]  /*2bc0*/  UIADD3 UR22, UR32, 0x682, URZ ;  /* 0x0000068220167890 */ /* 0x000fe2000fffe03f */
[----:B------:R-:W-:Y:S01]  /*2bd0*/  FMUL.FTZ R77, R0, R77 ;  /* 0x0000004d004d7220 */ /* 0x000fe20000410000 */
[----:B------:R-:W-:Y:S01]  /*2be0*/  UMOV UR23, 0x80000020 ;  /* 0x8000002000177882 */ /* 0x000fe20000000000 */
[----:B------:R-:W-:-:S02]  /*2bf0*/  IMAD R74, R17, -0x2, R74 ;  /* 0xfffffffe114a7824 */ /* 0x000fc400078e024a */
[C---:B------:R-:W-:Y:S01]  /*2c00*/  FMUL.FTZ R20, R0.reuse, R82 ;  /* 0x0000005200147220 */ /* 0x040fe20000410000 */
[----:B------:R-:W-:Y:S01]  /*2c10*/  FMUL.FTZ R72, R0, R72 ;  /* 0x0000004800487220 */ /* 0x000fe20000410000 */
[----:B------:R-:W-:Y:S01]  /*2c20*/  MUFU.TANH R98, R77 ;  /* 0x0000004d00627308 */ /* 0x000fe20000002400 */
[----:B0-----:R-:W-:Y:S02]  /*2c30*/  VIADD R76, R18, UR39 ;  /* 0x00000027124c7c36 */ /* 0x001fe40008000000 */
[C---:B------:R-:W-:Y:S01]  /*2c40*/  FMUL.FTZ R73, R0.reuse, R73 ;  /* 0x0000004900497220 */ /* 0x040fe20000410000 */
[C---:B------:R-:W-:Y:S01]  /*2c50*/  FMUL.FTZ R80, R0.reuse, R80 ;  /* 0x0000005000507220 */ /* 0x040fe20000410000 */
[C---:B------:R-:W-:Y:S01]  /*2c60*/  FMUL.FTZ R85, R0.reuse, R85 ;  /* 0x0000005500557220 */ /* 0x040fe20000410000 */
[C---:B------:R-:W-:Y:S01]  /*2c70*/  FMUL.FTZ R81, R0.reuse, R81 ;  /* 0x0000005100517220 */ /* 0x040fe20000410000 */
[C---:B------:R-:W-:Y:S01]  /*2c80*/  FMUL.FTZ R84, R0.reuse, R84 ;  /* 0x0000005400547220 */ /* 0x040fe20000410000 */
[C---:B------:R-:W-:Y:S01]  /*2c90*/  FMUL.FTZ R15, R0.reuse, R83 ;  /* 0x00000053000f7220 */ /* 0x040fe20000410000 */
[----:B------:R0:W5:Y:S01]  /*2ca0*/  MUFU.TANH R90, R72 ;  /* 0x00000048005a7308 */ /* 0x0001620000002400 */
[C---:B------:R-:W-:Y:S01]  /*2cb0*/  FMUL.FTZ R14, R0.reuse, R79 ;  /* 0x0000004f000e7220 */ /* 0x040fe20000410000 */
[C---:B------:R-:W-:Y:S01]  /*2cc0*/  FMUL.FTZ R11, R0.reuse, R75 ;  /* 0x0000004b000b7220 */ /* 0x040fe20000410000 */
[----:B------:R-:W-:-:S05]  /*2cd0*/  FMUL.FTZ R21, R0, R86 ;  /* 0x0000005600157220 */ /* 0x000fca0000410000 */
        /* <DEDUP_REMOVED lines=25> */
[----:B------:R-:W-:Y:S01]  /*2e70*/  UIMAD UR6, UR54, -0xa0, UR49 ;  /* 0xffffff60360678a4 */ /* 0x000fe2000f8e0231 */
[----:B------:R1:W0:Y:S01]  /*2e80*/  MUFU.TANH R78, R56 ;  /* 0x00000038004e7308 */ /* 0x0002220000002400 */
[----:B------:R-:W-:Y:S02]  /*2e90*/  FMUL.FTZ R58, R0, R67 ;  /* 0x00000043003a7220 */ /* 0x000fe40000410000 */
[----:B--2---:R-:W2:Y:S01]  /*2ea0*/  SHFL.IDX PT, R64, R76, RZ, 0x1c1f ;  /* 0x001c1fff4c407589 */ /* 0x004ea200000e0000 */
[----:B------:R-:W-:-:S03]  /*2eb0*/  UIADD3 UR6, UR6, 0xa0, URZ ;  /* 0x000000a006067890 */ /* 0x000fc6000fffe03f */
[----:B------:R-:W-:Y:S01]  /*2ec0*/  SHFL.IDX PT, R76, R76, 0x1, 0x1c1f ;  /* 0x003c1f004c4c7f89 */ /* 0x000fe200000e0000 */
[----:B------:R3:W-:Y:S01]  /*2ed0*/  MUFU.TANH R107, R61 ;  /* 0x0000003d006b7308 */ /* 0x0007e20000002400 */
[C---:B-1----:R-:W-:Y:S01]  /*2ee0*/  FMUL.FTZ R56, R0.reuse, R62 ;  /* 0x0000003e00387220 */ /* 0x042fe20000410000 */
[C---:B------:R-:W-:Y:S01]  /*2ef0*/  FMUL.FTZ R62, R0.reuse, R66 ;  /* 0x00000042003e7220 */ /* 0x040fe20000410000 */
[----:B------:R-:W-:Y:S01]  /*2f00*/  IMAD.U32 R66, RZ, RZ, UR6 ;  /* 0x00000006ff427e24 */ /* 0x000fe2000f8e00ff */
[----:B------:R-:W-:Y:S02]  /*2f10*/  @UP0 ULDC UR6, c[0x0][0x44c] ;  /* 0x0001130000060ab9 */ /* 0x000fe40000000800 */
[----:B------:R-:W-:Y:S01]  /*2f20*/  UIMAD.WIDE.U32 UR6, UR39, UR6, URZ ;  /* 0x00000006270672a5 */ /* 0x000fe2000f8e003f */
[----:B------:R-:W-:Y:S01]  /*2f30*/  IMAD R77, R17, -0x2, R66 ;  /* 0xfffffffe114d7824 */ /* 0x000fe200078e0242 */
[----:B------:R1:W0:Y:S01]  /*2f40*/  MUFU.TANH R86, R57 ;  /* 0x0000003900567308 */ /* 0x0002220000002400 */
[----:B---3--:R-:W-:Y:S01]  /*2f50*/  FMUL.FTZ R61, R0, R63 ;  /* 0x0000003f003d7220 */ /* 0x008fe20000410000 */
[----:B------:R-:W-:Y:S01]  /*2f60*/  IMAD.U32 R63, RZ, RZ, UR50 ;  /* 0x00000032ff3f7e24 */ /* 0x000fe2000f8e00ff */
[----:B------:R-:W-:-:S04]  /*2f70*/  @UP0 USHF.R.U32.HI UR11, URZ, UR14, UR7 ;  /* 0x0000000e3f0b0299 */ /* 0x000fc80008011607 */
[----:B------:R-:W-:Y:S01]  /*2f80*/  IADD3 R74, -R63, UR49, R74 ;  /* 0x000000313f4a7c10 */ /* 0x000fe2000fffe14a */
[C---:B------:R-:W-:Y:S01]  /*2f90*/  FMUL.FTZ R63, R0.reuse, R71 ;  /* 0x00000047003f7220 */ /* 0x040fe20000410000 */
[C---:B-1----:R-:W-:Y:S01]  /*2fa0*/  FMUL.FTZ R57, R0.reuse, R59 ;  /* 0x0000003b00397220 */ /* 0x042fe20000410000 */
[----:B------:R-:W-:Y:S01]  /*2fb0*/  FMUL.FTZ R59, R0, R70 ;  /* 0x00000046003b7220 */ /* 0x000fe20000410000 */
[----:B--2---:R-:W-:Y:S01]  /*2fc0*/  VIADDMNMX R82, R64, R74, R77, PT ;  /* 0x0000004a40527246 */ /* 0x004fe2000380014d */
[----:B------:R-:W-:Y:S01]  /*2fd0*/  MUFU.TANH R111, R69 ;  /* 0x00000045006f7308 */ /* 0x000fe20000002400 */
[----:B------:R-:W-:Y:S02]  /*2fe0*/  UIADD3 UR6, UR11, UR49, -UR50 ;  /* 0x000000310b067290 */ /* 0x000fe4000fffe832 */
[C---:B------:R-:W-:Y:S02]  /*2ff0*/  ISETP.GT.AND P5, PT, R82.reuse, RZ, PT ;  /* 0x000000ff5200720c */ /* 0x040fe40003fa4270 */
[C---:B------:R-:W-:Y:S01]  /*3000*/  ISETP.GT.AND P6, PT, R82.reuse, 0x1, PT ;  /* 0x000000015200780c */ /* 0x040fe20003fc4270 */
[----:B------:R-:W-:Y:S01]  /*3010*/  UIMAD.WIDE UR6, UR6, 0x66666667, URZ ;  /* 0x66666667060678a5 */ /* 0x000fe2000f8e023f */
[----:B------:R-:W-:Y:S01]  /*3020*/  ISETP.GT.AND P3, PT, R82, 0x8, PT ;  /* 0x000000085200780c */ /* 0x000fe20003f64270 */
[----:B------:R-:W1:Y:S01]  /*3030*/  MUFU.TANH R109, R65 ;  /* 0x00000041006d7308 */ /* 0x000e620000002400 */
[----:B------:R-:W-:Y:S01]  /*3040*/  FSEL R101, R88, -INF , P5 ;  /* 0xff80000058657808 */ /* 0x000fe20002800000 */
[----:B------:R-:W-:Y:S01]  /*3050*/  USHF.R.U32.HI UR6, URZ, 0x1f, UR7 ;  /* 0x0000001f3f067899 */ /* 0x000fe20008011607 */
[----:B------:R-:W-:-:S02]  /*3060*/  FSEL R93, R89, -INF , P6 ;  /* 0xff800000595d7808 */ /* 0x000fc40003000000 */
[----:B------:R-:W-:Y:S01]  /*3070*/  ISETP.GT.AND P4, PT, R82, 0x9, PT ;  /* 0x000000095200780c */ /* 0x000fe20003f84270 */
[----:B------:R-:W-:Y:S01]  /*3080*/  ULEA.HI.SX32 UR6, UR7, UR6, 0x1a ;  /* 0x0000000607067291 */ /* 0x000fe2000f8fd23f */
[----:B------:R-:W-:Y:S01]  /*3090*/  FSEL R91, R92, -INF , P3 ;  /* 0xff8000005c5b7808 */ /* 0x000fe20001800000 */
[----:B------:R2:W3:Y:S01]  /*30a0*/  MUFU.TANH R110, R68 ;  /* 0x00000044006e7308 */ /* 0x0004e20000002400 */
        /* <DEDUP_REMOVED lines=19> */
[----:B------:R-:W4:Y:S01]  /*31e0*/  MUFU.TANH R112, R40 ;  /* 0x0000002800707308 */ /* 0x000f220000002400 */
[----:B------:R-:W-:Y:S01]  /*31f0*/  ISETP.GT.AND P3, PT, R82, 0x19, PT ;  /* 0x000000195200780c */ /* 0x000fe20003f64270 */
[----:B------:R-:W-:Y:S01]  /*3200*/  FMUL.FTZ R45, R0, R45 ;  /* 0x0000002d002d7220 */ /* 0x000fe20000410000 */
[----:B------:R-:W-:Y:S01]  /*3210*/  FSEL R95, R100, -INF , P4 ;  /* 0xff800000645f7808 */ /* 0x000fe20002000000 */
[C---:B------:R-:W-:Y:S01]  /*3220*/  FMUL.FTZ R66, R0.reuse, R42 ;  /* 0x0000002a00427220 */ /* 0x040fe20000410000 */
[----:B------:R-:W-:Y:S01]  /*3230*/  FMNMX.FTZ R64, R97, R64, !PT ;  /* 0x0000004061407209 */ /* 0x000fe20007810000 */
[----:B--2---:R-:W-:Y:S01]  /*3240*/  FMUL.FTZ R68, R0, R43 ;  /* 0x0000002b00447220 */ /* 0x004fe20000410000 */
[----:B------:R-:W-:Y:S01]  /*3250*/  ISETP.GT.AND P4, PT, R82, 0x20, PT ;  /* 0x000000205200780c */ /* 0x000fe20003f84270 */
[----:B------:R2:W5:Y:S01]  /*3260*/  MUFU.TANH R92, R44 ;  /* 0x0000002c005c7308 */ /* 0x0005620000002400 */
        /* <DEDUP_REMOVED lines=16> */
[----:B------:R-:W-:Y:S01]  /*3370*/  ISETP.GT.AND P3, PT, R82, 0x29, PT ;  /* 0x000000295200780c */ /* 0x000fe20003f64270 */
[----:B------:R-:W-:Y:S01]  /*3380*/  UISETP.LT.AND UP1, UPT, URZ, UR6, UPT ;  /* 0x000000063f00728c */ /* 0x000fe2000bf21270 */
[----:B------:R-:W-:-:S02]  /*3390*/  FSEL R81, R94, -INF , P4 ;  /* 0xff8000005e517808 */ /* 0x000fc40002000000 */
[----:B------:R-:W-:Y:S01]  /*33a0*/  FMNMX.FTZ R64, R83, R64, !PT ;  /* 0x0000004053407209 */ /* 0x000fe20007810000 */
[----:B------:R-:W-:Y:S01]  /*33b0*/  USEL UR54, URZ, UR6, !UP1 ;  /* 0x000000063f367287 */ /* 0x000fe2000c800000 */
[----:B------:R-:W-:Y:S01]  /*33c0*/  ISETP.GT.AND P4, PT, R82, 0x30, PT ;  /* 0x000000305200780c */ /* 0x000fe20003f84270 */
[----:B------:R-:W5:Y:S01]  /*33d0*/  MUFU.TANH R94, R49 ;  /* 0x00000031005e7308 */ /* 0x000f620000002400 */
[----:B------:R-:W-:Y:S01]  /*33e0*/  FSEL R79, R98, -INF , P3 ;  /* 0xff800000624f7808 */ /* 0x000fe20001800000 */
[----:B------:R-:W-:Y:S01]  /*33f0*/  UISETP.GE.AND UP1, UPT, UR55, UR54, UPT ;  /* 0x000000363700728c */ /* 0x000fe2000bf26270 */
[----:B------:R-:W-:Y:S02]  /*3400*/  FMNMX.FTZ R64, R81, R64, !PT ;  /* 0x0000004051407209 */ /* 0x000fe40007810000 */
[----:B------:R-:W-:Y:S02]  /*3410*/  ISETP.GT.AND P3, PT, R82, 0x31, PT ;  /* 0x000000315200780c */ /* 0x000fe40003f64270 */
[----:B0-----:R-:W-:Y:S01]  /*3420*/  FSEL R75, R80, -INF , P4 ;  /* 0xff800000504b7808 */ /* 0x001fe20002000000 */
[----:B------:R-:W0:Y:S01]  /*3430*/  MUFU.TANH R52, R52 ;  /* 0x0000003400347308 */ /* 0x000e220000002400 */
[----:B------:R-:W-:-:S02]  /*3440*/  FMNMX.FTZ R64, R79, R64, !PT ;  /* 0x000000404f407209 */ /* 0x000fc40007810000 */
[----:B------:R-:W-:Y:S02]  /*3450*/  ISETP.GT.AND P4, PT, R82, 0x38, PT ;  /* 0x000000385200780c */ /* 0x000fe40003f84270 */
[----:B------:R-:W-:Y:S02]  /*3460*/  FSEL R73, R102, -INF , P3 ;  /* 0xff80000066497808 */ /* 0x000fe40001800000 */
[----:B------:R-:W-:Y:S01]  /*3470*/  FMNMX.FTZ R64, R75, R64, !PT ;  /* 0x000000404b407209 */ /* 0x000fe20007810000 */
[----:B------:R-:W0:Y:S01]  /*3480*/  MUFU.TANH R80, R53 ;  /* 0x0000003500507308 */ /* 0x000e220000002400 */
[----:B------:R-:W-:Y:S01]  /*3490*/  ISETP.GT.AND P3, PT, R82, 0x39, PT ;  /* 0x000000395200780c */ /* 0x000fe20003f64270 */
[----:B------:R-:W-:Y:S02]  /*34a0*/  WARPGROUP.DEPBAR.LE gsb0, 0x0 ;  /* 0x00008000000079c5 */ /* 0x000fe40000010000 */
[----:B------:R-:W-:Y:S01]  /*34b0*/  FSEL R71, R84, -INF , P4 ;  /* 0xff80000054477808 */ /* 0x000fe20002000000 */
[C---:B------:R-:W-:Y:S01]  /*34c0*/  FMUL.FTZ R24, R0.reuse, R24 ;  /* 0x0000001800187220 */ /* 0x040fe20000410000 */
[----:B------:R-:W-:Y:S01]  /*34d0*/  FMNMX.FTZ R64, R73, R64, !PT ;  /* 0x0000004049407209 */ /* 0x000fe20007810000 */
[----:B--2---:R-:W-:Y:S01]  /*34e0*/  FMUL.FTZ R44, R0, R29 ;  /* 0x0000001d002c7220 */ /* 0x004fe20000410000 */
[----:B------:R-:W-:Y:S01]  /*34f0*/  ISETP.GT.AND P4, PT, R82, 0x40, PT ;  /* 0x000000405200780c */ /* 0x000fe20003f84270 */
[C---:B------:R-:W-:Y:S01]  /*3500*/  FMUL.FTZ R26, R0.reuse, R26 ;  /* 0x0000001a001a7220 */ /* 0x040fe20000410000 */
[----:B------:R-:W-:Y:S01]  /*3510*/  FSEL R70, R103, -INF , P3 ;  /* 0xff80000067467808 */ /* 0x000fe20001800000 */
[----:B------:R-:W-:Y:S01]  /*3520*/  MUFU.TANH R3, R3 ;  /* 0x0000000300037308 */ /* 0x000fe20000002400 */
[----:B------:R-:W-:Y:S01]  /*3530*/  FMNMX.FTZ R41, R71, R64, !PT ;  /* 0x0000004047297209 */ /* 0x000fe20007810000 */
[----:B------:R-:W-:Y:S01]  /*3540*/  FMUL.FTZ R38, R0, R38 ;  /* 0x0000002600267220 */ /* 0x000fe20000410000 */
[----:B------:R-:W-:Y:S01]  /*3550*/  ISETP.GT.AND P3, PT, R82, 0x41, PT ;  /* 0x000000415200780c */ /* 0x000fe20003f64270 */
[----:B------:R-:W-:Y:S01]  /*3560*/  FMUL.FTZ R39, R0, R39 ;  /* 0x0000002700277220 */ /* 0x000fe20000410000 */
[----:B------:R-:W-:Y:S01]  /*3570*/  FSEL R69, R78, -INF , P4 ;  /* 0xff8000004e457808 */ /* 0x000fe20002000000 */
[----:B------:R-:W-:Y:S01]  /*3580*/  FMUL.FTZ R31, R0, R31 ;  /* 0x0000001f001f7220 */ /* 0x000fe20000410000 */
[----:B------:R-:W-:Y:S01]  /*3590*/  FMNMX.FTZ R40, R70, R41, !PT ;  /* 0x0000002946287209 */ /* 0x000fe20007810000 */
[----:B------:R-:W2:Y:S01]  /*35a0*/  MUFU.TANH R78, R24 ;  /* 0x00000018004e7308 */ /* 0x000ea20000002400 */
[----:B------:R-:W-:Y:S01]  /*35b0*/  ISETP.GT.AND P4, PT, R82, 0x48, PT ;  /* 0x000000485200780c */ /* 0x000fe20003f84270 */
[----:B------:R-:W-:Y:S01]  /*35c0*/  FMUL.FTZ R27, R0, R27 ;  /* 0x0000001b001b7220 */ /* 0x000fe20000410000 */
[----:B------:R-:W-:Y:S01]  /*35d0*/  FSEL R67, R86, -INF , P3 ;  /* 0xff80000056437808 */ /* 0x000fe20001800000 */
[C---:B------:R-:W-:Y:S01]  /*35e0*/  FMUL.FTZ R30, R0.reuse, R30 ;  /* 0x0000001e001e7220 */ /* 0x040fe20000410000 */
[----:B------:R-:W-:Y:S01]  /*35f0*/  FMNMX.FTZ R40, R69, R40, !PT ;  /* 0x0000002845287209 */ /* 0x000fe20007810000 */
[----:B------:R-:W-:Y:S01]  /*3600*/  FMUL.FTZ R34, R0, R34 ;  /* 0x0000002200227220 */ /* 0x000fe20000410000 */
[----:B------:R-:W-:Y:S01]  /*3610*/  ISETP.GT.AND P3, PT, R82, 0x49, PT ;  /* 0x000000495200780c */ /* 0x000fe20003f64270 */
[----:B------:R1:W-:Y:S01]  /*3620*/  MUFU.TANH R102, R26 ;  /* 0x0000001a00667308 */ /* 0x0003e20000002400 */
[----:B------:R-:W-:Y:S01]  /*3630*/  FSEL R65, R106, -INF , P4 ;  /* 0xff8000006a417808 */ /* 0x000fe20002000000 */
[----:B------:R-:W-:Y:S01]  /*3640*/  FMUL.FTZ R35, R0, R35 ;  /* 0x0000002300237220 */ /* 0x000fe20000410000 */
[----:B------:R-:W-:Y:S01]  /*3650*/  FMNMX.FTZ R40, R67, R40, !PT ;  /* 0x0000002843287209 */ /* 0x000fe20007810000 */
[----:B------:R2:W-:Y:S01]  /*3660*/  @!P1 SYNCS.ARRIVE.TRANS64.RED.A1T0 RZ, [R2+URZ], RZ ;  /* 0x000000ff02ff99a7 */ /* 0x0005e2000810043f */
[----:B------:R-:W-:-:S02]  /*3670*/  ISETP.GT.AND P4, PT, R82, 0x50, PT ;  /* 0x000000505200780c */ /* 0x000fc40003f84270 */
[----:B------:R-:W-:Y:S01]  /*3680*/  FSEL R64, R107, -INF , P3 ;  /* 0xff8000006b407808 */ /* 0x000fe20001800000 */
[----:B------:R-:W-:Y:S01]  /*3690*/  MUFU.TANH R4, R4 ;  /* 0x0000000400047308 */ /* 0x000fe20000002400 */
[----:B------:R-:W-:Y:S01]  /*36a0*/  FMNMX.FTZ R41, R65, R40, !PT ;  /* 0x0000002841297209 */ /* 0x000fe20007810000 */
[----:B-1----:R-:W-:Y:S01]  /*36b0*/  IMAD.U32 R26, RZ, RZ, UR10 ;  /* 0x0000000aff1a7e24 */ /* 0x002fe2000f8e00ff */
[----:B------:R-:W-:Y:S02]  /*36c0*/  ISETP.GT.AND P3, PT, R82, 0x51, PT ;  /* 0x000000515200780c */ /* 0x000fe40003f64270 */
[----:B------:R-:W-:Y:S02]  /*36d0*/  FSEL R53, R108, -INF , P4 ;  /* 0xff8000006c357808 */ /* 0x000fe40002000000 */
[----:B------:R-:W-:Y:S01]  /*36e0*/  FMNMX.FTZ R40, R64, R41, !PT ;  /* 0x0000002940287209 */ /* 0x000fe20007810000 */
[----:B------:R-:W-:Y:S01]  /*36f0*/  FMUL.FTZ R41, R0, R25 ;  /* 0x0000001900297220 */ /* 0x000fe20000410000 */
[----:B------:R-:W-:Y:S01]  /*3700*/  ISETP.GT.AND P4, PT, R82, 0x58, PT ;  /* 0x000000585200780c */ /* 0x000fe20003f84270 */
[----:B------:R-:W-:Y:S01]  /*3710*/  MUFU.TANH R5, R5 ;  /* 0x0000000500057308 */ /* 0x000fe20000002400 */
[----:B------:R-:W-:-:S02]  /*3720*/  FSEL R49, R109, -INF , P3 ;  /* 0xff8000006d317808 */ /* 0x000fc40001800000 */
[----:B------:R-:W-:Y:S02]  /*3730*/  FMNMX.FTZ R40, R53, R40, !PT ;  /* 0x0000002835287209 */ /* 0x000fe40007810000 */
[----:B------:R-:W-:Y:S02]  /*3740*/  ISETP.GT.AND P3, PT, R82, 0x59, PT ;  /* 0x000000595200780c */ /* 0x000fe40003f64270 */
[----:B---3--:R-:W-:Y:S01]  /*3750*/  FSEL R43, R110, -INF , P4 ;  /* 0xff8000006e2b7808 */ /* 0x008fe20002000000 */
[----:B------:R1:W3:Y:S01]  /*3760*/  MUFU.TANH R84, R41 ;  /* 0x0000002900547308 */ /* 0x0002e20000002400 */
[----:B------:R-:W-:Y:S02]  /*3770*/  FMNMX.FTZ R42, R49, R40, !PT ;  /* 0x00000028312a7209 */ /* 0x000fe40007810000 */
[----:B------:R-:W-:Y:S02]  /*3780*/  ISETP.GT.AND P4, PT, R82, 0x60, PT ;  /* 0x000000605200780c */ /* 0x000fe40003f84270 */
[----:B------:R-:W-:-:S02]  /*3790*/  FSEL R40, R111, -INF , P3 ;  /* 0xff8000006f287808 */ /* 0x000fc40001800000 */
[----:B------:R-:W-:Y:S02]  /*37a0*/  CS2R R110, SRZ ;  /* 0x00000000006e7805 */ /* 0x000fe4000001ff00 */
[----:B------:R-:W-:Y:S01]  /*37b0*/  FMNMX.FTZ R45, R43, R42, !PT ;  /* 0x0000002a2b2d7209 */ /* 0x000fe20007810000 */
[----:B------:R-:W-:Y:S01]  /*37c0*/  FMUL.FTZ R42, R0, R28 ;  /* 0x0000001c002a7220 */ /* 0x000fe20000410000 */
[----:B------:R-:W-:Y:S01]  /*37d0*/  ISETP.GT.AND P3, PT, R82, 0x61, PT ;  /* 0x000000615200780c */ /* 0x000fe20003f64270 */
[----:B------:R-:W-:Y:S01]  /*37e0*/  MUFU.TANH R108, R38 ;  /* 0x00000026006c7308 */ /* 0x000fe20000002400 */
[----:B----4-:R-:W-:Y:S02]  /*37f0*/  FSEL R25, R112, -INF , P4 ;  /* 0xff80000070197808 */ /* 0x010fe40002000000 */
[----:B------:R-:W-:Y:S02]  /*3800*/  CS2R R112, SRZ ;  /* 0x0000000000707805 */ /* 0x000fe4000001ff00 */
[----:B------:R-:W-:-:S02]  /*3810*/  FMNMX.FTZ R28, R40, R45, !PT ;  /* 0x0000002d281c7209 */ /* 0x000fc40007810000 */
[----:B------:R-:W-:Y:S02]  /*3820*/  ISETP.GT.AND P4, PT, R82, 0x68, PT ;  /* 0x000000685200780c */ /* 0x000fe40003f84270 */
[----:B------:R-:W-:Y:S01]  /*3830*/  FSEL R24, R88, -INF , P3 ;  /* 0xff80000058187808 */ /* 0x000fe20001800000 */
[----:B------:R4:W3:Y:S01]  /*3840*/  MUFU.TANH R86, R42 ;  /* 0x0000002a00567308 */ /* 0x0008e20000002400 */
[----:B------:R-:W-:Y:S02]  /*3850*/  FMNMX.FTZ R45, R25, R28, !PT ;  /* 0x0000001c192d7209 */ /* 0x000fe40007810000 */
[----:B------:R-:W-:Y:S02]  /*3860*/  ISETP.GT.AND P3, PT, R82, 0x69, PT ;  /* 0x000000695200780c */ /* 0x000fe40003f64270 */
[----:B-----5:R-:W-:Y:S02]  /*3870*/  FSEL R28, R92, -INF , P4 ;  /* 0xff8000005c1c7808 */ /* 0x020fe40002000000 */
[----:B------:R-:W-:Y:S01]  /*3880*/  FMNMX.FTZ R45, R24, R45, !PT ;  /* 0x0000002d182d7209 */ /* 0x000fe20007810000 */
[----:B------:R5:W3:Y:S01]  /*3890*/  MUFU.TANH R88, R44 ;  /* 0x0000002c00587308 */ /* 0x000ae20000002400 */
[----:B------:R-:W-:-:S02]  /*38a0*/  ISETP.GT.AND P4, PT, R82, 0x70, PT ;  /* 0x000000705200780c */ /* 0x000fc40003f84270 */
[----:B------:R-:W-:Y:S02]  /*38b0*/  FSEL R29, R96, -INF , P3 ;  /* 0xff800000601d7808 */ /* 0x000fe40001800000 */
        /* <DEDUP_REMOVED lines=8> */
[----:B-1----:R-:W-:Y:S01]  /*3940*/  FSEL R41, R94, -INF , P3 ;  /* 0xff8000005e297808 */ /* 0x002fe20001800000 */
[----:B------:R-:W1:Y:S01]  /*3950*/  MUFU.TANH R90, R45 ;  /* 0x0000002d005a7308 */ /* 0x000e620000002400 */
[----:B----4-:R-:W-:Y:S02]  /*3960*/  FMNMX.FTZ R42, R32, R103, !PT ;  /* 0x00000067202a7209 */ /* 0x010fe40007810000 */
[----:B------:R-:W-:Y:S02]  /*3970*/  ISETP.GT.AND P3, PT, R82, 0x79, PT ;  /* 0x000000795200780c */ /* 0x000fe40003f64270 */
[----:B0-----:R-:W-:Y:S01]  /*3980*/  FSEL R33, R52, -INF , P4 ;  /* 0xff80000034217808 */ /* 0x001fe20002000000 */
[----:B------:R-:W-:Y:S01]  /*3990*/  FMUL.FTZ R52, R0, R36 ;  /* 0x0000002400347220 */ /* 0x000fe20000410000 */
[----:B-----5:R-:W-:Y:S01]  /*39a0*/  FMNMX.FTZ R44, R41, R42, !PT ;  /* 0x0000002a292c7209 */ /* 0x020fe20007810000 */
[----:B------:R0:W4:Y:S01]  /*39b0*/  MUFU.TANH R92, R48 ;  /* 0x00000030005c7308 */ /* 0x0001220000002400 */
[----:B------:R-:W-:-:S02]  /*39c0*/  ISETP.GT.AND P4, PT, R82, 0x80, PT ;  /* 0x000000805200780c */ /* 0x000fc40003f84270 */
[----:B------:R-:W-:Y:S01]  /*39d0*/  FSEL R42, R80, -INF , P3 ;  /* 0xff800000502a7808 */ /* 0x000fe20001800000 */
[----:B------:R-:W-:Y:S01]  /*39e0*/  FMUL.FTZ R80, R0, R37 ;  /* 0x0000002500507220 */ /* 0x000fe20000410000 */
[----:B------:R-:W-:Y:S02]  /*39f0*/  FMNMX.FTZ R103, R33, R44, !PT ;  /* 0x0000002c21677209 */ /* 0x000fe40007810000 */
[----:B------:R-:W-:Y:S01]  /*3a00*/  ISETP.GT.AND P3, PT, R82, 0x81, PT ;  /* 0x000000815200780c */ /* 0x000fe20003f64270 */
[----:B------:R-:W5:Y:S01]  /*3a10*/  MUFU.TANH R52, R52 ;  /* 0x0000003400347308 */ /* 0x000f620000002400 */
[----:B--2---:R-:W-:Y:S01]  /*3a20*/  FSEL R36, R78, -INF , P4 ;  /* 0xff8000004e247808 */ /* 0x004fe20002000000 */
[----:B------:R-:W-:Y:S01]  /*3a30*/  FMUL.FTZ R78, R0, R46 ;  /* 0x0000002e004e7220 */ /* 0x000fe20000410000 */
[----:B------:R-:W-:Y:S02]  /*3a40*/  FMNMX.FTZ R103, R42, R103, !PT ;  /* 0x000000672a677209 */ /* 0x000fe40007810000 */
[----:B------:R-:W-:-:S02]  /*3a50*/  ISETP.GT.AND P4, PT, R82, 0x88, PT ;  /* 0x000000885200780c */ /* 0x000fc40003f84270 */
[----:B---3--:R-:W-:Y:S01]  /*3a60*/  FSEL R44, R84, -INF , P3 ;  /* 0xff800000542c7808 */ /* 0x008fe20001800000 */
[----:B------:R-:W-:Y:S01]  /*3a70*/  MUFU.TANH R7, R7 ;  /* 0x0000000700077308 */ /* 0x000fe20000002400 */
[----:B------:R-:W-:Y:S02]  /*3a80*/  FMNMX.FTZ R103, R36, R103, !PT ;  /* 0x0000006724677209 */ /* 0x000fe40007810000 */
[----:B------:R-:W-:Y:S02]  /*3a90*/  ISETP.GT.AND P3, PT, R82, 0x89, PT ;  /* 0x000000895200780c */ /* 0x000fe40003f64270 */
[----:B------:R-:W-:Y:S02]  /*3aa0*/  FSEL R37, R86, -INF , P4 ;  /* 0xff80000056257808 */ /* 0x000fe40002000000 */
[----:B0-----:R-:W-:Y:S01]  /*3ab0*/  FMNMX.FTZ R48, R44, R103, !PT ;  /* 0x000000672c307209 */ /* 0x001fe20007810000 */
[----:B------:R0:W2:Y:S01]  /*3ac0*/  MUFU.TANH R86, R80 ;  /* 0x0000005000567308 */ /* 0x0000a20000002400 */
[----:B------:R-:W-:-:S02]  /*3ad0*/  ISETP.GT.AND P4, PT, R82, 0x90, PT ;  /* 0x000000905200780c */ /* 0x000fc40003f84270 */
[----:B------:R-:W-:Y:S02]  /*3ae0*/  FSEL R45, R88, -INF , P3 ;  /* 0xff800000582d7808 */ /* 0x000fe40001800000 */
[----:B------:R-:W-:Y:S02]  /*3af0*/  FMNMX.FTZ R84, R37, R48, !PT ;  /* 0x0000003025547209 */ /* 0x000fe40007810000 */
[----:B------:R-:W-:Y:S01]  /*3b00*/  ISETP.GT.AND P3, PT, R82, 0x91, PT ;  /* 0x000000915200780c */ /* 0x000fe20003f64270 */
[----:B------:R-:W3:Y:S01]  /*3b10*/  MUFU.TANH R8, R8 ;  /* 0x0000000800087308 */ /* 0x000ee20000002400 */
[----:B-1----:R-:W-:Y:S01]  /*3b20*/  FSEL R48, R90, -INF , P4 ;  /* 0xff8000005a307808 */ /* 0x002fe20002000000 */
[----:B0-----:R-:W-:Y:S01]  /*3b30*/  FMUL.FTZ R80, R0, R47 ;  /* 0x0000002f00507220 */ /* 0x001fe20000410000 */
[----:B------:R-:W-:Y:S02]  /*3b40*/  FMNMX.FTZ R103, R45, R84, !PT ;  /* 0x000000542d677209 */ /* 0x000fe40007810000 */
[----:B------:R-:W-:-:S02]  /*3b50*/  ISETP.GT.AND P4, PT, R82, 0x98, PT ;  /* 0x000000985200780c */ /* 0x000fc40003f84270 */
[----:B----4-:R-:W-:Y:S01]  /*3b60*/  FSEL R46, R92, -INF , P3 ;  /* 0xff8000005c2e7808 */ /* 0x010fe20001800000 */
[----:B------:R0:W-:Y:S01]  /*3b70*/  MUFU.TANH R84, R78 ;  /* 0x0000004e00547308 */ /* 0x0001e20000002400 */
[----:B------:R-:W-:Y:S02]  /*3b80*/  FMNMX.FTZ R103, R48, R103, !PT ;  /* 0x0000006730677209 */ /* 0x000fe40007810000 */
[----:B------:R-:W-:Y:S02]  /*3b90*/  ISETP.GT.AND P3, PT, R82, 0x99, PT ;  /* 0x000000995200780c */ /* 0x000fe40003f64270 */
[----:B-----5:R-:W-:Y:S02]  /*3ba0*/  FSEL R47, R52, -INF , P4 ;  /* 0xff800000342f7808 */ /* 0x020fe40002000000 */
[----:B------:R-:W-:Y:S01]  /*3bb0*/  FMNMX.FTZ R82, R46, R103, !PT ;  /* 0x000000672e527209 */ /* 0x000fe20007810000 */
[----:B------:R1:W-:Y:S01]  /*3bc0*/  MUFU.TANH R94, R50 ;  /* 0x00000032005e7308 */ /* 0x0003e20000002400 */
[----:B--2---:R-:W-:-:S02]  /*3bd0*/  FSEL R52, R86, -INF , P3 ;  /* 0xff80000056347808 */ /* 0x004fc40001800000 */
[----:B------:R-:W-:-:S04]  /*3be0*/  FMNMX.FTZ R103, R47, R82, !PT ;  /* 0x000000522f677209 */ /* 0x000fc80007810000 */
[----:B------:R-:W-:Y:S01]  /*3bf0*/  FMNMX.FTZ R103, R52, R103, !PT ;  /* 0x0000006734677209 */ /* 0x000fe20007810000 */
[----:B------:R-:W2:Y:S04]  /*3c00*/  MUFU.TANH R10, R10 ;  /* 0x0000000a000a7308 */ /* 0x000ea80000002400 */
[----:B0-----:R-:W0:Y:S04]  /*3c10*/  SHFL.BFLY PT, R78, R103, 0x2, 0x1f ;  /* 0x0c401f00674e7f89 */ /* 0x001e2800000e0000 */
[----:B------:R4:W-:Y:S08]  /*3c20*/  MUFU.TANH R98, R54 ;  /* 0x0000003600627308 */ /* 0x0009f00000002400 */
[----:B------:R-:W5:Y:S08]  /*3c30*/  MUFU.TANH R9, R9 ;  /* 0x0000000900097308 */ /* 0x000f700000002400 */
[----:B------:R3:W-:Y:S01]  /*3c40*/  MUFU.TANH R96, R51 ;  /* 0x0000003300607308 */ /* 0x0007e20000002400 */
[----:B0-----:R-:W-:-:S07]  /*3c50*/  FMNMX.FTZ R78, R103, R78, !PT ;  /* 0x0000004e674e7209 */ /* 0x001fce0007810000 */
        /* <DEDUP_REMOVED lines=8> */
[----:B------:R1:W-:Y:S03]  /*3ce0*/  MUFU.TANH R100, R55 ;  /* 0x0000003700647308 */ /* 0x0003e60000002400 */
[----:B------:R-:W-:-:S05]  /*3cf0*/  FSEL R26, R26, RZ, P3 ;  /* 0x000000ff1a1a7208 */ /* 0x000fca0001800000 */
[--C-:B------:R-:W-:Y:S01]  /*3d00*/  FFMA.FTZ R38, R89, UR10, -R26.reuse ;  /* 0x0000000a59267c23 */ /* 0x100fe2000801081a */
[----:B------:R-:W-:Y:S01]  /*3d10*/  VIADDMNMX R89, R76, R74, R77, PT ;  /* 0x0000004a4c597246 */ /* 0x000fe2000380014d */
[----:B------:R-:W0:Y:S01]  /*3d20*/  MUFU.TANH R14, R14 ;  /* 0x0000000e000e7308 */ /* 0x000e220000002400 */
[----:B------:R-:W-:-:S01]  /*3d30*/  FFMA.FTZ R70, R70, UR10, -R26 ;  /* 0x0000000a46467c23 */ /* 0x000fc2000801081a */
[--C-:B------:R-:W-:Y:S01]  /*3d40*/  FFMA.FTZ R69, R69, UR10, -R26.reuse ;  /* 0x0000000a45457c23 */ /* 0x100fe2000801081a */
[----:B------:R-:W-:Y:S01]  /*3d50*/  ISETP.GT.AND P3, PT, R89, RZ, PT ;  /* 0x000000ff5900720c */ /* 0x000fe20003f64270 */
[--C-:B------:R-:W-:Y:S01]  /*3d60*/  FFMA.FTZ R87, R87, UR10, -R26.reuse ;  /* 0x0000000a57577c23 */ /* 0x100fe2000801081a */
[----:B------:R-:W-:Y:S01]  /*3d70*/  ISETP.GT.AND P4, PT, R89, 0x1, PT ;  /* 0x000000015900780c */ /* 0x000fe20003f84270 */
[--C-:B------:R-:W-:Y:S01]  /*3d80*/  FFMA.FTZ R95, R95, UR10, -R26.reuse ;  /* 0x0000000a5f5f7c23 */ /* 0x100fe2000801081a */
[----:B------:R-:W-:Y:S01]  /*3d90*/  ISETP.GT.AND P5, PT, R89, 0x8, PT ;  /* 0x000000085900780c */ /* 0x000fe20003fa4270 */
[----:B------:R-:W0:Y:S01]  /*3da0*/  MUFU.TANH R20, R20 ;  /* 0x0000001400147308 */ /* 0x000e220000002400 */
[----:B------:R-:W-:Y:S01]  /*3db0*/  FSEL R3, R3, -INF , P3 ;  /* 0xff80000003037808 */ /* 0x000fe20001800000 */
[--C-:B------:R-:W-:Y:S01]  /*3dc0*/  FFMA.FTZ R53, R53, UR10, -R26.reuse ;  /* 0x0000000a35357c23 */ /* 0x100fe2000801081a */
[----:B------:R-:W-:Y:S01]  /*3dd0*/  FSEL R50, R4, -INF , P4 ;  /* 0xff80000004327808 */ /* 0x000fe20002000000 */
[--C-:B------:R-:W-:Y:S01]  /*3de0*/  FFMA.FTZ R43, R43, UR10, -R26.reuse ;  /* 0x0000000a2b2b7c23 */ /* 0x100fe2000801081a */
[----:B------:R-:W-:Y:S01]  /*3df0*/  ISETP.GT.AND P3, PT, R89, 0x9, PT ;  /* 0x000000095900780c */ /* 0x000fe20003f64270 */
[--C-:B------:R-:W-:Y:S01]  /*3e00*/  FFMA.FTZ R40, R40, UR10, -R26.reuse ;  /* 0x0000000a28287c23 */ /* 0x100fe2000801081a */
[----:B------:R-:W-:Y:S01]  /*3e10*/  FSEL R5, R5, -INF , P5 ;  /* 0xff80000005057808 */ /* 0x000fe20002800000 */
[----:B------:R-:W0:Y:S01]  /*3e20*/  MUFU.TANH R15, R15 ;  /* 0x0000000f000f7308 */ /* 0x000e220000002400 */
[----:B----4-:R-:W-:Y:S01]  /*3e30*/  FMNMX.FTZ R54, R3, R50, !PT ;  /* 0x0000003203367209 */ /* 0x010fe20007810000 */
[--C-:B------:R-:W-:Y:S01]  /*3e40*/  FFMA.FTZ R25, R25, UR10, -R26.reuse ;  /* 0x0000000a19197c23 */ /* 0x100fe2000801081a */
[----:B------:R-:W-:Y:S01]  /*3e50*/  ISETP.GT.AND P4, PT, R89, 0x10, PT ;  /* 0x000000105900780c */ /* 0x000fe20003f84270 */
[--C-:B------:R-:W-:Y:S01]  /*3e60*/  FFMA.FTZ R24, R24, UR10, -R26.reuse ;  /* 0x0000000a18187c23 */ /* 0x100fe2000801081a */
[----:B------:R-:W-:Y:S01]  /*3e70*/  FSEL R6, R6, -INF , P3 ;  /* 0xff80000006067808 */ /* 0x000fe20001800000 */
[--C-:B------:R-:W-:Y:S01]  /*3e80*/  FFMA.FTZ R28, R28, UR10, -R26.reuse ;  /* 0x0000000a1c1c7c23 */ /* 0x100fe2000801081a */
[----:B---3--:R-:W-:Y:S01]  /*3e90*/  FMNMX.FTZ R51, R5, R54, !PT ;  /* 0x0000003605337209 */ /* 0x008fe20007810000 */
[----:B------:R-:W3:Y:S01]  /*3ea0*/  MUFU.TANH R21, R21 ;  /* 0x0000001500157308 */ /* 0x000ee20000002400 */
[----:B------:R-:W-:Y:S01]  /*3eb0*/  ISETP.GT.AND P3, PT, R89, 0x11, PT ;  /* 0x000000115900780c */ /* 0x000fe20003f64270 */
[--C-:B------:R-:W-:Y:S01]  /*3ec0*/  FFMA.FTZ R33, R33, UR10, -R26.reuse ;  /* 0x0000000a21217c23 */ /* 0x100fe2000801081a */
[----:B--2---:R-:W-:Y:S01]  /*3ed0*/  FSEL R39, R7, -INF , P4 ;  /* 0xff80000007277808 */ /* 0x004fe20002000000 */
[--C-:B------:R-:W-:Y:S01]  /*3ee0*/  FFMA.FTZ R42, R42, UR10, -R26.reuse ;  /* 0x0000000a2a2a7c23 */ /* 0x100fe2000801081a */
[----:B------:R-:W-:Y:S01]  /*3ef0*/  FMNMX.FTZ R54, R6, R51, !PT ;  /* 0x0000003306367209 */ /* 0x000fe20007810000 */
[--C-:B------:R-:W-:Y:S01]  /*3f00*/  FFMA.FTZ R36, R36, UR10, -R26.reuse ;  /* 0x0000000a24247c23 */ /* 0x100fe2000801081a */
[----:B------:R-:W-:Y:S01]  /*3f10*/  ISETP.GT.AND P4, PT, R89, 0x18, PT ;  /* 0x000000185900780c */ /* 0x000fe20003f84270 */
[----:B------:R-:W2:Y:S01]  /*3f20*/  MUFU.TANH R72, R72 ;  /* 0x0000004800487308 */ /* 0x000ea20000002400 */
[----:B------:R-:W-:Y:S01]  /*3f30*/  FSEL R51, R8, -INF , P3 ;  /* 0xff80000008337808 */ /* 0x000fe20001800000 */
[--C-:B------:R-:W-:Y:S01]  /*3f40*/  FFMA.FTZ R8, R85, UR10, -R26.reuse ;  /* 0x0000000a55087c23 */ /* 0x100fe2000801081a */
[----:B------:R-:W-:Y:S01]  /*3f50*/  FMNMX.FTZ R54, R39, R54, !PT ;  /* 0x0000003627367209 */ /* 0x000fe20007810000 */
[--C-:B------:R-:W-:Y:S01]  /*3f60*/  FFMA.FTZ R37, R37, UR10, -R26.reuse ;  /* 0x0000000a25257c23 */ /* 0x100fe2000801081a */
[----:B------:R-:W-:Y:S01]  /*3f70*/  ISETP.GT.AND P3, PT, R89, 0x19, PT ;  /* 0x000000195900780c */ /* 0x000fe20003f64270 */
[--C-:B------:R-:W-:Y:S01]  /*3f80*/  FFMA.FTZ R46, R46, UR10, -R26.reuse ;  /* 0x0000000a2e2e7c23 */ /* 0x100fe2000801081a */
[----:B------:R-:W-:Y:S01]  /*3f90*/  FSEL R10, R10, -INF , P4 ;  /* 0xff8000000a0a7808 */ /* 0x000fe20002000000 */
[----:B------:R4:W-:Y:S01]  /*3fa0*/  MUFU.TANH R92, R80 ;  /* 0x00000050005c7308 */ /* 0x0009e20000002400 */
[----:B-1----:R-:W-:Y:S01]  /*3fb0*/  FMNMX.FTZ R55, R51, R54, !PT ;  /* 0x0000003633377209 */ /* 0x002fe20007810000 */
[----:B------:R-:W-:Y:S01]  /*3fc0*/  FFMA.FTZ R47, R47, UR10, -R26 ;  /* 0x0000000a2f2f7c23 */ /* 0x000fe2000801081a */
[----:B------:R-:W-:-:S02]  /*3fd0*/  ISETP.GT.AND P4, PT, R89, 0x20, PT ;  /* 0x000000205900780c */ /* 0x000fc40003f84270 */
[----:B-----5:R-:W-:Y:S01]  /*3fe0*/  FSEL R74, R9, -INF , P3 ;  /* 0xff800000094a7808 */ /* 0x020fe20001800000 */
[----:B------:R-:W-:-:S01]  /*3ff0*/  FFMA.FTZ R9, R83, UR10, -R26 ;  /* 0x0000000a53097c23 */ /* 0x000fc2000801081a */
[----:B------:R-:W-:Y:S01]  /*4000*/  FMNMX.FTZ R55, R10, R55, !PT ;  /* 0x000000370a377209 */ /* 0x000fe20007810000 */
[----:B------:R-:W1:Y:S01]  /*4010*/  MUFU.TANH R60, R60 ;  /* 0x0000003c003c7308 */ /* 0x000e620000002400 */
[----:B------:R-:W-:Y:S02]  /*4020*/  ISETP.GT.AND P3, PT, R89, 0x21, PT ;  /* 0x000000215900780c */ /* 0x000fe40003f64270 */
[----:B0-----:R-:W-:Y:S02]  /*4030*/  FSEL R76, R13, -INF , P4 ;  /* 0xff8000000d4c7808 */ /* 0x001fe40002000000 */
[----:B------:R-:W-:Y:S02]  /*4040*/  FMNMX.FTZ R55, R74, R55, !PT ;  /* 0x000000374a377209 */ /* 0x000fe40007810000 */
[----:B------:R-:W-:Y:S01]  /*4050*/  ISETP.GT.AND P4, PT, R89, 0x28, PT ;  /* 0x000000285900780c */ /* 0x000fe20003f84270 */
[----:B------:R-:W0:Y:S01]  /*4060*/  MUFU.TANH R57, R57 ;  /* 0x0000003900397308 */ /* 0x000e220000002400 */
[----:B------:R-:W-:Y:S01]  /*4070*/  FSEL R77, R11, -INF , P3 ;  /* 0xff8000000b4d7808 */ /* 0x000fe20001800000 */
[----:B------:R-:W-:Y:S01]  /*4080*/  FFMA.FTZ R11, R81, UR10, -R26 ;  /* 0x0000000a510b7c23 */ /* 0x000fe2000801081a */
[----:B------:R-:W-:-:S02]  /*4090*/  FMNMX.FTZ R54, R76, R55, !PT ;  /* 0x000000374c367209 */ /* 0x000fc40007810000 */
[----:B------:R-:W-:Y:S02]  /*40a0*/  ISETP.GT.AND P3, PT, R89, 0x29, PT ;  /* 0x000000295900780c */ /* 0x000fe40003f64270 */
[----:B------:R-:W-:Y:S01]  /*40b0*/  FSEL R78, R12, -INF , P4 ;  /* 0xff8000000c4e7808 */ /* 0x000fe20002000000 */
[--C-:B------:R-:W-:Y:S01]  /*40c0*/  FFMA.FTZ R12, R79, UR10, -R26.reuse ;  /* 0x0000000a4f0c7c23 */ /* 0x100fe2000801081a */
[----:B------:R-:W-:Y:S01]  /*40d0*/  FMNMX.FTZ R13, R77, R54, !PT ;  /* 0x000000364d0d7209 */ /* 0x000fe20007810000 */
[----:B------:R-:W5:Y:S01]  /*40e0*/  MUFU.TANH R56, R56 ;  /* 0x0000003800387308 */ /* 0x000f620000002400 */
[----:B------:R-:W-:Y:S01]  /*40f0*/  ISETP.GT.AND P4, PT, R89, 0x30, PT ;  /* 0x000000305900780c */ /* 0x000fe20003f84270 */
[----:B------:R-:W-:Y:S01]  /*4100*/  FFMA.FTZ R54, R71, UR10, -R26 ;  /* 0x0000000a47367c23 */ /* 0x000fe2000801081a */
[----:B----4-:R-:W-:Y:S02]  /*4110*/  FSEL R80, R14, -INF , P3 ;  /* 0xff8000000e507808 */ /* 0x010fe40001800000 */
[----:B------:R-:W-:-:S02]  /*4120*/  FMNMX.FTZ R13, R78, R13, !PT ;  /* 0x0000000d4e0d7209 */ /* 0x000fc40007810000 */
[----:B------:R-:W-:Y:S01]  /*4130*/  ISETP.GT.AND P3, PT, R89, 0x31, PT ;  /* 0x000000315900780c */ /* 0x000fe20003f64270 */
[----:B------:R-:W4:Y:S01]  /*4140*/  MUFU.TANH R61, R61 ;  /* 0x0000003d003d7308 */ /* 0x000f220000002400 */
[----:B------:R-:W-:Y:S02]  /*4150*/  FSEL R79, R20, -INF , P4 ;  /* 0xff800000144f7808 */ /* 0x000fe40002000000 */
[----:B------:R-:W-:Y:S01]  /*4160*/  FMNMX.FTZ R14, R80, R13, !PT ;  /* 0x0000000d500e7209 */ /* 0x000fe20007810000 */
[----:B------:R-:W-:-:S01]  /*4170*/  FFMA.FTZ R13, R75, UR10, -R26 ;  /* 0x0000000a4b0d7c23 */ /* 0x000fc2000801081a */
[----:B------:R-:W-:Y:S02]  /*4180*/  ISETP.GT.AND P4, PT, R89, 0x38, PT ;  /* 0x000000385900780c */ /* 0x000fe40003f84270 */
[----:B------:R-:W-:Y:S01]  /*4190*/  FSEL R81, R15, -INF , P3 ;  /* 0xff8000000f517808 */ /* 0x000fe20001800000 */
[----:B------:R-:W4:Y:S01]  /*41a0*/  MUFU.TANH R62, R62 ;  /* 0x0000003e003e7308 */ /* 0x000f220000002400 */
[----:B------:R-:W-:-:S02]  /*41b0*/  FMNMX.FTZ R14, R79, R14, !PT ;  /* 0x0000000e4f0e7209 */ /* 0x000fc40007810000 */
[----:B------:R-:W-:Y:S02]  /*41c0*/  ISETP.GT.AND P3, PT, R89, 0x39, PT ;  /* 0x000000395900780c */ /* 0x000fe40003f64270 */
[----:B---3--:R-:W-:Y:S01]  /*41d0*/  FSEL R75, R21, -INF , P4 ;  /* 0xff800000154b7808 */ /* 0x008fe20002000000 */
[----:B------:R-:W-:Y:S01]  /*41e0*/  FFMA.FTZ R21, R73, UR10, -R26 ;  /* 0x0000000a49157c23 */ /* 0x000fe2000801081a */
[----:B------:R-:W-:Y:S01]  /*41f0*/  FMNMX.FTZ R14, R81, R14, !PT ;  /* 0x0000000e510e7209 */ /* 0x000fe20007810000 */
[----:B------:R-:W3:Y:S01]  /*4200*/  MUFU.TANH R58, R58 ;  /* 0x0000003a003a7308 */ /* 0x000ee20000002400 */
[----:B------:R-:W-:Y:S02]  /*4210*/  ISETP.GT.AND P4, PT, R89, 0x40, PT ;  /* 0x000000405900780c */ /* 0x000fe40003f84270 */
[----:B--2---:R-:W-:Y:S02]  /*4220*/  FSEL R72, R72, -INF , P3 ;  /* 0xff80000048487808 */ /* 0x004fe40001800000 */
[----:B------:R-:W-:-:S02]  /*4230*/  FMNMX.FTZ R15, R75, R14, !PT ;  /* 0x0000000e4b0f7209 */ /* 0x000fc40007810000 */
[C---:B------:R-:W-:Y:S01]  /*4240*/  ISETP.GT.AND P3, PT, R89.reuse, 0x41, PT ;  /* 0x000000415900780c */ /* 0x040fe20003f64270 */
[----:B------:R-:W2:Y:S01]  /*4250*/  MUFU.TANH R59, R59 ;  /* 0x0000003b003b7308 */ /* 0x000ea20000002400 */
[----:B-1----:R-:W-:Y:S02]  /*4260*/  FSEL R60, R60, -INF , P4 ;  /* 0xff8000003c3c7808 */ /* 0x002fe40002000000 */
[----:B------:R-:W-:Y:S02]  /*4270*/  FMNMX.FTZ R15, R72, R15, !PT ;  /* 0x0000000f480f7209 */ /* 0x000fe40007810000 */
[----:B------:R-:W-:Y:S02]  /*4280*/  ISETP.GT.AND P4, PT, R89, 0x48, PT ;  /* 0x000000485900780c */ /* 0x000fe40003f84270 */
[----:B0-----:R-:W-:Y:S01]  /*4290*/  FSEL R73, R57, -INF , P3 ;  /* 0xff80000039497808 */ /* 0x001fe20001800000 */
[----:B------:R-:W-:Y:S01]  /*42a0*/  MUFU.TANH R63, R63 ;  /* 0x0000003f003f7308 */ /* 0x000fe20000002400 */
[----:B------:R-:W-:-:S02]  /*42b0*/  FMNMX.FTZ R20, R60, R15, !PT ;  /* 0x0000000f3c147209 */ /* 0x000fc40007810000 */
[----:B------:R-:W-:Y:S02]  /*42c0*/  ISETP.GT.AND P3, PT, R89, 0x49, PT ;  /* 0x000000495900780c */ /* 0x000fe40003f64270 */
[----:B-----5:R-:W-:Y:S02]  /*42d0*/  FSEL R71, R56, -INF , P4 ;  /* 0xff80000038477808 */ /* 0x020fe40002000000 */
[----:B------:R-:W-:Y:S01]  /*42e0*/  FMNMX.FTZ R20, R73, R20, !PT ;  /* 0x0000001449147209 */ /* 0x000fe20007810000 */
[----:B------:R0:W-:Y:S01]  /*42f0*/  MUFU.EX2 R14, R21 ;  /* 0x00000015000e7308 */ /* 0x0001e20000000800 */
[----:B------:R-:W-:Y:S02]  /*4300*/  ISETP.GT.AND P4, PT, R89, 0x50, PT ;  /* 0x000000505900780c */ /* 0x000fe40003f84270 */
[----:B----4-:R-:W-:Y:S02]  /*4310*/  FSEL R82, R61, -INF , P3 ;  /* 0xff8000003d527808 */ /* 0x010fe40001800000 */
[----:B------:R-:W-:-:S02]  /*4320*/  ISETP.GT.AND P3, PT, R89, 0x51, PT ;  /* 0x000000515900780c */ /* 0x000fc40003f64270 */
[----:B------:R-:W-:Y:S01]  /*4330*/  FSEL R86, R62, -INF , P4 ;  /* 0xff8000003e567808 */ /* 0x000fe20002000000 */
[----:B------:R-:W1:Y:S01]  /*4340*/  MUFU.TANH R66, R66 ;  /* 0x0000004200427308 */ /* 0x000e620000002400 */
[----:B0-----:R-:W-:Y:S02]  /*4350*/  FMNMX.FTZ R21, R71, R20, !PT ;  /* 0x0000001447157209 */ /* 0x001fe40007810000 */
[C---:B------:R-:W-:Y:S02]  /*4360*/  ISETP.GT.AND P4, PT, R89.reuse, 0x58, PT ;  /* 0x000000585900780c */ /* 0x040fe40003f84270 */
[----:B------:R-:W-:Y:S02]  /*4370*/  FMNMX.FTZ R21, R82, R21, !PT ;  /* 0x0000001552157209 */ /* 0x000fe40007810000 */
[----:B---3--:R-:W-:Y:S01]  /*4380*/  FSEL R88, R58, -INF , P3 ;  /* 0xff8000003a587808 */ /* 0x008fe20001800000 */
[----:B------:R-:W0:Y:S01]  /*4390*/  MUFU.TANH R68, R68 ;  /* 0x0000004400447308 */ /* 0x000e220000002400 */
[----:B------:R-:W-:Y:S01]  /*43a0*/  FMNMX.FTZ R55, R86, R21, !PT ;  /* 0x0000001556377209 */ /* 0x000fe20007810000 */
[----:B------:R-:W-:Y:S01]  /*43b0*/  FFMA.FTZ R58, R64, UR10, -R26 ;  /* 0x0000000a403a7c23 */ /* 0x000fe2000801081a */
[----:B------:R-:W-:-:S02]  /*43c0*/  ISETP.GT.AND P3, PT, R89, 0x59, PT ;  /* 0x000000595900780c */ /* 0x000fc40003f64270 */
[----:B--2---:R-:W-:Y:S02]  /*43d0*/  FSEL R90, R59, -INF , P4 ;  /* 0xff8000003b5a7808 */ /* 0x004fe40002000000 */
[----:B------:R-:W-:Y:S01]  /*43e0*/  FMNMX.FTZ R55, R88, R55, !PT ;  /* 0x0000003758377209 */ /* 0x000fe20007810000 */
[----:B------:R2:W-:Y:S01]  /*43f0*/  MUFU.TANH R105, R31 ;  /* 0x0000001f00697308 */ /* 0x0005e20000002400 */
[----:B------:R-:W-:Y:S02]  /*4400*/  ISETP.GT.AND P4, PT, R89, 0x60, PT ;  /* 0x000000605900780c */ /* 0x000fe40003f84270 */
[----:B------:R-:W-:Y:S01]  /*4410*/  FMNMX.FTZ R56, R90, R55, !PT ;  /* 0x000000375a387209 */ /* 0x000fe20007810000 */
[----:B------:R-:W-:-:S01]  /*4420*/  FFMA.FTZ R55, R65, UR10, -R26 ;  /* 0x0000000a41377c23 */ /* 0x000fc2000801081a */
[----:B-1----:R-:W-:Y:S02]  /*4430*/  FSEL R83, R66, -INF , P4 ;  /* 0xff80000042537808 */ /* 0x002fe40002000000 */
[----:B------:R-:W-:Y:S01]  /*4440*/  ISETP.GT.AND P4, PT, R89, 0x68, PT ;  /* 0x000000685900780c */ /* 0x000fe20003f84270 */
[----:B------:R1:W3:Y:S01]  /*4450*/  MUFU.TANH R103, R27 ;  /* 0x0000001b00677308 */ /* 0x0002e20000002400 */
[----:B--2---:R-:W-:-:S01]  /*4460*/  FFMA.FTZ R31, R91, UR10, -R26 ;  /* 0x0000000a5b1f7c23 */ /* 0x004fc2000801081a */
[----:B------:R-:W-:-:S02]  /*4470*/  FSEL R91, R63, -INF , P3 ;  /* 0xff8000003f5b7808 */ /* 0x000fc40001800000 */
[----:B------:R-:W-:Y:S02]  /*4480*/  ISETP.GT.AND P3, PT, R89, 0x61, PT ;  /* 0x000000615900780c */ /* 0x000fe40003f64270 */
[----:B------:R-:W-:Y:S02]  /*4490*/  FMNMX.FTZ R56, R91, R56, !PT ;  /* 0x000000385b387209 */ /* 0x000fe40007810000 */
[----:B0-----:R-:W-:Y:S01]  /*44a0*/  FSEL R68, R68, -INF , P3 ;  /* 0xff80000044447808 */ /* 0x001fe20001800000 */
[----:B------:R0:W2:Y:S01]  /*44b0*/  MUFU.TANH R104, R30 ;  /* 0x0000001e00687308 */ /* 0x0000a20000002400 */
[----:B------:R-:W-:Y:S01]  /*44c0*/  FMNMX.FTZ R57, R83, R56, !PT ;  /* 0x0000003853397209 */ /* 0x000fe20007810000 */
[----:B-1----:R-:W-:Y:S01]  /*44d0*/  FFMA.FTZ R27, R101, UR10, -R26 ;  /* 0x0000000a651b7c23 */ /* 0x002fe2000801081a */
[----:B------:R-:W-:Y:S02]  /*44e0*/  ISETP.GT.AND P3, PT, R89, 0x69, PT ;  /* 0x000000695900780c */ /* 0x000fe40003f64270 */
[----:B------:R-:W-:-:S02]  /*44f0*/  FSEL R61, R84, -INF , P4 ;  /* 0xff800000543d7808 */ /* 0x000fc40002000000 */
[----:B------:R-:W-:Y:S01]  /*4500*/  FMNMX.FTZ R56, R68, R57, !PT ;  /* 0x0000003944387209 */ /* 0x000fe20007810000 */
[----:B------:R1:W-:Y:S01]  /*4510*/  MUFU.EX2 R15, R54 ;  /* 0x00000036000f7308 */ /* 0x0003e20000000800 */
[----:B------:R-:W-:Y:S01]  /*4520*/  ISETP.GT.AND P4, PT, R89, 0x70, PT ;  /* 0x000000705900780c */ /* 0x000fe20003f84270 */
[--C-:B0-----:R-:W-:Y:S01]  /*4530*/  FFMA.FTZ R30, R93, UR10, -R26.reuse ;  /* 0x0000000a5d1e7c23 */ /* 0x101fe2000801081a */
[----:B------:R-:W-:Y:S02]  /*4540*/  FSEL R59, R92, -INF , P3 ;  /* 0xff8000005c3b7808 */ /* 0x000fe40001800000 */
[----:B------:R-:W-:Y:S02]  /*4550*/  FMNMX.FTZ R56, R61, R56, !PT ;  /* 0x000000383d387209 */ /* 0x000fe40007810000 */
[----:B------:R-:W-:Y:S01]  /*4560*/  ISETP.GT.AND P3, PT, R89, 0x71, PT ;  /* 0x000000715900780c */ /* 0x000fe20003f64270 */
[----:B------:R0:W4:Y:S01]  /*4570*/  MUFU.TANH R106, R34 ;  /* 0x00000022006a7308 */ /* 0x0001220000002400 */
[----:B------:R-:W-:Y:S01]  /*4580*/  FSEL R62, R94, -INF , P4 ;  /* 0xff8000005e3e7808 */ /* 0x000fe20002000000 */
[----:B-1----:R-:W-:Y:S01]  /*4590*/  FFMA.FTZ R54, R67, UR10, -R26 ;  /* 0x0000000a43367c23 */ /* 0x002fe2000801081a */
[----:B------:R-:W-:-:S02]  /*45a0*/  FMNMX.FTZ R57, R59, R56, !PT ;  /* 0x000000383b397209 */ /* 0x000fc40007810000 */
[----:B------:R-:W-:Y:S02]  /*45b0*/  ISETP.GT.AND P4, PT, R89, 0x78, PT ;  /* 0x000000785900780c */ /* 0x000fe40003f84270 */
[----:B------:R-:W-:Y:S01]  /*45c0*/  FSEL R64, R96, -INF , P3 ;  /* 0xff80000060407808 */ /* 0x000fe20001800000 */
[----:B------:R-:W-:Y:S01]  /*45d0*/  MUFU.EX2 R20, R70 ;  /* 0x0000004600147308 */ /* 0x000fe20000000800 */
[----:B------:R-:W-:Y:S01]  /*45e0*/  FMNMX.FTZ R57, R62, R57, !PT ;  /* 0x000000393e397209 */ /* 0x000fe20007810000 */
[----:B0-----:R-:W-:Y:S01]  /*45f0*/  FFMA.FTZ R34, R99, UR10, -R26 ;  /* 0x0000000a63227c23 */ /* 0x001fe2000801081a */
[----:B------:R-:W-:Y:S02]  /*4600*/  ISETP.GT.AND P3, PT, R89, 0x79, PT ;  /* 0x000000795900780c */ /* 0x000fe40003f64270 */
[----:B------:R-:W-:Y:S02]  /*4610*/  FSEL R63, R98, -INF , P4 ;  /* 0xff800000623f7808 */ /* 0x000fe40002000000 */
[----:B------:R-:W-:-:S02]  /*4620*/  CS2R R98, SRZ ;  /* 0x0000000000627805 */ /* 0x000fc4000001ff00 */
[----:B------:R-:W-:Y:S01]  /*4630*/  FMNMX.FTZ R56, R64, R57, !PT ;  /* 0x0000003940387209 */ /* 0x000fe20007810000 */
[----:B------:R0:W1:Y:S01]  /*4640*/  MUFU.TANH R107, R35 ;  /* 0x00000023006b7308 */ /* 0x0000620000002400 */
[----:B------:R-:W-:Y:S01]  /*4650*/  ISETP.GT.AND P4, PT, R89, 0x80, PT ;  /* 0x000000805900780c */ /* 0x000fe20003f84270 */
[--C-:B------:R-:W-:Y:S01]  /*4660*/  FFMA.FTZ R57, R49, UR10, -R26.reuse ;  /* 0x0000000a31397c23 */ /* 0x100fe2000801081a */
[----:B------:R-:W-:Y:S02]  /*4670*/  FSEL R65, R100, -INF , P3 ;  /* 0xff80000064417808 */ /* 0x000fe40001800000 */
[----:B------:R-:W-:Y:S02]  /*4680*/  CS2R R100, SRZ ;  /* 0x0000000000647805 */ /* 0x000fe4000001ff00 */
[----:B------:R-:W-:Y:S02]  /*4690*/  FMNMX.FTZ R66, R63, R56, !PT ;  /* 0x000000383f427209 */ /* 0x000fe40007810000 */
[----:B------:R-:W-:Y:S01]  /*46a0*/  ISETP.GT.AND P3, PT, R89, 0x81, PT ;  /* 0x000000815900780c */ /* 0x000fe20003f64270 */
[----:B------:R2:W-:Y:S01]  /*46b0*/  MUFU.EX2 R21, R69 ;  /* 0x0000004500157308 */ /* 0x0005e20000000800 */
[----:B------:R-:W-:Y:S01]  /*46c0*/  FSEL R67, R102, -INF , P4 ;  /* 0xff80000066437808 */ /* 0x000fe20002000000 */
[----:B0-----:R-:W-:Y:S01]  /*46d0*/  FFMA.FTZ R35, R97, UR10, -R26 ;  /* 0x0000000a61237c23 */ /* 0x001fe2000801081a */
[----:B------:R-:W-:-:S02]  /*46e0*/  FMNMX.FTZ R70, R65, R66, !PT ;  /* 0x0000004241467209 */ /* 0x000fc40007810000 */
[----:B------:R-:W-:Y:S02]  /*46f0*/  CS2R R96, SRZ ;  /* 0x0000000000607805 */ /* 0x000fe4000001ff00 */
[----:B------:R-:W-:Y:S02]  /*4700*/  ISETP.GT.AND P4, PT, R89, 0x88, PT ;  /* 0x000000885900780c */ /* 0x000fe40003f84270 */
[----:B---3--:R-:W-:Y:S01]  /*4710*/  FSEL R66, R103, -INF , P3 ;  /* 0xff80000067427808 */ /* 0x008fe20001800000 */
[----:B------:R0:W-:Y:S01]  /*4720*/  MUFU.EX2 R7, R87 ;  /* 0x0000005700077308 */ /* 0x0001e20000000800 */
[----:B------:R-:W-:Y:S02]  /*4730*/  FMNMX.FTZ R49, R67, R70, !PT ;  /* 0x0000004643317209 */ /* 0x000fe40007810000 */
[----:B------:R-:W-:Y:S02]  /*4740*/  CS2R R102, SRZ ;  /* 0x0000000000667805 */ /* 0x000fe4000001ff00 */
[----:B------:R-:W-:-:S02]  /*4750*/  ISETP.GT.AND P3, PT, R89, 0x89, PT ;  /* 0x000000895900780c */ /* 0x000fc40003f64270 */
[----:B--2---:R-:W-:Y:S02]  /*4760*/  FSEL R69, R104, -INF , P4 ;  /* 0xff80000068457808 */ /* 0x004fe40002000000 */
[----:B------:R-:W-:Y:S01]  /*4770*/  FMNMX.FTZ R70, R66, R49, !PT ;  /* 0x0000003142467209 */ /* 0x000fe20007810000 */
[----:B------:R2:W-:Y:S01]  /*4780*/  MUFU.EX2 R56, R57 ;  /* 0x0000003900387308 */ /* 0x0005e20000000800 */
[----:B------:R-:W-:Y:S02]  /*4790*/  ISETP.GT.AND P4, PT, R89, 0x90, PT ;  /* 0x000000905900780c */ /* 0x000fe40003f84270 */
[----:B------:R-:W-:Y:S02]  /*47a0*/  FSEL R84, R105, -INF , P3 ;  /* 0xff80000069547808 */ /* 0x000fe40001800000 */
[----:B------:R-:W-:Y:S02]  /*47b0*/  CS2R R104, SRZ ;  /* 0x0000000000687805 */ /* 0x000fe4000001ff00 */
[----:B------:R-:W-:-:S02]  /*47c0*/  FMNMX.FTZ R49, R69, R70, !PT ;  /* 0x0000004645317209 */ /* 0x000fc40007810000 */
[C---:B------:R-:W-:Y:S01]  /*47d0*/  ISETP.GT.AND P3, PT, R89.reuse, 0x91, PT ;  /* 0x000000915900780c */ /* 0x040fe20003f64270 */
[----:B------:R-:W-:Y:S01]  /*47e0*/  MUFU.EX2 R27, R27 ;  /* 0x0000001b001b7308 */ /* 0x000fe20000000800 */
[----:B----4-:R-:W-:Y:S02]  /*47f0*/  FSEL R70, R106, -INF , P4 ;  /* 0xff8000006a467808 */ /* 0x010fe40002000000 */
[----:B------:R-:W-:Y:S02]  /*4800*/  FMNMX.FTZ R49, R84, R49, !PT ;  /* 0x0000003154317209 */ /* 0x000fe40007810000 */
[----:B------:R-:W-:Y:S02]  /*4810*/  ISETP.GT.AND P4, PT, R89, 0x98, PT ;  /* 0x000000985900780c */ /* 0x000fe40003f84270 */
[----:B-1----:R-:W-:Y:S01]  /*4820*/  FSEL R85, R107, -INF , P3 ;  /* 0xff8000006b557808 */ /* 0x002fe20001800000 */
[----:B------:R-:W-:Y:S01]  /*4830*/  MUFU.EX2 R30, R30 ;  /* 0x0000001e001e7308 */ /* 0x000fe20000000800 */
[----:B------:R-:W-:Y:S01]  /*4840*/  FMNMX.FTZ R92, R70, R49, !PT ;  /* 0x00000031465c7209 */ /* 0x000fe20007810000 */
[--C-:B------:R-:W-:Y:S01]  /*4850*/  FFMA.FTZ R49, R29, UR10, -R26.reuse ;  /* 0x0000000a1d317c23 */ /* 0x100fe2000801081a */
[----:B------:R-:W-:Y:S01]  /*4860*/  ISETP.GT.AND P3, PT, R89, 0x99, PT ;  /* 0x000000995900780c */ /* 0x000fe20003f64270 */
[--C-:B------:R-:W-:Y:S01]  /*4870*/  FFMA.FTZ R29, R32, UR10, -R26.reuse ;  /* 0x0000000a201d7c23 */ /* 0x100fe2000801081a */
[----:B0-----:R-:W-:Y:S01]  /*4880*/  FSEL R87, R108, -INF , P4 ;  /* 0xff8000006c577808 */ /* 0x001fe20002000000 */
        /* <DEDUP_REMOVED lines=11> */
[----:B------:R-:W-:Y:S01]  /*4940*/  CS2R R106, SRZ ;  /* 0x00000000006a7805 */ /* 0x000fe2000001ff00 */
[----:B------:R-:W0:Y:S01]  /*4950*/  SHFL.BFLY PT, R89, R92, 0x2, 0x1f ;  /* 0x0c401f005c597f89 */ /* 0x000e2200000e0000 */
[----:B------:R-:W1:Y:S08]  /*4960*/  MUFU.EX2 R38, R38 ;  /* 0x0000002600267308 */ /* 0x000e700000000800 */
[----:B------:R-:W-:Y:S08]  /*4970*/  MUFU.EX2 R34, R34 ;  /* 0x0000002200227308 */ /* 0x000ff00000000800 */
[----:B------:R-:W-:Y:S01]  /*4980*/  MUFU.EX2 R35, R35 ;  /* 0x0000002300237308 */ /* 0x000fe20000000800 */
[----:B-1----:R-:W-:-:S04]  /*4990*/  F2FP.SATFINITE.E4M3.F32.PACK_AB_MERGE_C R216, R38, R31, RZ ;  /* 0x0000001f26d8723e */ /* 0x002fc800048070ff */
[----:B------:R-:W-:Y:S02]  /*49a0*/  F2FP.SATFINITE.E4M3.F32.PACK_AB_MERGE_C R216, R30, R27, R216 ;  /* 0x0000001b1ed8723e */ /* 0x000fe400048070d8 */
[----:B0-----:R-:W-:Y:S01]  /*49b0*/  FMNMX.FTZ R89, R92, R89, !PT ;  /* 0x000000595c597209 */ /* 0x001fe20007810000 */
[----:B------:R-:W0:Y:S04]  /*49c0*/  MUFU.EX2 R4, R95 ;  /* 0x0000005f00047308 */ /* 0x000e280000000800 */
[----:B------:R-:W1:Y:S04]  /*49d0*/  SHFL.BFLY PT, R120, R89, 0x1, 0x1f ;  /* 0x0c201f0059787f89 */ /* 0x000e6800000e0000 */
[----:B------:R-:W-:Y:S08]  /*49e0*/  MUFU.EX2 R8, R8 ;  /* 0x0000000800087308 */ /* 0x000ff00000000800 */
[----:B------:R-:W-:Y:S01]  /*49f0*/  MUFU.EX2 R9, R9 ;  /* 0x0000000900097308 */ /* 0x000fe20000000800 */
[----:B0-----:R-:W-:-:S04]  /*4a00*/  F2FP.SATFINITE.E4M3.F32.PACK_AB_MERGE_C R218, R7, R4, RZ ;  /* 0x0000000407da723e */ /* 0x001fc800048070ff */
[----:B------:R-:W-:-:S03]  /*4a10*/  F2FP.SATFINITE.E4M3.F32.PACK_AB_MERGE_C R218, R35, R34, R218 ;  /* 0x0000002223da723e */ /* 0x000fc600048070da */
        /* <DEDUP_REMOVED lines=56> */
[----:B------:R-:W-:Y:S01]  /*4da0*/  MUFU.EX2 R52, R51 ;  /* 0x0000003300347308 */ /* 0x000fe20000000800 */
[----:B--2---:R-:W-:-:S04]  /*4db0*/  F2FP.SATFINITE.E4M3.F32.PACK_AB_MERGE_C R217, R6, R5, RZ ;  /* 0x0000000506d9723e */ /* 0x004fc800048070ff */
[----:B------:R-:W-:-:S03]  /*4dc0*/  F2FP.SATFINITE.E4M3.F32.PACK_AB_MERGE_C R217, R50, R3, R217 ;  /* 0x0000000332d9723e */ /* 0x000fc600048070d9 */
[----:B------:R0:W-:Y:S08]  /*4dd0*/  MUFU.EX2 R51, R80 ;  /* 0x0000005000337308 */ /* 0x0001f00000000800 */
[----:B------:R-:W-:Y:S01]  /*4de0*/  MUFU.EX2 R10, R10 ;  /* 0x0000000a000a7308 */ /* 0x000fe20000000800 */
[----:B0-----:R-:W-:-:S04]  /*4df0*/  FADD.FTZ R80, R27, R30 ;  /* 0x0000001e1b507221 */ /* 0x001fc80000010000 */
[----:B------:R-:W-:Y:S01]  /*4e00*/  FADD.FTZ R93, R31, R80 ;  /* 0x000000501f5d7221 */ /* 0x000fe20000010000 */
[----:B------:R-:W-:-:S01]  /*4e10*/  FADD.FTZ R80, R6, R95 ;  /* 0x0000005f06507221 */ /* 0x000fc20000010000 */
[----:B------:R-:W-:Y:S01]  /*4e20*/  CS2R R30, SRZ ;  /* 0x00000000001e7805 */ /* 0x000fe2000001ff00 */
[----:B------:R-:W0:Y:S01]  /*4e30*/  MUFU.EX2 R89, R74 ;  /* 0x0000004a00597308 */ /* 0x000e220000000800 */
[----:B------:R-:W-:-:S07]  /*4e40*/  FADD.FTZ R93, R38, R93 ;  /* 0x0000005d265d7221 */ /* 0x000fce0000010000 */
[----:B------:R-:W-:Y:S08]  /*4e50*/  MUFU.EX2 R74, R81 ;  /* 0x00000051004a7308 */ /* 0x000ff00000000800 */
[----:B------:R1:W-:Y:S01]  /*4e60*/  MUFU.EX2 R81, R88 ;  /* 0x0000005800517308 */ /* 0x0003e20000000800 */
[----:B0-----:R-:W-:-:S04]  /*4e70*/  F2FP.SATFINITE.E4M3.F32.PACK_AB_MERGE_C R219, R89, R10, RZ ;  /* 0x0000000a59db723e */ /* 0x001fc800048070ff */
[----:B------:R-:W-:-:S03]  /*4e80*/  F2FP.SATFINITE.E4M3.F32.PACK_AB_MERGE_C R219, R52, R39, R219 ;  /* 0x0000002734db723e */ /* 0x000fc600048070db */
[----:B------:R-:W0:Y:S01]  /*4e90*/  MUFU.EX2 R76, R76 ;  /* 0x0000004c004c7308 */ /* 0x000e220000000800 */
[----:B-1----:R-:W-:-:S01]  /*4ea0*/  FADD.FTZ R88, R34, R93 ;  /* 0x0000005d22587221 */ /* 0x002fc20000010000 */
[----:B------:R-:W-:-:S03]  /*4eb0*/  FADD.FTZ R93, R39, R80 ;  /* 0x00000050275d7221 */ /* 0x000fc60000010000 */
[----:B------:R-:W-:Y:S01]  /*4ec0*/  FADD.FTZ R95, R35, R88 ;  /* 0x00000058235f7221 */ /* 0x000fe20000010000 */
[----:B------:R-:W-:-:S01]  /*4ed0*/  FADD.FTZ R93, R52, R93 ;  /* 0x0000005d345d7221 */ /* 0x000fc20000010000 */
[----:B------:R-:W-:Y:S01]  /*4ee0*/  CS2R R34, SRZ ;  /* 0x0000000000227805 */ /* 0x000fe2000001ff00 */
[----:B------:R-:W1:Y:S01]  /*4ef0*/  MUFU.EX2 R77, R77 ;  /* 0x0000004d004d7308 */ /* 0x000e620000000800 */
[----:B------:R-:W-:-:S01]  /*4f00*/  FADD.FTZ R2, R4, R95 ;  /* 0x0000005f04027221 */ /* 0x000fc20000010000 */
[----:B------:R-:W-:-:S03]  /*4f10*/  FADD.FTZ R80, R10, R93 ;  /* 0x0000005d0a507221 */ /* 0x000fc60000010000 */
[----:B------:R-:W-:Y:S01]  /*4f20*/  FADD.FTZ R93, R7, R2 ;  /* 0x00000002075d7221 */ /* 0x000fe20000010000 */
[----:B------:R-:W-:-:S02]  /*4f30*/  FADD.FTZ R95, R89, R80 ;  /* 0x00000050595f7221 */ /* 0x000fc40000010000 */
[----:B------:R-:W2:Y:S01]  /*4f40*/  MUFU.EX2 R78, R78 ;  /* 0x0000004e004e7308 */ /* 0x000ea20000000800 */
[----:B------:R-:W-:-:S01]  /*4f50*/  FADD.FTZ R2, R8, R93 ;  /* 0x0000005d08027221 */ /* 0x000fc20000010000 */
[----:B0-----:R-:W-:-:S03]  /*4f60*/  FADD.FTZ R80, R76, R95 ;  /* 0x0000005f4c507221 */ /* 0x001fc60000010000 */
[----:B------:R-:W-:-:S03]  /*4f70*/  FADD.FTZ R88, R9, R2 ;  /* 0x0000000209587221 */ /* 0x000fc60000010000 */
[----:B------:R-:W0:Y:S01]  /*4f80*/  MUFU.EX2 R79, R79 ;  /* 0x0000004f004f7308 */ /* 0x000e220000000800 */
[----:B-1----:R-:W-:-:S01]  /*4f90*/  FADD.FTZ R93, R77, R80 ;  /* 0x000000504d5d7221 */ /* 0x002fc20000010000 */
[----:B------:R-:W-:Y:S01]  /*4fa0*/  FADD.FTZ R95, R11, R88 ;  /* 0x000000580b5f7221 */ /* 0x000fe20000010000 */
[----:B------:R-:W-:-:S03]  /*4fb0*/  F2FP.SATFINITE.E4M3.F32.PACK_AB_MERGE_C R11, R12, R11, RZ ;  /* 0x0000000b0c0b723e */ /* 0x000fc600048070ff */
[----:B------:R-:W-:Y:S01]  /*4fc0*/  FADD.FTZ R88, R12, R95 ;  /* 0x0000005f0c587221 */ /* 0x000fe20000010000 */
[----:B------:R-:W-:Y:S01]  /*4fd0*/  F2FP.SATFINITE.E4M3.F32.PACK_AB_MERGE_C R212, R9, R8, R11 ;  /* 0x0000000809d4723e */ /* 0x000fe2000480700b */
[----:B------:R-:W1:Y:S01]  /*4fe0*/  MUFU.EX2 R75, R75 ;  /* 0x0000004b004b7308 */ /* 0x000e620000000800 */
[----:B--2---:R-:W-:-:S01]  /*4ff0*/  FADD.FTZ R80, R78, R93 ;  /* 0x0000005d4e507221 */ /* 0x004fc20000010000 */
[----:B------:R-:W-:Y:S01]  /*5000*/  FADD.FTZ R93, R13, R88 ;  /* 0x000000580d5d7221 */ /* 0x000fe20000010000 */
[----:B------:R-:W-:Y:S02]  /*5010*/  CS2R R94, SRZ ;  /* 0x00000000005e7805 */ /* 0x000fe4000001ff00 */
[C---:B------:R-:W-:Y:S01]  /*5020*/  FADD.FTZ R80, R51.reuse, R80 ;  /* 0x0000005033507221 */ /* 0x040fe20000010000 */
[----:B------:R-:W-:Y:S02]  /*5030*/  F2FP.SATFINITE.E4M3.F32.PACK_AB_MERGE_C R51, R51, R78, RZ ;  /* 0x0000004e3333723e */ /* 0x000fe400048070ff */
[----:B------:R-:W2:Y:S02]  /*5040*/  MUFU.EX2 R72, R72 ;  /* 0x0000004800487308 */ /* 0x000ea40000000800 */
[----:B------:R-:W-:-:S02]  /*5050*/  F2FP.SATFINITE.E4M3.F32.PACK_AB_MERGE_C R213, R77, R76, R51 ;  /* 0x0000004c4dd5723e */ /* 0x000fc40004807033 */
[----:B------:R-:W-:Y:S02]  /*5060*/  CS2R R76, SRZ ;  /* 0x00000000004c7805 */ /* 0x000fe4000001ff00 */
[----:B------:R-:W-:Y:S02]  /*5070*/  CS2R R50, SRZ ;  /* 0x0000000000327805 */ /* 0x000fe4000001ff00 */
[----:B------:R-:W3:Y:S08]  /*5080*/  MUFU.EX2 R60, R60 ;  /* 0x0000003c003c7308 */ /* 0x000ef00000000800 */
[----:B------:R0:W-:Y:S08]  /*5090*/  MUFU.EX2 R2, R59 ;  /* 0x0000003b00027308 */ /* 0x0001f00000000800 */
[----:B------:R-:W4:Y:S01]  /*50a0*/  MUFU.EX2 R54, R54 ;  /* 0x0000003600367308 */ /* 0x000f220000000800 */
[----:B0-----:R-:W-:-:S01]  /*50b0*/  FADD.FTZ R59, R79, R80 ;  /* 0x000000504f3b7221 */ /* 0x001fc20000010000 */
[----:B------:R-:W-:-:S03]  /*50c0*/  FADD.FTZ R80, R14, R93 ;  /* 0x0000005d0e507221 */ /* 0x000fc60000010000 */
[----:B------:R-:W-:Y:S01]  /*50d0*/  FADD.FTZ R88, R74, R59 ;  /* 0x0000003b4a587221 */ /* 0x000fe20000010000 */
[----:B------:R-:W-:-:S01]  /*50e0*/  FADD.FTZ R93, R15, R80 ;  /* 0x000000500f5d7221 */ /* 0x000fc20000010000 */
[----:B------:R-:W-:Y:S01]  /*50f0*/  F2FP.SATFINITE.E4M3.F32.PACK_AB_MERGE_C R15, R20, R15, RZ ;  /* 0x0000000f140f723e */ /* 0x000fe200048070ff */
[----:B------:R-:W0:Y:S01]  /*5100*/  MUFU.EX2 R73, R73 ;  /* 0x0000004900497308 */ /* 0x000e220000000800 */
[----:B-1----:R-:W-:-:S01]  /*5110*/  FADD.FTZ R57, R75, R88 ;  /* 0x000000584b397221 */ /* 0x002fc20000010000 */
[----:B------:R-:W-:Y:S01]  /*5120*/  FADD.FTZ R38, R20, R93 ;  /* 0x0000005d14267221 */ /* 0x000fe20000010000 */
[----:B------:R-:W-:Y:S02]  /*5130*/  F2FP.SATFINITE.E4M3.F32.PACK_AB_MERGE_C R214, R14, R13, R15 ;  /* 0x0000000d0ed6723e */ /* 0x000fe4000480700f */
[----:B------:R-:W-:Y:S01]  /*5140*/  CS2R R92, SRZ ;  /* 0x00000000005c7805 */ /* 0x000fe2000001ff00 */
[----:B--2---:R-:W-:-:S01]  /*5150*/  FADD.FTZ R57, R72, R57 ;  /* 0x0000003948397221 */ /* 0x004fc20000010000 */
[----:B------:R-:W-:Y:S01]  /*5160*/  FADD.FTZ R5, R21, R38 ;  /* 0x0000002615057221 */ /* 0x000fe20000010000 */
[----:B------:R-:W-:Y:S01]  /*5170*/  F2FP.SATFINITE.E4M3.F32.PACK_AB_MERGE_C R72, R72, R75, RZ ;  /* 0x0000004b4848723e */ /* 0x000fe200048070ff */
[----:B------:R-:W1:Y:S01]  /*5180*/  MUFU.EX2 R55, R55 ;  /* 0x0000003700377308 */ /* 0x000e620000000800 */
[----:B---3--:R-:W-:-:S01]  /*5190*/  FADD.FTZ R4, R60, R57 ;  /* 0x000000393c047221 */ /* 0x008fc20000010000 */
[----:B----4-:R-:W-:Y:S01]  /*51a0*/  FADD.FTZ R6, R54, R5 ;  /* 0x0000000536067221 */ /* 0x010fe20000010000 */
[----:B------:R-:W-:-:S02]  /*51b0*/  F2FP.SATFINITE.E4M3.F32.PACK_AB_MERGE_C R215, R74, R79, R72 ;  /* 0x0000004f4ad7723e */ /* 0x000fc40004807048 */
[----:B------:R-:W-:Y:S02]  /*51c0*/  CS2R R88, SRZ ;  /* 0x0000000000587805 */ /* 0x000fe4000001ff00 */
[----:B------:R-:W-:Y:S02]  /*51d0*/  CS2R R78, SRZ ;  /* 0x00000000004e7805 */ /* 0x000fe4000001ff00 */
[----:B------:R-:W-:Y:S02]  /*51e0*/  CS2R R74, SRZ ;  /* 0x00000000004a7805 */ /* 0x000fe4000001ff00 */
        /* <DEDUP_REMOVED lines=34> */
[----:B-1----:R-:W-:-:S01]  /*5410*/  FADD.FTZ R6, R91, R6 ;  /* 0x000000065b067221 */ /* 0x002fc20000010000 */
[----:B------:R-:W-:-:S04]  /*5420*/  F2FP.SATFINITE.E4M3.F32.PACK_AB_MERGE_C R90, R91, R90, RZ ;  /* 0x0000005a5b5a723e */ /* 0x000fc800048070ff */
[----:B------:R-:W-:Y:S02]  /*5430*/  F2FP.SATFINITE.E4M3.F32.PACK_AB_MERGE_C R211, R81, R86, R90 ;  /* 0x0000005651d3723e */ /* 0x000fe4000480705a */
[----:B------:R-:W-:Y:S01]  /*5440*/  CS2R R90, SRZ ;  /* 0x00000000005a7805 */ /* 0x000fe2000001ff00 */
[----:B------:R-:W1:Y:S01]  /*5450*/  MUFU.EX2 R24, R24 ;  /* 0x0000001800187308 */ /* 0x000e620000000800 */
[----:B--2---:R-:W-:-:S01]  /*5460*/  FADD.FTZ R3, R25, R40 ;  /* 0x0000002819037221 */ /* 0x004fc20000010000 */
[----:B------:R-:W-:-:S06]  /*5470*/  CS2R R80, SRZ ;  /* 0x0000000000507805 */ /* 0x000fcc000001ff00 */
        /* <DEDUP_REMOVED lines=101> */
[----:B------:R-:W-:-:S06]  /*5ad0*/  ULDC UR51, c[0x0][0x988] ;  /* 0x0002620000337ab9 */ /* 0x000fcc0000000800 */
.L_x_2203:
[----:B------:R-:W-:Y:S01]  /*5ae0*/  ISETP.NE.AND P4, PT, RZ, UR43, PT ;  /* 0x0000002bff007c0c */ /* 0x000fe2000bf85270 */
[----:B------:R-:W-:-:S04]  /*5af0*/  UISETP.NE.AND UP1, UPT, UR57, 0x1, UPT ;  /* 0x000000013900788c */ /* 0x000fc8000bf25270 */
[----:B------:R-:W-:-:S04]  /*5b00*/  USEL UR44, URZ, 0x1, UP1 ;  /* 0x000000013f2c7887 */ /* 0x000fc80008800000 */
[----:B------:R-:W-:-:S04]  /*5b10*/  ULOP3.LUT UR44, UR58, UR44, URZ, 0x3c, !UPT ;  /* 0x0000002c3a2c7292 */ /* 0x000fc8000f8e3c3f */
[----:B------:R-:W-:Y:S08]  /*5b20*/  @P4 BRA `(.L_x_2194) ;  /* 0x0000000000384947 */ /* 0x000ff00003800000 */
[----:B------:R-:W-:Y:S05]  /*5b30*/  @!P0 BRA `(.L_x_2195) ;  /* 0x0000000000048947 */ /* 0x000fea0003800000 */
[----:B------:R-:W-:Y:S01]  /*5b40*/  BPT.TRAP 0x1 ;  /* 0x000000040000795c */ /* 0x000fe20000300000 */
.L_x_2195:
        /* <DEDUP_REMOVED lines=9> */
.L_x_2196:
[----:B-1----:R-:W-:Y:S05]  /*5be0*/  @P3 BRA `(.L_x_2194) ;  /* 0x0000000000083947 */ /* 0x002fea0003800000 */
[----:B------:R-:W1:Y:S02]  /*5bf0*/  SYNCS.PHASECHK.TRANS64.TRYWAIT P3, [UR6+0x33430], R6 ;  /* 0x03343006ff0075a7 */ /* 0x000e640008060146 */
[----:B-1----:R-:W-:Y:S05]  /*5c00*/  @!P3 BRA `(.L_x_2197) ;  /* 0x0000011400f8b947 */ /* 0x002fea0003800000 */
.L_x_2194:
        /* <DEDUP_REMOVED lines=191> */
.L_x_2199:
[----:B------:R-:W-:Y:S01]  /*6800*/  ULEA UR6, UR57, UR41, 0x3 ;  /* 0x0000002939067291 */ /* 0x000fe2000f8e183f */
[----:B------:R-:W-:-:S05]  /*6810*/  IMAD.U32 R6, RZ, RZ, UR58 ;  /* 0x0000003aff067e24 */ /* 0x000fca000f8e00ff */
[----:B------:R-:W-:-:S04]  /*6820*/  SHF.L.U32 R6, R6, 0x1f, RZ ;  /* 0x0000001f06067819 */ /* 0x000fc800000006ff */
[----:B------:R0:W1:Y:S01]  /*6830*/  SYNCS.PHASECHK.TRANS64.TRYWAIT P3, [UR6+0x33450], R6 ;  /* 0x03345006ff0075a7 */ /* 0x0000620008060146 */
[----:B------:R-:W-:Y:S05]  /*6840*/  @!P0 BRA `(.L_x_2200) ;  /* 0x0000000000048947 */ /* 0x000fea0003800000 */
[----:B------:R-:W-:Y:S01]  /*6850*/  BPT.TRAP 0x1 ;  /* 0x000000040000795c */ /* 0x000fe20000300000 */
.L_x_2200:
[----:B-1----:R-:W-:Y:S05]  /*6860*/  @P3 BRA `(.L_x_2198) ;  /* 0x0000000000083947 */ /* 0x002fea0003800000 */
[----:B------:R-:W1:Y:S02]  /*6870*/  SYNCS.PHASECHK.TRANS64.TRYWAIT P3, [UR6+0x33450], R6 ;  /* 0x03345006ff0075a7 */ /* 0x000e640008060146 */
[----:B-1----:R-:W-:Y:S05]  /*6880*/  @!P3 BRA `(.L_x_2201) ;  /* 0x0000010800f0b947 */ /* 0x002fea0003800000 */
.L_x_2198:
[----:B------:R-:W-:Y:S01]  /*6890*/  UIADD3 UR6, UR41, 0x200, URZ ;  /* 0x0000020029067890 */ /* 0x000fe2000fffe03f */
[----:B------:R-:W-:Y:S01]  /*68a0*/  WARPGROUP.ARRIVE ;  /* 0x00000000000079c5 */ /* 0x000fe20000000000 */
[----:B------:R-:W-:Y:S01]  /*68b0*/  FMUL.FTZ R11, R0, R189 ;  /* 0x000000bd000b7220 */ /* 0x000fe20000410000 */
[----:B------:R-:W-:Y:S01]  /*68c0*/  UMOV UR7, 0xc0000010 ;  /* 0xc000001000077882 */ /* 0x000fe20000000000 */
        /* <DEDUP_REMOVED lines=11> */
[----:B------:R-:W-:Y:S01]  /*6980*/  IMAD.MOV.U32 R162, RZ, RZ, R189 ;  /* 0x000000ffffa27224 */ /* 0x000fe200078e00bd */
[----:B------:R-:W-:Y:S01]  /*6990*/  UIMAD UR11, UR57, 0x780, UR6 ;  /* 0x00000780390b78a4 */ /* 0x000fe2000f8e0206 */
[----:B------:R-:W-:Y:S01]  /*69a0*/  FMUL.FTZ R14, R0, R192 ;  /* 0x000000c0000e7220 */ /* 0x000fe20000410000 */
[----:B------:R-:W-:-:S02]  /*69b0*/  IMAD.MOV.U32 R192, RZ, RZ, -0x2 ;  /* 0xfffffffeffc07424 */ /* 0x000fc400078e00ff */
[C---:B01----:R-:W-:Y:S01]  /*69c0*/  FMUL.FTZ R6, R0.reuse, R184 ;  /* 0x000000b800067220 */ /* 0x043fe20000410000 */
[C---:B------:R-:W-:Y:S01]  /*69d0*/  FMUL.FTZ R7, R0.reuse, R185 ;  /* 0x000000b900077220 */ /* 0x040fe20000410000 */
[----:B------:R-:W-:Y:S01]  /*69e0*/  MUFU.TANH R10, R10 ;  /* 0x0000000a000a7308 */ /* 0x000fe20000002400 */
[C---:B------:R-:W-:Y:S01]  /*69f0*/  FMUL.FTZ R15, R0.reuse, R193 ;  /* 0x000000c1000f7220 */ /* 0x040fe20000410000 */
[----:B------:R-:W-:Y:S01]  /*6a00*/  UMOV UR6, UR11 ;  /* 0x0000000b00067c82 */ /* 0x000fe20008000000 */
[C---:B------:R-:W-:Y:S01]  /*6a10*/  FMUL.FTZ R13, R0.reuse, R191 ;  /* 0x000000bf000d7220 */ /* 0x040fe20000410000 */
[----:B------:R-:W-:Y:S01]  /*6a20*/  QGMMA.64x192x32.F32.E4M3.E4M3 R24, R216, gdesc[UR4], R24, gsb0 ;  /* 0x02e00004d8187df3 */ /* 0x000fe20008000818 */
[----:B------:R-:W-:Y:S01]  /*6a30*/  @UP0 ULDC UR6, c[0x0][0x44c] ;  /* 0x0001130000060ab9 */ /* 0x000fe20000000800 */
[C---:B------:R-:W-:Y:S01]  /*6a40*/  FMUL.FTZ R184, R0.reuse, R196 ;  /* 0x000000c400b87220 */ /* 0x040fe20000410000 */
[----:B------:R-:W-:Y:S01]  /*6a50*/  @P2 IMAD.HI.U32 R190, R189, UR6, RZ ;  /* 0x00000006bdbe2c27 */ /* 0x000fe2000f8e00ff */
[----:B------:R-:W-:Y:S01]  /*6a60*/  @UP0 ULDC UR6, c[0x0][0x450] ;  /* 0x0001140000060ab9 */ /* 0x000fe20000000800 */
[----:B------:R-:W0:Y:S02]  /*6a70*/  MUFU.TANH R6, R6 ;  /* 0x0000000600067308 */ /* 0x000e240000002400 */
[C---:B------:R-:W-:Y:S01]  /*6a80*/  FMUL.FTZ R20, R0.reuse, R194 ;  /* 0x000000c200147220 */ /* 0x040fe20000410000 */
[C---:B------:R-:W-:Y:S01]  /*6a90*/  FMUL.FTZ R185, R0.reuse, R197 ;  /* 0x000000c500b97220 */ /* 0x040fe20000410000 */
[----:B------:R-:W-:Y:S01]  /*6aa0*/  @P2 SHF.R.U32.HI R162, RZ, UR6, R190 ;  /* 0x00000006ffa22c19 */ /* 0x000fe200080116be */
[----:B------:R-:W-:Y:S01]  /*6ab0*/  UMOV UR6, 0x1 ;  /* 0x0000000100067882 */ /* 0x000fe20000000000 */
[C---:B------:R-:W-:Y:S01]  /*6ac0*/  FMUL.FTZ R168, R0.reuse, R168 ;  /* 0x000000a800a87220 */ /* 0x040fe20000410000 */
[----:B------:R-:W-:Y:S01]  /*6ad0*/  UIMAD UR6, UR55, -0xa0, UR6 ;  /* 0xffffff60370678a4 */ /* 0x000fe2000f8e0206 */
[C---:B------:R-:W-:Y:S01]  /*6ae0*/  FMUL.FTZ R136, R0.reuse, R136 ;  /* 0x0000008800887220 */ /* 0x040fe20000410000 */
[----:B------:R-:W1:Y:S01]  /*6af0*/  SHFL.IDX PT, R190, R162, RZ, 0x1c1f ;  /* 0x001c1fffa2be7589 */ /* 0x000e6200000e0000 */
[----:B------:R-:W2:Y:S01]  /*6b00*/  MUFU.TANH R7, R7 ;  /* 0x0000000700077308 */ /* 0x000ea20000002400 */
[C---:B------:R-:W-:Y:S01]  /*6b10*/  FMUL.FTZ R169, R0.reuse, R169 ;  /* 0x000000a900a97220 */ /* 0x040fe20000410000 */
[----:B------:R-:W-:Y:S01]  /*6b20*/  FMUL.FTZ R172, R0, R172 ;  /* 0x000000ac00ac7220 */ /* 0x000fe20000410000 */
[----:B------:R-:W-:-:S02]  /*6b30*/  IMAD R189, R17, R192, UR6 ;  /* 0x0000000611bd7e24 */ /* 0x000fc4000f8e02c0 */
[C---:B------:R-:W-:Y:S01]  /*6b40*/  FMUL.FTZ R173, R0.reuse, R173 ;  /* 0x000000ad00ad7220 */ /* 0x040fe20000410000 */
[----:B------:R-:W-:Y:S02]  /*6b50*/  IMAD.U32 R192, RZ, RZ, UR50 ;  /* 0x00000032ffc07e24 */ /* 0x000fe4000f8e00ff */
[C---:B------:R-:W-:Y:S01]  /*6b60*/  FMUL.FTZ R176, R0.reuse, R176 ;  /* 0x000000b000b07220 */ /* 0x040fe20000410000 */
[C---:B------:R-:W-:Y:S01]  /*6b70*/  FMUL.FTZ R177, R0.reuse, R177 ;  /* 0x000000b100b17220 */ /* 0x040fe20000410000 */
[----:B------:R-:W3:Y:S01]  /*6b80*/  MUFU.TANH R11, R11 ;  /* 0x0000000b000b7308 */ /* 0x000ee20000002400 */
[----:B------:R-:W-:Y:S01]  /*6b90*/  FMUL.FTZ R138, R0, R138 ;  /* 0x0000008a008a7220 */ /* 0x000fe20000410000 */
[----:B------:R-:W-:Y:S01]  /*6ba0*/  IADD3 R189, -R192, UR49, R189 ;  /* 0x00000031c0bd7c10 */ /* 0x000fe2000fffe1bd */
        /* <DEDUP_REMOVED lines=10> */
[----:B------:R-:W-:Y:S01]  /*6c50*/  UIADD3 UR6, UR11, 0x180, URZ ;  /* 0x000001800b067890 */ /* 0x000fe2000fffe03f */
[C---:B------:R-:W-:Y:S01]  /*6c60*/  FMUL.FTZ R121, R0.reuse, R121 ;  /* 0x0000007900797220 */ /* 0x040fe20000410000 */
[----:B-1----:R-:W-:Y:S01]  /*6c70*/  IMAD.IADD R190, R189, 0x1, R190 ;  /* 0x00000001bdbe7824 */ /* 0x002fe200078e02be */
[----:B------:R-:W1:Y:S01]  /*6c80*/  MUFU.TANH R15, R15 ;  /* 0x0000000f000f7308 */ /* 0x000e620000002400 */
[----:B------:R-:W-:Y:S01]  /*6c90*/  UMOV UR7, 0xc0000010 ;  /* 0xc000001000077882 */ /* 0x000fe20000000000 */
[----:B------:R-:W-:Y:S01]  /*6ca0*/  FMUL.FTZ R21, R0, R195 ;  /* 0x000000c300157220 */ /* 0x000fe20000410000 */
[----:B------:R-:W4:Y:S01]  /*6cb0*/  SHFL.IDX PT, R162, R162, 0x1, 0x1c1f ;  /* 0x003c1f00a2a27f89 */ /* 0x000f2200000e0000 */
[----:B------:R-:W-:Y:S01]  /*6cc0*/  ISETP.GT.AND P3, PT, R190, RZ, PT ;  /* 0x000000ffbe00720c */ /* 0x000fe20003f64270 */
[----:B------:R-:W-:Y:S01]  /*6cd0*/  FMUL.FTZ R8, R0, R186 ;  /* 0x000000ba00087220 */ /* 0x000fe20000410000 */
[----:B------:R-:W-:Y:S01]  /*6ce0*/  ISETP.GT.AND P4, PT, R190, 0x1, PT ;  /* 0x00000001be00780c */ /* 0x000fe20003f84270 */
[----:B------:R-:W-:Y:S01]  /*6cf0*/  FMUL.FTZ R9, R0, R187 ;  /* 0x000000bb00097220 */ /* 0x000fe20000410000 */
[----:B0-----:R-:W-:Y:S01]  /*6d00*/  FSEL R191, R6, -INF , P3 ;  /* 0xff80000006bf7808 */ /* 0x001fe20001800000 */
[----:B------:R-:W-:Y:S01]  /*6d10*/  MUFU.TANH R184, R184 ;  /* 0x000000b800b87308 */ /* 0x000fe20000002400 */
[----:B------:R-:W-:Y:S01]  /*6d20*/  ISETP.GT.AND P3, PT, R190, 0x8, PT ;  /* 0x00000008be00780c */ /* 0x000fe20003f64270 */
[----:B------:R-:W-:Y:S01]  /*6d30*/  UMOV UR10, UR51 ;  /* 0x00000033000a7c82 */ /* 0x000fe20008000000 */
[----:B--2---:R-:W-:Y:S01]  /*6d40*/  FSEL R7, R7, -INF , P4 ;  /* 0xff80000007077808 */ /* 0x004fe20002000000 */
[C---:B------:R-:W-:Y:S01]  /*6d50*/  FMUL.FTZ R186, R0.reuse, R198 ;  /* 0x000000c600ba7220 */ /* 0x040fe20000410000 */
        /* <DEDUP_REMOVED lines=10> */
[----:B---3--:R-:W-:Y:S01]  /*6e00*/  FSEL R11, R11, -INF , P4 ;  /* 0xff8000000b0b7808 */ /* 0x008fe20002000000 */
[----:B------:R-:W2:Y:S01]  /*6e10*/  MUFU.TANH R168, R168 ;  /* 0x000000a800a87308 */ /* 0x000ea20000002400 */
[----:B------:R-:W-:Y:S01]  /*6e20*/  FMNMX.FTZ R194, R10, R137, !PT ;  /* 0x000000890ac27209 */ /* 0x000fe20007810000 */
[----:B----4-:R-:W-:Y:S01]  /*6e30*/  IMAD.IADD R189, R189, 0x1, R162 ;  /* 0x00000001bdbd7824 */ /* 0x010fe200078e02a2 */
        /* <DEDUP_REMOVED lines=49> */
[C---:B------:R-:W-:Y:S01]  /*7150*/  FMUL.FTZ R131, R0.reuse, R131 ;  /* 0x0000008300837220 */ /* 0x040fe20000410000 */
[C---:B------:R-:W-:Y:S01]  /*7160*/  FMUL.FTZ R134, R0.reuse, R134 ;  /* 0x0000008600867220 */ /* 0x040fe20000410000 */
[----:B------:R-:W2:Y:S02]  /*7170*/  S2R R229, SR_TID.X ;  /* 0x0000000000e57919 */ /* 0x000ea40000002100 */
        /* <DEDUP_REMOVED lines=134> */
[----:B------:R-:W1:Y:S01]  /*79e0*/  MUFU.TANH R12, R12 ;  /* 0x0000000c000c7308 */ /* 0x000e620000002400 */
[----:B------:R-:W-:Y:S02]  /*79f0*/  ISETP.GT.AND P4, PT, R189, RZ, PT ;  /* 0x000000ffbd00720c */ /* 0x000fe40003f84270 */
[----:B------:R-:W-:Y:S02]  /*7a00*/  FMNMX.FTZ R190, R143, R190, !PT ;  /* 0x000000be8fbe7209 */ /* 0x000fe40007810000 */
[----:B0-----:R-:W-:Y:S02]  /*7a10*/  FSEL R8, R8, -INF , P4 ;  /* 0xff80000008087808 */ /* 0x001fe40002000000 */
[----:B------:R-:W-:Y:S01]  /*7a20*/  ISETP.GT.AND P4, PT, R189, 0x8, PT ;  /* 0x00000008bd00780c */ /* 0x000fe20003f84270 */
[----:B------:R-:W0:Y:S01]  /*7a30*/  SHFL.BFLY PT, R121, R190, 0x2, 0x1f ;  /* 0x0c401f00be797f89 */ /* 0x000e2200000e0000 */
[----:B------:R-:W2:Y:S01]  /*7a40*/  MUFU.TANH R13, R13 ;  /* 0x0000000d000d7308 */ /* 0x000ea20000002400 */
[----:B----4-:R-:W-:-:S02]  /*7a50*/  FSEL R9, R9, -INF , P5 ;  /* 0xff80000009097808 */ /* 0x010fc40002800000 */
[----:B------:R-:W-:-:S05]  /*7a60*/  ISETP.GT.AND P5, PT, R189, 0x9, PT ;  /* 0x00000009bd00780c */ /* 0x000fca0003fa4270 */
[----:B------:R-:W3:Y:S01]  /*7a70*/  MUFU.TANH R20, R20 ;  /* 0x0000001400147308 */ /* 0x000ee20000002400 */
[----:B-1----:R-:W-:Y:S02]  /*7a80*/  FSEL R162, R12, -INF , P4 ;  /* 0xff8000000ca27808 */ /* 0x002fe40002000000 */
[----:B------:R-:W-:-:S05]  /*7a90*/  ISETP.GT.AND P4, PT, R189, 0x10, PT ;  /* 0x00000010bd00780c */ /* 0x000fca0003f84270 */
[----:B------:R-:W1:Y:S01]  /*7aa0*/  MUFU.TANH R21, R21 ;  /* 0x0000001500157308 */ /* 0x000e620000002400 */
[----:B--2---:R-:W-:Y:S02]  /*7ab0*/  FSEL R13, R13, -INF , P5 ;  /* 0xff8000000d0d7808 */ /* 0x004fe40002800000 */
[C---:B------:R-:W-:Y:S02]  /*7ac0*/  ISETP.GT.AND P5, PT, R189.reuse, 0x11, PT ;  /* 0x00000011bd00780c */ /* 0x040fe40003fa4270 */
[----:B0-----:R-:W-:Y:S01]  /*7ad0*/  FMNMX.FTZ R192, R190, R121, !PT ;  /* 0x00000079bec07209 */ /* 0x001fe20007810000 */
[----:B------:R-:W-:Y:S02]  /*7ae0*/  FMUL.FTZ R190, R0, R135 ;  /* 0x0000008700be7220 */ /* 0x000fe40000410000 */
[----:B------:R-:W0:Y:S01]  /*7af0*/  MUFU.TANH R186, R186 ;  /* 0x000000ba00ba7308 */ /* 0x000e220000002400 */
[----:B---3--:R-:W-:Y:S01]  /*7b00*/  FSEL R20, R20, -INF , P4 ;  /* 0xff80000014147808 */ /* 0x008fe20002000000 */
[----:B------:R-:W2:Y:S01]  /*7b10*/  SHFL.BFLY PT, R121, R192, 0x1, 0x1f ;  /* 0x0c201f00c0797f89 */ /* 0x000ea200000e0000 */
[----:B------:R-:W-:-:S05]  /*7b20*/  ISETP.GT.AND P4, PT, R189, 0x18, PT ;  /* 0x00000018bd00780c */ /* 0x000fca0003f84270 */
[----:B------:R-:W3:Y:S01]  /*7b30*/  MUFU.TANH R187, R187 ;  /* 0x000000bb00bb7308 */ /* 0x000ee20000002400 */
[----:B-1----:R-:W-:Y:S02]  /*7b40*/  FSEL R21, R21, -INF , P5 ;  /* 0xff80000015157808 */ /* 0x002fe40002800000 */
[----:B------:R-:W-:-:S05]  /*7b50*/  ISETP.GT.AND P5, PT, R189, 0x19, PT ;  /* 0x00000019bd00780c */ /* 0x000fca0003fa4270 */
[----:B------:R-:W1:Y:S01]  /*7b60*/  MUFU.TANH R170, R170 ;  /* 0x000000aa00aa7308 */ /* 0x000e620000002400 */
[----:B0-----:R-:W-:Y:S02]  /*7b70*/  FSEL R186, R186, -INF , P4 ;  /* 0xff800000baba7808 */ /* 0x001fe40002000000 */
[----:B------:R-:W-:-:S05]  /*7b80*/  ISETP.GT.AND P4, PT, R189, 0x20, PT ;  /* 0x00000020bd00780c */ /* 0x000fca0003f84270 */
[----:B------:R-:W0:Y:S01]  /*7b90*/  MUFU.TANH R171, R171 ;  /* 0x000000ab00ab7308 */ /* 0x000e220000002400 */
[----:B---3--:R-:W-:Y:S02]  /*7ba0*/  FSEL R187, R187, -INF , P5 ;  /* 0xff800000bbbb7808 */ /* 0x008fe40002800000 */
[----:B--2---:R-:W-:Y:S01]  /*7bb0*/  FMNMX.FTZ R121, R192, R121, !PT ;  /* 0x00000079c0797209 */ /* 0x004fe20007810000 */
[----:B------:R-:W-:Y:S01]  /*7bc0*/  IMAD.U32 R192, RZ, RZ, UR10 ;  /* 0x0000000affc07e24 */ /* 0x000fe2000f8e00ff */
[----:B------:R-:W-:Y:S02]  /*7bd0*/  ISETP.GT.AND P5, PT, R189, 0x21, PT ;  /* 0x00000021bd00780c */ /* 0x000fe40003fa4270 */
[C---:B------:R-:W-:Y:S01]  /*7be0*/  FSETP.NEU.FTZ.AND P3, PT, R121.reuse, -INF , PT ;  /* 0xff8000007900780b */ /* 0x040fe20003f7d000 */
[----:B------:R-:W-:-:S01]  /*7bf0*/  FFMA.FTZ R135, R121, R192, -8 ;  /* 0xc100000079877423 */ /* 0x000fc200000100c0 */
[----:B------:R-:W2:Y:S01]  /*7c00*/  MUFU.TANH R174, R174 ;  /* 0x000000ae00ae7308 */ /* 0x000ea20000002400 */
[----:B-1----:R-:W-:-:S02]  /*7c10*/  FSEL R170, R170, -INF , P4 ;  /* 0xff800000aaaa7808 */ /* 0x002fc40002000000 */
[----:B------:R-:W-:Y:S02]  /*7c20*/  ISETP.GT.AND P4, PT, R189, 0x28, PT ;  /* 0x00000028bd00780c */ /* 0x000fe40003f84270 */
[----:B------:R-:W-:-:S03]  /*7c30*/  FSEL R135, R135, RZ, P3 ;  /* 0x000000ff87877208 */ /* 0x000fc60001800000 */
[----:B------:R-:W1:Y:S01]  /*7c40*/  MUFU.TANH R175, R175 ;  /* 0x000000af00af7308 */ /* 0x000e620000002400 */
[----:B0-----:R-:W-:Y:S01]  /*7c50*/  FSEL R171, R171, -INF , P5 ;  /* 0xff800000abab7808 */ /* 0x001fe20002800000 */
[----:B------:R-:W-:Y:S02]  /*7c60*/  WARPGROUP.DEPBAR.LE gsb0, 0x0 ;  /* 0x00008000000079c5 */ /* 0x000fe40000010000 */
[----:B------:R-:W-:Y:S01]  /*7c70*/  WARPGROUP.ARRIVE ;  /* 0x00000000000079c5 */ /* 0x000fe20000000000 */
[--C-:B------:R-:W-:Y:S01]  /*7c80*/  FFMA.FTZ R193, R184, UR10, -R135.reuse ;  /* 0x0000000ab8c17c23 */ /* 0x100fe20008010887 */
[----:B------:R-:W-:Y:S01]  /*7c90*/  FMNMX.FTZ R184, R8, R5, !PT ;  /* 0x0000000508b87209 */ /* 0x000fe20007810000 */
[--C-:B------:R-:W-:Y:S01]  /*7ca0*/  FFMA.FTZ R192, R191, UR10, -R135.reuse ;  /* 0x0000000abfc07c23 */ /* 0x100fe20008010887 */
[----:B------:R-:W0:Y:S01]  /*7cb0*/  MUFU.TANH R178, R178 ;  /* 0x000000b200b27308 */ /* 0x000e220000002400 */
[----:B------:R-:W-:Y:S01]  /*7cc0*/  ISETP.GT.AND P5, PT, R189, 0x29, PT ;  /* 0x00000029bd00780c */ /* 0x000fe20003fa4270 */
[----:B------:R-:W-:Y:S01]  /*7cd0*/  QGMMA.64x192x32.F32.E4M3.E4M3 R24, R208, gdesc[UR4], R24, gsb0 ;  /* 0x02e00004d0187df3 */ /* 0x000fe20008000818 */
[----:B------:R-:W-:Y:S01]  /*7ce0*/  FMNMX.FTZ R191, R9, R184, !PT ;  /* 0x000000b809bf7209 */ /* 0x000fe20007810000 */
[--C-:B------:R-:W-:Y:S01]  /*7cf0*/  FFMA.FTZ R194, R181, UR10, -R135.reuse ;  /* 0x0000000ab5c27c23 */ /* 0x100fe20008010887 */
[----:B--2---:R-:W-:Y:S01]  /*7d00*/  FSEL R174, R174, -INF , P4 ;  /* 0xff800000aeae7808 */ /* 0x004fe20002000000 */
[----:B------:R-:W-:Y:S01]  /*7d10*/  UIADD3 UR6, UR11, 0x480, URZ ;  /* 0x000004800b067890 */ /* 0x000fe2000fffe03f */
[----:B------:R-:W-:Y:S01]  /*7d20*/  FMNMX.FTZ R184, R162, R191, !PT ;  /* 0x000000bfa2b87209 */ /* 0x000fe20007810000 */
[----:B------:R-:W2:Y:S01]  /*7d30*/  MUFU.TANH R179, R179 ;  /* 0x000000b300b37308 */ /* 0x000ea20000002400 */
[----:B------:R-:W-:Y:S01]  /*7d40*/  ISETP.GT.AND P4, PT, R189, 0x30, PT ;  /* 0x00000030bd00780c */ /* 0x000fe20003f84270 */
[----:B------:R-:W-:Y:S01]  /*7d50*/  UMOV UR7, 0xc0000010 ;  /* 0xc000001000077882 */ /* 0x000fe20000000000 */
[----:B------:R-:W-:Y:S01]  /*7d60*/  FMNMX.FTZ R191, R13, R184, !PT ;  /* 0x000000b80dbf7209 */ /* 0x000fe20007810000 */
[--C-:B------:R-:W-:Y:S01]  /*7d70*/  FFMA.FTZ R7, R7, UR10, -R135.reuse ;  /* 0x0000000a07077c23 */ /* 0x100fe20008010887 */
[----:B-1----:R-:W-:Y:S01]  /*7d80*/  FSEL R175, R175, -INF , P5 ;  /* 0xff800000afaf7808 */ /* 0x002fe20002800000 */
[--C-:B------:R-:W-:Y:S01]  /*7d90*/  FFMA.FTZ R10, R10, UR10, -R135.reuse ;  /* 0x0000000a0a0a7c23 */ /* 0x100fe20008010887 */
[----:B------:R-:W-:Y:S01]  /*7da0*/  FMNMX.FTZ R184, R20, R191, !PT ;  /* 0x000000bf14b87209 */ /* 0x000fe20007810000 */
[----:B------:R-:W1:Y:S01]  /*7db0*/  MUFU.TANH R182, R182 ;  /* 0x000000b600b67308 */ /* 0x000e620000002400 */
[----:B------:R-:W-:Y:S01]  /*7dc0*/  ISETP.GT.AND P5, PT, R189, 0x31, PT ;  /* 0x00000031bd00780c */ /* 0x000fe20003fa4270 */
[--C-:B------:R-:W-:Y:S01]  /*7dd0*/  FFMA.FTZ R11, R11, UR10, -R135.reuse ;  /* 0x0000000a0b0b7c23 */ /* 0x100fe20008010887 */
[----:B------:R-:W-:Y:S01]  /*7de0*/  FMNMX.FTZ R191, R21, R184, !PT ;  /* 0x000000b815bf7209 */ /* 0x000fe20007810000 */
[--C-:B------:R-:W-:Y:S01]  /*7df0*/  FFMA.FTZ R136, R136, UR10, -R135.reuse ;  /* 0x0000000a88887c23 */ /* 0x100fe20008010887 */
[----:B0-----:R-:W-:Y:S01]  /*7e00*/  FSEL R178, R178, -INF , P4 ;  /* 0xff800000b2b27808 */ /* 0x001fe20002000000 */
[--C-:B------:R-:W-:Y:S01]  /*7e10*/  FFMA.FTZ R15, R15, UR10, -R135.reuse ;  /* 0x0000000a0f0f7c23 */ /* 0x100fe20008010887 */
[----:B------:R-:W-:Y:S01]  /*7e20*/  FMNMX.FTZ R184, R186, R191, !PT ;  /* 0x000000bfbab87209 */ /* 0x000fe20007810000 */
[----:B------:R-:W0:Y:S01]  /*7e30*/  MUFU.TANH R183, R183 ;  /* 0x000000b700b77308 */ /* 0x000e220000002400 */
[----:B------:R-:W-:Y:S01]  /*7e40*/  ISETP.GT.AND P4, PT, R189, 0x38, PT ;  /* 0x00000038bd00780c */ /* 0x000fe20003f84270 */
[--C-:B------:R-:W-:Y:S01]  /*7e50*/  FFMA.FTZ R185, R185, UR10, -R135.reuse ;  /* 0x0000000ab9b97c23 */ /* 0x100fe20008010887 */
[----:B------:R-:W-:Y:S01]  /*7e60*/  FMNMX.FTZ R191, R187, R184, !PT ;  /* 0x000000b8bbbf7209 */ /* 0x000fe20007810000 */
[--C-:B------:R-:W-:Y:S01]  /*7e70*/  FFMA.FTZ R168, R168, UR10, -R135.reuse ;  /* 0x0000000aa8a87c23 */ /* 0x100fe20008010887 */
[----:B--2---:R-:W-:Y:S01]  /*7e80*/  FSEL R179, R179, -INF , P5 ;  /* 0xff800000b3b37808 */ /* 0x004fe20002800000 */
[--C-:B------:R-:W-:Y:S01]  /*7e90*/  FFMA.FTZ R169, R169, UR10, -R135.reuse ;  /* 0x0000000aa9a97c23 */ /* 0x100fe20008010887 */
[----:B------:R-:W-:Y:S01]  /*7ea0*/  FMNMX.FTZ R184, R170, R191, !PT ;  /* 0x000000bfaab87209 */ /* 0x000fe20007810000 */
[----:B------:R-:W2:Y:S01]  /*7eb0*/  MUFU.TANH R154, R154 ;  /* 0x0000009a009a7308 */ /* 0x000ea20000002400 */
[----:B------:R-:W-:Y:S01]  /*7ec0*/  ISETP.GT.AND P5, PT, R189, 0x39, PT ;  /* 0x00000039bd00780c */ /* 0x000fe20003fa4270 */
[--C-:B------:R-:W-:Y:S01]  /*7ed0*/  FFMA.FTZ R172, R172, UR10, -R135.reuse ;  /* 0x0000000aacac7c23 */ /* 0x100fe20008010887 */
        /* <DEDUP_REMOVED lines=13> */
[----:B------:R-:W-:Y:S01]  /*7fb0*/  MUFU.TANH R157, R157 ;  /* 0x0000009d009d7308 */ /* 0x000fe20000002400 */
[----:B------:R-:W-:Y:S01]  /*7fc0*/  ISETP.GT.AND P5, PT, R189, 0x41, PT ;  /* 0x00000041bd00780c */ /* 0x000fe20003fa4270 */
[--C-:B------:R-:W-:Y:S01]  /*7fd0*/  FFMA.FTZ R161, R161, UR10, -R135.reuse ;  /* 0x0000000aa1a17c23 */ /* 0x100fe20008010887 */
[----:B------:R-:W-:Y:S01]  /*7fe0*/  FMNMX.FTZ R191, R179, R184, !PT ;  /* 0x000000b8b3bf7209 */ /* 0x000fe20007810000 */
[--C-:B------:R-:W-:Y:S01]  /*7ff0*/  FFMA.FTZ R165, R165, UR10, -R135.reuse ;  /* 0x0000000aa5a57c23 */ /* 0x100fe20008010887 */
[----:B--2---:R-:W-:Y:S01]  /*8000*/  FSEL R154, R154, -INF , P4 ;  /* 0xff8000009a9a7808 */ /* 0x004fe20002000000 */
[--C-:B------:R-:W-:Y:S01]  /*8010*/  FFMA.FTZ R6, R6, UR10, -R135.reuse ;  /* 0x0000000a06067c23 */ /* 0x100fe20008010887 */
[----:B------:R-:W-:Y:S01]  /*8020*/  FMNMX.FTZ R184, R182, R191, !PT ;  /* 0x000000bfb6b87209 */ /* 0x000fe20007810000 */
[----:B------:R-:W0:Y:S01]  /*8030*/  MUFU.TANH R158, R158 ;  /* 0x0000009e009e7308 */ /* 0x000e220000002400 */
        /* <DEDUP_REMOVED lines=12> */
[----:B------:R-:W-:-:S01]  /*8100*/  FFMA.FTZ R142, R142, UR10, -R135 ;  /* 0x0000000a8e8e7c23 */ /* 0x000fc20008010887 */
[----:B------:R-:W-:-:S02]  /*8110*/  FFMA.FTZ R133, R133, UR10, -R135 ;  /* 0x0000000a85857c23 */ /* 0x000fc40008010887 */
[----:B------:R-:W2:Y:S01]  /*8120*/  MUFU.TANH R163, R163 ;  /* 0x000000a300a37308 */ /* 0x000ea20000002400 */
[----:B0-----:R-:W-:Y:S02]  /*8130*/  FSEL R158, R158, -INF , P5 ;  /* 0xff8000009e9e7808 */ /* 0x001fe40002800000 */
[----:B------:R-:W-:-:S05]  /*8140*/  ISETP.GT.AND P5, PT, R189, 0x51, PT ;  /* 0x00000051bd00780c */ /* 0x000fca0003fa4270 */
[----:B------:R0:W-:Y:S08]  /*8150*/  MUFU.EX2 R12, R193 ;  /* 0x000000c1000c7308 */ /* 0x0001f00000000800 */
[----:B------:R-:W3:Y:S01]  /*8160*/  MUFU.TANH R166, R166 ;  /* 0x000000a600a67308 */ /* 0x000ee20000002400 */
[----:B0-----:R-:W-:-:S01]  /*8170*/  FFMA.FTZ R193, R180, UR10, -R135 ;  /* 0x0000000ab4c17c23 */ /* 0x001fc20008010887 */
[----:B------:R-:W-:-:S02]  /*8180*/  FSEL R180, R157, -INF , P4 ;  /* 0xff8000009db47808 */ /* 0x000fc40002000000 */
[C---:B------:R-:W-:Y:S02]  /*8190*/  ISETP.GT.AND P4, PT, R189.reuse, 0x50, PT ;  /* 0x00000050bd00780c */ /* 0x040fe40003f84270 */
[----:B------:R-:W-:Y:S02]  /*81a0*/  FMNMX.FTZ R191, R180, R191, !PT ;  /* 0x000000bfb4bf7209 */ /* 0x000fe40007810000 */
[----:B------:R-:W0:Y:S01]  /*81b0*/  MUFU.TANH R167, R167 ;  /* 0x000000a700a77308 */ /* 0x000e220000002400 */
[----:B-1----:R-:W-:Y:S02]  /*81c0*/  FSEL R181, R160, -INF , P4 ;  /* 0xff800000a0b57808 */ /* 0x002fe40002000000 */
[----:B------:R-:W-:Y:S02]  /*81d0*/  FMNMX.FTZ R184, R158, R191, !PT ;  /* 0x000000bf9eb87209 */ /* 0x000fe40007810000 */
[----:B------:R-:W-:Y:S02]  /*81e0*/  ISETP.GT.AND P4, PT, R189, 0x58, PT ;  /* 0x00000058bd00780c */ /* 0x000fe40003f84270 */
[----:B--2---:R-:W-:Y:S01]  /*81f0*/  FSEL R163, R163, -INF , P5 ;  /* 0xff800000a3a37808 */ /* 0x004fe20002800000 */
[----:B------:R-:W1:Y:S01]  /*8200*/  MUFU.TANH R137, R137 ;  /* 0x0000008900897308 */ /* 0x000e620000002400 */
[----:B------:R-:W-:-:S02]  /*8210*/  FMNMX.FTZ R184, R181, R184, !PT ;  /* 0x000000b8b5b87209 */ /* 0x000fc40007810000 */
[----:B------:R-:W-:Y:S02]  /*8220*/  ISETP.GT.AND P5, PT, R189, 0x59, PT ;  /* 0x00000059bd00780c */ /* 0x000fe40003fa4270 */
[----:B---3--:R-:W-:Y:S02]  /*8230*/  FSEL R166, R166, -INF , P4 ;  /* 0xff800000a6a67808 */ /* 0x008fe40002000000 */
[----:B------:R-:W-:Y:S01]  /*8240*/  FMNMX.FTZ R191, R163, R184, !PT ;  /* 0x000000b8a3bf7209 */ /* 0x000fe20007810000 */
[----:B------:R-:W-:Y:S01]  /*8250*/  MUFU.TANH R145, R145 ;  /* 0x0000009100917308 */ /* 0x000fe20000002400 */
[----:B------:R-:W-:Y:S02]  /*8260*/  ISETP.GT.AND P4, PT, R189, 0x60, PT ;  /* 0x00000060bd00780c */ /* 0x000fe40003f84270 */
[----:B0-----:R-:W-:Y:S02]  /*8270*/  FSEL R167, R167, -INF , P5 ;  /* 0xff800000a7a77808 */ /* 0x001fe40002800000 */
[----:B------:R-:W-:-:S02]  /*8280*/  FMNMX.FTZ R184, R166, R191, !PT ;  /* 0x000000bfa6b87209 */ /* 0x000fc40007810000 */
[----:B------:R-:W-:Y:S01]  /*8290*/  ISETP.GT.AND P5, PT, R189, 0x61, PT ;  /* 0x00000061bd00780c */ /* 0x000fe20003fa4270 */
[----:B------:R-:W0:Y:S01]  /*82a0*/  MUFU.TANH R149, R149 ;  /* 0x0000009500957308 */ /* 0x000e220000002400 */
[----:B------:R-:W-:Y:S02]  /*82b0*/  FSEL R14, R14, -INF , P4 ;  /* 0xff8000000e0e7808 */ /* 0x000fe40002000000 */
[----:B------:R-:W-:Y:S02]  /*82c0*/  FMNMX.FTZ R191, R167, R184, !PT ;  /* 0x000000b8a7bf7209 */ /* 0x000fe40007810000 */
[----:B------:R-:W-:Y:S02]  /*82d0*/  ISETP.GT.AND P4, PT, R189, 0x68, PT ;  /* 0x00000068bd00780c */ /* 0x000fe40003f84270 */
[----:B-1----:R-:W-:Y:S01]  /*82e0*/  FSEL R137, R137, -INF , P5 ;  /* 0xff80000089897808 */ /* 0x002fe20002800000 */
[----:B------:R-:W-:Y:S01]  /*82f0*/  MUFU.TANH R146, R146 ;  /* 0x0000009200927308 */ /* 0x000fe20000002400 */
[----:B------:R-:W-:-:S02]  /*8300*/  FMNMX.FTZ R184, R14, R191, !PT ;  /* 0x000000bf0eb87209 */ /* 0x000fc40007810000 */
[----:B------:R-:W-:Y:S02]  /*8310*/  ISETP.GT.AND P5, PT, R189, 0x69, PT ;  /* 0x00000069bd00780c */ /* 0x000fe40003fa4270 */
[----:B------:R-:W-:-:S03]  /*8320*/  FMNMX.FTZ R191, R137, R184, !PT ;  /* 0x000000b889bf7209 */ /* 0x000fc60007810000 */
[----:B------:R-:W1:Y:S01]  /*8330*/  MUFU.TANH R147, R147 ;  /* 0x0000009300937308 */ /* 0x000e620000002400 */
[----:B0-----:R-:W-:Y:S02]  /*8340*/  FSEL R149, R149, -INF , P5 ;  /* 0xff80000095957808 */ /* 0x001fe40002800000 */
[----:B------:R-:W-:-:S05]  /*8350*/  ISETP.GT.AND P5, PT, R189, 0x71, PT ;  /* 0x00000071bd00780c */ /* 0x000fca0003fa4270 */
[----:B------:R0:W-:Y:S08]  /*8360*/  MUFU.EX2 R157, R193 ;  /* 0x000000c1009d7308 */ /* 0x0001f00000000800 */
[----:B------:R-:W-:Y:S01]  /*8370*/  MUFU.TANH R150, R150 ;  /* 0x0000009600967308 */ /* 0x000fe20000002400 */
[----:B0-----:R-:W-:-:S01]  /*8380*/  FFMA.FTZ R193, R156, UR10, -R135 ;  /* 0x0000000a9cc17c23 */ /* 0x001fc20008010887 */
[----:B------:R-:W-:-:S02]  /*8390*/  FSEL R156, R145, -INF , P4 ;  /* 0xff800000919c7808 */ /* 0x000fc40002000000 */
[----:B------:R-:W-:Y:S02]  /*83a0*/  ISETP.GT.AND P4, PT, R189, 0x70, PT ;  /* 0x00000070bd00780c */ /* 0x000fe40003f84270 */
[----:B-1----:R-:W-:Y:S02]  /*83b0*/  FSEL R147, R147, -INF , P5 ;  /* 0xff80000093937808 */ /* 0x002fe40002800000 */
        /* <DEDUP_REMOVED lines=19> */
[----:B------:R-:W-:Y:S02]  /*84f0*/  FMNMX.FTZ R188, R159, R188, !PT ;  /* 0x000000bc9fbc7209 */ /* 0x000fe40007810000 */
[----:B------:R-:W1:Y:S01]  /*8500*/  MUFU.TANH R127, R127 ;  /* 0x0000007f007f7308 */ /* 0x000e620000002400 */
[----:B0-----:R-:W-:Y:S01]  /*8510*/  FSEL R122, R122, -INF , P4 ;  /* 0xff8000007a7a7808 */ /* 0x001fe20002000000 */
[----:B------:R-:W-:Y:S02]  /*8520*/  WARPGROUP.DEPBAR.LE gsb0, 0x0 ;  /* 0x00008000000079c5 */ /* 0x000fe40000010000 */
[----:B------:R-:W-:Y:S01]  /*8530*/  FMNMX.FTZ R191, R151, R188, !PT ;  /* 0x000000bc97bf7209 */ /* 0x000fe20007810000 */
[----:B------:R-:W-:Y:S01]  /*8540*/  WARPGROUP.ARRIVE ;  /* 0x00000000000079c5 */ /* 0x000fe20000000000 */
[----:B------:R-:W-:-:S02]  /*8550*/  ISETP.GT.AND P4, PT, R189, 0x88, PT ;  /* 0x00000088bd00780c */ /* 0x000fc40003f84270 */
[----:B------:R-:W0:Y:S01]  /*8560*/  MUFU.TANH R130, R130 ;  /* 0x0000008200827308 */ /* 0x000e220000002400 */
[----:B--2---:R-:W-:Y:S02]  /*8570*/  FSEL R123, R123, -INF , P5 ;  /* 0xff8000007b7b7808 */ /* 0x004fe40002800000 */
[----:B------:R-:W-:Y:S01]  /*8580*/  FMNMX.FTZ R188, R122, R191, !PT ;  /* 0x000000bf7abc7209 */ /* 0x000fe20007810000 */
[----:B------:R-:W-:Y:S01]  /*8590*/  QGMMA.64x192x32.F32.E4M3.E4M3 R24, R204, gdesc[UR4], R24, gsb0 ;  /* 0x02e00004cc187df3 */ /* 0x000fe20008000818 */
[----:B------:R-:W-:Y:S01]  /*85a0*/  ISETP.GT.AND P5, PT, R189, 0x89, PT ;  /* 0x00000089bd00780c */ /* 0x000fe20003fa4270 */
[----:B------:R-:W-:Y:S01]  /*85b0*/  UIADD3 UR6, UR11, 0x600, URZ ;  /* 0x000006000b067890 */ /* 0x000fe2000fffe03f */
[----:B------:R-:W-:Y:S01]  /*85c0*/  FMNMX.FTZ R191, R123, R188, !PT ;  /* 0x000000bc7bbf7209 */ /* 0x000fe20007810000 */
[----:B------:R-:W2:Y:S01]  /*85d0*/  MUFU.TANH R131, R131 ;  /* 0x0000008300837308 */ /* 0x000ea20000002400 */
[----:B-1----:R-:W-:Y:S01]  /*85e0*/  FSEL R127, R127, -INF , P5 ;  /* 0xff8000007f7f7808 */ /* 0x002fe20002800000 */
[----:B------:R-:W-:Y:S01]  /*85f0*/  UMOV UR7, 0xc0000010 ;  /* 0xc000001000077882 */ /* 0x000fe20000000000 */
        /* <DEDUP_REMOVED lines=14> */
[----:B------:R-:W-:Y:S02]  /*86e0*/  ISETP.GT.AND P5, PT, R189, 0x99, PT ;  /* 0x00000099bd00780c */ /* 0x000fe40003fa4270 */
[----:B---3--:R-:W-:Y:S02]  /*86f0*/  FSEL R134, R134, -INF , P4 ;  /* 0xff80000086867808 */ /* 0x008fe40002000000 */
[----:B------:R-:W-:Y:S01]  /*8700*/  FMNMX.FTZ R189, R131, R188, !PT ;  /* 0x000000bc83bd7209 */ /* 0x000fe20007810000 */
[----:B------:R-:W-:-:S01]  /*8710*/  FFMA.FTZ R188, R120, UR10, -R135 ;  /* 0x0000000a78bc7c23 */ /* 0x000fc20008010887 */
[----:B-1----:R-:W-:Y:S01]  /*8720*/  FSEL R190, R190, -INF , P5 ;  /* 0xff800000bebe7808 */ /* 0x002fe20002800000 */
[----:B------:R-:W-:Y:S01]  /*8730*/  MUFU.EX2 R192, R192 ;  /* 0x000000c000c07308 */ /* 0x000fe20000000800 */
[----:B------:R-:W-:-:S04]  /*8740*/  FMNMX.FTZ R191, R134, R189, !PT ;  /* 0x000000bd86bf7209 */ /* 0x000fc80007810000 */
[----:B------:R-:W-:Y:S01]  /*8750*/  FMNMX.FTZ R120, R190, R191, !PT ;  /* 0x000000bfbe787209 */ /* 0x000fe20007810000 */
[----:B------:R-:W-:-:S01]  /*8760*/  FFMA.FTZ R191, R138, UR10, -R135 ;  /* 0x0000000a8abf7c23 */ /* 0x000fc20008010887 */
[--C-:B------:R-:W-:Y:S01]  /*8770*/  FFMA.FTZ R138, R139, UR10, -R135.reuse ;  /* 0x0000000a8b8a7c23 */ /* 0x100fe20008010887 */
[----:B------:R-:W-:-:S01]  /*8780*/  FFMA.FTZ R139, R140, UR10, -R135 ;  /* 0x0000000a8c8b7c23 */ /* 0x000fc20008010887 */
[--C-:B------:R-:W-:Y:S01]  /*8790*/  FFMA.FTZ R140, R141, UR10, -R135.reuse ;  /* 0x0000000a8d8c7c23 */ /* 0x100fe20008010887 */
[----:B0-----:R-:W0:Y:S01]  /*87a0*/  SHFL.BFLY PT, R193, R120, 0x2, 0x1f ;  /* 0x0c401f0078c17f89 */ /* 0x001e2200000e0000 */
[----:B------:R-:W-:-:S01]  /*87b0*/  FFMA.FTZ R141, R144, UR10, -R135 ;  /* 0x0000000a908d7c23 */ /* 0x000fc20008010887 */
[--C-:B------:R-:W-:Y:S01]  /*87c0*/  FFMA.FTZ R144, R148, UR10, -R135.reuse ;  /* 0x0000000a94907c23 */ /* 0x100fe20008010887 */
[----:B------:R-:W-:-:S01]  /*87d0*/  FFMA.FTZ R135, R143, UR10, -R135 ;  /* 0x0000000a8f877c23 */ /* 0x000fc20008010887 */
[----:B------:R-:W-:Y:S08]  /*87e0*/  MUFU.EX2 R7, R7 ;  /* 0x0000000700077308 */ /* 0x000ff00000000800 */
        /* <DEDUP_REMOVED lines=14> */
[--C-:B------:R-:W-:Y:S01]  /*88d0*/  FFMA.FTZ R193, R8, UR10, -R143.reuse ;  /* 0x0000000a08c17c23 */ /* 0x100fe2000801088f */
[----:B------:R-:W-:-:S01]  /*88e0*/  FFMA.FTZ R8, R9, UR10, -R143 ;  /* 0x0000000a09087c23 */ /* 0x000fc2000801088f */
[--C-:B------:R-:W-:Y:S01]  /*88f0*/  FFMA.FTZ R9, R162, UR10, -R143.reuse ;  /* 0x0000000aa2097c23 */ /* 0x100fe2000801088f */
[----:B------:R-:W-:-:S01]  /*8900*/  FFMA.FTZ R162, R187, UR10, -R143 ;  /* 0x0000000abba27c23 */ /* 0x000fc2000801088f */
        /* <DEDUP_REMOVED lines=8> */
[----:B------:R-:W-:Y:S01]  /*8990*/  MUFU.EX2 R193, R193 ;  /* 0x000000c100c17308 */ /* 0x000fe20000000800 */
[----:B------:R-:W-:Y:S01]  /*89a0*/  FMUL.FTZ R186, R187, UR10 ;  /* 0x0000000abbba7c20 */ /* 0x000fe20008410000 */
[--C-:B------:R-:W-:Y:S01]  /*89b0*/  FFMA.FTZ R187, R158, UR10, -R143.reuse ;  /* 0x0000000a9ebb7c23 */ /* 0x100fe2000801088f */
[----:B------:R-:W-:-:S01]  /*89c0*/  FFMA.FTZ R158, R181, UR10, -R143 ;  /* 0x0000000ab59e7c23 */ /* 0x000fc2000801088f */
[----:B------:R-:W-:Y:S01]  /*89d0*/  FADD.FTZ R180, -R180, R5 ;  /* 0x00000005b4b47221 */ /* 0x000fe20000010100 */
[----:B------:R-:W-:-:S01]  /*89e0*/  FFMA.FTZ R170, R170, UR10, -R143 ;  /* 0x0000000aaaaa7c23 */ /* 0x000fc2000801088f */
[--C-:B------:R-:W-:Y:S01]  /*89f0*/  FFMA.FTZ R171, R171, UR10, -R143.reuse ;  /* 0x0000000aabab7c23 */ /* 0x100fe2000801088f */
[----:B------:R-:W-:-:S01]  /*8a00*/  FFMA.FTZ R174, R174, UR10, -R143 ;  /* 0x0000000aaeae7c23 */ /* 0x000fc2000801088f */
[----:B------:R-:W-:Y:S01]  /*8a10*/  FMUL.FTZ R180, R180, UR10 ;  /* 0x0000000ab4b47c20 */ /* 0x000fe20008410000 */
        /* <DEDUP_REMOVED lines=19> */
[----:B------:R-:W-:-:S02]  /*8b50*/  FFMA.FTZ R123, R123, UR10, -R143 ;  /* 0x0000000a7b7b7c23 */ /* 0x000fc4000801088f */
[----:B------:R-:W-:-:S03]  /*8b60*/  FADD.FTZ R181, R7, R188 ;  /* 0x000000bc07b57221 */ /* 0x000fc60000010000 */
[----:B------:R-:W0:Y:S01]  /*8b70*/  MUFU.EX2 R9, R9 ;  /* 0x0000000900097308 */ /* 0x000e220000000800 */
[----:B-1----:R-:W-:-:S01]  /*8b80*/  FFMA.FTZ R3, R180, R2, R193 ;  /* 0x00000002b4037223 */ /* 0x002fc200000100c1 */
        /* <DEDUP_REMOVED lines=80> */
[----:B--2---:R-:W-:-:S01]  /*9090*/  FADD.FTZ R188, R166, R151 ;  /* 0x00000097a6bc7221 */ /* 0x004fc20000010000 */
[----:B------:R-:W-:Y:S01]  /*90a0*/  FFMA.FTZ R151, R164, UR10, -R143 ;  /* 0x0000000aa4977c23 */ /* 0x000fe2000801088f */
[----:B------:R-:W-:-:S05]  /*90b0*/  WARPGROUP.DEPBAR.LE gsb0, 0x0 ;  /* 0x00008000000079c5 */ /* 0x000fca0000010000 */
        /* <DEDUP_REMOVED lines=42> */
[----:B------:R-:W-:Y:S01]  /*9360*/  FFMA.FTZ R131, R134, UR10, -R143 ;  /* 0x0000000a86837c23 */ /* 0x000fe2000801088f */
[----:B0-----:R-:W-:-:S02]  /*9370*/  @!P1 VIADD R2, R194, 0x33440 ;  /* 0x00033440c2029836 */ /* 0x001fc40000000000 */
[----:B------:R-:W-:-:S03]  /*9380*/  FFMA.FTZ R143, R190, UR10, -R143 ;  /* 0x0000000abe8f7c23 */ /* 0x000fc6000801088f */
[----:B------:R-:W0:Y:S01]  /*9390*/  MUFU.EX2 R139, R139 ;  /* 0x0000008b008b7308 */ /* 0x000e220000000800 */
[----:B--2---:R-:W-:-:S01]  /*93a0*/  FADD.FTZ R134, R132, R3 ;  /* 0x0000000384867221 */ /* 0x004fc20000010000 */
[----:B------:R-:W-:-:S04]  /*93b0*/  @!P1 PRMT R2, RZ, 0x654, R2 ;  /* 0x00000654ff029816 */ /* 0x000fc80000000002 */
[----:B------:R1:W-:Y:S02]  /*93c0*/  @!P1 SYNCS.ARRIVE.TRANS64.RED.A1T0 RZ, [R2+URZ], RZ ;  /* 0x000000ff02ff99a7 */ /* 0x0003e4000810043f */
        /* <DEDUP_REMOVED lines=30> */
.L_x_2202:
        /* <DEDUP_REMOVED lines=149> */
.L_x_2193:
[----:B------:R-:W-:-:S13]  /*9f00*/  ISETP.LE.AND P2, PT, RZ, UR55, PT ;  /* 0x00000037ff007c0c */ /* 0x000fda000bf43270 */
[----:B------:R-:W-:Y:S05]  /*9f10*/  @!P2 BRA `(.L_x_2204) ;  /* 0x000000380030a947 */ /* 0x000fea0003800000 */
[----:B------:R-:W-:Y:S01]  /*9f20*/  IMAD.MOV.U32 R5, RZ, RZ, R120 ;  /* 0x000000ffff057224 */ /* 0x000fe200078e0078 */
[----:B------:R-:W-:Y:S01]  /*9f30*/  UMOV UR54, UR44 ;  /* 0x0000002c00367c82 */ /* 0x000fe20008000000 */
[----:B------:R-:W-:Y:S01]  /*9f40*/  IMAD.MOV.U32 R4, RZ, RZ, R121 ;  /* 0x000000ffff047224 */ /* 0x000fe200078e0079 */
[----:B------:R-:W-:Y:S01]  /*9f50*/  UMOV UR50, UR51 ;  /* 0x0000003300327c82 */ /* 0x000fe20008000000 */
[----:B------:R-:W-:-:S05]  /*9f60*/  ULDC UR49, c[0x0][0x988] ;  /* 0x0002620000317ab9 */ /* 0x000fca0000000800 */
.L_x_2214:
        /* <DEDUP_REMOVED lines=9> */
.L_x_2206:
[----:B------:R-:W-:Y:S01]  /*a000*/  ULEA UR6, UR51, UR41, 0x3 ;  /* 0x0000002933067291 */ /* 0x000fe2000f8e183f */
[----:B------:R-:W-:-:S05]  /*a010*/  IMAD.U32 R6, RZ, RZ, UR44 ;  /* 0x0000002cff067e24 */ /* 0x000fca000f8e00ff */
[----:B------:R-:W-:-:S04]  /*a020*/  SHF.L.U32 R6, R6, 0x1f, RZ ;  /* 0x0000001f06067819 */ /* 0x000fc800000006ff */
[----:B------:R0:W1:Y:S01]  /*a030*/  SYNCS.PHASECHK.TRANS64.TRYWAIT P2, [UR6+0x33430], R6 ;  /* 0x03343006ff0075a7 */ /* 0x0000620008040146 */
[----:B------:R-:W-:Y:S05]  /*a040*/  @!P0 BRA `(.L_x_2207) ;  /* 0x0000000000048947 */ /* 0x000fea0003800000 */
[----:B------:R-:W-:Y:S01]  /*a050*/  BPT.TRAP 0x1 ;  /* 0x000000040000795c */ /* 0x000fe20000300000 */
.L_x_2207:
[----:B-1----:R-:W-:Y:S05]  /*a060*/  @P2 BRA `(.L_x_2205) ;  /* 0x0000000000082947 */ /* 0x002fea0003800000 */
[----:B------:R-:W1:Y:S02]  /*a070*/  SYNCS.PHASECHK.TRANS64.TRYWAIT P2, [UR6+0x33430], R6 ;  /* 0x03343006ff0075a7 */ /* 0x000e640008040146 */
[----:B-1----:R-:W-:Y:S05]  /*a080*/  @!P2 BRA `(.L_x_2208) ;  /* 0x000000d40008a947 */ /* 0x002fea0003800000 */
.L_x_2205:
        /* <DEDUP_REMOVED lines=188> */
.L_x_2210:
[----:B------:R-:W-:Y:S01]  /*ac50*/  ULEA UR6, UR50, UR41, 0x3 ;  /* 0x0000002932067291 */ /* 0x000fe2000f8e183f */
[----:B------:R-:W-:-:S05]  /*ac60*/  IMAD.U32 R6, RZ, RZ, UR54 ;  /* 0x00000036ff067e24 */ /* 0x000fca000f8e00ff */
[----:B------:R-:W-:-:S04]  /*ac70*/  SHF.L.U32 R6, R6, 0x1f, RZ ;  /* 0x0000001f06067819 */ /* 0x000fc800000006ff */
[----:B------:R0:W1:Y:S01]  /*ac80*/  SYNCS.PHASECHK.TRANS64.TRYWAIT P2, [UR6+0x33450], R6 ;  /* 0x03345006ff0075a7 */ /* 0x0000620008040146 */
[----:B------:R-:W-:Y:S05]  /*ac90*/  @!P0 BRA `(.L_x_2211) ;  /* 0x0000000000048947 */ /* 0x000fea0003800000 */
[----:B------:R-:W-:Y:S01]  /*aca0*/  BPT.TRAP 0x1 ;  /* 0x000000040000795c */ /* 0x000fe20000300000 */
.L_x_2211:
[----:B-1----:R-:W-:Y:S05]  /*acb0*/  @P2 BRA `(.L_x_2209) ;  /* 0x0000000000082947 */ /* 0x002fea0003800000 */
[----:B------:R-:W1:Y:S02]  /*acc0*/  SYNCS.PHASECHK.TRANS64.TRYWAIT P2, [UR6+0x33450], R6 ;  /* 0x03345006ff0075a7 */ /* 0x000e640008040146 */
[----:B-1----:R-:W-:Y:S05]  /*acd0*/  @!P2 BRA `(.L_x_2212) ;  /* 0x000000c8000ca947 */ /* 0x002fea0003800000 */
.L_x_2209:
        /* <DEDUP_REMOVED lines=540> */
.L_x_2213:
        /* <DEDUP_REMOVED lines=148> */
.L_x_2204:
[----:B------:R-:W-:Y:S06]  /*d7e0*/  BAR.ARV 0x8, 0x180 ;  /* 0x0206000000007b1d */ /* 0x000fec0000002000 */
[----:B------:R-:W-:Y:S05]  /*d7f0*/  @!P0 BRA `(.L_x_2215) ;  /* 0x0000000000048947 */ /* 0x000fea0003800000 */
[----:B------:R-:W-:Y:S01]  /*d800*/  BPT.TRAP 0x1 ;  /* 0x000000040000795c */ /* 0x000fe20000300000 */
.L_x_2215:
[----:B------:R-:W-:Y:S01]  /*d810*/  ULEA UR9, UR51, UR41, 0x3 ;  /* 0x0000002933097291 */ /* 0x000fe2000f8e183f */
[----:B------:R-:W-:-:S05]  /*d820*/  IMAD.U32 R0, RZ, RZ, UR44 ;  /* 0x0000002cff007e24 */ /* 0x000fca000f8e00ff */
[----:B------:R-:W-:-:S04]  /*d830*/  SHF.L.U32 R0, R0, 0x1f, RZ ;  /* 0x0000001f00007819 */ /* 0x000fc800000006ff */
[----:B------:R0:W1:Y:S01]  /*d840*/  SYNCS.PHASECHK.TRANS64.TRYWAIT P1, [UR9+0x33450], R0 ;  /* 0x03345000ff0075a7 */ /* 0x0000620008020149 */
[----:B------:R-:W-:Y:S05]  /*d850*/  @!P0 BRA `(.L_x_2216) ;  /* 0x0000000000048947 */ /* 0x000fea0003800000 */
[----:B------:R-:W-:Y:S01]  /*d860*/  BPT.TRAP 0x1 ;  /* 0x000000040000795c */ /* 0x000fe20000300000 */
.L_x_2216:
[----:B-1----:R-:W-:Y:S05]  /*d870*/  @P1 BRA `(.L_x_2217) ;  /* 0x0000000000081947 */ /* 0x002fea0003800000 */
[----:B------:R-:W1:Y:S02]  /*d880*/  SYNCS.PHASECHK.TRANS64.TRYWAIT P1, [UR9+0x33450], R0 ;  /* 0x03345000ff0075a7 */ /* 0x000e640008020149 */
[----:B-1----:R-:W-:Y:S05]  /*d890*/  @!P1 BRA `(.L_x_2218) ;  /* 0x0000009c00349947 */ /* 0x002fea0003800000 */
.L_x_2217:
        /* <DEDUP_REMOVED lines=87> */
.L_x_2219:
        /* <DEDUP_REMOVED lines=106> */
.L_x_2186:
        /* <DEDUP_REMOVED lines=24> */
[----:B------:R-:W-:Y:S01]  /*e630*/  UISETP.NE.AND.EX UP0, UPT, UR7, URZ, UPT, UP0 ;  /* 0x0000003f0700728c */ /* 0x000fe2000bf05300 */
[----:B------:R-:W-:Y:S02]  /*e640*/  F2FP.BF16.F32.PACK_AB R44, R44, R57 ;  /* 0x000000392c2c723e */ /* 0x000fe400000010ff */
[----:B------:R-:W-:Y:S01]  /*e650*/  F2FP.BF16.F32.PACK_AB R42, R55, R42 ;  /* 0x0000002a372a723e */ /* 0x000fe200000010ff */
[----:B------:R-:W-:Y:S01]  /*e660*/  ULDC.64 UR6, c[0x0][0xc00] ;  /* 0x0003000000067ab9 */ /* 0x000fe20000000a00 */
[----:B0-----:R-:W-:Y:S01]  /*e670*/  LOP3.LUT P0, R7, R50, 0x3, RZ, 0xc0, !PT ;  /* 0x0000000332077812 */ /* 0x001fe2000780c0ff */
[----:B------:R-:W-:Y:S01]  /*e680*/  UIMAD.WIDE UR6, UR36, 0x4, UR6 ;  /* 0x00000004240678a5 */ /* 0x000fe2000f8e0206 */
[----:B------:R-:W-:-:S02]  /*e690*/  F2FP.BF16.F32.PACK_AB R40, R69, R40 ;  /* 0x000000284528723e */ /* 0x000fc400000010ff */
[----:B------:R-:W-:Y:S02]  /*e6a0*/  ISETP.EQ.OR P0, PT, R7, 0x3, !P0 ;  /* 0x000000030700780c */ /* 0x000fe40004702670 */
[----:B------:R-:W-:Y:S02]  /*e6b0*/  F2FP.BF16.F32.PACK_AB R118, R118, R5 ;  /* 0x000000057676723e */ /* 0x000fe400000010ff */
[----:B------:R-:W-:Y:S02]  /*e6c0*/  SEL R55, R52, R53, P0 ;  /* 0x0000003534377207 */ /* 0x000fe40000000000 */
[----:B------:R-:W-:Y:S02]  /*e6d0*/  F2FP.BF16.F32.PACK_AB R119, R119, R4 ;  /* 0x000000047777723e */ /* 0x000fe400000010ff */
[----:B------:R-:W-:Y:S02]  /*e6e0*/  SEL R52, R53, R52, P0 ;  /* 0x0000003435347207 */ /* 0x000fe40000000000 */
[----:B------:R-:W-:-:S02]  /*e6f0*/  F2FP.BF16.F32.PACK_AB R37, R76, R37 ;  /* 0x000000254c25723e */ /* 0x000fc400000010ff */
[----:B------:R-:W-:Y:S02]  /*e700*/  F2FP.BF16.F32.PACK_AB R36, R77, R36 ;  /* 0x000000244d24723e */ /* 0x000fe400000010ff */
[----:B------:R-:W-:Y:S02]  /*e710*/  SEL R53, R45, R44, P0 ;  /* 0x0000002c2d357207 */ /* 0x000fe40000000000 */
[----:B------:R-:W-:Y:S02]  /*e720*/  SEL R44, R44, R45, P0 ;  /* 0x0000002d2c2c7207 */ /* 0x000fe40000000000 */
[----:B------:R-:W-:Y:S02]  /*e730*/  SEL R45, R41, R40, P0 ;  /* 0x00000028292d7207 */ /* 0x000fe40000000000 */
[----:B------:R-:W-:Y:S02]  /*e740*/  SEL R40, R40, R41, P0 ;  /* 0x0000002928287207 */ /* 0x000fe40000000000 */
[----:B------:R-:W-:-:S02]  /*e750*/  MOV R4, R3 ;  /* 0x0000000300047202 */ /* 0x000fc40000000f00 */
[----:B-1----:R-:W-:Y:S02]  /*e760*/  MOV R5, R68 ;  /* 0x0000004400057202 */ /* 0x002fe40000000f00 */
[----:B------:R-:W-:Y:S02]  /*e770*/  F2FP.BF16.F32.PACK_AB R89, R89, R96 ;  /* 0x000000605959723e */ /* 0x000fe400000010ff */
[----:B------:R-:W-:Y:S02]  /*e780*/  F2FP.BF16.F32.PACK_AB R88, R81, R88 ;  /* 0x000000585158723e */ /* 0x000fe400000010ff */
[----:B------:R-:W-:Y:S02]  /*e790*/  SEL R41, R37, R36, P0 ;  /* 0x0000002425297207 */ /* 0x000fe40000000000 */
[----:B------:R-:W-:Y:S01]  /*e7a0*/  SEL R48, R36, R37, P0 ;  /* 0x0000002524307207 */ /* 0x000fe20000000000 */
[----:B------:R-:W-:Y:S01]  /*e7b0*/  IMAD.WIDE R36, R224, 0x2, R4 ;  /* 0x00000002e0247825 */ /* 0x000fe200078e0204 */
[----:B------:R-:W-:-:S02]  /*e7c0*/  SEL R69, R89, R88, P0 ;  /* 0x0000005859457207 */ /* 0x000fc40000000000 */
[----:B------:R-:W-:Y:S02]  /*e7d0*/  F2FP.BF16.F32.PACK_AB R11, R110, R11 ;  /* 0x0000000b6e0b723e */ /* 0x000fe400000010ff */
[----:B------:R-:W-:Y:S02]  /*e7e0*/  F2FP.BF16.F32.PACK_AB R10, R111, R10 ;  /* 0x0000000a6f0a723e */ /* 0x000fe400000010ff */
[----:B------:R-:W-:Y:S02]  /*e7f0*/  SEL R88, R88, R89, P0 ;  /* 0x0000005958587207 */ /* 0x000fe40000000000 */
[----:B------:R-:W-:Y:S02]  /*e800*/  IADD3 R89, P5, R36, 0x40, RZ ;  /* 0x0000004024597810 */ /* 0x000fe40007fbe0ff */
[----:B------:R-:W-:Y:S02]  /*e810*/  SEL R83, R11, R10, P0 ;  /* 0x0000000a0b537207 */ /* 0x000fe40000000000 */
[----:B------:R-:W-:-:S02]  /*e820*/  SEL R74, R10, R11, P0 ;  /* 0x0000000b0a4a7207 */ /* 0x000fc40000000000 */
[----:B------:R-:W-:Y:S02]  /*e830*/  LOP3.LUT R10, R89, 0x380, RZ, 0xc0, !PT ;  /* 0x00000380590a7812 */ /* 0x000fe400078ec0ff */
        /* <DEDUP_REMOVED lines=11> */
[C---:B------:R-:W-:Y:S02]  /*e8f0*/  IADD3 R87, P4, R36.reuse, 0x20, RZ ;  /* 0x0000002024577810 */ /* 0x040fe40007f9e0ff */
[----:B------:R-:W-:Y:S02]  /*e900*/  F2FP.BF16.F32.PACK_AB R34, R71, R34 ;  /* 0x000000224722723e */ /* 0x000fe400000010ff */
[----:B------:R-:W-:Y:S02]  /*e910*/  F2FP.BF16.F32.PACK_AB R24, R95, R24 ;  /* 0x000000185f18723e */ /* 0x000fe400000010ff */
[----:B------:R-:W-:Y:S02]  /*e920*/  IADD3 R91, P6, R36, 0x60, RZ ;  /* 0x00000060245b7810 */ /* 0x000fe40007fde0ff */
[----:B------:R-:W-:Y:S02]  /*e930*/  SHF.R.U64 R10, R10, 0x3, RZ ;  /* 0x000000030a0a7819 */ /* 0x000fe400000012ff */
[----:B------:R-:W-:-:S02]  /*e940*/  F2FP.BF16.F32.PACK_AB R43, R54, R43 ;  /* 0x0000002b362b723e */ /* 0x000fc400000010ff */
[----:B------:R-:W-:Y:S02]  /*e950*/  SEL R71, R73, R72, P0 ;  /* 0x0000004849477207 */ /* 0x000fe40000000000 */
[----:B------:R-:W-:Y:S02]  /*e960*/  IADD3 R95, P2, R36, 0x4020, RZ ;  /* 0x00004020245f7810 */ /* 0x000fe40007f5e0ff */
[----:B------:R-:W-:Y:S02]  /*e970*/  F2FP.BF16.F32.PACK_AB R39, R39, R58 ;  /* 0x0000003a2727723e */ /* 0x000fe400000010ff */
[----:B------:R-:W-:Y:S02]  /*e980*/  SEL R67, R9, R8, P0 ;  /* 0x0000000809437207 */ /* 0x000fe40000000000 */
[----:B------:R-:W-:Y:S02]  /*e990*/  SEL R60, R8, R9, P0 ;  /* 0x00000009083c7207 */ /* 0x000fe40000000000 */
[----:B------:R-:W-:-:S02]  /*e9a0*/  SEL R72, R72, R73, P0 ;  /* 0x0000004948487207 */ /* 0x000fc40000000000 */
[----:B------:R-:W-:Y:S02]  /*e9b0*/  F2FP.BF16.F32.PACK_AB R38, R38, R59 ;  /* 0x0000003b2626723e */ /* 0x000fe400000010ff */
[----:B------:R-:W-:Y:S02]  /*e9c0*/  SEL R57, R33, R32, P0 ;  /* 0x0000002021397207 */ /* 0x000fe40000000000 */
[----:B------:R-:W-:Y:S01]  /*e9d0*/  SEL R50, R32, R33, P0 ;  /* 0x0000002120327207 */ /* 0x000fe20000000000 */
[----:B------:R-:W-:Y:S01]  /*e9e0*/  IMAD.X R33, RZ, RZ, R37, P5 ;  /* 0x000000ffff217224 */ /* 0x000fe200028e0625 */
[----:B------:R-:W-:Y:S02]  /*e9f0*/  SEL R65, R13, R12, P0 ;  /* 0x0000000c0d417207 */ /* 0x000fe40000000000 */
[----:B------:R-:W-:Y:S02]  /*ea00*/  SEL R58, R12, R13, P0 ;  /* 0x0000000d0c3a7207 */ /* 0x000fe40000000000 */
[----:B------:R-:W-:-:S02]  /*ea10*/  SEL R73, R46, R47, P0 ;  /* 0x0000002f2e497207 */ /* 0x000fc40000000000 */
[----:B------:R-:W-:Y:S02]  /*ea20*/  LOP3.LUT R8, R87, 0x380, RZ, 0xc0, !PT ;  /* 0x0000038057087812 */ /* 0x000fe400078ec0ff */
[----:B------:R-:W-:Y:S02]  /*ea30*/  F2FP.BF16.F32.PACK_AB R31, R78, R31 ;  /* 0x0000001f4e1f723e */ /* 0x000fe400000010ff */
[----:B------:R-:W-:Y:S02]  /*ea40*/  F2FP.BF16.F32.PACK_AB R30, R79, R30 ;  /* 0x0000001e4f1e723e */ /* 0x000fe400000010ff */
[----:B------:R-:W-:Y:S02]  /*ea50*/  SEL R46, R47, R46, P0 ;  /* 0x0000002e2f2e7207 */ /* 0x000fe40000000000 */
[----:B------:R-:W-:Y:S02]  /*ea60*/  LOP3.LUT R12, R91, 0x380, RZ, 0xc0, !PT ;  /* 0x000003805b0c7812 */ /* 0x000fe400078ec0ff */
[----:B------:R-:W-:-:S02]  /*ea70*/  LOP3.LUT R32, R10, R89, RZ, 0x3c, !PT ;  /* 0x000000590a207212 */ /* 0x000fc400078e3cff */
[----:B------:R-:W-:Y:S02]  /*ea80*/  F2FP.BF16.F32.PACK_AB R35, R70, R35 ;  /* 0x000000234623723e */ /* 0x000fe400000010ff */
[----:B------:R-:W-:Y:S02]  /*ea90*/  F2FP.BF16.F32.PACK_AB R25, R94, R25 ;  /* 0x000000195e19723e */ /* 0x000fe400000010ff */
[----:B------:R-:W-:Y:S02]  /*eaa0*/  SEL R47, R43, R42, P0 ;  /* 0x0000002a2b2f7207 */ /* 0x000fe40000000000 */
[----:B------:R-:W-:Y:S02]  /*eab0*/  LOP3.LUT R10, R95, 0x380, RZ, 0xc0, !PT ;  /* 0x000003805f0a7812 */ /* 0x000fe400078ec0ff */
[----:B------:R-:W-:Y:S02]  /*eac0*/  SEL R42, R42, R43, P0 ;  /* 0x0000002b2a2a7207 */ /* 0x000fe40000000000 */
[----:B------:R-:W-:-:S02]  /*ead0*/  F2FP.BF16.F32.PACK_AB R28, R93, R28 ;  /* 0x0000001c5d1c723e */ /* 0x000fc400000010ff */
        /* <DEDUP_REMOVED lines=10> */
[----:B------:R-:W-:Y:S01]  /*eb80*/  SEL R62, R34, R35, P0 ;  /* 0x00000023223e7207 */ /* 0x000fe20000000000 */
[--C-:B------:R-:W-:Y:S01]  /*eb90*/  IMAD.X R35, RZ, RZ, R37.reuse, P4 ;  /* 0x000000ffff237224 */ /* 0x100fe200020e0625 */
[----:B------:R-:W-:Y:S02]  /*eba0*/  SEL R79, R25, R24, P0 ;  /* 0x00000018194f7207 */ /* 0x000fe40000000000 */
[----:B------:R-:W-:Y:S01]  /*ebb0*/  SEL R68, R24, R25, P0 ;  /* 0x0000001918447207 */ /* 0x000fe20000000000 */
[----:B------:R-:W-:Y:S01]  /*ebc0*/  IMAD.X R25, RZ, RZ, R37, P2 ;  /* 0x000000ffff197224 */ /* 0x000fe200010e0625 */
[----:B------:R-:W-:-:S02]  /*ebd0*/  IADD3 R97, P3, R36, 0x4040, RZ ;  /* 0x0000404024617810 */ /* 0x000fc40007f7e0ff */
[----:B------:R-:W-:Y:S02]  /*ebe0*/  SHF.R.U64 R10, R10, 0x3, RZ ;  /* 0x000000030a0a7819 */ /* 0x000fe400000012ff */
[----:B------:R-:W-:Y:S02]  /*ebf0*/  F2FP.BF16.F32.PACK_AB R15, R102, R15 ;  /* 0x0000000f660f723e */ /* 0x000fe400000010ff */
[C---:B------:R-:W-:Y:S02]  /*ec00*/  IADD3 R103, P6, R36.reuse, 0x8020, RZ ;  /* 0x0000802024677810 */ /* 0x040fe40007fde0ff */
[C---:B------:R-:W-:Y:S02]  /*ec10*/  IADD3 R99, P4, R36.reuse, 0x4060, RZ ;  /* 0x0000406024637810 */ /* 0x040fe40007f9e0ff */
[----:B------:R-:W-:Y:S01]  /*ec20*/  IADD3 R107, P2, R36, 0x8060, RZ ;  /* 0x00008060246b7810 */ /* 0x000fe20007f5e0ff */
[----:B------:R-:W-:Y:S01]  /*ec30*/  IMAD.X R13, RZ, RZ, R37, P6 ;  /* 0x000000ffff0d7224 */ /* 0x000fe200030e0625 */
[----:B------:R-:W-:-:S02]  /*ec40*/  LOP3.LUT R34, R8, R87, RZ, 0x3c, !PT ;  /* 0x0000005708227212 */ /* 0x000fc400078e3cff */
[----:B------:R-:W-:Y:S02]  /*ec50*/  F2FP.BF16.F32.PACK_AB R29, R92, R29 ;  /* 0x0000001d5c1d723e */ /* 0x000fe400000010ff */
[----:B------:R-:W-:Y:S02]  /*ec60*/  LOP3.LUT R30, R12, R91, RZ, 0x3c, !PT ;  /* 0x0000005b0c1e7212 */ /* 0x000fe400078e3cff */
[----:B------:R-:W-:Y:S02]  /*ec70*/  LOP3.LUT R8, R93, 0x380, RZ, 0xc0, !PT ;  /* 0x000003805d087812 */ /* 0x000fe400078ec0ff */
[----:B------:R-:W-:Y:S02]  /*ec80*/  LOP3.LUT R12, R97, 0x380, RZ, 0xc0, !PT ;  /* 0x00000380610c7812 */ /* 0x000fe400078ec0ff */
[----:B------:R-:W-:Y:S02]  /*ec90*/  LOP3.LUT R24, R10, R95, RZ, 0x3c, !PT ;  /* 0x0000005f0a187212 */ /* 0x000fe400078e3cff */
[----:B------:R-:W-:-:S02]  /*eca0*/  SEL R81, R15, R14, P0 ;  /* 0x0000000e0f517207 */ /* 0x000fc40000000000 */
[----:B------:R-:W-:Y:S02]  /*ecb0*/  SEL R70, R14, R15, P0 ;  /* 0x0000000f0e467207 */ /* 0x000fe40000000000 */
[----:B------:R-:W-:Y:S02]  /*ecc0*/  LOP3.LUT R11, R36, 0x380, RZ, 0xc0, !PT ;  /* 0x00000380240b7812 */ /* 0x000fe400078ec0ff */
[----:B------:R-:W-:Y:S02]  /*ecd0*/  LOP3.LUT R10, R103, 0x380, RZ, 0xc0, !PT ;  /* 0x00000380670a7812 */ /* 0x000fe400078ec0ff */
[----:B------:R-:W-:Y:S02]  /*ece0*/  LOP3.LUT R14, R99, 0x380, RZ, 0xc0, !PT ;  /* 0x00000380630e7812 */ /* 0x000fe400078ec0ff */
[----:B------:R-:W-:Y:S02]  /*ecf0*/  LOP3.LUT R78, R107, 0x380, RZ, 0xc0, !PT ;  /* 0x000003806b4e7812 */ /* 0x000fe400078ec0ff */
[----:B------:R-:W-:-:S02]  /*ed00*/  F2FP.BF16.F32.PACK_AB R27, R86, R27 ;  /* 0x0000001b561b723e */ /* 0x000fc400000010ff */
[----:B------:R-:W-:Y:S02]  /*ed10*/  F2FP.BF16.F32.PACK_AB R20, R101, R20 ;  /* 0x000000146514723e */ /* 0x000fe400000010ff */
[----:B------:R-:W-:Y:S02]  /*ed20*/  SEL R59, R29, R28, P0 ;  /* 0x0000001c1d3b7207 */ /* 0x000fe40000000000 */
[----:B------:R-:W-:Y:S01]  /*ed30*/  SEL R54, R28, R29, P0 ;  /* 0x0000001d1c367207 */ /* 0x000fe20000000000 */
[----:B------:R-:W-:Y:S01]  /*ed40*/  IMAD.X R29, RZ, RZ, R37, P1 ;  /* 0x000000ffff1d7224 */ /* 0x000fe200008e0625 */
[----:B------:R-:W-:Y:S02]  /*ed50*/  SHF.R.U64 R8, R8, 0x3, RZ ;  /* 0x0000000308087819 */ /* 0x000fe400000012ff */
[----:B------:R-:W-:Y:S02]  /*ed60*/  F2FP.BF16.F32.PACK_AB R21, R100, R21 ;  /* 0x000000156415723e */ /* 0x000fe400000010ff */
[----:B------:R-:W-:-:S02]  /*ed70*/  IADD3 R101, P5, R36, 0x8000, RZ ;  /* 0x0000800024657810 */ /* 0x000fc40007fbe0ff */
[----:B------:R-:W-:Y:S02]  /*ed80*/  SHF.R.U64 R12, R12, 0x3, RZ ;  /* 0x000000030c0c7819 */ /* 0x000fe400000012ff */
[----:B------:R-:W-:Y:S01]  /*ed90*/  IADD3 R105, P1, R36, 0x8040, RZ ;  /* 0x0000804024697810 */ /* 0x000fe20007f3e0ff */
[--C-:B------:R-:W-:Y:S01]  /*eda0*/  IMAD.X R15, RZ, RZ, R37.reuse, P5 ;  /* 0x000000ffff0f7224 */ /* 0x100fe200028e0625 */
[----:B------:R-:W-:Y:S02]  /*edb0*/  SHF.R.U64 R11, R11, 0x3, RZ ;  /* 0x000000030b0b7819 */ /* 0x000fe400000012ff */
[----:B------:R-:W-:Y:S01]  /*edc0*/  SHF.R.U64 R10, R10, 0x3, RZ ;  /* 0x000000030a0a7819 */ /* 0x000fe200000012ff */
[----:B------:R-:W-:Y:S01]  /*edd0*/  IMAD.X R9, RZ, RZ, R37, P1 ;  /* 0x000000ffff097224 */ /* 0x000fe200008e0625 */
[----:B------:R-:W-:Y:S02]  /*ede0*/  SHF.R.U64 R14, R14, 0x3, RZ ;  /* 0x000000030e0e7819 */ /* 0x000fe400000012ff */
[----:B------:R-:W-:-:S02]  /*edf0*/  SHF.R.U64 R78, R78, 0x3, RZ ;  /* 0x000000034e4e7819 */ /* 0x000fc400000012ff */
[----:B------:R-:W-:Y:S02]  /*ee00*/  F2FP.BF16.F32.PACK_AB R130, R130, R133 ;  /* 0x000000858282723e */ /* 0x000fe400000010ff */
[----:B------:R-:W-:Y:S02]  /*ee10*/  F2FP.BF16.F32.PACK_AB R131, R128, R131 ;  /* 0x000000838083723e */ /* 0x000fe400000010ff */
[----:B------:R-:W-:Y:S02]  /*ee20*/  SEL R77, R27, R26, P0 ;  /* 0x0000001a1b4d7207 */ /* 0x000fe40000000000 */
[----:B------:R-:W-:Y:S01]  /*ee30*/  SEL R66, R26, R27, P0 ;  /* 0x0000001b1a427207 */ /* 0x000fe20000000000 */
[----:B------:R-:W-:Y:S01]  /*ee40*/  IMAD.X R27, RZ, RZ, R37, P3 ;  /* 0x000000ffff1b7224 */ /* 0x000fe200018e0625 */
[----:B------:R-:W-:Y:S02]  /*ee50*/  LOP3.LUT R28, R8, R93, RZ, 0x3c, !PT ;  /* 0x0000005d081c7212 */ /* 0x000fe400078e3cff */
[----:B------:R-:W-:-:S02]  /*ee60*/  SEL R61, R21, R20, P0 ;  /* 0x00000014153d7207 */ /* 0x000fc40000000000 */
[----:B------:R-:W-:Y:S01]  /*ee70*/  SEL R56, R20, R21, P0 ;  /* 0x0000001514387207 */ /* 0x000fe20000000000 */
[--C-:B------:R-:W-:Y:S01]  /*ee80*/  IMAD.X R21, RZ, RZ, R37.reuse, P4 ;  /* 0x000000ffff157224 */ /* 0x100fe200020e0625 */
[----:B------:R-:W-:Y:S02]  /*ee90*/  LOP3.LUT R26, R12, R97, RZ, 0x3c, !PT ;  /* 0x000000610c1a7212 */ /* 0x000fe400078e3cff */
[----:B------:R-:W-:Y:S02]  /*eea0*/  LOP3.LUT R8, R101, 0x380, RZ, 0xc0, !PT ;  /* 0x0000038065087812 */ /* 0x000fe400078ec0ff */
[----:B------:R-:W-:Y:S01]  /*eeb0*/  LOP3.LUT R36, R11, R36, RZ, 0x3c, !PT ;  /* 0x000000240b247212 */ /* 0x000fe200078e3cff */
[----:B------:R-:W-:Y:S01]  /*eec0*/  IMAD.X R11, RZ, RZ, R37, P2 ;  /* 0x000000ffff0b7224 */ /* 0x000fe200010e0625 */
[----:B------:R-:W-:Y:S02]  /*eed0*/  LOP3.LUT R76, R105, 0x380, RZ, 0xc0, !PT ;  /* 0x00000380694c7812 */ /* 0x000fe400078ec0ff */
[----:B------:R-:W-:-:S02]  /*eee0*/  LOP3.LUT R12, R10, R103, RZ, 0x3c, !PT ;  /* 0x000000670a0c7212 */ /* 0x000fc400078e3cff */
[----:B------:R-:W-:Y:S02]  /*eef0*/  LOP3.LUT R20, R14, R99, RZ, 0x3c, !PT ;  /* 0x000000630e147212 */ /* 0x000fe400078e3cff */
[----:B------:R-:W-:Y:S02]  /*ef00*/  LOP3.LUT R10, R78, R107, RZ, 0x3c, !PT ;  /* 0x0000006b4e0a7212 */ /* 0x000fe400078e3cff */
[----:B------:R-:W-:Y:S02]  /*ef10*/  SEL R7, R130, R131, P0 ;  /* 0x0000008382077207 */ /* 0x000fe40000000000 */
[----:B------:R-:W-:Y:S02]  /*ef20*/  SHF.R.U64 R8, R8, 0x3, RZ ;  /* 0x0000000308087819 */ /* 0x000fe400000012ff */
[----:B------:R-:W-:Y:S02]  /*ef30*/  SHF.R.U64 R76, R76, 0x3, RZ ;  /* 0x000000034c4c7819 */ /* 0x000fe400000012ff */
[----:B------:R-:W-:-:S02]  /*ef40*/  MOV R80, R20 ;  /* 0x0000001400507202 */ /* 0x000fc40000000f00 */
[----:B------:R-:W-:Y:S02]  /*ef50*/  F2FP.BF16.F32.PACK_AB R126, R126, R129 ;  /* 0x000000817e7e723e */ /* 0x000fe400000010ff */
[----:B------:R-:W-:Y:S02]  /*ef60*/  F2FP.BF16.F32.PACK_AB R127, R124, R127 ;  /* 0x0000007f7c7f723e */ /* 0x000fe400000010ff */
[----:B------:R-:W-:Y:S02]  /*ef70*/  MOV R20, R10 ;  /* 0x0000000a00147202 */ /* 0x000fe40000000f00 */
[----:B------:R-:W-:Y:S02]  /*ef80*/  F2FP.BF16.F32.PACK_AB R122, R122, R125 ;  /* 0x0000007d7a7a723e */ /* 0x000fe400000010ff */
[----:B------:R-:W-:Y:S02]  /*ef90*/  F2FP.BF16.F32.PACK_AB R123, R120, R123 ;  /* 0x0000007b787b723e */ /* 0x000fe400000010ff */
[----:B------:R-:W-:-:S02]  /*efa0*/  LOP3.LUT R14, R8, R101, RZ, 0x3c, !PT ;  /* 0x00000065080e7212 */ /* 0x000fc400078e3cff */
[----:B------:R-:W-:Y:S02]  /*efb0*/  SEL R130, R131, R130, P0 ;  /* 0x0000008283827207 */ /* 0x000fe40000000000 */
[----:B------:R-:W-:Y:S02]  /*efc0*/  LOP3.LUT R8, R76, R105, RZ, 0x3c, !PT ;  /* 0x000000694c087212 */ /* 0x000fe400078e3cff */
[----:B------:R-:W-:Y:S02]  /*efd0*/  SEL R49, R126, R127, P0 ;  /* 0x0000007f7e317207 */ /* 0x000fe40000000000 */
[----:B------:R-:W-:Y:S02]  /*efe0*/  SEL R126, R127, R126, P0 ;  /* 0x0000007e7f7e7207 */ /* 0x000fe40000000000 */
[----:B------:R-:W-:Y:S02]  /*eff0*/  SEL R51, R122, R123, P0 ;  /* 0x0000007b7a337207 */ /* 0x000fe40000000000 */
[----:B------:R-:W-:-:S02]  /*f000*/  SEL R122, R123, R122, P0 ;  /* 0x0000007a7b7a7207 */ /* 0x000fc40000000000 */
        /* <DEDUP_REMOVED lines=44> */
[----:B------:R-:W-:Y:S04]  /*f2d0*/  SHFL.IDX PT, R39, R39, R6, 0x1c1f ;  /* 0x001c1f0627277589 */ /* 0x000fe800000e0000 */
[----:B------:R-:W0:Y:S04]  /*f2e0*/  SHFL.IDX PT, R44, R44, R7, 0x1c1f ;  /* 0x001c1f072c2c7589 */ /* 0x000e2800000e0000 */
[----:B------:R-:W3:Y:S01]  /*f2f0*/  SHFL.IDX PT, R38, R38, R7, 0x1c1f ;  /* 0x001c1f0726267589 */ /* 0x000ee200000e0000 */
[----:B-1----:R-:W-:-:S02]  /*f300*/  SEL R28, R55, R52, P0 ;  /* 0x00000034371c7207 */ /* 0x002fc40000000000 */
[----:B------:R-:W-:Y:S01]  /*f310*/  SEL R30, R52, R55, P0 ;  /* 0x00000037341e7207 */ /* 0x000fe20000000000 */
[----:B------:R-:W1:Y:S01]  /*f320*/  SHFL.IDX PT, R62, R62, R7, 0x1c1f ;  /* 0x001c1f073e3e7589 */ /* 0x000e6200000e0000 */
[----:B--2---:R-:W-:Y:S02]  /*f330*/  SEL R29, R47, R42, P0 ;  /* 0x0000002a2f1d7207 */ /* 0x004fe40000000000 */
[----:B------:R-:W-:Y:S01]  /*f340*/  SEL R31, R42, R47, P0 ;  /* 0x0000002f2a1f7207 */ /* 0x000fe20000000000 */
[----:B------:R-:W-:Y:S06]  /*f350*/  BAR.SYNC.DEFER_BLOCKING 0x1, 0x100 ;  /* 0x0044000000007b1d */ /* 0x000fec0000010000 */
[----:B------:R-:W-:Y:S04]  /*f360*/  SHFL.IDX PT, R45, R45, R6, 0x1c1f ;  /* 0x001c1f062d2d7589 */ /* 0x000fe800000e0000 */
[----:B------:R-:W-:Y:S01]  /*f370*/  SHFL.IDX PT, R41, R41, R6, 0x1c1f ;  /* 0x001c1f0629297589 */ /* 0x000fe200000e0000 */
[----:B0-----:R-:W-:-:S02]  /*f380*/  SEL R32, R53, R44, P0 ;  /* 0x0000002c35207207 */ /* 0x001fc40000000000 */
[----:B------:R-:W-:Y:S01]  /*f390*/  SEL R34, R44, R53, P0 ;  /* 0x000000352c227207 */ /* 0x000fe20000000000 */
[----:B------:R-:W0:Y:S01]  /*f3a0*/  SHFL.IDX PT, R40, R40, R7, 0x1c1f ;  /* 0x001c1f0728287589 */ /* 0x000e2200000e0000 */
[----:B---3--:R-:W-:Y:S02]  /*f3b0*/  SEL R33, R43, R38, P0 ;  /* 0x000000262b217207 */ /* 0x008fe40000000000 */
[----:B------:R-:W-:Y:S01]  /*f3c0*/  SEL R35, R38, R43, P0 ;  /* 0x0000002b26237207 */ /* 0x000fe20000000000 */
[----:B------:R-:W-:Y:S01]  /*f3d0*/  SHFL.IDX PT, R48, R48, R7, 0x1c1f ;  /* 0x001c1f0730307589 */ /* 0x000fe200000e0000 */
[----:B-1----:R-:W-:Y:S02]  /*f3e0*/  SEL R37, R39, R62, P0 ;  /* 0x0000003e27257207 */ /* 0x002fe40000000000 */
[----:B------:R-:W-:Y:S01]  /*f3f0*/  SEL R39, R62, R39, P0 ;  /* 0x000000273e277207 */ /* 0x000fe20000000000 */
        /* <DEDUP_REMOVED lines=8> */
[----:B------:R-:W0:Y:S04]  /*f480*/  SHFL.IDX PT, R54, R54, R7, 0x1c1f ;  /* 0x001c1f0736367589 */ /* 0x000e2800000e0000 */
[----:B------:R-:W1:Y:S04]  /*f490*/  SHFL.IDX PT, R66, R66, R7, 0x1c1f ;  /* 0x001c1f0742427589 */ /* 0x000e6800000e0000 */
[----:B------:R-:W-:Y:S04]  /*f4a0*/  SHFL.IDX PT, R61, R61, R6, 0x1c1f ;  /* 0x001c1f063d3d7589 */ /* 0x000fe800000e0000 */
[----:B------:R-:W-:Y:S04]  /*f4b0*/  SHFL.IDX PT, R79, R79, R6, 0x1c1f ;  /* 0x001c1f064f4f7589 */ /* 0x000fe800000e0000 */
[----:B------:R-:W-:Y:S04]  /*f4c0*/  SHFL.IDX PT, R56, R56, R7, 0x1c1f ;  /* 0x001c1f0738387589 */ /* 0x000fe800000e0000 */
[----:B------:R-:W2:Y:S04]  /*f4d0*/  SHFL.IDX PT, R68, R68, R7, 0x1c1f ;  /* 0x001c1f0744447589 */ /* 0x000ea800000e0000 */
[----:B------:R-:W-:Y:S01]  /*f4e0*/  SHFL.IDX PT, R65, R65, R6, 0x1c1f ;  /* 0x001c1f0641417589 */ /* 0x000fe200000e0000 */
[----:B0-----:R-:W-:-:S02]  /*f4f0*/  SEL R52, R59, R54, P0 ;  /* 0x000000363b347207 */ /* 0x001fc40000000000 */
[----:B------:R-:W-:Y:S01]  /*f500*/  SEL R54, R54, R59, P0 ;  /* 0x0000003b36367207 */ /* 0x000fe20000000000 */
[----:B------:R-:W-:Y:S01]  /*f510*/  SHFL.IDX PT, R81, R81, R6, 0x1c1f ;  /* 0x001c1f0651517589 */ /* 0x000fe200000e0000 */
[----:B-1----:R-:W-:Y:S02]  /*f520*/  SEL R49, R77, R66, P0 ;  /* 0x000000424d317207 */ /* 0x002fe40000000000 */
[----:B------:R-:W-:Y:S01]  /*f530*/  SEL R51, R66, R77, P0 ;  /* 0x0000004d42337207 */ /* 0x000fe20000000000 */
[----:B------:R-:W-:Y:S04]  /*f540*/  SHFL.IDX PT, R58, R58, R7, 0x1c1f ;  /* 0x001c1f073a3a7589 */ /* 0x000fe800000e0000 */
[----:B------:R-:W-:Y:S04]  /*f550*/  SHFL.IDX PT, R70, R70, R7, 0x1c1f ;  /* 0x001c1f0746467589 */ /* 0x000fe800000e0000 */
[----:B------:R-:W-:Y:S04]  /*f560*/  SHFL.IDX PT, R83, R83, R6, 0x1c1f ;  /* 0x001c1f0653537589 */ /* 0x000fe800000e0000 */
[----:B------:R-:W0:Y:S01]  /*f570*/  SHFL.IDX PT, R74, R74, R7, 0x1c1f ;  /* 0x001c1f074a4a7589 */ /* 0x000e2200000e0000 */
[----:B--2---:R-:W-:-:S02]  /*f580*/  SEL R53, R79, R68, P0 ;  /* 0x000000444f357207 */ /* 0x004fc40000000000 */
[----:B------:R-:W-:Y:S01]  /*f590*/  SEL R55, R68, R79, P0 ;  /* 0x0000004f44377207 */ /* 0x000fe20000000000 */
[----:B------:R-:W-:Y:S04]  /*f5a0*/  SHFL.IDX PT, R67, R67, R6, 0x1c1f ;  /* 0x001c1f0643437589 */ /* 0x000fe800000e0000 */
[----:B------:R1:W-:Y:S04]  /*f5b0*/  SHFL.IDX PT, R85, R85, R6, 0x1c1f ;  /* 0x001c1f0655557589 */ /* 0x0003e800000e0000 */
[----:B------:R-:W-:Y:S04]  /*f5c0*/  SHFL.IDX PT, R60, R60, R7, 0x1c1f ;  /* 0x001c1f073c3c7589 */ /* 0x000fe800000e0000 */
[----:B------:R2:W3:Y:S01]  /*f5d0*/  SHFL.IDX PT, R118, R118, R7, 0x1c1f ;  /* 0x001c1f0776767589 */ /* 0x0004e200000e0000 */
[----:B-1----:R-:W-:-:S03]  /*f5e0*/  IMAD.U32 R6, RZ, RZ, UR6 ;  /* 0x00000006ff067e24 */ /* 0x002fc6000f8e00ff */
[----:B------:R1:W-:Y:S04]  /*f5f0*/  STSM.16.M88.4 [R91], R8 ;  /* 0x000000085b007844 */ /* 0x0003e80000000200 */
[----:B------:R4:W-:Y:S01]  /*f600*/  STSM.16.M88.4 [R90], R12 ;  /* 0x0000000c5a007844 */ /* 0x0009e20000000200 */
[----:B0-----:R-:W-:Y:S01]  /*f610*/  SEL R59, R74, R83, P0 ;  /* 0x000000534a3b7207 */ /* 0x001fe20000000000 */
[----:B--2---:R-:W-:Y:S01]  /*f620*/  IMAD.U32 R7, RZ, RZ, UR7 ;  /* 0x00000007ff077e24 */ /* 0x004fe2000f8e00ff */
[----:B------:R-:W-:Y:S01]  /*f630*/  ULDC.64 UR6, c[0x0][0xc08] ;  /* 0x0003020000067ab9 */ /* 0x000fe20000000a00 */
[----:B------:R3:W-:Y:S04]  /*f640*/  STSM.16.M88.4 [R89], R24 ;  /* 0x0000001859007844 */ /* 0x0007e80000000200 */
[----:B------:R-:W-:Y:S01]  /*f650*/  STSM.16.M88.4 [R87], R28 ;  /* 0x0000001c57007844 */ /* 0x000fe20000000200 */
[----:B-1----:R-:W-:-:S03]  /*f660*/  SEL R8, R41, R48, P0 ;  /* 0x0000003029087207 */ /* 0x002fc60000000000 */
[----:B------:R-:W-:Y:S01]  /*f670*/  STSM.16.M88.4 [R86], R32 ;  /* 0x0000002056007844 */ /* 0x000fe20000000200 */
[----:B------:R-:W-:Y:S02]  /*f680*/  SEL R10, R48, R41, P0 ;  /* 0x00000029300a7207 */ /* 0x000fe40000000000 */
[----:B------:R-:W-:Y:S01]  /*f690*/  SEL R9, R75, R64, P0 ;  /* 0x000000404b097207 */ /* 0x000fe20000000000 */
[----:B------:R-:W-:Y:S01]  /*f6a0*/  STSM.16.M88.4 [R84], R36 ;  /* 0x0000002454007844 */ /* 0x000fe20000000200 */
[----:B------:R-:W-:Y:S02]  /*f6b0*/  SEL R11, R64, R75, P0 ;  /* 0x0000004b400b7207 */ /* 0x000fe40000000000 */
[----:B------:R-:W-:Y:S02]  /*f6c0*/  SEL R48, R57, R50, P0 ;  /* 0x0000003239307207 */ /* 0x000fe40000000000 */
[----:B------:R-:W-:Y:S01]  /*f6d0*/  SEL R50, R50, R57, P0 ;  /* 0x0000003932327207 */ /* 0x000fe20000000000 */
[----:B------:R0:W-:Y:S01]  /*f6e0*/  STSM.16.M88.4 [R82], R8 ;  /* 0x0000000852007844 */ /* 0x0001e20000000200 */
[----:B----4-:R-:W-:-:S02]  /*f6f0*/  SEL R12, R61, R56, P0 ;  /* 0x000000383d0c7207 */ /* 0x010fc40000000000 */
[----:B------:R-:W-:Y:S01]  /*f700*/  SEL R14, R56, R61, P0 ;  /* 0x0000003d380e7207 */ /* 0x000fe20000000000 */
[----:B------:R-:W-:Y:S01]  /*f710*/  STSM.16.M88.4 [R80], R48 ;  /* 0x0000003050007844 */ /* 0x000fe20000000200 */
[----:B------:R-:W-:Y:S02]  /*f720*/  SEL R13, R81, R70, P0 ;  /* 0x00000046510d7207 */ /* 0x000fe40000000000 */
[----:B------:R-:W-:Y:S01]  /*f730*/  SEL R15, R70, R81, P0 ;  /* 0x00000051460f7207 */ /* 0x000fe20000000000 */
[----:B------:R-:W-:Y:S01]  /*f740*/  STSM.16.M88.4 [R78], R52 ;  /* 0x000000344e007844 */ /* 0x000fe20000000200 */
[----:B------:R-:W-:Y:S02]  /*f750*/  SEL R56, R65, R58, P0 ;  /* 0x0000003a41387207 */ /* 0x000fe40000000000 */
[----:B------:R-:W-:Y:S01]  /*f760*/  SEL R58, R58, R65, P0 ;  /* 0x000000413a3a7207 */ /* 0x000fe20000000000 */
[----:B------:R1:W-:Y:S01]  /*f770*/  STSM.16.M88.4 [R76], R12 ;  /* 0x0000000c4c007844 */ /* 0x0003e20000000200 */
[----:B------:R-:W-:Y:S01]  /*f780*/  SEL R57, R83, R74, P0 ;  /* 0x0000004a53397207 */ /* 0x000fe20000000000 */
[----:B------:R-:W-:Y:S01]  /*f790*/  UISETP.NE.U32.AND UP1, UPT, UR6, URZ, UPT ;  /* 0x0000003f0600728c */ /* 0x000fe2000bf25070 */
[----:B---3--:R-:W-:Y:S01]  /*f7a0*/  SEL R25, R85, R118, P0 ;  /* 0x0000007655197207 */ /* 0x008fe20000000000 */
[----:B------:R-:W-:Y:S01]  /*f7b0*/  ULDC UR8, c[0x0][0xa88] ;  /* 0x0002a20000087ab9 */ /* 0x000fe20000000800 */
[----:B------:R-:W-:Y:S01]  /*f7c0*/  SEL R27, R118, R85, P0 ;  /* 0x00000055761b7207 */ /* 0x000fe20000000000 */
[----:B------:R2:W-:Y:S01]  /*f7d0*/  STSM.16.M88.4 [R21], R56 ;  /* 0x0000003815007844 */ /* 0x0005e20000000200 */
[----:B------:R-:W-:-:S02]  /*f7e0*/  SEL R24, R67, R60, P0 ;  /* 0x0000003c43187207 */ /* 0x000fc40000000000 */
[----:B------:R-:W-:Y:S01]  /*f7f0*/  SEL R26, R60, R67, P0 ;  /* 0x000000433c1a7207 */ /* 0x000fe20000000000 */
[----:B------:R-:W3:Y:S04]  /*f800*/  LDC R65, c[0x0][0xbe8] ;  /* 0x0002fa00ff417b82 */ /* 0x000ee80000000800 */
[----:B------:R2:W-:Y:S04]  /*f810*/  STSM.16.M88.4 [R20], R24 ;  /* 0x0000001814007844 */ /* 0x0005e80000000200 */
[----:B------:R-:W-:Y:S01]  /*f820*/  BAR.SYNC.DEFER_BLOCKING 0x1, 0x100 ;  /* 0x0044000000007b1d */ /* 0x000fe20000010000 */
[----:B------:R-:W-:-:S06]  /*f830*/  UISETP.NE.AND.EX UP1, UPT, UR7, URZ, UPT, UP1 ;  /* 0x0000003f0700728c */ /* 0x000fcc000bf25310 */
[----:B------:R-:W-:-:S05]  /*f840*/  PLOP3.LUT P0, PT, PT, PT, UP1, 0x80, 0x0 ;  /* 0x000000000000781c */ /* 0x000fca0003f0f018 */
[----:B------:R-:W-:-:S04]  /*f850*/  @UP1 ULEA UR6, UP2, UR36, UR6, 0x2 ;  /* 0x0000000624061291 */ /* 0x000fc8000f84103f */
[----:B------:R-:W-:Y:S01]  /*f860*/  @UP1 ULEA.HI.X UR7, UR36, UR7, UR37, 0x2, UP2 ;  /* 0x0000000724071291 */ /* 0x000fe200090f1425 */
[----:B0-----:R-:W-:Y:S02]  /*f870*/  IMAD.U32 R10, RZ, RZ, UR8 ;  /* 0x00000008ff0a7e24 */ /* 0x001fe4000f8e00ff */
[----:B-1----:R-:W-:-:S03]  /*f880*/  IMAD.U32 R14, RZ, RZ, UR6 ;  /* 0x00000006ff0e7e24 */ /* 0x002fc6000f8e00ff */
[----:B------:R-:W-:Y:S01]  /*f890*/  IMAD.U32 R15, RZ, RZ, UR7 ;  /* 0x00000007ff0f7e24 */ /* 0x000fe2000f8e00ff */
[----:B------:R-:W4:Y:S01]  /*f8a0*/  @P2 LDG.E R8, desc[UR52][R6.64] ;  /* 0x0000003406082981 */ /* 0x000f22000c1e1900 */
[----:B---3--:R-:W-:Y:S01]  /*f8b0*/  ISETP.NE.AND P1, PT, R65, 0x1, PT ;  /* 0x000000014100780c */ /* 0x008fe20003f25270 */
[----:B------:R-:W-:Y:S02]  /*f8c0*/  UMOV UR4, URZ ;  /* 0x0000003f00047c82 */ /* 0x000fe40008000000 */
[----:B------:R2:W5:Y:S10]  /*f8d0*/  @P0 LDG.E R10, desc[UR52][R14.64] ;  /* 0x000000340e0a0981 */ /* 0x000574000c1e1900 */
[----:B------:R-:W0:Y:S08]  /*f8e0*/  @P1 LDC R9, c[0x0][0xbec] ;  /* 0x0002fb00ff091b82 */ /* 0x000e300000000800 */
[----:B------:R-:W1:Y:S01]  /*f8f0*/  @P1 LDC R12, c[0x0][0xbf0] ;  /* 0x0002fc00ff0c1b82 */ /* 0x000e620000000800 */
[----:B----4-:R-:W-:Y:S01]  /*f900*/  @P2 R2UR UR4, R8 ;  /* 0x00000000080422ca */ /* 0x010fe200000e0000 */
[----:B012---:R-:W-:-:S14]  /*f910*/  @P0 BRA `(.L_x_2222) ;  /* 0x0000000000100947 */ /* 0x007fdc0003800000 */
[----:B------:R-:W-:Y:S05]  /*f920*/  @!P2 BRA `(.L_x_2222) ;  /* 0x00000000000ca947 */ /* 0x000fea0003800000 */
[----:B------:R-:W2:Y:S04]  /*f930*/  LDG.E R11, desc[UR52][R6.64] ;  /* 0x00000034060b7981 */ /* 0x000ea8000c1e1900 */
[----:B-----5:R-:W2:Y:S02]  /*f940*/  LDG.E R10, desc[UR52][R6.64+0x4] ;  /* 0x00000434060a7981 */ /* 0x020ea4000c1e1900 */
[----:B--2---:R-:W-:-:S07]  /*f950*/  IMAD.IADD R10, R10, 0x1, -R11 ;  /* 0x000000010a0a7824 */ /* 0x004fce00078e0a0b */
.L_x_2222:
[----:B------:R-:W-:Y:S01]  /*f960*/  USHF.R.S32.HI UR14, URZ, 0x1f, UR42 ;  /* 0x0000001f3f0e7899 */ /* 0x000fe2000801142a */
[----:B------:R-:W-:Y:S01]  /*f970*/  VIADD R14, R18, UR39 ;  /* 0x00000027120e7c36 */ /* 0x000fe20008000000 */
[----:B------:R-:W-:Y:S01]  /*f980*/  ULDC.64 UR12, c[0x0][0xb90] ;  /* 0x0002e400000c7ab9 */ /* 0x000fe20000000a00 */
[----:B------:R-:W-:Y:S01]  /*f990*/  USHF.R.S32.HI UR9, URZ, 0x1f, UR4 ;  /* 0x0000001f3f097899 */ /* 0x000fe20008011404 */
[----:B------:R-:W-:Y:S01]  /*f9a0*/  VIADD R28, R223, UR39 ;  /* 0x00000027df1c7c36 */ /* 0x000fe20008000000 */
        /* <DEDUP_REMOVED lines=21> */
[----:B-----5:R-:W-:Y:S01]  /*fb00*/  IMAD R69, R10, R65, RZ ;  /* 0x000000410a457224 */ /* 0x020fe200078e02ff */
[----:B------:R-:W-:Y:S01]  /*fb10*/  IADD3 R6, P0, R6, UR6, RZ ;  /* 0x0000000606067c10 */ /* 0x000fe2000ff1e0ff */
[----:B------:R-:W-:Y:S01]  /*fb20*/  ULDC.64 UR10, c[0x0][0xaa0] ;  /* 0x0002a800000a7ab9 */ /* 0x000fe20000000a00 */
[----:B------:R-:W-:Y:S01]  /*fb30*/  IMAD.U32 R12, RZ, RZ, UR8 ;  /* 0x00000008ff0c7e24 */ /* 0x000fe2000f8e00ff */
[----:B------:R-:W-:-:S02]  /*fb40*/  SHF.R.S32.HI R8, RZ, 0x1f, R9 ;  /* 0x0000001fff087819 */ /* 0x000fc40000011409 */
[----:B------:R-:W-:Y:S02]  /*fb50*/  IADD3 R11, P6, R4, 0x2000, RZ ;  /* 0x00002000040b7810 */ /* 0x000fe40007fde0ff */
[----:B------:R-:W-:Y:S01]  /*fb60*/  IADD3.X R7, R7, UR7, R12, P0, !PT ;  /* 0x0000000707077c10 */ /* 0x000fe200087fe40c */
[----:B------:R-:W-:Y:S01]  /*fb70*/  ULDC.64 UR6, c[0x0][0xb88] ;  /* 0x0002e20000067ab9 */ /* 0x000fe20000000a00 */
[----:B------:R-:W-:Y:S01]  /*fb80*/  LOP3.LUT R12, R13, 0x380, RZ, 0xc0, !PT ;  /* 0x000003800d0c7812 */ /* 0x000fe200078ec0ff */
[----:B------:R-:W-:Y:S01]  /*fb90*/  IMAD R14, R8, UR6, RZ ;  /* 0x00000006080e7c24 */ /* 0x000fe2000f8e02ff */
[----:B------:R-:W-:Y:S01]  /*fba0*/  LOP3.LUT R8, R11, 0x380, RZ, 0xc0, !PT ;  /* 0x000003800b087812 */ /* 0x000fe200078ec0ff */
[C---:B------:R-:W-:Y:S01]  /*fbb0*/  IMAD.WIDE.U32 R6, R9.reuse, UR6, R6 ;  /* 0x0000000609067c25 */ /* 0x040fe2000f8e0006 */
[----:B------:R-:W-:Y:S01]  /*fbc0*/  SHF.R.U64 R12, R12, 0x3, RZ ;  /* 0x000000030c0c7819 */ /* 0x000fe200000012ff */
[----:B------:R-:W-:Y:S01]  /*fbd0*/  UIMAD UR8, UR9, UR10, URZ ;  /* 0x0000000a090872a4 */ /* 0x000fe2000f8e023f */
[----:B------:R-:W-:Y:S01]  /*fbe0*/  IADD3 R45, P4, R4, 0x4000, RZ ;  /* 0x00004000042d7810 */ /* 0x000fe20007f9e0ff */
[----:B------:R-:W-:Y:S01]  /*fbf0*/  IMAD R15, R9, UR7, R14 ;  /* 0x00000007090f7c24 */ /* 0x000fe2000f8e020e */
[----:B------:R-:W-:Y:S01]  /*fc00*/  ULDC.64 UR6, c[0x0][0xb50] ;  /* 0x0002d40000067ab9 */ /* 0x000fe20000000a00 */
[----:B------:R-:W-:Y:S01]  /*fc10*/  LOP3.LUT R12, R12, R13, RZ, 0x3c, !PT ;  /* 0x0000000d0c0c7212 */ /* 0x000fe200078e3cff */
[----:B------:R-:W-:Y:S01]  /*fc20*/  IMAD.X R13, RZ, RZ, R5, P2 ;  /* 0x000000ffff0d7224 */ /* 0x000fe200010e0605 */
[----:B------:R-:W-:Y:S01]  /*fc30*/  LEA R14, P0, R6, UR6, 0x2 ;  /* 0x00000006060e7c11 */ /* 0x000fe2000f8010ff */
[----:B------:R-:W-:Y:S01]  /*fc40*/  IMAD.IADD R7, R7, 0x1, R15 ;  /* 0x0000000107077824 */ /* 0x000fe200078e020f */
[----:B------:R-:W-:-:S02]  /*fc50*/  IADD3 R25, P2, R4, 0x7000, RZ ;  /* 0x0000700004197810 */ /* 0x000fc40007f5e0ff */
[----:B------:R-:W-:Y:S01]  /*fc60*/  IADD3 R33, P3, R4, 0x6000, RZ ;  /* 0x0000600004217810 */ /* 0x000fe20007f7e0ff */
[----:B------:R-:W-:Y:S01]  /*fc70*/  SHFL.IDX PT, R20, R14, RZ, 0x1c1f ;  /* 0x001c1fff0e147589 */ /* 0x000fe200000e0000 */
[----:B------:R-:W-:Y:S02]  /*fc80*/  LEA.HI.X R26, R6, UR7, R7, 0x2, P0 ;  /* 0x00000007061a7c11 */ /* 0x000fe400080f1407 */
[----:B------:R-:W-:Y:S01]  /*fc90*/  SHF.R.U64 R8, R8, 0x3, RZ ;  /* 0x0000000308087819 */ /* 0x000fe200000012ff */
[----:B------:R-:W-:Y:S01]  /*fca0*/  SHFL.IDX PT, R38, R14, 0x1, 0x1c1f ;  /* 0x003c1f000e267f89 */ /* 0x000fe200000e0000 */
[----:B------:R-:W-:Y:S01]  /*fcb0*/  IADD3 R41, P0, R4, 0x5000, RZ ;  /* 0x0000500004297810 */ /* 0x000fe20007f1e0ff */
[----:B------:R-:W-:Y:S01]  /*fcc0*/  UIMAD UR8, UR4, UR11, UR8 ;  /* 0x0000000b040872a4 */ /* 0x000fe2000f8e0208 */
[----:B------:R-:W-:Y:S01]  /*fcd0*/  LOP3.LUT R24, R25, 0x380, RZ, 0xc0, !PT ;  /* 0x0000038019187812 */ /* 0x000fe200078ec0ff */
[----:B------:R-:W1:Y:S01]  /*fce0*/  SHFL.IDX PT, R21, R26, RZ, 0x1c1f ;  /* 0x001c1fff1a157589 */ /* 0x000e6200000e0000 */
[----:B------:R-:W-:Y:S01]  /*fcf0*/  LOP3.LUT R40, R41, 0x380, RZ, 0xc0, !PT ;  /* 0x0000038029287812 */ /* 0x000fe200078ec0ff */
[----:B------:R-:W-:Y:S01]  /*fd00*/  IMAD.X R9, RZ, RZ, R5, P6 ;  /* 0x000000ffff097224 */ /* 0x000fe200030e0605 */
[----:B------:R-:W-:Y:S01]  /*fd10*/  SHF.R.U64 R24, R24, 0x3, RZ ;  /* 0x0000000318187819 */ /* 0x000fe200000012ff */
[----:B------:R-:W2:Y:S01]  /*fd20*/  SHFL.IDX PT, R39, R26, 0x1, 0x1c1f ;  /* 0x003c1f001a277f89 */ /* 0x000ea200000e0000 */
[----:B------:R-:W-:-:S02]  /*fd30*/  SHF.R.U64 R40, R40, 0x3, RZ ;  /* 0x0000000328287819 */ /* 0x000fc400000012ff */
[----:B------:R-:W-:Y:S01]  /*fd40*/  LOP3.LUT R24, R24, R25, RZ, 0x3c, !PT ;  /* 0x0000001918187212 */ /* 0x000fe200078e3cff */
[--C-:B------:R-:W-:Y:S01]  /*fd50*/  IMAD.X R25, RZ, RZ, R5.reuse, P2 ;  /* 0x000000ffff197224 */ /* 0x100fe200010e0605 */
[----:B------:R-:W-:Y:S01]  /*fd60*/  LOP3.LUT R40, R40, R41, RZ, 0x3c, !PT ;  /* 0x0000002928287212 */ /* 0x000fe200078e3cff */
[----:B------:R-:W-:Y:S01]  /*fd70*/  IMAD.X R41, RZ, RZ, R5, P0 ;  /* 0x000000ffff297224 */ /* 0x000fe200000e0605 */
[----:B------:R-:W-:Y:S02]  /*fd80*/  LOP3.LUT P0, RZ, R221, 0x3, RZ, 0xc0, !PT ;  /* 0x00000003ddff7812 */ /* 0x000fe4000780c0ff */
[----:B------:R-:W-:Y:S02]  /*fd90*/  IADD3 R7, P5, R4, 0x3000, RZ ;  /* 0x0000300004077810 */ /* 0x000fe40007fbe0ff */
[----:B------:R-:W-:Y:S01]  /*fda0*/  ISETP.GE.OR P2, PT, R28, R69, P0 ;  /* 0x000000451c00720c */ /* 0x000fe20000746670 */
[----:B------:R-:W-:Y:S01]  /*fdb0*/  UIMAD.WIDE.U32 UR6, UR4, UR10, URZ ;  /* 0x0000000a040672a5 */ /* 0x000fe2000f8e003f */
[----:B------:R-:W-:-:S02]  /*fdc0*/  LOP3.LUT R6, R7, 0x380, RZ, 0xc0, !PT ;  /* 0x0000038007067812 */ /* 0x000fc400078ec0ff */
[----:B------:R-:W-:Y:S01]  /*fdd0*/  LOP3.LUT R44, R45, 0x380, RZ, 0xc0, !PT ;  /* 0x000003802d2c7812 */ /* 0x000fe200078ec0ff */
[----:B------:R-:W-:Y:S01]  /*fde0*/  ULDC.64 UR10, c[0x0][0xae8] ;  /* 0x0002ba00000a7ab9 */ /* 0x000fe20000000a00 */
[----:B------:R-:W-:Y:S02]  /*fdf0*/  LOP3.LUT R32, R33, 0x380, RZ, 0xc0, !PT ;  /* 0x0000038021207812 */ /* 0x000fe400078ec0ff */
[----:B------:R-:W-:Y:S01]  /*fe00*/  LOP3.LUT R8, R8, R11, RZ, 0x3c, !PT ;  /* 0x0000000b08087212 */ /* 0x000fe200078e3cff */
[----:B------:R-:W-:Y:S01]  /*fe10*/  VIADD R11, R28, 0x8 ;  /* 0x000000081c0b7836 */ /* 0x000fe20000000000 */
[----:B------:R-:W-:Y:S02]  /*fe20*/  SHF.R.U64 R6, R6, 0x3, RZ ;  /* 0x0000000306067819 */ /* 0x000fe400000012ff */
[----:B------:R-:W-:Y:S01]  /*fe30*/  IADD3 R57, P6, R4, 0x8000, RZ ;  /* 0x0000800004397810 */ /* 0x000fe20007fde0ff */
        /* <DEDUP_REMOVED lines=10> */
[----:B------:R-:W-:Y:S01]  /*fee0*/  LOP3.LUT R29, R4, 0x380, RZ, 0xc0, !PT ;  /* 0x00000380041d7812 */ /* 0x000fe200078ec0ff */
        /* <DEDUP_REMOVED lines=8> */
[----:B------:R-:W-:Y:S01]  /*ff70*/  IMAD.X R33, RZ, RZ, R5, P3 ;  /* 0x000000ffff217224 */ /* 0x000fe200018e0605 */
[----:B------:R-:W-:Y:S01]  /*ff80*/  IADD3 R15, P3, R4, 0xb000, RZ ;  /* 0x0000b000040f7810 */ /* 0x000fe20007f7e0ff */
[----:B------:R-:W-:Y:S01]  /*ff90*/  ULDC.64 UR8, c[0x0][0xaf0] ;  /* 0x0002bc0000087ab9 */ /* 0x000fe20000000a00 */
[----:B------:R-:W-:Y:S01]  /*ffa0*/  UIADD3 UR7, UR7, UR4, URZ ;  /* 0x0000000407077290 */ /* 0x000fe2000fffe03f */
[----:B------:R-:W-:Y:S01]  /*ffb0*/  LOP3.LUT R56, R57, 0x380, RZ, 0xc0, !PT ;  /* 0x0000038039387812 */ /* 0x000fe200078ec0ff */
[----:B------:R-:W-:Y:S01]  /*ffc0*/  UIMAD UR4, UR37, UR8, URZ ;  /* 0x00000008250472a4 */ /* 0x000fe2000f8e023f */
[----:B------:R-:W-:Y:S01]  /*ffd0*/  LOP3.LUT R52, R53, 0x380, RZ, 0xc0, !PT ;  /* 0x0000038035347812 */ /* 0x000fe200078ec0ff */
[----:B--2---:R2:W-:Y:S01]  /*ffe0*/  @!P0 ST.E desc[UR52][R38.64], R2 ;  /* 0x0000000226008985 */ /* 0x0045e2000c101934 */
[----:B------:R-:W-:-:S02]  /*fff0*/  LOP3.LUT R48, R49, 0x380, RZ, 0xc0, !PT ;  /* 0x0000038031307812 */ /* 0x000fc400078ec0ff */
[----:B------:R-:W-:Y:S01]  /*10000*/  SHF.R.U64 R29, R29, 0x3, RZ ;  /* 0x000000031d1d7819 */ /* 0x000fe200000012ff */
[----:B------:R-:W-:Y:S01]  /*10010*/  IMAD.MOV.U32 R61, RZ, RZ, R60 ;  /* 0x000000ffff3d7224 */ /* 0x000fe200078e003c */
[----:B------:R-:W-:Y:S01]  /*10020*/  LOP3.LUT R10, R15, 0x380, RZ, 0xc0, !PT ;  /* 0x000003800f0a7812 */ /* 0x000fe200078ec0ff */
[----:B-1----:R-:W-:Y:S01]  /*10030*/  @P1 IMAD.HI.U32 R0, R60, R21, RZ ;  /* 0x000000153c001227 */ /* 0x002fe200078e00ff */
[----:B------:R-:W-:Y:S01]  /*10040*/  SHF.R.U64 R56, R56, 0x3, RZ ;  /* 0x0000000338387819 */ /* 0x000fe200000012ff */
[----:B------:R-:W-:Y:S01]  /*10050*/  UIMAD UR4, UR36, UR9, UR4 ;  /* 0x00000009240472a4 */ /* 0x000fe2000f8e0204 */
[----:B------:R-:W-:Y:S01]  /*10060*/  SHF.R.U64 R52, R52, 0x3, RZ ;  /* 0x0000000334347819 */ /* 0x000fe200000012ff */
[----:B------:R-:W-:Y:S01]  /*10070*/  UIMAD.WIDE.U32 UR6, UR36, UR8, UR6 ;  /* 0x00000008240672a5 */ /* 0x000fe2000f8e0006 */
[----:B0-----:R-:W-:Y:S01]  /*10080*/  @P1 SHF.R.U32.HI R61, RZ, R67, R0 ;  /* 0x00000043ff3d1219 */ /* 0x001fe20000011600 */
[----:B------:R-:W-:Y:S01]  /*10090*/  IMAD.X R37, RZ, RZ, R5, P3 ;  /* 0x000000ffff257224 */ /* 0x000fe200018e0605 */
[----:B------:R-:W-:Y:S01]  /*100a0*/  SHF.R.U64 R48, R48, 0x3, RZ ;  /* 0x0000000330307819 */ /* 0x000fe200000012ff */
[----:B------:R-:W5:Y:S01]  /*100b0*/  LD.E.128 R44, desc[UR52][R44.64] ;  /* 0x000000342c2c7980 */ /* 0x000f62000c101d00 */
        /* <DEDUP_REMOVED lines=74> */
.L_x_2224:
[----:B------:R-:W-:Y:S05]  /*10560*/  BSYNC B1 ;  /* 0x0000000000017941 */ /* 0x000fea0003800000 */
.L_x_2223:
        /* <DEDUP_REMOVED lines=17> */
.L_x_2226:
[----:B------:R-:W-:Y:S05]  /*10680*/  BSYNC B1 ;  /* 0x0000000000017941 */ /* 0x000fea0003800000 */
.L_x_2225:
        /* <DEDUP_REMOVED lines=17> */
.L_x_2228:
[----:B------:R-:W-:Y:S05]  /*107a0*/  BSYNC B1 ;  /* 0x0000000000017941 */ /* 0x000fea0003800000 */
.L_x_2227:
[----:B-1----:R-:W-:Y:S01]  /*107b0*/  VIADD R0, R66, 0x60 ;  /* 0x0000006042007836 */ /* 0x002fe20000000000 */
[----:B--2-4-:R-:W4:Y:S04]  /*107c0*/  SHFL.IDX PT, R64, R64, 0x3, 0x181f ;  /* 0x00781f0040407f89 */ /* 0x014f2800000e0000 */
[----:B------:R-:W-:Y:S01]  /*107d0*/  ISETP.GE.AND P0, PT, R0, R69, PT ;  /* 0x000000450000720c */ /* 0x000fe20003f06270 */
[----:B0-----:R0:W1:-:S12]  /*107e0*/  SHFL.IDX PT, R11, R62, 0x3, 0x181f ;  /* 0x00781f003e0b7f89 */ /* 0x00105800000e0000 */
[----:B0-----:R-:W-:Y:S05]  /*107f0*/  @P0 BRA `(.L_x_2229) ;  /* 0x0000000c00580947 */ /* 0x001fea0003800000 */
[----:B------:R-:W-:Y:S02]  /*10800*/  ULDC UR4, c[0x0][0xac8] ;  /* 0x0002b20000047ab9 */ /* 0x000fe40000000800 */
[----:B------:R-:W-:Y:S02]  /*10810*/  ISETP.GE.AND P2, PT, R16, UR4, PT ;  /* 0x0000000410007c0c */ /* 0x000fe4000bf46270 */
[----:B------:R-:W-:-:S11]  /*10820*/  ISETP.GE.AND P3, PT, R19, UR4, PT ;  /* 0x0000000413007c0c */ /* 0x000fd6000bf66270 */
[CC--:B-1----:R-:W-:Y:S02]  /*10830*/  @!P2 LEA R2, P0, R16.reuse, R11.reuse, 0x1 ;  /* 0x0000000b1002a211 */ /* 0x0c2fe400078008ff */
[C---:B------:R-:W-:Y:S02]  /*10840*/  @!P3 LEA R8, P1, R19.reuse, R11, 0x1 ;  /* 0x0000000b1308b211 */ /* 0x040fe400078208ff */
        /* <DEDUP_REMOVED lines=10> */
.L_x_2221:
        /* <DEDUP_REMOVED lines=33> */
.L_x_2230:
[----:B------:R-:W-:Y:S01]  /*10b00*/  USEL UR36, UR36, URZ, !UP0 ;  /* 0x0000003f24247287 */ /* 0x000fe2000c000000 */
[----:B------:R-:W-:Y:S01]  /*10b10*/  BSSY B1, `(.L_x_2231) ;  /* 0x000002c000017945 */ /* 0x000fe20003800000 */
[----:B------:R-:W-:-:S03]  /*10b20*/  USEL UR37, UR37, URZ, !UP0 ;  /* 0x0000003f25257287 */ /* 0x000fc6000c000000 */
[----:B------:R-:W-:Y:S09]  /*10b30*/  @P1 BRA `(.L_x_2232) ;  /* 0x0000000000a41947 */ /* 0x000ff20003800000 */
        /* <DEDUP_REMOVED lines=41> */
.L_x_2232:
[----:B------:R-:W-:Y:S05]  /*10dd0*/  BSYNC B1 ;  /* 0x0000000000017941 */ /* 0x000fea0003800000 */
.L_x_2231:
        /* <DEDUP_REMOVED lines=65> */
.L_x_2234:
[----:B------:R-:W-:Y:S05]  /*111f0*/  BSYNC B1 ;  /* 0x0000000000017941 */ /* 0x000fea0003800000 */
.L_x_2233:
        /* <DEDUP_REMOVED lines=17> */
.L_x_2236:
[----:B------:R-:W-:Y:S05]  /*11310*/  BSYNC B1 ;  /* 0x0000000000017941 */ /* 0x000fea0003800000 */
.L_x_2235:
        /* <DEDUP_REMOVED lines=17> */
.L_x_2238:
[----:B------:R-:W-:Y:S05]  /*11430*/  BSYNC B1 ;  /* 0x0000000000017941 */ /* 0x000fea0003800000 */
.L_x_2237:
        /* <DEDUP_REMOVED lines=18> */
.L_x_2229:
[----:B------:R-:W-:Y:S05]  /*11560*/  BSYNC B0 ;  /* 0x0000000000007941 */ /* 0x000fea0003800000 */
.L_x_2220:
[----:B------:R-:W-:Y:S02]  /*11570*/  ULDC UR4, c[0x0][0xc3c] ;  /* 0x00030f0000047ab9 */ /* 0x000fe40000000800 */
[----:B------:R-:W-:-:S13]  /*11580*/  ISETP.GE.AND P0, PT, R63, UR4, PT ;  /* 0x000000043f007c0c */ /* 0x000fda000bf06270 */
[----:B------:R-:W-:Y:S05]  /*11590*/  @!P0 BRA `(.L_x_2239) ;  /* 0xfffffef800208947 */ /* 0x000fea000383ffff */
[----:B------:R-:W-:Y:S05]  /*115a0*/  EXIT ;  /* 0x000000000000794d */ /* 0x000fea0003800000 */
.L_x_2181:
[----:B------:R-:W-:-:S08]  /*115b0*/  NOP ;  /* 0x0000000000007918 */ /* 0x000fd00000000000 */
[----:B------:R-:W0:-:S00]  /*115c0*/  USETMAXREG.DEALLOC.CTAPOOL 0x18 ;  /* 0x00000018000079c8 */ /* 0x000e0000080e0500 */
[----:B0-----:R-:W-:Y:S01]  /*115d0*/  LOP3.LUT R0, R0, 0x3, RZ, 0xc0, !PT ;  /* 0x0000000300007812 */ /* 0x001fe200078ec0ff */
[----:B------:R-:W-:-:S05]  /*115e0*/  IMAD.MOV.U32 R6, RZ, RZ, RZ ;  /* 0x000000ffff067224 */ /* 0x000fca00078e00ff */
[----:B------:R-:W0:Y:S02]  /*115f0*/  SHFL.IDX PT, R0, R0, RZ, 0x1f ;  /* 0x00001fff00007589 */ /* 0x000e2400000e0000 */
[----:B0-----:R-:W-:-:S04]  /*11600*/  ISETP.NE.AND P0, PT, R0, RZ, PT ;  /* 0x000000ff0000720c */ /* 0x001fc80003f05270 */
[----:B------:R-:W-:-:S05]  /*11610*/  P2R R0, PR, RZ, 0x1 ;  /* 0x00000001ff007803 */ /* 0x000fca0000000000 */
[----:B------:R0:W-:Y:S04]  /*11620*/  STL [R1+0x30], R0 ;  /* 0x0000300001007387 */ /* 0x0001e80000100800 */
        /* <DEDUP_REMOVED lines=12> */
.L_x_2240:
[----:B0-----:R-:W0:Y:S01]  /*116f0*/  S2R R0, SR_TID.X ;  /* 0x0000000000007919 */ /* 0x001e220000002100 */
        /* <DEDUP_REMOVED lines=40> */
.L_x_2246:
        /* <DEDUP_REMOVED lines=14> */
.L_x_2245:
[----:B------:R-:W-:Y:S05]  /*11a60*/  BSYNC B0 ;  /* 0x0000000000007941 */ /* 0x000fea0003800000 */
.L_x_2244:
        /* <DEDUP_REMOVED lines=22> */
.L_x_2242:
        /* <DEDUP_REMOVED lines=25> */
.L_x_2247:
        /* <DEDUP_REMOVED lines=58> */
.L_x_2243:
[----:B------:R0:W-:Y:S01]  /*12100*/  STL [R1+0x10], R0 ;  /* 0x0000100001007387 */ /* 0x0001e20000100800 */
[----:B------:R-:W-:-:S03]  /*12110*/  UMOV UR36, URZ ;  /* 0x0000003f00247c82 */ /* 0x000fc60008000000 */
[----:B------:R0:W-:Y:S02]  /*12120*/  STL [R1+0x14], RZ ;  /* 0x000014ff01007387 */ /* 0x0001e40000100800 */
.L_x_2248:
        /* <DEDUP_REMOVED lines=11> */
.L_x_2241:
        /* <DEDUP_REMOVED lines=22> */
[----:B0-----:R-:W-:-:S04]  /*12340*/  LOP3.LUT R0, R4, 0x180, RZ, 0xc0, !PT ;  /* 0x0000018004007812 */ /* 0x001fc800078ec0ff */
[----:B------:R-:W-:Y:S01]  /*12350*/  LOP3.LUT R3, R0, 0x30, R3, 0xf8, !PT ;  /* 0x0000003000037812 */ /* 0x000fe200078ef803 */
[----:B------:R-:W-:-:S05]  /*12360*/  IMAD.SHL.U32 R0, R10, 0x10, RZ ;  /* 0x000000100a007824 */ /* 0x000fca00078e00ff */
[----:B------:R-:W-:-:S04]  /*12370*/  LOP3.LUT R2, R0, 0x1b0, RZ, 0xc0, !PT ;  /* 0x000001b000027812 */ /* 0x000fc800078ec0ff */
        /* <DEDUP_REMOVED lines=26> */
.L_x_2322:
[----:B------:R-:W-:Y:S01]  /*12520*/  ULDC.64 UR4, c[0x0][0xc88] ;  /* 0x0003220000047ab9 */ /* 0x000fe20000000a00 */
[----:B------:R-:W-:Y:S01]  /*12530*/  IMAD.MOV.U32 R0, RZ, RZ, RZ ;  /* 0x000000ffff007224 */ /* 0x000fe200078e00ff */
[----:B------:R-:W-:Y:S01]  /*12540*/  UIMAD.WIDE UR4, UR42, 0x4, UR4 ;  /* 0x000000042a0478a5 */ /* 0x000fe2000f8e0204 */
[----:B------:R-:W-:Y:S01]  /*12550*/  ULDC.64 UR8, c[0x0][0xa18] ;  /* 0x0002860000087ab9 */ /* 0x000fe20000000a00 */
[----:B------:R-:W-:-:S04]  /*12560*/  ULDC.64 UR6, c[0x0][0xa08] ;  /* 0x0002820000067ab9 */ /* 0x000fc80000000a00 */
[----:B------:R-:W-:Y:S02]  /*12570*/  IMAD.U32 R2, RZ, RZ, UR4 ;  /* 0x00000004ff027e24 */ /* 0x000fe4000f8e00ff */
[----:B------:R-:W-:Y:S01]  /*12580*/  IMAD.U32 R3, RZ, RZ, UR5 ;  /* 0x00000005ff037e24 */ /* 0x000fe2000f8e00ff */
[----:B------:R-:W-:-:S04]  /*12590*/  ULDC.64 UR4, c[0x0][0xa28] ;  /* 0x00028a0000047ab9 */ /* 0x000fc80000000a00 */
[----:B------:R-:W2:Y:S01]  /*125a0*/  LDG.E R2, desc[UR52][R2.64] ;  /* 0x0000003402027981 */ /* 0x000ea2000c1e1900 */
[----:B------:R-:W-:-:S04]  /*125b0*/  UISETP.NE.U32.AND UP0, UPT, UR4, URZ, UPT ;  /* 0x0000003f0400728c */ /* 0x000fc8000bf05070 */
[----:B------:R-:W-:-:S06]  /*125c0*/  UISETP.NE.AND.EX UP0, UPT, UR5, URZ, UPT, UP0 ;  /* 0x0000003f0500728c */ /* 0x000fcc000bf05300 */
[----:B------:R-:W-:Y:S02]  /*125d0*/  PLOP3.LUT P0, PT, PT, PT, UP0, 0x80, 0x0 ;  /* 0x000000000000781c */ /* 0x000fe40003f0f008 */
[----:B------:R-:W-:-:S04]  /*125e0*/  ISETP.NE.U32.AND P1, PT, RZ, UR6, PT ;  /* 0x00000006ff007c0c */ /* 0x000fc8000bf25070 */
[----:B------:R-:W-:Y:S01]  /*125f0*/  ISETP.NE.AND.EX P1, PT, RZ, UR7, PT, P1 ;  /* 0x00000007ff007c0c */ /* 0x000fe2000bf25310 */
[----:B------:R-:W-:Y:S01]  /*12600*/  IMAD.MOV.U32 R8, RZ, RZ, RZ ;  /* 0x000000ffff087224 */ /* 0x000fe200078e00ff */
[----:B--2---:R-:W-:-:S13]  /*12610*/  R2UR UR43, R2 ;  /* 0x00000000022b72ca */ /* 0x004fda00000e0000 */
[----:B------:R-:W-:Y:S02]  /*12620*/  USHF.R.S32.HI UR46, URZ, 0x1f, UR43 ;  /* 0x0000001f3f2e7899 */ /* 0x000fe4000801142b */
[----:B------:R-:W-:-:S04]  /*12630*/  @UP0 ULEA UR4, UP1, UR43, UR4, 0x2 ;  /* 0x000000042b040291 */ /* 0x000fc8000f82103f */
[----:B------:R-:W-:Y:S02]  /*12640*/  @UP0 ULEA.HI.X UR5, UR43, UR5, UR46, 0x2, UP1 ;  /* 0x000000052b050291 */ /* 0x000fe400088f142e */
[----:B------:R-:W-:Y:S01]  /*12650*/  IMAD.U32 R2, RZ, RZ, UR4 ;  /* 0x00000004ff027e24 */ /* 0x000fe2000f8e00ff */
[----:B------:R-:W-:-:S03]  /*12660*/  USHF.L.U32 UR44, UR43, 0x2, URZ ;  /* 0x000000022b2c7899 */ /* 0x000fc6000800063f */
[----:B------:R-:W-:Y:S01]  /*12670*/  IMAD.U32 R3, RZ, RZ, UR5 ;  /* 0x00000005ff037e24 */ /* 0x000fe2000f8e00ff */
[----:B------:R-:W-:Y:S01]  /*12680*/  ULDC.64 UR4, c[0x0][0xa00] ;  /* 0x0002800000047ab9 */ /* 0x000fe20000000a00 */
[----:B------:R-:W-:-:S03]  /*12690*/  USHF.L.U64.HI UR45, UR43, 0x2, UR46 ;  /* 0x000000022b2d7899 */ /* 0x000fc6000801022e */
[----:B0-----:R0:W5:Y:S01]  /*126a0*/  @P0 LDG.E R0, desc[UR52][R2.64] ;  /* 0x0000003402000981 */ /* 0x001162000c1e1900 */
[----:B------:R-:W-:Y:S01]  /*126b0*/  ISETP.NE.U32.AND P0, PT, RZ, UR4, PT ;  /* 0x00000004ff007c0c */ /* 0x000fe2000bf05070 */
[----:B------:R-:W-:Y:S02]  /*126c0*/  UIADD3 UR4, UP0, UR44, UR4, URZ ;  /* 0x000000042c047290 */ /* 0x000fe4000ff1e03f */
[----:B------:R-:W-:Y:S01]  /*126d0*/  UIADD3 UR6, UP1, UR44, UR6, URZ ;  /* 0x000000062c067290 */ /* 0x000fe2000ff3e03f */
[----:B------:R-:W-:Y:S01]  /*126e0*/  ISETP.NE.AND.EX P0, PT, RZ, UR5, PT, P0 ;  /* 0x00000005ff007c0c */ /* 0x000fe2000bf05300 */
[----:B------:R-:W-:Y:S02]  /*126f0*/  UIADD3.X UR5, UR45, UR5, URZ, UP0, !UPT ;  /* 0x000000052d057290 */ /* 0x000fe400087fe43f */
[----:B------:R-:W-:Y:S02]  /*12700*/  UISETP.NE.U32.AND UP0, UPT, UR8, URZ, UPT ;  /* 0x0000003f0800728c */ /* 0x000fe4000bf05070 */
[----:B------:R-:W-:Y:S01]  /*12710*/  UIADD3.X UR7, UR45, UR7, URZ, UP1, !UPT ;  /* 0x000000072d077290 */ /* 0x000fe20008ffe43f */
[----:B0-----:R-:W-:Y:S01]  /*12720*/  IMAD.U32 R2, RZ, RZ, UR4 ;  /* 0x00000004ff027e24 */ /* 0x001fe2000f8e00ff */
[----:B------:R-:W-:Y:S01]  /*12730*/  UISETP.NE.AND.EX UP0, UPT, UR9, URZ, UPT, UP0 ;  /* 0x0000003f0900728c */ /* 0x000fe2000bf05300 */
[----:B------:R-:W-:-:S02]  /*12740*/  IMAD.U32 R3, RZ, RZ, UR5 ;  /* 0x00000005ff037e24 */ /* 0x000fc4000f8e00ff */
[----:B-1----:R-:W-:Y:S02]  /*12750*/  IMAD.U32 R4, RZ, RZ, UR6 ;  /* 0x00000006ff047e24 */ /* 0x002fe4000f8e00ff */
[----:B------:R-:W-:Y:S01]  /*12760*/  IMAD.U32 R5, RZ, RZ, UR7 ;  /* 0x00000007ff057e24 */ /* 0x000fe2000f8e00ff */
[----:B------:R-:W-:-:S05]  /*12770*/  PLOP3.LUT P2, PT, PT, PT, UP0, 0x80, 0x0 ;  /* 0x000000000000781c */ /* 0x000fca0003f4f008 */
[----:B------:R-:W-:Y:S01]  /*12780*/  @UP0 UIADD3 UR4, UP1, UR44, UR8, URZ ;  /* 0x000000082c040290 */ /* 0x000fe2000ff3e03f */
[----:B------:R0:W5:Y:S03]  /*12790*/  @P1 LDG.E R8, desc[UR52][R4.64] ;  /* 0x0000003404081981 */ /* 0x000166000c1e1900 */
[----:B------:R-:W-:Y:S01]  /*127a0*/  @UP0 UIADD3.X UR5, UR45, UR9, URZ, UP1, !UPT ;  /* 0x000000092d050290 */ /* 0x000fe20008ffe43f */
[----:B------:R0:W5:Y:S01]  /*127b0*/  @P0 LDG.E R9, desc[UR52][R2.64] ;  /* 0x0000003402090981 */ /* 0x000162000c1e1900 */
[----:B------:R-:W-:Y:S01]  /*127c0*/  ULDC UR6, c[0x0][0x288] ;  /* 0x0000a20000067ab9 */ /* 0x000fe20000000800 */
[----:B------:R-:W-:Y:S02]  /*127d0*/  IMAD.U32 R6, RZ, RZ, UR4 ;  /* 0x00000004ff067e24 */ /* 0x000fe4000f8e00ff */
[----:B------:R-:W-:Y:S02]  /*127e0*/  IMAD.U32 R10, RZ, RZ, UR6 ;  /* 0x00000006ff0a7e24 */ /* 0x000fe4000f8e00ff */
[----:B------:R-:W-:-:S05]  /*127f0*/  IMAD.U32 R7, RZ, RZ, UR5 ;  /* 0x00000005ff077e24 */ /* 0x000fca000f8e00ff */
[----:B------:R-:W2:Y:S04]  /*12800*/  @P2 LDG.E R10, desc[UR52][R6.64] ;  /* 0x00000034060a2981 */ /* 0x000ea8000c1e1900 */
[----:B--2---:R0:W-:Y:S01]  /*12810*/  STL [R1+0x1c], R10 ;  /* 0x00001c0a01007387 */ /* 0x0041e20000100800 */
[----:B------:R-:W-:Y:S05]  /*12820*/  @P2 BRA `(.L_x_2250) ;  /* 0x0000000000142947 */ /* 0x000fea0003800000 */
[----:B------:R-:W-:Y:S05]  /*12830*/  @!P0 BRA `(.L_x_2250) ;  /* 0x0000000000108947 */ /* 0x000fea0003800000 */
[----:B------:R-:W2:Y:S04]  /*12840*/  LDG.E R6, desc[UR52][R2.64] ;  /* 0x0000003402067981 */ /* 0x000ea8000c1e1900 */
[----:B0-----:R-:W2:Y:S02]  /*12850*/  LDG.E R2, desc[UR52][R2.64+0x4] ;  /* 0x0000043402027981 */ /* 0x001ea4000c1e1900 */
[----:B--2---:R-:W-:-:S05]  /*12860*/  IMAD.IADD R2, R2, 0x1, -R6 ;  /* 0x0000000102027824 */ /* 0x004fca00078e0a06 */
[----:B------:R1:W-:Y:S02]  /*12870*/  STL [R1+0x1c], R2 ;  /* 0x00001c0201007387 */ /* 0x0003e40000100800 */
.L_x_2250:
[----:B-----5:R-:W-:Y:S01]  /*12880*/  IMAD.IADD R6, R8, 0x1, R0 ;  /* 0x0000000108067824 */ /* 0x020fe200078e0200 */
[----:B------:R-:W-:Y:S01]  /*12890*/  ULDC.64 UR4, c[0x0][0x418] ;  /* 0x0001060000047ab9 */ /* 0x000fe20000000a00 */
[----:B0-----:R-:W-:Y:S01]  /*128a0*/  IMAD.U32 R3, RZ, RZ, UR43 ;  /* 0x0000002bff037e24 */ /* 0x001fe2000f8e00ff */
[----:B------:R-:W-:Y:S01]  /*128b0*/  UISETP.NE.U32.AND UP0, UPT, UR4, URZ, UPT ;  /* 0x0000003f0400728c */ /* 0x000fe2000bf05070 */
[----:B------:R-:W-:Y:S01]  /*128c0*/  UMOV UR47, URZ ;  /* 0x0000003f002f7c82 */ /* 0x000fe20008000000 */
[----:B------:R-:W-:Y:S01]  /*128d0*/  ULDC.64 UR6, c[0x0][0xa20] ;  /* 0x0002880000067ab9 */ /* 0x000fe20000000a00 */
[----:B------:R0:W-:Y:S01]  /*128e0*/  STL [R1+0xc], R6 ;  /* 0x00000c0601007387 */ /* 0x0001e20000100800 */
[----:B------:R-:W-:Y:S01]  /*128f0*/  @P0 R2UR UR47, R9 ;  /* 0x00000000092f02ca */ /* 0x000fe200000e0000 */
[----:B------:R-:W-:Y:S01]  /*12900*/  UISETP.NE.AND.EX UP0, UPT, UR5, URZ, UPT, UP0 ;  /* 0x0000003f0500728c */ /* 0x000fe2000bf05300 */
[----:B------:R-:W-:Y:S01]  /*12910*/  ISETP.NE.U32.AND P0, PT, RZ, UR6, PT ;  /* 0x00000006ff007c0c */ /* 0x000fe2000bf05070 */
[----:B------:R0:W-:Y:S01]  /*12920*/  STL [R1], R3 ;  /* 0x0000000301007387 */ /* 0x0001e20000100800 */
[----:B------:R-:W-:Y:S01]  /*12930*/  ULDC UR4, c[0x0][0x424] ;  /* 0x0001090000047ab9 */ /* 0x000fe20000000800 */
[----:B------:R-:W-:Y:S01]  /*12940*/  ULDC UR5, c[0x0][0x2f0] ;  /* 0x0000bc0000057ab9 */ /* 0x000fe20000000800 */
[----:B------:R-:W-:Y:S01]  /*12950*/  ISETP.NE.AND.EX P0, PT, RZ, UR7, PT, P0 ;  /* 0x00000007ff007c0c */ /* 0x000fe2000bf05300 */
[----:B------:R-:W-:-:S04]  /*12960*/  USEL UR4, UR4, 0x1, UP0 ;  /* 0x0000000104047887 */ /* 0x000fc80008000000 */
[----:B------:R-:W-:-:S06]  /*12970*/  UIMAD UR4, UR4, UR5, URZ ;  /* 0x00000005040472a4 */ /* 0x000fcc000f8e023f */
[----:B-1----:R-:W-:Y:S02]  /*12980*/  IMAD.U32 R2, RZ, RZ, UR4 ;  /* 0x00000004ff027e24 */ /* 0x002fe4000f8e00ff */
[----:B0-----:R-:W-:Y:S05]  /*12990*/  @!P0 BRA `(.L_x_2251) ;  /* 0x0000000000188947 */ /* 0x001fea0003800000 */
[----:B------:R-:W-:-:S04]  /*129a0*/  UIADD3 UR4, UP0, UR44, UR6, URZ ;  /* 0x000000062c047290 */ /* 0x000fc8000ff1e03f */
[----:B------:R-:W-:Y:S02]  /*129b0*/  UIADD3.X UR5, UR45, UR7, URZ, UP0, !UPT ;  /* 0x000000072d057290 */ /* 0x000fe400087fe43f */
[----:B------:R-:W-:-:S04]  /*129c0*/  IMAD.U32 R2, RZ, RZ, UR4 ;  /* 0x00000004ff027e24 */ /* 0x000fc8000f8e00ff */
[----:B------:R-:W-:-:S05]  /*129d0*/  IMAD.U32 R3, RZ, RZ, UR5 ;  /* 0x00000005ff037e24 */ /* 0x000fca000f8e00ff */
[----:B------:R0:W5:Y:S01]  /*129e0*/  LDG.E R2, desc[UR52][R2.64] ;  /* 0x0000003402027981 */ /* 0x000162000c1e1900 */
[----:B------:R-:W-:Y:S05]  /*129f0*/  BRA `(.L_x_2252) ;  /* 0x0000000000107947 */ /* 0x000fea0003800000 */
.L_x_2251:
[----:B------:R-:W-:Y:S05]  /*12a00*/  @!P1 BRA `(.L_x_2252) ;  /* 0x00000000000c9947 */ /* 0x000fea0003800000 */
[----:B------:R-:W2:Y:S04]  /*12a10*/  LDG.E R2, desc[UR52][R4.64] ;  /* 0x0000003404027981 */ /* 0x000ea8000c1e1900 */
[----:B------:R-:W2:Y:S02]  /*12a20*/  LDG.E R4, desc[UR52][R4.64+0x4] ;  /* 0x0000043404047981 */ /* 0x000ea4000c1e1900 */
[----:B--2---:R-:W-:-:S07]  /*12a30*/  IMAD.IADD R2, R4, 0x1, -R2 ;  /* 0x0000000104027824 */ /* 0x004fce00078e0a02 */
.L_x_2252:
[----:B------:R-:W2:Y:S04]  /*12a40*/  LDL R4, [R1+0x1c] ;  /* 0x00001c0001047983 */ /* 0x000ea80000100800 */
[----:B0-----:R-:W3:Y:S01]  /*12a50*/  LDL R3, [R1+0x14] ;  /* 0x0000140001037983 */ /* 0x001ee20000100800 */
[----:B-----5:R-:W-:Y:S01]  /*12a60*/  IMAD.IADD R0, R2, 0x1, -R0 ;  /* 0x0000000102007824 */ /* 0x020fe200078e0a00 */
[----:B------:R-:W-:Y:S01]  /*12a70*/  BSSY B7, `(.L_x_2253) ;  /* 0x0000383000077945 */ /* 0x000fe20003800000 */
[----:B------:R-:W0:Y:S02]  /*12a80*/  LDC R2, c[0x0][0x448] ;  /* 0x00011200ff027b82 */ /* 0x000e240000000800 */
[----:B0-----:R-:W-:-:S13]  /*12a90*/  ISETP.NE.AND P0, PT, R2, 0x1, PT ;  /* 0x000000010200780c */ /* 0x001fda0003f05270 */
[----:B------:R-:W0:Y:S01]  /*12aa0*/  @P0 LDC R2, c[0x0][0x450] ;  /* 0x00011400ff020b82 */ /* 0x000e220000000800 */
[----:B--2---:R-:W-:-:S07]  /*12ab0*/  IMAD.MOV.U32 R5, RZ, RZ, R4 ;  /* 0x000000ffff057224 */ /* 0x004fce00078e0004 */
[----:B------:R-:W1:Y:S01]  /*12ac0*/  @P0 LDC R4, c[0x0][0x44c] ;  /* 0x00011300ff040b82 */ /* 0x000e620000000800 */
[----:B---3--:R-:W-:-:S04]  /*12ad0*/  IMAD.SHL.U32 R3, R3, 0x80, RZ ;  /* 0x0000008003037824 */ /* 0x008fc800078e00ff */
[----:B------:R-:W-:-:S04]  /*12ae0*/  VIADD R3, R3, 0x7f ;  /* 0x0000007f03037836 */ /* 0x000fc80000000000 */
[----:B-1----:R-:W-:-:S05]  /*12af0*/  @P0 IMAD.HI.U32 R4, R3, R4, RZ ;  /* 0x0000000403040227 */ /* 0x002fca00078e00ff */
[----:B0-----:R-:W-:Y:S01]  /*12b00*/  @P0 SHF.R.U32.HI R3, RZ, R2, R4 ;  /* 0x00000002ff030219 */ /* 0x001fe20000011604 */
[C---:B------:R-:W-:Y:S01]  /*12b10*/  VIADD R2, R0.reuse, 0x9f ;  /* 0x0000009f00027836 */ /* 0x040fe20000000000 */
[----:B------:R-:W-:-:S03]  /*12b20*/  IADD3 R0, R0, 0xa0, -R5 ;  /* 0x000000a000007810 */ /* 0x000fc60007ffe805 */
[----:B------:R-:W-:-:S04]  /*12b30*/  IMAD.HI R2, R2, 0x66666667, RZ ;  /* 0x6666666702027827 */ /* 0x000fc800078e02ff */
[----:B------:R-:W-:Y:S01]  /*12b40*/  IMAD.IADD R0, R0, 0x1, R3 ;  /* 0x0000000100007824 */ /* 0x000fe200078e0203 */
[----:B------:R-:W-:-:S03]  /*12b50*/  SHF.R.U32.HI R3, RZ, 0x1f, R2 ;  /* 0x0000001fff037819 */ /* 0x000fc60000011602 */
[----:B------:R-:W-:Y:S01]  /*12b60*/  IMAD.HI R0, R0, 0x66666667, RZ ;  /* 0x6666666700007827 */ /* 0x000fe200078e02ff */
[----:B------:R-:W-:-:S04]  /*12b70*/  LEA.HI.SX32 R3, R2, R3, 0x1a ;  /* 0x0000000302037211 */ /* 0x000fc800078fd2ff */
[----:B------:R-:W-:-:S04]  /*12b80*/  SHF.R.U32.HI R2, RZ, 0x1f, R0 ;  /* 0x0000001fff027819 */ /* 0x000fc80000011600 */
[----:B------:R-:W-:-:S04]  /*12b90*/  LEA.HI.SX32 R2, R0, R2, 0x1a ;  /* 0x0000000200027211 */ /* 0x000fc800078fd2ff */
[----:B------:R-:W-:-:S04]  /*12ba0*/  VIMNMX R4, R3, R2, PT ;  /* 0x0000000203047248 */ /* 0x000fc80003fe0100 */
[----:B------:R-:W-:Y:S01]  /*12bb0*/  ISETP.GT.AND P0, PT, R4, RZ, PT ;  /* 0x000000ff0400720c */ /* 0x000fe20003f04270 */
        /* <DEDUP_REMOVED lines=20> */
.L_x_2254:
        /* <DEDUP_REMOVED lines=20> */
.L_x_2257:
[----:B------:R-:W-:Y:S05]  /*12e40*/  BSYNC B6 ;  /* 0x0000000000067941 */ /* 0x000fea0003800000 */
.L_x_2256:
[----:B------:R-:W-:Y:S01]  /*12e50*/  VIADD R0, R17, 0xf200 ;  /* 0x0000f20011007836 */ /* 0x000fe20000000000 */
[----:B------:R-:W-:Y:S04]  /*12e60*/  BSSY B6, `(.L_x_2258) ;  /* 0x0000014000067945 */ /* 0x000fe80003800000 */
[----:B------:R-:W-:-:S04]  /*12e70*/  LOP3.LUT P0, RZ, R0, 0x1bf, RZ, 0xc0, !PT ;  /* 0x000001bf00ff7812 */ /* 0x000fc8000780c0ff */
[----:B------:R-:W-:-:S09]  /*12e80*/  P2R R16, PR, RZ, 0x1 ;  /* 0x00000001ff107803 */ /* 0x000fd20000000000 */
        /* <DEDUP_REMOVED lines=17> */
.L_x_2259:
[----:B------:R-:W-:Y:S05]  /*12fa0*/  BSYNC B6 ;  /* 0x0000000000067941 */ /* 0x000fea0003800000 */
.L_x_2258:
        /* <DEDUP_REMOVED lines=20> */
.L_x_2261:
[----:B------:R-:W-:Y:S05]  /*130f0*/  BSYNC B6 ;  /* 0x0000000000067941 */ /* 0x000fea0003800000 */
.L_x_2260:
[----:B------:R-:W-:Y:S01]  /*13100*/  ISETP.NE.AND P6, PT, R16, RZ, PT ;  /* 0x000000ff1000720c */ /* 0x000fe20003fc5270 */
[----:B------:R-:W-:-:S12]  /*13110*/  BSSY B6, `(.L_x_2262) ;  /* 0x0000012000067945 */ /* 0x000fd80003800000 */
        /* <DEDUP_REMOVED lines=17> */
.L_x_2263:
[----:B------:R-:W-:Y:S05]  /*13230*/  BSYNC B6 ;  /* 0x0000000000067941 */ /* 0x000fea0003800000 */
.L_x_2262:
[----:B------:R-:W2:Y:S01]  /*13240*/  LDL R8, [R1] ;  /* 0x0000000001087983 */ /* 0x000ea20000100800 */
[----:B------:R-:W-:Y:S02]  /*13250*/  ULDC.64 UR4, c[0x0][0x9f8] ;  /* 0x00027e0000047ab9 */ /* 0x000fe40000000a00 */
[----:B------:R-:W-:-:S04]  /*13260*/  UISETP.NE.U32.AND UP0, UPT, UR4, URZ, UPT ;  /* 0x0000003f0400728c */ /* 0x000fc8000bf05070 */
[----:B------:R-:W-:-:S06]  /*13270*/  UISETP.NE.AND.EX UP0, UPT, UR5, URZ, UPT, UP0 ;  /* 0x0000003f0500728c */ /* 0x000fcc000bf05300 */
[----:B------:R-:W-:-:S05]  /*13280*/  PLOP3.LUT P0, PT, PT, PT, UP0, 0x80, 0x0 ;  /* 0x000000000000781c */ /* 0x000fca0003f0f008 */
[----:B------:R-:W-:-:S04]  /*13290*/  @UP0 UIADD3 UR4, UP1, UR44, UR4, URZ ;  /* 0x000000042c040290 */ /* 0x000fc8000ff3e03f */
[----:B------:R-:W-:Y:S02]  /*132a0*/  @UP0 UIADD3.X UR5, UR45, UR5, URZ, UP1, !UPT ;  /* 0x000000052d050290 */ /* 0x000fe40008ffe43f */
[----:B------:R-:W-:-:S04]  /*132b0*/  IMAD.U32 R2, RZ, RZ, UR4 ;  /* 0x00000004ff027e24 */ /* 0x000fc8000f8e00ff */
[----:B------:R-:W-:Y:S01]  /*132c0*/  IMAD.U32 R3, RZ, RZ, UR5 ;  /* 0x00000005ff037e24 */ /* 0x000fe2000f8e00ff */
[----:B------:R-:W0:Y:S01]  /*132d0*/  S2R R0, SR_TID.X ;  /* 0x0000000000007919 */ /* 0x000e220000002100 */
[----:B------:R-:W-:-:S03]  /*132e0*/  ULDC.64 UR4, c[0x0][0xa08] ;  /* 0x0002820000047ab9 */ /* 0x000fc60000000a00 */
[----:B--2---:R1:W2:Y:S01]  /*132f0*/  @P0 LDG.E R8, desc[UR52][R2.64] ;  /* 0x0000003402080981 */ /* 0x0042a2000c1e1900 */
[----:B0-----:R-:W-:-:S04]  /*13300*/  SHF.R.U32.HI R0, RZ, 0x5, R0 ;  /* 0x00000005ff007819 */ /* 0x001fc80000011600 */
[----:B------:R-:W-:Y:S01]  /*13310*/  LOP3.LUT R0, R0, 0x3, RZ, 0xc0, !PT ;  /* 0x0000000300007812 */ /* 0x000fe200078ec0ff */
[----:B-1----:R-:W0:Y:S01]  /*13320*/  LDC.64 R2, c[0x0][0x418] ;  /* 0x00010600ff027b82 */ /* 0x002e220000000a00 */
[----:B--2---:R-:W-:Y:S01]  /*13330*/  SHF.R.S32.HI R9, RZ, 0x1f, R8 ;  /* 0x0000001fff097819 */ /* 0x004fe20000011408 */
[----:B------:R1:W-:Y:S01]  /*13340*/  @P0 STL [R1], R8 ;  /* 0x0000000801000387 */ /* 0x0003e20000100800 */
[----:B0-----:R-:W-:Y:S01]  /*13350*/  LOP3.LUT P0, RZ, R2, UR4, RZ, 0xfc, !PT ;  /* 0x0000000402ff7c12 */ /* 0x001fe2000f80fcff */
[----:B------:R-:W-:Y:S02]  /*13360*/  UMOV UR4, 0xffffffff ;  /* 0xffffffff00047882 */ /* 0x000fe40000000000 */
[----:B------:R1:W-:Y:S01]  /*13370*/  STL [R1+0x4], R9 ;  /* 0x0000040901007387 */ /* 0x0003e20000100800 */
[----:B------:R-:W-:-:S04]  /*13380*/  LOP3.LUT P0, RZ, R3, UR5, RZ, 0xfc, P0 ;  /* 0x0000000503ff7c12 */ /* 0x000fc8000800fcff */
[----:B------:R-:W-:Y:S01]  /*13390*/  SEL R16, R8, RZ, !P0 ;  /* 0x000000ff08107207 */ /* 0x000fe20004000000 */
[----:B------:R-:W-:Y:S08]  /*133a0*/  BRA.DIV UR4, `(.L_x_2264) ;  /* 0x0000004204887947 */ /* 0x000ff0000b800000 */
[----:B------:R0:W2:Y:S02]  /*133b0*/  SHFL.IDX PT, R14, R0, RZ, 0x1f ;  /* 0x00001fff000e7589 */ /* 0x0000a400000e0000 */
.L_x_2341:
[----:B------:R-:W-:Y:S02]  /*133c0*/  PLOP3.LUT P1, PT, PT, PT, PT, 0x8, 0x0 ;  /* 0x000000000000781c */ /* 0x000fe40003f2e170 */
[----:B--2---:R-:W-:Y:S02]  /*133d0*/  ISETP.NE.AND P0, PT, R14, RZ, PT ;  /* 0x000000ff0e00720c */ /* 0x004fe40003f05270 */
[----:B0-----:R-:W-:-:S05]  /*133e0*/  P2R R0, PR, RZ, 0x2 ;  /* 0x00000002ff007803 */ /* 0x001fca0000000000 */
[----:B------:R0:W-:Y:S06]  /*133f0*/  STL [R1+0x8], R0 ;  /* 0x0000080001007387 */ /* 0x0001ec0000100800 */
[----:B------:R-:W-:Y:S05]  /*13400*/  @P0 BRA `(.L_x_2265) ;  /* 0x0000000400bc0947 */ /* 0x000fea0003800000 */
[----:B0-----:R-:W2:Y:S01]  /*13410*/  LDL R0, [R1+0x18] ;  /* 0x0000180001007983 */ /* 0x001ea20000100800 */
[----:B------:R-:W-:Y:S01]  /*13420*/  UMOV UR4, 0xffffffff ;  /* 0xffffffff00047882 */ /* 0x000fe20000000000 */
[----:B--2---:R-:W-:Y:S02]  /*13430*/  VIADD R0, R0, 0xffffffff ;  /* 0xffffffff00007836 */ /* 0x004fe40000000000 */
[----:B------:R-:W-:Y:S05]  /*13440*/  BRA.DIV UR4, `(.L_x_2266) ;  /* 0x0000004204807947 */ /* 0x000fea000b800000 */
[----:B------:R-:W-:-:S13]  /*13450*/  ELECT P6, URZ, PT ;  /* 0x00000000003f782f */ /* 0x000fda00038c0000 */
.L_x_2344:
        /* <DEDUP_REMOVED lines=21> */
.L_x_2267:
[----:B------:R-:W-:Y:S01]  /*135b0*/  IMAD R4, R18, 0x8, R17 ;  /* 0x0000000812047824 */ /* 0x000fe200078e0211 */
[----:B0-----:R-:W-:Y:S01]  /*135c0*/  SHF.L.U32 R3, R19, 0x1f, RZ ;  /* 0x0000001f13037819 */ /* 0x001fe200000006ff */
[----:B-1----:R-:W0:Y:S03]  /*135d0*/  S2R R8, SR_TID.X ;  /* 0x0000000000087919 */ /* 0x002e260000002100 */
[----:B------:R-:W1:Y:S01]  /*135e0*/  SYNCS.PHASECHK.TRANS64.TRYWAIT P0, [R4+URZ+0x33480], R3 ;  /* 0x03348003040075a7 */ /* 0x000e62000800017f */
[----:B0-----:R-:W-:-:S04]  /*135f0*/  LOP3.LUT R8, R8, 0x7f, RZ, 0xc0, !PT ;  /* 0x0000007f08087812 */ /* 0x001fc800078ec0ff */
[----:B------:R-:W-:Y:S01]  /*13600*/  ISETP.NE.AND P1, PT, R8, RZ, PT ;  /* 0x000000ff0800720c */ /* 0x000fe20003f25270 */
[----:B-1----:R-:W-:-:S12]  /*13610*/  @!P0 BRA `(.L_x_2268) ;  /* 0x00000040002c8947 */ /* 0x002fd80003800000 */
.L_x_2345:
        /* <DEDUP_REMOVED lines=8> */
.L_x_2269:
        /* <DEDUP_REMOVED lines=31> */
.L_x_2346:
        /* <DEDUP_REMOVED lines=8> */
.L_x_2271:
        /* <DEDUP_REMOVED lines=8> */
[----:B------:R-:W-:Y:S01]  /*13990*/  PLOP3.LUT P0, PT, PT, PT, PT, 0x80, 0x0 ;  /* 0x000000000000781c */ /* 0x000fe20003f0f070 */
[----:B------:R-:W-:Y:S01]  /*139a0*/  UMOV UR26, URZ ;  /* 0x0000003f001a7c82 */ /* 0x000fe20008000000 */
[----:B------:R-:W-:Y:S01]  /*139b0*/  UMOV UR28, UR36 ;  /* 0x00000024001c7c82 */ /* 0x000fe20008000000 */
[----:B------:R-:W-:Y:S01]  /*139c0*/  UMOV UR18, 0x40 ;  /* 0x0000004000127882 */ /* 0x000fe20000000000 */
[----:B------:R-:W-:Y:S01]  /*139d0*/  P2R R0, PR, RZ, 0x1 ;  /* 0x00000001ff007803 */ /* 0x000fe20000000000 */
[----:B------:R-:W-:-:S02]  /*139e0*/  UIADD3 UR24, UR8, 0x24200, URZ ;  /* 0x0002420008187890 */ /* 0x000fc4000fffe03f */
[----:B------:R-:W-:Y:S02]  /*139f0*/  UIADD3 UR25, UR25, 0x33430, URZ ;  /* 0x0003343019197890 */ /* 0x000fe4000fffe03f */
[----:B------:R-:W-:Y:S01]  /*13a00*/  UIADD3 UR16, UR8, 0x26a00, URZ ;  /* 0x00026a0008107890 */ /* 0x000fe2000fffe03f */
[----:B------:R2:W-:Y:S01]  /*13a10*/  STL [R1+0x8], R0 ;  /* 0x0000080001007387 */ /* 0x0005e20000100800 */
[----:B------:R-:W-:Y:S01]  /*13a20*/  UIADD3 UR8, UR8, 0x29200, URZ ;  /* 0x0002920008087890 */ /* 0x000fe2000fffe03f */
[----:B------:R-:W-:Y:S01]  /*13a30*/  UMOV UR20, UR36 ;  /* 0x0000002400147c82 */ /* 0x000fe20008000000 */
        /* <DEDUP_REMOVED lines=10> */
[----:B------:R2:W-:Y:S02]  /*13ae0*/  UTMALDG.4D [UR8], [UR4], desc[UR6] ;  /* 0x00000608040075b4 */ /* 0x0005e40008019000 */
[----:B--2---:R-:W-:Y:S01]  /*13af0*/  NOP ;  /* 0x0000000000007918 */ /* 0x004fe20000000000 */
.L_x_2265:
[----:B------:R-:W-:Y:S05]  /*13b00*/  WARPSYNC.ALL ;  /* 0x0000000000007948 */ /* 0x000fea0003800000 */
[----:B0-----:R-:W-:Y:S01]  /*13b10*/  VIADD R0, R17, 0x1e200 ;  /* 0x0001e20011007836 */ /* 0x001fe20000000000 */
[----:B------:R-:W-:Y:S01]  /*13b20*/  USHF.R.S32.HI UR4, URZ, 0x1f, UR47 ;  /* 0x0000001f3f047899 */ /* 0x000fe2000801142f */
        /* <DEDUP_REMOVED lines=19> */
[----:B-1----:R-:W-:Y:S02]  /*13c60*/  IMAD.U32 R4, RZ, RZ, UR6 ;  /* 0x00000006ff047e24 */ /* 0x002fe4000f8e00ff */
        /* <DEDUP_REMOVED lines=11> */
.L_x_2273:
[----:B------:R-:W-:Y:S05]  /*13d20*/  BSYNC B6 ;  /* 0x0000000000067941 */ /* 0x000fea0003800000 */
.L_x_2272:
[----:B------:R-:W2:Y:S01]  /*13d30*/  LDL R7, [R1+0x14] ;  /* 0x0000140001077983 */ /* 0x000ea20000100800 */
[----:B------:R-:W0:Y:S01]  /*13d40*/  LDC R5, c[0x0][0x448] ;  /* 0x00011200ff057b82 */ /* 0x000e220000000800 */
[----:B------:R-:W-:Y:S01]  /*13d50*/  ULDC.64 UR8, c[0x0][0x2d8] ;  /* 0x0000b60000087ab9 */ /* 0x000fe20000000a00 */
[----:B------:R-:W3:Y:S01]  /*13d60*/  S2R R2, SR_TID.X ;  /* 0x0000000000027919 */ /* 0x000ee20000002100 */
[----:B0-----:R-:W-:Y:S02]  /*13d70*/  ISETP.NE.AND P0, PT, R5, 0x1, PT ;  /* 0x000000010500780c */ /* 0x001fe40003f05270 */
[C---:B---3--:R-:W-:Y:S01]  /*13d80*/  LOP3.LUT R0, R2.reuse, 0x7f, RZ, 0xc0, !PT ;  /* 0x0000007f02007812 */ /* 0x048fe200078ec0ff */
[----:B------:R-:W-:-:S10]  /*13d90*/  IMAD.SHL.U32 R2, R2, 0x20, RZ ;  /* 0x0000002002027824 */ /* 0x000fd400078e00ff */
[----:B-1----:R-:W0:Y:S01]  /*13da0*/  @P0 LDC R4, c[0x0][0x44c] ;  /* 0x00011300ff040b82 */ /* 0x002e220000000800 */
[----:B------:R-:W-:-:S04]  /*13db0*/  SHF.R.U32.HI R0, RZ, 0x2, R0 ;  /* 0x00000002ff007819 */ /* 0x000fc80000011600 */
[----:B------:R-:W-:-:S03]  /*13dc0*/  LOP3.LUT R2, R0, 0x60, R2, 0xf8, !PT ;  /* 0x0000006000027812 */ /* 0x000fc600078ef802 */
[----:B------:R-:W1:Y:S01]  /*13dd0*/  @P0 LDC R0, c[0x0][0x450] ;  /* 0x00011400ff000b82 */ /* 0x000e620000000800 */
[----:B------:R-:W3:Y:S01]  /*13de0*/  S2R R8, SR_TID.X ;  /* 0x0000000000087919 */ /* 0x000ee20000002100 */
[----:B------:R-:W-:Y:S01]  /*13df0*/  UIMAD UR6, UR44, UR8, URZ ;  /* 0x000000082c0672a4 */ /* 0x000fe2000f8e023f */
[----:B------:R-:W-:Y:S01]  /*13e00*/  UMOV UR4, UR50 ;  /* 0x0000003200047c82 */ /* 0x000fe20008000000 */
[----:B------:R-:W-:Y:S02]  /*13e10*/  UMOV UR5, UR45 ;  /* 0x0000002d00057c82 */ /* 0x000fe40008000000 */
[----:B------:R-:W-:Y:S02]  /*13e20*/  UIMAD UR6, UR36, UR9, UR6 ;  /* 0x00000009240672a4 */ /* 0x000fe4000f8e0206 */
[----:B------:R-:W-:-:S03]  /*13e30*/  UIMAD.WIDE.U32 UR4, UR36, UR8, UR4 ;  /* 0x00000008240472a5 */ /* 0x000fc6000f8e0004 */
        /* <DEDUP_REMOVED lines=9> */
[----:B------:R-:W-:Y:S01]  /*13ed0*/  LOP3.LUT R9, R8, 0x40, RZ, 0xfc, !PT ;  /* 0x0000004008097812 */ /* 0x000fe200078efcff */
[----:B--2---:R-:W-:-:S04]  /*13ee0*/  IMAD R3, R7, 0x80, R2 ;  /* 0x0000008007037824 */ /* 0x004fc800078e0202 */
[----:B0-----:R-:W-:-:S04]  /*13ef0*/  @P0 IMAD.HI.U32 R4, R3, R4, RZ ;  /* 0x0000000403040227 */ /* 0x001fc800078e00ff */
[----:B------:R-:W-:Y:S01]  /*13f00*/  IMAD.MOV.U32 R2, RZ, RZ, R3 ;  /* 0x000000ffff027224 */ /* 0x000fe200078e0003 */
[----:B-1----:R-:W-:-:S04]  /*13f10*/  @P0 SHF.R.U32.HI R2, RZ, R0, R4 ;  /* 0x00000000ff020219 */ /* 0x002fc80000011604 */
[--C-:B------:R-:W-:Y:S01]  /*13f20*/  SHF.R.S32.HI R4, RZ, 0x1f, R2.reuse ;  /* 0x0000001fff047819 */ /* 0x100fe20000011402 */
[----:B------:R-:W-:-:S04]  /*13f30*/  IMAD.MOV R0, RZ, RZ, -R2 ;  /* 0x000000ffff007224 */ /* 0x000fc800078e0a02 */
[----:B------:R-:W-:Y:S02]  /*13f40*/  IMAD R0, R5, R0, R3 ;  /* 0x0000000005007224 */ /* 0x000fe400078e0203 */
[----:B------:R-:W-:Y:S02]  /*13f50*/  IMAD R4, R4, UR8, RZ ;  /* 0x0000000804047c24 */ /* 0x000fe4000f8e02ff */
[----:B------:R-:W-:Y:S02]  /*13f60*/  IMAD.U32 R3, RZ, RZ, UR8 ;  /* 0x00000008ff037e24 */ /* 0x000fe4000f8e00ff */
[C---:B------:R-:W-:Y:S02]  /*13f70*/  IMAD R4, R2.reuse, UR9, R4 ;  /* 0x0000000902047c24 */ /* 0x040fe4000f8e0204 */
        /* <DEDUP_REMOVED lines=11> */
[----:B------:R0:W5:Y:S01]  /*14030*/  LDL R9, [R1+0x28] ;  /* 0x0000280001097983 */ /* 0x0001620000100800 */
[----:B------:R-:W1:Y:S01]  /*14040*/  S2R R6, SR_TID.X ;  /* 0x0000000000067919 */ /* 0x000e620000002100 */
[----:B------:R-:W-:-:S02]  /*14050*/  LOP3.LUT R8, R8, 0x80, RZ, 0xfc, !PT ;  /* 0x0000008008087812 */ /* 0x000fc400078efcff */
[----:B------:R-:W-:Y:S02]  /*14060*/  IADD3.X R0, R3, UR5, R0, P0, !PT ;  /* 0x0000000503007c10 */ /* 0x000fe400087fe400 */
        /* <DEDUP_REMOVED lines=8> */
[----:B------:R-:W2:Y:S04]  /*140f0*/  LDL.LU R6, [R1+0x1c] ;  /* 0x00001c0001067983 */ /* 0x000ea80000300800 */
[----:B------:R-:W3:Y:S01]  /*14100*/  LDL.LU R7, [R1+0x14] ;  /* 0x0000140001077983 */ /* 0x000ee20000300800 */
[----:B------:R-:W-:Y:S01]  /*14110*/  SHF.R.U32.HI R8, RZ, 0x2, R8 ;  /* 0x00000002ff087819 */ /* 0x000fe20000011608 */
[----:B--2---:R-:W-:-:S02]  /*14120*/  IMAD R3, R6, R5, RZ ;  /* 0x0000000506037224 */ /* 0x004fc400078e02ff */
[----:B------:R-:W0:Y:S02]  /*14130*/  SHFL.IDX PT, R6, R2, RZ, 0x1c1f ;  /* 0x001c1fff02067589 */ /* 0x000e2400000e0000 */
[----:B---3--:R-:W-:Y:S02]  /*14140*/  IMAD R4, R7, 0x80, R8 ;  /* 0x0000008007047824 */ /* 0x008fe400078e0208 */
[----:B------:R-:W1:Y:S03]  /*14150*/  SHFL.IDX PT, R5, R0, RZ, 0x1c1f ;  /* 0x001c1fff00057589 */ /* 0x000e6600000e0000 */
[----:B------:R-:W-:-:S13]  /*14160*/  ISETP.GE.AND P4, PT, R4, R3, PT ;  /* 0x000000030400720c */ /* 0x000fda0003f86270 */
[----:B0-----:R-:W-:-:S05]  /*14170*/  @!P4 IADD3 R6, P3, R10, R6, RZ ;  /* 0x000000060a06c210 */ /* 0x001fca0007f7e0ff */
[----:B-1----:R-:W-:-:S04]  /*14180*/  @!P4 IMAD.X R5, RZ, RZ, R5, P3 ;  /* 0x000000ffff05c224 */ /* 0x002fc800018e0605 */
        /* <DEDUP_REMOVED lines=27> */
.L_x_2355:
        /* <DEDUP_REMOVED lines=12> */
.L_x_2276:
[----:B------:R-:W-:Y:S05]  /*14400*/  BSYNC B0 ;  /* 0x0000000000007941 */ /* 0x000fea0003800000 */
.L_x_2275:
[----:B------:R-:W-:Y:S01]  /*14410*/  NOP ;  /* 0x0000000000007918 */ /* 0x000fe20000000000 */
[----:B------:R-:W-:-:S13]  /*14420*/  PLOP3.LUT P0, PT, PT, PT, PT, 0x80, 0x0 ;  /* 0x000000000000781c */ /* 0x000fda0003f0f070 */
.L_x_2277:
        /* <DEDUP_REMOVED lines=18> */
.L_x_2356:
[----:B------:R-:W-:Y:S05]  /*14550*/  BSYNC B0 ;  /* 0x0000000000007941 */ /* 0x000fea0003800000 */
.L_x_2278:
[----:B------:R-:W2:Y:S02]  /*14560*/  LDL R2, [R1+0x18] ;  /* 0x0000180001027983 */ /* 0x000ea40000100800 */
[----:B--2---:R-:W-:-:S13]  /*14570*/  ISETP.GE.AND P0, PT, R2, 0x2, PT ;  /* 0x000000020200780c */ /* 0x004fda0003f06270 */
[----:B------:R-:W-:Y:S05]  /*14580*/  @!P0 BRA `(.L_x_2280) ;  /* 0x0000001000e08947 */ /* 0x000fea0003800000 */
[----:B------:R-:W-:Y:S02]  /*14590*/  VIADD R2, R2, 0xfffffffe ;  /* 0xfffffffe02027836 */ /* 0x000fe40000000000 */
[----:B-1----:R-:W-:Y:S02]  /*145a0*/  IMAD.MOV.U32 R0, RZ, RZ, R19 ;  /* 0x000000ffff007224 */ /* 0x002fe400078e0013 */
[----:B------:R-:W-:-:S07]  /*145b0*/  IMAD.MOV.U32 R8, RZ, RZ, R18 ;  /* 0x000000ffff087224 */ /* 0x000fce00078e0012 */
.L_x_2304:
        /* <DEDUP_REMOVED lines=8> */
[----:B--2---:R-:W-:-:S13]  /*14640*/  ISETP.NE.AND P1, PT, R3, RZ, PT ;  /* 0x000000ff0300720c */ /* 0x004fda0003f25270 */
[----:B------:R-:W-:Y:S05]  /*14650*/  @!P1 BRA `(.L_x_2282) ;  /* 0x0000000800849947 */ /* 0x000fea0003800000 */
[----:B------:R-:W-:Y:S01]  /*14660*/  ULDC.64 UR4, c[0x0][0x418] ;  /* 0x0001060000047ab9 */ /* 0x000fe20000000a00 */
[----:B------:R-:W-:Y:S01]  /*14670*/  IMAD.MOV.U32 R3, RZ, RZ, R2 ;  /* 0x000000ffff037224 */ /* 0x000fe200078e0002 */
[----:B------:R-:W-:-:S04]  /*14680*/  ISETP.NE.U32.AND P0, PT, RZ, UR4, PT ;  /* 0x00000004ff007c0c */ /* 0x000fc8000bf05070 */
[----:B------:R-:W-:-:S13]  /*14690*/  ISETP.NE.AND.EX P0, PT, RZ, UR5, PT, P0 ;  /* 0x00000005ff007c0c */ /* 0x000fda000bf05300 */
[----:B------:R-:W-:Y:S05]  /*146a0*/  @!P0 BRA `(.L_x_2283) ;  /* 0x00000000004c8947 */ /* 0x000fea0003800000 */
[----:B0-----:R-:W2:Y:S01]  /*146b0*/  LDL R9, [R1+0x4] ;  /* 0x0000040001097983 */ /* 0x001ea20000100800 */
        /* <DEDUP_REMOVED lines=13> */
[----:B------:R-:W-:-:S04]  /*14790*/  IMAD.WIDE.U32 R4, R7, UR6, R4 ;  /* 0x0000000607047c25 */ /* 0x000fc8000f8e0004 */
[----:B------:R-:W-:Y:S01]  /*147a0*/  IMAD.IADD R5, R6, 0x1, R5 ;  /* 0x0000000106057824 */ /* 0x000fe200078e0205 */
[----:B------:R-:W-:-:S04]  /*147b0*/  LEA R6, P0, R4, UR4, 0x2 ;  /* 0x0000000404067c11 */ /* 0x000fc8000f8010ff */
[----:B------:R-:W-:-:S05]  /*147c0*/  LEA.HI.X R7, R4, UR5, R5, 0x2, P0 ;  /* 0x0000000504077c11 */ /* 0x000fca00080f1405 */
[----:B------:R1:W5:Y:S04]  /*147d0*/  LDG.E R16, desc[UR52][R6.64] ;  /* 0x0000003406107981 */ /* 0x000368000c1e1900 */
.L_x_2283:
        /* <DEDUP_REMOVED lines=8> */
.L_x_2357:
[----:B------:R-:W-:Y:S05]  /*14860*/  BSYNC B1 ;  /* 0x0000000000017941 */ /* 0x000fea0003800000 */
.L_x_2284:
        /* <DEDUP_REMOVED lines=9> */
.L_x_2287:
[----:B------:R-:W-:Y:S05]  /*14900*/  BSYNC B1 ;  /* 0x0000000000017941 */ /* 0x000fea0003800000 */
.L_x_2286:
        /* <DEDUP_REMOVED lines=12> */
.L_x_2288:
        /* <DEDUP_REMOVED lines=16> */
.L_x_2289:
        /* <DEDUP_REMOVED lines=16> */
.L_x_2290:
        /* <DEDUP_REMOVED lines=13> */
.L_x_2358:
[----:B------:R-:W-:Y:S05]  /*14ca0*/  BSYNC B1 ;  /* 0x0000000000017941 */ /* 0x000fea0003800000 */
.L_x_2291:
[----:B------:R-:W-:Y:S01]  /*14cb0*/  BSSY B1, `(.L_x_2293) ;  /* 0x000000b000017945 */ /* 0x000fe20003800000 */
[----:B------:R-:W-:Y:S02]  /*14cc0*/  IMAD.MOV.U32 R10, RZ, RZ, 0x0 ;  /* 0x00000000ff0a7424 */ /* 0x000fe400078e00ff */
[----:B------:R-:W-:Y:S01]  /*14cd0*/  IMAD.MOV.U32 R11, RZ, RZ, 0x14f00000 ;  /* 0x14f00000ff0b7424 */ /* 0x000fe200078e00ff */
[----:B------:R-:W-:Y:S06]  /*14ce0*/  @P1 BRA `(.L_x_2294) ;  /* 0x00000000001c1947 */ /* 0x000fec0003800000 */
[----:B------:R-:W2:Y:S02]  /*14cf0*/  S2R R3, SR_TID.X ;  /* 0x0000000000037919 */ /* 0x000ea40000002100 */
[----:B--2---:R-:W-:Y:S01]  /*14d00*/  LOP3.LUT R9, R3, 0x1f, RZ, 0xc0, !PT ;  /* 0x0000001f03097812 */ /* 0x004fe200078ec0ff */
[----:B------:R-:W-:-:S03]  /*14d10*/  IMAD.MOV.U32 R3, RZ, RZ, 0x7800 ;  /* 0x00007800ff037424 */ /* 0x000fc600078e00ff */
[----:B------:R-:W-:Y:S01]  /*14d20*/  ISETP.NE.AND P0, PT, R9, RZ, PT ;  /* 0x000000ff0900720c */ /* 0x000fe20003f05270 */
[----:B------:R2:W-:-:S12]  /*14d30*/  SYNCS.ARRIVE.TRANS64 RZ, [R6+URZ+0x33430], R3 ;  /* 0x0334300306ff79a7 */ /* 0x0005d8000800003f */
[----:B--2---:R-:W-:Y:S05]  /*14d40*/  @!P0 BRA `(.L_x_2294) ;  /* 0x0000000000048947 */ /* 0x004fea0003800000 */
[----:B------:R-:W-:Y:S01]  /*14d50*/  BPT.TRAP 0x1 ;  /* 0x000000040000795c */ /* 0x000fe20000300000 */
.L_x_2294:
[----:B------:R-:W-:Y:S05]  /*14d60*/  BSYNC B1 ;  /* 0x0000000000017941 */ /* 0x000fea0003800000 */
.L_x_2293:
        /* <DEDUP_REMOVED lines=8> */
.L_x_2295:
        /* <DEDUP_REMOVED lines=15> */
.L_x_2296:
        /* <DEDUP_REMOVED lines=15> */
.L_x_2297:
        /* <DEDUP_REMOVED lines=10> */
.L_x_2282:
[----:B------:R-:W-:Y:S05]  /*15070*/  BSYNC B0 ;  /* 0x0000000000007941 */ /* 0x000fea0003800000 */
.L_x_2281:
[----:B------:R-:W-:-:S06]  /*15080*/  UISETP.NE.AND UP0, UPT, UR39, 0x3, UPT ;  /* 0x000000032700788c */ /* 0x000fcc000bf05270 */
[----:B------:R-:W-:-:S13]  /*15090*/  PLOP3.LUT P0, PT, PT, PT, UP0, 0x80, 0x0 ;  /* 0x000000000000781c */ /* 0x000fda0003f0f008 */
[----:B------:R-:W-:Y:S05]  /*150a0*/  @!P0 BRA `(.L_x_2298) ;  /* 0x0000000000048947 */ /* 0x000fea0003800000 */
[----:B------:R-:W-:Y:S01]  /*150b0*/  BPT.TRAP 0x1 ;  /* 0x000000040000795c */ /* 0x000fe20000300000 */
.L_x_2298:
        /* <DEDUP_REMOVED lines=8> */
.L_x_2359:
[----:B------:R-:W-:Y:S05]  /*15140*/  BSYNC B0 ;  /* 0x0000000000007941 */ /* 0x000fea0003800000 */
.L_x_2299:
[----:B------:R-:W-:Y:S05]  /*15150*/  @!P1 BRA `(.L_x_2301) ;  /* 0x0000000000049947 */ /* 0x000fea0003800000 */
[----:B------:R-:W-:Y:S01]  /*15160*/  BPT.TRAP 0x1 ;  /* 0x000000040000795c */ /* 0x000fe20000300000 */
.L_x_2301:
[----:B------:R-:W-:Y:S01]  /*15170*/  SHF.L.U32 R0, R0, 0x1f, RZ ;  /* 0x0000001f00007819 */ /* 0x000fe200000006ff */
[----:B------:R-:W-:-:S03]  /*15180*/  IMAD R10, R8, 0x7800, RZ ;  /* 0x00007800080a7824 */ /* 0x000fc600078e02ff */
[----:B------:R-:W2:Y:S02]  /*15190*/  SYNCS.PHASECHK.TRANS64.TRYWAIT P0, [R3+URZ+0x33460], R0 ;  /* 0x03346000030075a7 */ /* 0x000ea4000800017f */
[----:B--2---:R-:W-:Y:S05]  /*151a0*/  @!P0 BRA `(.L_x_2302) ;  /* 0x0000002c00108947 */ /* 0x004fea0003800000 */
.L_x_2360:
        /* <DEDUP_REMOVED lines=105> */
.L_x_2303:
        /* <DEDUP_REMOVED lines=13> */
.L_x_2280:
        /* <DEDUP_REMOVED lines=14> */
[----:B0-----:R-:W0:Y:S01]  /*159f0*/  POPC R7, R4 ;  /* 0x0000000400077309 */ /* 0x001e220000000000 */
[----:B--2---:R-:W0:Y:S02]  /*15a00*/  SHFL.IDX PT, R0, R3, R0, 0x1f ;  /* 0x00001f0003007589 */ /* 0x004e2400000e0000 */
[----:B0-----:R-:W-:-:S05]  /*15a10*/  IADD3 R0, R0, UR40, R7 ;  /* 0x0000002800007c10 */ /* 0x001fca000fffe007 */
[----:B------:R2:W-:Y:S02]  /*15a20*/  STL [R1+0x10], R0 ;  /* 0x0000100001007387 */ /* 0x0005e40000100800 */
.L_x_2306:
[----:B------:R-:W-:Y:S05]  /*15a30*/  BSYNC B0 ;  /* 0x0000000000007941 */ /* 0x000fea0003800000 */
.L_x_2305:
[----:B------:R-:W-:-:S06]  /*15a40*/  UISETP.NE.AND UP0, UPT, UR39, 0x3, UPT ;  /* 0x000000032700788c */ /* 0x000fcc000bf05270 */
[----:B------:R-:W-:-:S13]  /*15a50*/  PLOP3.LUT P1, PT, PT, PT, UP0, 0x80, 0x0 ;  /* 0x000000000000781c */ /* 0x000fda0003f2f008 */
[----:B------:R-:W-:Y:S05]  /*15a60*/  @!P1 BRA `(.L_x_2307) ;  /* 0x0000000000049947 */ /* 0x000fea0003800000 */
[----:B------:R-:W-:Y:S01]  /*15a70*/  BPT.TRAP 0x1 ;  /* 0x000000040000795c */ /* 0x000fe20000300000 */
.L_x_2307:
        /* <DEDUP_REMOVED lines=8> */
.L_x_2361:
[----:B------:R-:W-:Y:S05]  /*15b00*/  BSYNC B0 ;  /* 0x0000000000007941 */ /* 0x000fea0003800000 */
.L_x_2308:
[----:B------:R-:W-:Y:S05]  /*15b10*/  @!P2 BRA `(.L_x_2310) ;  /* 0x000000000004a947 */ /* 0x000fea0003800000 */
[----:B------:R-:W-:Y:S01]  /*15b20*/  BPT.TRAP 0x1 ;  /* 0x000000040000795c */ /* 0x000fe20000300000 */
.L_x_2310:
[----:B-1----:R-:W-:-:S04]  /*15b30*/  SHF.L.U32 R0, R19, 0x1f, RZ ;  /* 0x0000001f13007819 */ /* 0x002fc800000006ff */
[----:B------:R-:W1:Y:S02]  /*15b40*/  SYNCS.PHASECHK.TRANS64.TRYWAIT P1, [R3+URZ+0x33460], R0 ;  /* 0x03346000030075a7 */ /* 0x000e64000802017f */
[----:B-1----:R-:W-:Y:S05]  /*15b50*/  @!P1 BRA `(.L_x_2311) ;  /* 0x0000002000cc9947 */ /* 0x002fea0003800000 */
.L_x_2362:
        /* <DEDUP_REMOVED lines=106> */
.L_x_2312:
        /* <DEDUP_REMOVED lines=10> */
.L_x_2255:
[----:B------:R-:W-:Y:S05]  /*162a0*/  BSYNC B7 ;  /* 0x0000000000077941 */ /* 0x000fea0003800000 */
.L_x_2253:
[----:B0-----:R-:W2:Y:S02]  /*162b0*/  LDL R0, [R1+0x30] ;  /* 0x0000300001007983 */ /* 0x001ea40000100800 */
[----:B--2---:R-:W-:-:S13]  /*162c0*/  ISETP.NE.AND P0, PT, R0, RZ, PT ;  /* 0x000000ff0000720c */ /* 0x004fda0003f05270 */
[----:B------:R-:W-:Y:S05]  /*162d0*/  @!P0 BRA `(.L_x_2313) ;  /* 0x0000000000348947 */ /* 0x000fea0003800000 */
[----:B------:R-:W0:Y:S08]  /*162e0*/  S2UR UR5, SR_CgaCtaId ;  /* 0x00000000000579c3 */ /* 0x000e300000008800 */
[----:B------:R-:W-:Y:S06]  /*162f0*/  BAR.SYNC.DEFER_BLOCKING 0x5, 0x180 ;  /* 0x0146000000007b1d */ /* 0x000fec0000010000 */
[----:B------:R-:W-:-:S02]  /*16300*/  UMOV UR4, 0x400 ;  /* 0x0000040000047882 */ /* 0x000fc40000000000 */
[----:B0-----:R-:W-:-:S06]  /*16310*/  ULEA UR4, UR5, UR4, 0x18 ;  /* 0x0000000405047291 */ /* 0x001fcc000f8ec03f */
[----:B------:R-:W-:-:S05]  /*16320*/  IMAD.U32 R17, RZ, RZ, UR4 ;  /* 0x00000004ff117e24 */ /* 0x000fca000f8e00ff */
[----:B------:R-:W0:Y:S04]  /*16330*/  LDS.128 R4, [R17+0x334d0] ;  /* 0x0334d00011047984 */ /* 0x000e280000000c00 */
[----:B0-----:R0:W-:Y:S01]  /*16340*/  STL.64 [R1+0x10], R4 ;  /* 0x0000100401007387 */ /* 0x0011e20000100a00 */
[----:B------:R-:W-:Y:S02]  /*16350*/  IMAD.MOV.U32 R2, RZ, RZ, R7 ;  /* 0x000000ffff027224 */ /* 0x000fe400078e0007 */
[----:B------:R-:W-:-:S03]  /*16360*/  IMAD.MOV.U32 R0, RZ, RZ, R6 ;  /* 0x000000ffff007224 */ /* 0x000fc600078e0006 */
[----:B------:R-:W-:Y:S02]  /*16370*/  R2UR UR42, R2 ;  /* 0x00000000022a72ca */ /* 0x000fe400000e0000 */
[----:B------:R-:W-:Y:S01]  /*16380*/  R2UR UR36, R0 ;  /* 0x00000000002472ca */ /* 0x000fe200000e0000 */
[----:B------:R-:W-:Y:S06]  /*16390*/  BAR.ARV 0x4, 0x180 ;  /* 0x0106000000007b1d */ /* 0x000fec0000002000 */
[----:B------:R-:W-:Y:S08]  /*163a0*/  BRA `(.L_x_2314) ;  /* 0x0000000800d07947 */ /* 0x000ff00003800000 */
.L_x_2313:
[----:B------:R-:W0:Y:S01]  /*163b0*/  S2R R2, SR_TID.X ;  /* 0x0000000000027919 */ /* 0x000e220000002100 */
        /* <DEDUP_REMOVED lines=27> */
[----:B------:R-:W1:Y:S02]  /*16570*/  SHFL.UP PT, R2, R3, 0x8, RZ ;  /* 0x0500000003027989 */ /* 0x000e6400000e00ff */
[----:B-1----:R-:W-:-:S05]  /*16580*/  SEL R2, R2, RZ, P4 ;  /* 0x000000ff02027207 */ /* 0x002fca0002000000 */
[----:B------:R-:W-:-:S05]  /*16590*/  IMAD.IADD R6, R3, 0x1, R2 ;  /* 0x0000000103067824 */ /* 0x000fca00078e0202 */
        /* <DEDUP_REMOVED lines=10> */
.L_x_2319:
        /* <DEDUP_REMOVED lines=14> */
.L_x_2318:
[----:B------:R-:W-:Y:S05]  /*16720*/  BSYNC B0 ;  /* 0x0000000000007941 */ /* 0x000fea0003800000 */
.L_x_2317:
        /* <DEDUP_REMOVED lines=21> */
.L_x_2315:
        /* <DEDUP_REMOVED lines=21> */
.L_x_2320:
[----:B------:R-:W2:Y:S01]  /*169d0*/  I2F.RP R3, R10 ;  /* 0x0000000a00037306 */ /* 0x000ea20000209400 */
[----:B01----:R-:W-:-:S04]  /*169e0*/  IMAD R8, R2, R4, R7 ;  /* 0x0000000402087224 */ /* 0x003fc800078e0207 */
[----:B------:R-:W-:Y:S01]  /*169f0*/  IMAD.IADD R0, R0, 0x1, -R8 ;  /* 0x0000000100007824 */ /* 0x000fe200078e0a08 */
[----:B------:R0:W-:Y:S02]  /*16a00*/  STL [R1+0x10], R8 ;  /* 0x0000100801007387 */ /* 0x0001e40000100800 */
[----:B--2---:R-:W1:Y:S02]  /*16a10*/  MUFU.RCP R3, R3 ;  /* 0x0000000300037308 */ /* 0x004e640000001000 */
[----:B-1----:R-:W-:-:S06]  /*16a20*/  VIADD R3, R3, 0xffffffe ;  /* 0x0ffffffe03037836 */ /* 0x002fcc0000000000 */
[----:B------:R-:W1:Y:S02]  /*16a30*/  F2I.FTZ.U32.TRUNC.NTZ R3, R3 ;  /* 0x0000000300037305 */ /* 0x000e64000021f000 */
[----:B-1----:R-:W-:-:S04]  /*16a40*/  IMAD.MOV R2, RZ, RZ, -R3 ;  /* 0x000000ffff027224 */ /* 0x002fc800078e0a03 */
        /* <DEDUP_REMOVED lines=22> */
[----:B------:R-:W-:Y:S01]  /*16bb0*/  VIADDMNMX R4, R3, R4, R9, PT ;  /* 0x0000000403047246 */ /* 0x000fe20003800109 */
[----:B------:R-:W-:-:S03]  /*16bc0*/  IMAD.IADD R7, R0, 0x1, R7 ;  /* 0x0000000100077824 */ /* 0x000fc600078e0207 */
[----:B0-----:R-:W-:-:S04]  /*16bd0*/  IABS R8, R4 ;  /* 0x0000000400087213 */ /* 0x001fc80000000000 */
        /* <DEDUP_REMOVED lines=30> */
.L_x_2316:
[----:B------:R1:W-:Y:S01]  /*16dc0*/  STL [R1+0x10], R0 ;  /* 0x0000100001007387 */ /* 0x0003e20000100800 */
[----:B------:R-:W-:Y:S01]  /*16dd0*/  ULDC UR42, c[0x0][0xc3c] ;  /* 0x00030f00002a7ab9 */ /* 0x000fe20000000800 */
[----:B------:R-:W-:Y:S02]  /*16de0*/  UMOV UR36, URZ ;  /* 0x0000003f00247c82 */ /* 0x000fe40008000000 */
[----:B------:R1:W-:Y:S03]  /*16df0*/  STL [R1+0x14], RZ ;  /* 0x000014ff01007387 */ /* 0x0003e60000100800 */
.L_x_2321:
        /* <DEDUP_REMOVED lines=8> */
[----:B------:R-:W-:Y:S01]  /*16e80*/  @!P0 MOV R0, 0x400 ;  /* 0x0000040000008802 */ /* 0x000fe20000000f00 */
[----:B--2---:R-:W-:Y:S02]  /*16e90*/  IMAD.MOV.U32 R4, RZ, RZ, R3 ;  /* 0x000000ffff047224 */ /* 0x004fe400078e0003 */
[----:B------:R-:W0:Y:S01]  /*16ea0*/  @!P0 S2R R3, SR_CgaCtaId ;  /* 0x0000000000038919 */ /* 0x000e220000008800 */
[----:B---3--:R-:W-:Y:S01]  /*16eb0*/  IMAD.MOV.U32 R5, RZ, RZ, R2 ;  /* 0x000000ffff057224 */ /* 0x008fe200078e0002 */
[----:B0-----:R-:W-:-:S05]  /*16ec0*/  @!P0 LEA R17, R3, R0, 0x18 ;  /* 0x0000000003118211 */ /* 0x001fca00078ec0ff */
[----:B------:R1:W-:Y:S01]  /*16ed0*/  @!P0 STS.128 [R17+0x334d0], R4 ;  /* 0x0334d00411008388 */ /* 0x0003e20000000c00 */
[----:B------:R-:W-:Y:S06]  /*16ee0*/  BAR.ARV 0x5, 0x180 ;  /* 0x0146000000007b1d */ /* 0x000fec0000002000 */
.L_x_2314:
[----:B------:R-:W-:Y:S02]  /*16ef0*/  ULDC UR4, c[0x0][0xc3c] ;  /* 0x00030f0000047ab9 */ /* 0x000fe40000000800 */
[----:B------:R-:W-:-:S06]  /*16f00*/  UISETP.GE.AND UP0, UPT, UR42, UR4, UPT ;  /* 0x000000042a00728c */ /* 0x000fcc000bf06270 */
[----:B------:R-:W-:-:S13]  /*16f10*/  PLOP3.LUT P0, PT, PT, PT, UP0, 0x80, 0x0 ;  /* 0x000000000000781c */ /* 0x000fda0003f0f008 */
[----:B------:R-:W-:Y:S05]  /*16f20*/  @!P0 BRA `(.L_x_2322) ;  /* 0xffffffb4007c8947 */ /* 0x000fea000383ffff */
.L_x_2249:
[----:B0-2---:R-:W2:Y:S01]  /*16f30*/  LDL.LU R0, [R1+0x2c] ;  /* 0x00002c0001007983 */ /* 0x005ea20000300800 */
        /* <DEDUP_REMOVED lines=11> */
.L_x_2363:
[----:B------:R-:W-:Y:S05]  /*16ff0*/  BSYNC B0 ;  /* 0x0000000000007941 */ /* 0x000fea0003800000 */
.L_x_2323:
[----:B------:R-:W-:-:S03]  /*17000*/  UMOV UR4, 0xffffffff ;  /* 0xffffffff00047882 */ /* 0x000fc60000000000 */
[----:B------:R-:W-:Y:S05]  /*17010*/  BRA.DIV UR4, `(.L_x_2325) ;  /* 0x0000000e04c47947 */ /* 0x000fea000b800000 */
[----:B0-----:R-:W0:Y:S02]  /*17020*/  S2R R0, SR_TID.X ;  /* 0x0000000000007919 */ /* 0x001e240000002100 */
[----:B0-----:R-:W-:-:S04]  /*17030*/  SHF.R.U32.HI R0, RZ, 0x5, R0 ;  /* 0x00000005ff007819 */ /* 0x001fc80000011600 */
[----:B------:R-:W-:-:S05]  /*17040*/  LOP3.LUT R0, R0, 0x3, RZ, 0xc0, !PT ;  /* 0x0000000300007812 */ /* 0x000fca00078ec0ff */
[----:B------:R0:W1:Y:S02]  /*17050*/  SHFL.IDX PT, R14, R0, RZ, 0x1f ;  /* 0x00001fff000e7589 */ /* 0x00006400000e0000 */
.L_x_2366:
[----:B-1----:R-:W-:Y:S01]  /*17060*/  ISETP.NE.AND P0, PT, R14, RZ, PT ;  /* 0x000000ff0e00720c */ /* 0x002fe20003f05270 */
[----:B------:R-:W-:-:S12]  /*17070*/  BSSY B0, `(.L_x_2326) ;  /* 0x000002b000007945 */ /* 0x000fd80003800000 */
[----:B------:R-:W-:Y:S05]  /*17080*/  @P0 BRA `(.L_x_2327) ;  /* 0x0000000000a40947 */ /* 0x000fea0003800000 */
[----:B------:R-:W-:-:S03]  /*17090*/  UMOV UR4, 0xffffffff ;  /* 0xffffffff00047882 */ /* 0x000fc60000000000 */
[----:B------:R-:W-:Y:S05]  /*170a0*/  BRA.DIV UR4, `(.L_x_2328) ;  /* 0x0000000e04d47947 */ /* 0x000fea000b800000 */
[----:B------:R-:W-:-:S13]  /*170b0*/  ELECT P6, URZ, PT ;  /* 0x00000000003f782f */ /* 0x000fda00038c0000 */
.L_x_2369:
[----:B------:R-:W-:Y:S05]  /*170c0*/  @!P6 BRA `(.L_x_2327) ;  /* 0x000000000094e947 */ /* 0x000fea0003800000 */
[----:B------:R-:W-:-:S06]  /*170d0*/  ULOP3.LUT UR4, UR38, 0x2, URZ, 0xfc, !UPT ;  /* 0x0000000226047892 */ /* 0x000fcc000f8efc3f */
[----:B0-----:R-:W-:-:S05]  /*170e0*/  IMAD.U32 R0, RZ, RZ, UR4 ;  /* 0x00000004ff007e24 */ /* 0x001fca000f8e00ff */
[----:B------:R-:W-:-:S13]  /*170f0*/  ISETP.NE.AND P0, PT, R0, 0x3, PT ;  /* 0x000000030000780c */ /* 0x000fda0003f05270 */
[----:B------:R-:W-:Y:S05]  /*17100*/  @!P0 BRA `(.L_x_2329) ;  /* 0x0000000000048947 */ /* 0x000fea0003800000 */
[----:B------:R-:W-:Y:S01]  /*17110*/  BPT.TRAP 0x1 ;  /* 0x000000040000795c */ /* 0x000fe20000300000 */
.L_x_2329:
        /* <DEDUP_REMOVED lines=12> */
.L_x_2370:
[----:B------:R-:W1:Y:S02]  /*171e0*/  SYNCS.PHASECHK.TRANS64.TRYWAIT P1, [R5+URZ], R0 ;  /* 0x00000000050075a7 */ /* 0x000e64000802017f */
[----:B-1----:R-:W-:Y:S05]  /*171f0*/  @!P1 BRA `(.L_x_2331) ;  /* 0x0000000c00b49947 */ /* 0x002fea0003800000 */
.L_x_2371:
[----:B------:R-:W-:Y:S05]  /*17200*/  @!P0 BRA `(.L_x_2332) ;  /* 0x0000000000048947 */ /* 0x000fea0003800000 */
[----:B------:R-:W-:Y:S01]  /*17210*/  BPT.TRAP 0x1 ;  /* 0x000000040000795c */ /* 0x000fe20000300000 */
.L_x_2332:
[----:B-1----:R-:W-:-:S04]  /*17220*/  IMAD R5, R18, 0x8, R3 ;  /* 0x0000000812057824 */ /* 0x002fc800078e0203 */
[----:B------:R-:W1:Y:S02]  /*17230*/  SYNCS.PHASECHK.TRANS64.TRYWAIT P1, [R5+URZ+0x33460], R4 ;  /* 0x03346004050075a7 */ /* 0x000e64000802017f */
[----:B-1----:R-:W-:Y:S05]  /*17240*/  @!P1 BRA `(.L_x_2333) ;  /* 0x0000000c00b49947 */ /* 0x002fea0003800000 */
.L_x_2372:
[----:B------:R-:W-:Y:S05]  /*17250*/  @!P0 BRA `(.L_x_2334) ;  /* 0x0000000000048947 */ /* 0x000fea0003800000 */
[----:B------:R-:W-:Y:S01]  /*17260*/  BPT.TRAP 0x1 ;  /* 0x000000040000795c */ /* 0x000fe20000300000 */
.L_x_2334:
[----:B------:R-:W-:-:S04]  /*17270*/  IMAD R3, R2, 0x8, R3 ;  /* 0x0000000802037824 */ /* 0x000fc800078e0203 */
[----:B------:R-:W2:Y:S02]  /*17280*/  SYNCS.PHASECHK.TRANS64.TRYWAIT P1, [R3+URZ+0x33460], R0 ;  /* 0x03346000030075a7 */ /* 0x000ea4000802017f */
[----:B--2---:R-:W-:Y:S05]  /*17290*/  @!P1 BRA `(.L_x_2335) ;  /* 0x0000000c00b49947 */ /* 0x004fea0003800000 */
.L_x_2373:
[----:B------:R-:W-:Y:S05]  /*172a0*/  @!P0 BRA `(.L_x_2336) ;  /* 0x0000000000048947 */ /* 0x000fea0003800000 */
[----:B------:R-:W-:Y:S01]  /*172b0*/  BPT.TRAP 0x1 ;  /* 0x000000040000795c */ /* 0x000fe20000300000 */
.L_x_2336:
[----:B------:R-:W3:Y:S02]  /*172c0*/  SYNCS.PHASECHK.TRANS64.TRYWAIT P0, [R5+URZ+0x33480], R4 ;  /* 0x03348004050075a7 */ /* 0x000ee4000800017f */
[----:B---3--:R-:W-:Y:S05]  /*172d0*/  @!P0 BRA `(.L_x_2337) ;  /* 0x0000000c00b88947 */ /* 0x008fea0003800000 */
.L_x_2338:
[----:B----4-:R4:W0:Y:S02]  /*172e0*/  SYNCS.PHASECHK.TRANS64.TRYWAIT P0, [R3+URZ+0x33480], R0 ;  /* 0x03348000030075a7 */ /* 0x010824000800017f */
[----:B0-----:R-:W-:Y:S05]  /*172f0*/  @!P0 NANOSLEEP.SYNCS 0x989680 ;  /* 0x009896800000895d */ /* 0x001fea0003900000 */
[----:B------:R-:W0:Y:S02]  /*17300*/  @!P0 SYNCS.PHASECHK.TRANS64 P0, [R3+URZ+0x33480], R0 ;  /* 0x03348000030085a7 */ /* 0x000e24000800007f */
[----:B0-----:R-:W-:Y:S05]  /*17310*/  @!P0 BRA `(.L_x_2338) ;  /* 0xfffffffc00f08947 */ /* 0x001fea000383ffff */
.L_x_2327:
[----:B------:R-:W-:Y:S05]  /*17320*/  BSYNC B0 ;  /* 0x0000000000007941 */ /* 0x000fea0003800000 */
.L_x_2326:
[----:B------:R-:W-:Y:S05]  /*17330*/  EXIT ;  /* 0x000000000000794d */ /* 0x000fea0003800000 */
.L_x_2188:
[----:B0-----:R-:W-:-:S04]  /*17340*/  IMAD.U32 R3, RZ, RZ, UR41 ;  /* 0x00000029ff037e24 */ /* 0x001fc8000f8e00ff */
[----:B------:R0:W1:Y:S03]  /*17350*/  SYNCS.PHASECHK.TRANS64.TRYWAIT P1, [R3+URZ+0x33400], R6 ;  /* 0x03340006030075a7 */ /* 0x000066000802017f */
[----:B-1----:R-:W-:Y:S05]  /*17360*/  @!P1 NANOSLEEP.SYNCS 0x989680 ;  /* 0x009896800000995d */ /* 0x002fea0003900000 */
[----:B------:R-:W1:Y:S02]  /*17370*/  @!P1 SYNCS.PHASECHK.TRANS64 P1, [R3+URZ+0x33400], R6 ;  /* 0x03340006030095a7 */ /* 0x000e64000802007f */
[----:B-1----:R-:W-:Y:S05]  /*17380*/  @!P1 BRA `(.L_x_2188) ;  /* 0xfffffffc00ec9947 */ /* 0x002fea000383ffff */
[----:B------:R-:W-:Y:S05]  /*17390*/  BRA `(.L_x_2339) ;  /* 0xfffffea800447947 */ /* 0x000fea000383ffff */
.L_x_2192:
[----:B-1----:R1:W2:Y:S02]  /*173a0*/  SYNCS.PHASECHK.TRANS64.TRYWAIT P2, [R2+URZ+0x33430], R3 ;  /* 0x03343003020075a7 */ /* 0x0022a4000804017f */
[----:B--2---:R-:W-:Y:S05]  /*173b0*/  @!P2 NANOSLEEP.SYNCS 0x989680 ;  /* 0x009896800000a95d */ /* 0x004fea0003900000 */
[----:B------:R-:W2:Y:S02]  /*173c0*/  @!P2 SYNCS.PHASECHK.TRANS64 P2, [R2+URZ+0x33430], R3 ;  /* 0x033430030200a5a7 */ /* 0x000ea4000804007f */
[----:B--2---:R-:W-:Y:S05]  /*173d0*/  @!P2 BRA `(.L_x_2192) ;  /* 0xfffffffc00f0a947 */ /* 0x004fea000383ffff */
[----:B------:R-:W-:Y:S05]  /*173e0*/  BRA `(.L_x_2191) ;  /* 0xfffffea800687947 */ /* 0x000fea000383ffff */
.L_x_2197:
[----:B-1----:R-:W-:-:S04]  /*173f0*/  IMAD.U32 R7, RZ, RZ, UR6 ;  /* 0x00000006ff077e24 */ /* 0x002fc8000f8e00ff */
[----:B------:R1:W2:Y:S03]  /*17400*/  SYNCS.PHASECHK.TRANS64.TRYWAIT P3, [R7+URZ+0x33430], R6 ;  /* 0x03343006070075a7 */ /* 0x0002a6000806017f */
[----:B--2---:R-:W-:Y:S05]  /*17410*/  @!P3 NANOSLEEP.SYNCS 0x989680 ;  /* 0x009896800000b95d */ /* 0x004fea0003900000 */
[----:B------:R-:W2:Y:S02]  /*17420*/  @!P3 SYNCS.PHASECHK.TRANS64 P3, [R7+URZ+0x33430], R6 ;  /* 0x033430060700b5a7 */ /* 0x000ea4000806007f */
[----:B--2---:R-:W-:Y:S05]  /*17430*/  @!P3 BRA `(.L_x_2197) ;  /* 0xfffffffc00ecb947 */ /* 0x004fea000383ffff */
[----:B------:R-:W-:Y:S05]  /*17440*/  BRA `(.L_x_2194) ;  /* 0xfffffee400f07947 */ /* 0x000fea000383ffff */
.L_x_2201:
[----:B-1----:R-:W-:-:S04]  /*17450*/  IMAD.U32 R7, RZ, RZ, UR6 ;  /* 0x00000006ff077e24 */ /* 0x002fc8000f8e00ff */
[----:B------:R1:W2:Y:S03]  /*17460*/  SYNCS.PHASECHK.TRANS64.TRYWAIT P3, [R7+URZ+0x33450], R6 ;  /* 0x03345006070075a7 */ /* 0x0002a6000806017f */
[----:B--2---:R-:W-:Y:S05]  /*17470*/  @!P3 NANOSLEEP.SYNCS 0x989680 ;  /* 0x009896800000b95d */ /* 0x004fea0003900000 */
[----:B------:R-:W2:Y:S02]  /*17480*/  @!P3 SYNCS.PHASECHK.TRANS64 P3, [R7+URZ+0x33450], R6 ;  /* 0x033450060700b5a7 */ /* 0x000ea4000806007f */
[----:B--2---:R-:W-:Y:S05]  /*17490*/  @!P3 BRA `(.L_x_2201) ;  /* 0xfffffffc00ecb947 */ /* 0x004fea000383ffff */
[----:B------:R-:W-:Y:S05]  /*174a0*/  BRA `(.L_x_2198) ;  /* 0xfffffef000f87947 */ /* 0x000fea000383ffff */
.L_x_2208:
[----:B-1----:R-:W-:-:S04]  /*174b0*/  IMAD.U32 R7, RZ, RZ, UR6 ;  /* 0x00000006ff077e24 */ /* 0x002fc8000f8e00ff */
[----:B------:R1:W2:Y:S03]  /*174c0*/  SYNCS.PHASECHK.TRANS64.TRYWAIT P2, [R7+URZ+0x33430], R6 ;  /* 0x03343006070075a7 */ /* 0x0002a6000804017f */
[----:B--2---:R-:W-:Y:S05]  /*174d0*/  @!P2 NANOSLEEP.SYNCS 0x989680 ;  /* 0x009896800000a95d */ /* 0x004fea0003900000 */
[----:B------:R-:W2:Y:S02]  /*174e0*/  @!P2 SYNCS.PHASECHK.TRANS64 P2, [R7+URZ+0x33430], R6 ;  /* 0x033430060700a5a7 */ /* 0x000ea4000804007f */
[----:B--2---:R-:W-:Y:S05]  /*174f0*/  @!P2 BRA `(.L_x_2208) ;  /* 0xfffffffc00eca947 */ /* 0x004fea000383ffff */
[----:B------:R-:W-:Y:S05]  /*17500*/  BRA `(.L_x_2205) ;  /* 0xffffff2800e07947 */ /* 0x000fea000383ffff */
.L_x_2212:
[----:B-1----:R-:W-:-:S04]  /*17510*/  IMAD.U32 R7, RZ, RZ, UR6 ;  /* 0x00000006ff077e24 */ /* 0x002fc8000f8e00ff */
[----:B------:R1:W2:Y:S03]  /*17520*/  SYNCS.PHASECHK.TRANS64.TRYWAIT P2, [R7+URZ+0x33450], R6 ;  /* 0x03345006070075a7 */ /* 0x0002a6000804017f */
[----:B--2---:R-:W-:Y:S05]  /*17530*/  @!P2 NANOSLEEP.SYNCS 0x989680 ;  /* 0x009896800000a95d */ /* 0x004fea0003900000 */
[----:B------:R-:W2:Y:S02]  /*17540*/  @!P2 SYNCS.PHASECHK.TRANS64 P2, [R7+URZ+0x33450], R6 ;  /* 0x033450060700a5a7 */ /* 0x000ea4000804007f */
[----:B--2---:R-:W-:Y:S05]  /*17550*/  @!P2 BRA `(.L_x_2212) ;  /* 0xfffffffc00eca947 */ /* 0x004fea000383ffff */
[----:B------:R-:W-:Y:S05]  /*17560*/  BRA `(.L_x_2209) ;  /* 0xffffff3400dc7947 */ /* 0x000fea000383ffff */
.L_x_2218:
[----:B-1----:R-:W-:-:S04]  /*17570*/  IMAD.U32 R5, RZ, RZ, UR9 ;  /* 0x00000009ff057e24 */ /* 0x002fc8000f8e00ff */
[----:B------:R1:W2:Y:S03]  /*17580*/  SYNCS.PHASECHK.TRANS64.TRYWAIT P1, [R5+URZ+0x33450], R0 ;  /* 0x03345000050075a7 */ /* 0x0002a6000802017f */
[----:B--2---:R-:W-:Y:S05]  /*17590*/  @!P1 NANOSLEEP.SYNCS 0x989680 ;  /* 0x009896800000995d */ /* 0x004fea0003900000 */
[----:B------:R-:W2:Y:S02]  /*175a0*/  @!P1 SYNCS.PHASECHK.TRANS64 P1, [R5+URZ+0x33450], R0 ;  /* 0x03345000050095a7 */ /* 0x000ea4000802007f */
[----:B--2---:R-:W-:Y:S05]  /*175b0*/  @!P1 BRA `(.L_x_2218) ;  /* 0xfffffffc00ec9947 */ /* 0x004fea000383ffff */
[----:B------:R-:W-:Y:S05]  /*175c0*/  BRA `(.L_x_2217) ;  /* 0xffffff6000b47947 */ /* 0x000fea000383ffff */
.L_x_2264:
[----:B------:R-:W-:Y:S02]  /*175d0*/  IMAD.MOV.U32 R13, RZ, RZ, R0 ;  /* 0x000000ffff0d7224 */ /* 0x000fe400078e0000 */
[----:B------:R-:W-:Y:S02]  /*175e0*/  IMAD.MOV.U32 R12, RZ, RZ, RZ ;  /* 0x000000ffff0c7224 */ /* 0x000fe400078e00ff */
[----:B------:R-:W-:Y:S02]  /*175f0*/  IMAD.MOV.U32 R11, RZ, RZ, 0x1f ;  /* 0x0000001fff0b7424 */ /* 0x000fe400078e00ff */
[----:B------:R-:W-:-:S07]  /*17600*/  IMAD.MOV.U32 R15, RZ, RZ, -0x1 ;  /* 0xffffffffff0f7424 */ /* 0x000fce00078e00ff */
[----:B-1----:R-:W-:Y:S05]  /*17610*/  WARPSYNC.COLLECTIVE R15, `(.L_x_2340) ;  /* 0x000000000f087348 */ /* 0x002fea0003c00000 */
[----:B------:R0:W2:Y:S02]  /*17620*/  SHFL.IDX P6, R14, R13, R12, R11 ;  /* 0x0000000c0d0e7389 */ /* 0x0000a400000c000b */
[----:B012---:R-:W-:Y:S01]  /*17630*/  ENDCOLLECTIVE ;  /* 0x000000000000791b */ /* 0x007fe20003800000 */
.L_x_2340:
[----:B------:R-:W-:Y:S05]  /*17640*/  BRA `(.L_x_2341) ;  /* 0xffffffbc005c7947 */ /* 0x000fea000383ffff */
.L_x_2266:
[----:B------:R-:W-:Y:S01]  /*17650*/  BSSY B0, `(.L_x_2342) ;  /* 0x0000006000007945 */ /* 0x000fe20003800000 */
[----:B------:R-:W-:-:S07]  /*17660*/  IMAD.MOV.U32 R15, RZ, RZ, -0x1 ;  /* 0xffffffffff0f7424 */ /* 0x000fce00078e00ff */
[----:B-1----:R-:W-:Y:S05]  /*17670*/  WARPSYNC.COLLECTIVE R15, `(.L_x_2343) ;  /* 0x000000000f0c7348 */ /* 0x002fea0003c00000 */
[----:B------:R-:W-:Y:S02]  /*17680*/  ELECT P6, UR62, PT ;  /* 0x00000000003e782f */ /* 0x000fe400038c0000 */
[----:B------:R-:W-:Y:S01]  /*17690*/  MOV R14, UR62 ;  /* 0x0000003e000e7c02 */ /* 0x000fe20008000f00 */
[----:B-1----:R-:W-:Y:S10]  /*176a0*/  ENDCOLLECTIVE ;  /* 0x000000000000791b */ /* 0x002ff40003800000 */
.L_x_2343:
[----:B------:R-:W-:Y:S05]  /*176b0*/  BSYNC B0 ;  /* 0x0000000000007941 */ /* 0x000fea0003800000 */
.L_x_2342:
[----:B------:R-:W-:Y:S05]  /*176c0*/  BRA `(.L_x_2344) ;  /* 0xffffffbc00647947 */ /* 0x000fea000383ffff */
.L_x_2268:
[----:B0-----:R0:W1:Y:S02]  /*176d0*/  SYNCS.PHASECHK.TRANS64.TRYWAIT P0, [R4+URZ+0x33480], R3 ;  /* 0x03348003040075a7 */ /* 0x001064000800017f */
[----:B-1----:R-:W-:Y:S05]  /*176e0*/  @!P0 NANOSLEEP.SYNCS 0x989680 ;  /* 0x009896800000895d */ /* 0x002fea0003900000 */
[----:B------:R-:W1:Y:S02]  /*176f0*/  @!P0 SYNCS.PHASECHK.TRANS64 P0, [R4+URZ+0x33480], R3 ;  /* 0x03348003040085a7 */ /* 0x000e64000800007f */
[----:B-1----:R-:W-:Y:S05]  /*17700*/  @!P0 BRA `(.L_x_2268) ;  /* 0xfffffffc00f08947 */ /* 0x002fea000383ffff */
[----:B------:R-:W-:Y:S05]  /*17710*/  BRA `(.L_x_2345) ;  /* 0xffffffbc00c07947 */ /* 0x000fea000383ffff */
.L_x_2270:
[----:B-1----:R1:W2:Y:S02]  /*17720*/  SYNCS.PHASECHK.TRANS64.TRYWAIT P0, [R4+URZ+0x33440], R3 ;  /* 0x03344003040075a7 */ /* 0x0022a4000800017f */
[----:B--2---:R-:W-:Y:S05]  /*17730*/  @!P0 NANOSLEEP.SYNCS 0x989680 ;  /* 0x009896800000895d */ /* 0x004fea0003900000 */
[----:B------:R-:W2:Y:S02]  /*17740*/  @!P0 SYNCS.PHASECHK.TRANS64 P0, [R4+URZ+0x33440], R3 ;  /* 0x03344003040085a7 */ /* 0x000ea4000800007f */
[----:B--2---:R-:W-:Y:S05]  /*17750*/  @!P0 BRA `(.L_x_2270) ;  /* 0xfffffffc00f08947 */ /* 0x004fea000383ffff */
[----:B------:R-:W-:Y:S05]  /*17760*/  BRA `(.L_x_2346) ;  /* 0xffffffc000487947 */ /* 0x000fea000383ffff */
.L_x_2274:
[----:B------:R0:W5:Y:S01]  /*17770*/  LDL.LU R8, [R1+0x1c] ;  /* 0x00001c0001087983 */ /* 0x0001620000300800 */
[----:B------:R-:W-:Y:S01]  /*17780*/  IMAD.MOV.U32 R13, RZ, RZ, R0 ;  /* 0x000000ffff0d7224 */ /* 0x000fe200078e0000 */
[----:B------:R-:W-:Y:S01]  /*17790*/  LOP3.LUT R6, R6, 0x7f, RZ, 0xc0, !PT ;  /* 0x0000007f06067812 */ /* 0x000fe200078ec0ff */
[----:B------:R-:W-:Y:S02]  /*177a0*/  IMAD.MOV.U32 R12, RZ, RZ, RZ ;  /* 0x000000ffff0c7224 */ /* 0x000fe400078e00ff */
[----:B------:R-:W-:Y:S01]  /*177b0*/  IMAD.MOV.U32 R11, RZ, RZ, 0x1c1f ;  /* 0x00001c1fff0b7424 */ /* 0x000fe200078e00ff */
[----:B------:R-:W-:Y:S01]  /*177c0*/  SHF.R.U32.HI R4, RZ, 0x2, R6 ;  /* 0x00000002ff047819 */ /* 0x000fe20000011606 */
[----:B------:R-:W-:-:S04]  /*177d0*/  IMAD.MOV.U32 R15, RZ, RZ, -0x1 ;  /* 0xffffffffff0f7424 */ /* 0x000fc800078e00ff */
[----:B0-----:R-:W-:-:S07]  /*177e0*/  IMAD R4, R7, 0x80, R4 ;  /* 0x0000008007047824 */ /* 0x001fce00078e0204 */
[----:B-----5:R-:W-:Y:S05]  /*177f0*/  WARPSYNC.COLLECTIVE R15, `(.L_x_2347) ;  /* 0x000000000f087348 */ /* 0x020fea0003c00000 */
[----:B------:R0:W1:Y:S02]  /*17800*/  SHFL.IDX P6, R14, R13, R12, R11 ;  /* 0x0000000c0d0e7389 */ /* 0x00006400000c000b */
[----:B01---5:R-:W-:Y:S01]  /*17810*/  ENDCOLLECTIVE ;  /* 0x000000000000791b */ /* 0x023fe20003800000 */
.L_x_2347:
[----:B------:R-:W-:Y:S02]  /*17820*/  IMAD.MOV.U32 R13, RZ, RZ, R2 ;  /* 0x000000ffff0d7224 */ /* 0x000fe400078e0002 */
[----:B------:R-:W-:Y:S02]  /*17830*/  IMAD R3, R8, R5, RZ ;  /* 0x0000000508037224 */ /* 0x000fe400078e02ff */
[----:B------:R-:W-:-:S07]  /*17840*/  IMAD.MOV.U32 R5, RZ, RZ, R14 ;  /* 0x000000ffff057224 */ /* 0x000fce00078e000e */
[----:B------:R-:W-:Y:S05]  /*17850*/  WARPSYNC.COLLECTIVE R15, `(.L_x_2348) ;  /* 0x000000000f087348 */ /* 0x000fea0003c00000 */
[----:B------:R0:W1:Y:S02]  /*17860*/  SHFL.IDX P6, R14, R13, R12, R11 ;  /* 0x0000000c0d0e7389 */ /* 0x00006400000c000b */
[----:B01----:R-:W-:Y:S01]  /*17870*/  ENDCOLLECTIVE ;  /* 0x000000000000791b */ /* 0x003fe20003800000 */
.L_x_2348:
[C---:B------:R-:W-:Y:S01]  /*17880*/  ISETP.GE.AND P4, PT, R4.reuse, R3, PT ;  /* 0x000000030400720c */ /* 0x040fe20003f86270 */
[----:B------:R-:W-:Y:S02]  /*17890*/  VIADD R8, R4, 0x20 ;  /* 0x0000002004087836 */ /* 0x000fe40000000000 */
[----:B------:R-:W-:Y:S02]  /*178a0*/  IMAD.MOV.U32 R13, RZ, RZ, R0 ;  /* 0x000000ffff0d7224 */ /* 0x000fe400078e0000 */
[----:B------:R-:W-:Y:S02]  /*178b0*/  IMAD.MOV.U32 R12, RZ, RZ, 0x1 ;  /* 0x00000001ff0c7424 */ /* 0x000fe400078e00ff */
[----:B------:R-:W-:-:S07]  /*178c0*/  IMAD.MOV.U32 R6, RZ, RZ, R14 ;  /* 0x000000ffff067224 */ /* 0x000fce00078e000e */
[----:B------:R-:W-:Y:S05]  /*178d0*/  WARPSYNC.COLLECTIVE R15, `(.L_x_2349) ;  /* 0x000000000f087348 */ /* 0x000fea0003c00000 */
[----:B------:R0:W1:Y:S02]  /*178e0*/  SHFL.IDX P6, R14, R13, R12, R11 ;  /* 0x0000000c0d0e7389 */ /* 0x00006400000c000b */
[----:B01----:R-:W-:Y:S01]  /*178f0*/  ENDCOLLECTIVE ;  /* 0x000000000000791b */ /* 0x003fe20003800000 */
.L_x_2349:
[----:B------:R-:W-:-:S05]  /*17900*/  @!P4 IADD3 R6, P3, R10, R6, RZ ;  /* 0x000000060a06c210 */ /* 0x000fca0007f7e0ff */
[----:B------:R-:W-:Y:S01]  /*17910*/  @!P4 IMAD.X R5, RZ, RZ, R5, P3 ;  /* 0x000000ffff05c224 */ /* 0x000fe200018e0605 */
[----:B------:R-:W-:-:S03]  /*17920*/  ISETP.GE.AND P3, PT, R8, R3, PT ;  /* 0x000000030800720c */ /* 0x000fc60003f66270 */
        /* <DEDUP_REMOVED lines=12> */
.L_x_2350:
[----:B------:R-:W-:Y:S02]  /*179f0*/  IMAD.MOV.U32 R13, RZ, RZ, R0 ;  /* 0x000000ffff0d7224 */ /* 0x000fe400078e0000 */
[----:B------:R-:W-:Y:S02]  /*17a00*/  IMAD.MOV.U32 R12, RZ, RZ, 0x2 ;  /* 0x00000002ff0c7424 */ /* 0x000fe400078e00ff */
[----:B------:R-:W-:-:S07]  /*17a10*/  IMAD.MOV.U32 R6, RZ, RZ, R14 ;  /* 0x000000ffff067224 */ /* 0x000fce00078e000e */
[----:B------:R-:W-:Y:S05]  /*17a20*/  WARPSYNC.COLLECTIVE R15, `(.L_x_2351) ;  /* 0x000000000f087348 */ /* 0x000fea0003c00000 */
[----:B------:R0:W1:Y:S02]  /*17a30*/  SHFL.IDX P6, R14, R13, R12, R11 ;  /* 0x0000000c0d0e7389 */ /* 0x00006400000c000b */
[----:B01----:R-:W-:Y:S01]  /*17a40*/  ENDCOLLECTIVE ;  /* 0x000000000000791b */ /* 0x003fe20003800000 */
.L_x_2351:
        /* <DEDUP_REMOVED lines=16> */
.L_x_2352:
[----:B------:R-:W-:Y:S02]  /*17b50*/  IMAD.MOV.U32 R13, RZ, RZ, R0 ;  /* 0x000000ffff0d7224 */ /* 0x000fe400078e0000 */
[----:B------:R-:W-:Y:S02]  /*17b60*/  IMAD.MOV.U32 R12, RZ, RZ, 0x3 ;  /* 0x00000003ff0c7424 */ /* 0x000fe400078e00ff */
[----:B------:R-:W-:-:S07]  /*17b70*/  IMAD.MOV.U32 R6, RZ, RZ, R14 ;  /* 0x000000ffff067224 */ /* 0x000fce00078e000e */
[----:B------:R-:W-:Y:S05]  /*17b80*/  WARPSYNC.COLLECTIVE R15, `(.L_x_2353) ;  /* 0x000000000f087348 */ /* 0x000fea0003c00000 */
[----:B------:R0:W1:Y:S02]  /*17b90*/  SHFL.IDX P6, R14, R13, R12, R11 ;  /* 0x0000000c0d0e7389 */ /* 0x00006400000c000b */
[----:B01----:R-:W-:Y:S01]  /*17ba0*/  ENDCOLLECTIVE ;  /* 0x000000000000791b */ /* 0x003fe20003800000 */
.L_x_2353:
        /* <DEDUP_REMOVED lines=14> */
.L_x_2354:
[----:B------:R-:W-:Y:S01]  /*17c90*/  IMAD.MOV.U32 R2, RZ, RZ, R14 ;  /* 0x000000ffff027224 */ /* 0x000fe200078e000e */
[----:B------:R-:W-:Y:S06]  /*17ca0*/  BRA `(.L_x_2355) ;  /* 0xffffffc400a47947 */ /* 0x000fec000383ffff */
.L_x_2279:
[----:B-1----:R1:W2:Y:S02]  /*17cb0*/  SYNCS.PHASECHK.TRANS64.TRYWAIT P0, [R17+URZ+0x33420], R0 ;  /* 0x03342000110075a7 */ /* 0x0022a4000800017f */
[----:B--2---:R-:W-:Y:S05]  /*17cc0*/  @!P0 NANOSLEEP.SYNCS 0x989680 ;  /* 0x009896800000895d */ /* 0x004fea0003900000 */
[----:B------:R-:W2:Y:S02]  /*17cd0*/  @!P0 SYNCS.PHASECHK.TRANS64 P0, [R17+URZ+0x33420], R0 ;  /* 0x03342000110085a7 */ /* 0x000ea4000800007f */
[----:B--2---:R-:W-:Y:S05]  /*17ce0*/  @!P0 BRA `(.L_x_2279) ;  /* 0xfffffffc00f08947 */ /* 0x004fea000383ffff */
[----:B------:R-:W-:Y:S05]  /*17cf0*/  BRA `(.L_x_2356) ;  /* 0xffffffc800147947 */ /* 0x000fea000383ffff */
.L_x_2285:
[----:B0-----:R0:W1:Y:S02]  /*17d00*/  SYNCS.PHASECHK.TRANS64.TRYWAIT P0, [R6+URZ+0x33480], R5 ;  /* 0x03348005060075a7 */ /* 0x001064000800017f */
[----:B-1----:R-:W-:Y:S05]  /*17d10*/  @!P0 NANOSLEEP.SYNCS 0x989680 ;  /* 0x009896800000895d */ /* 0x002fea0003900000 */
[----:B------:R-:W1:Y:S02]  /*17d20*/  @!P0 SYNCS.PHASECHK.TRANS64 P0, [R6+URZ+0x33480], R5 ;  /* 0x03348005060085a7 */ /* 0x000e64000800007f */
[----:B-1----:R-:W-:Y:S05]  /*17d30*/  @!P0 BRA `(.L_x_2285) ;  /* 0xfffffffc00f08947 */ /* 0x002fea000383ffff */
[----:B------:R-:W-:Y:S05]  /*17d40*/  BRA `(.L_x_2357) ;  /* 0xffffffc800c47947 */ /* 0x000fea000383ffff */
.L_x_2292:
[----:B-1----:R1:W2:Y:S02]  /*17d50*/  SYNCS.PHASECHK.TRANS64.TRYWAIT P0, [R6+URZ+0x33440], R5 ;  /* 0x03344005060075a7 */ /* 0x0022a4000800017f */
[----:B--2---:R-:W-:Y:S05]  /*17d60*/  @!P0 NANOSLEEP.SYNCS 0x989680 ;  /* 0x009896800000895d */ /* 0x004fea0003900000 */
[----:B------:R-:W2:Y:S02]  /*17d70*/  @!P0 SYNCS.PHASECHK.TRANS64 P0, [R6+URZ+0x33440], R5 ;  /* 0x03344005060085a7 */ /* 0x000ea4000800007f */
[----:B--2---:R-:W-:Y:S05]  /*17d80*/  @!P0 BRA `(.L_x_2292) ;  /* 0xfffffffc00f08947 */ /* 0x004fea000383ffff */
[----:B------:R-:W-:Y:S05]  /*17d90*/  BRA `(.L_x_2358) ;  /* 0xffffffcc00c07947 */ /* 0x000fea000383ffff */
.L_x_2300:
[----:B-1----:R1:W2:Y:S02]  /*17da0*/  SYNCS.PHASECHK.TRANS64.TRYWAIT P0, [R3+URZ+0x33470], R4 ;  /* 0x03347004030075a7 */ /* 0x0022a4000800017f */
[----:B--2---:R-:W-:Y:S05]  /*17db0*/  @!P0 NANOSLEEP.SYNCS 0x989680 ;  /* 0x009896800000895d */ /* 0x004fea0003900000 */
[----:B------:R-:W2:Y:S02]  /*17dc0*/  @!P0 SYNCS.PHASECHK.TRANS64 P0, [R3+URZ+0x33470], R4 ;  /* 0x03347004030085a7 */ /* 0x000ea4000800007f */
[----:B--2---:R-:W-:Y:S05]  /*17dd0*/  @!P0 BRA `(.L_x_2300) ;  /* 0xfffffffc00f08947 */ /* 0x004fea000383ffff */
[----:B------:R-:W-:Y:S05]  /*17de0*/  BRA `(.L_x_2359) ;  /* 0xffffffd000d47947 */ /* 0x000fea000383ffff */
.L_x_2302:
[----:B--2---:R2:W3:Y:S02]  /*17df0*/  SYNCS.PHASECHK.TRANS64.TRYWAIT P0, [R3+URZ+0x33460], R0 ;  /* 0x03346000030075a7 */ /* 0x0044e4000800017f */
[----:B---3--:R-:W-:Y:S05]  /*17e00*/  @!P0 NANOSLEEP.SYNCS 0x989680 ;  /* 0x009896800000895d */ /* 0x008fea0003900000 */
[----:B------:R-:W3:Y:S02]  /*17e10*/  @!P0 SYNCS.PHASECHK.TRANS64 P0, [R3+URZ+0x33460], R0 ;  /* 0x03346000030085a7 */ /* 0x000ee4000800007f */
[----:B---3--:R-:W-:Y:S05]  /*17e20*/  @!P0 BRA `(.L_x_2302) ;  /* 0xfffffffc00f08947 */ /* 0x008fea000383ffff */
[----:B------:R-:W-:Y:S05]  /*17e30*/  BRA `(.L_x_2360) ;  /* 0xffffffd000dc7947 */ /* 0x000fea000383ffff */
.L_x_2309:
[----:B-1----:R1:W2:Y:S02]  /*17e40*/  SYNCS.PHASECHK.TRANS64.TRYWAIT P1, [R3+URZ+0x33470], R0 ;  /* 0x03347000030075a7 */ /* 0x0022a4000802017f */
[----:B--2---:R-:W-:Y:S05]  /*17e50*/  @!P1 NANOSLEEP.SYNCS 0x989680 ;  /* 0x009896800000995d */ /* 0x004fea0003900000 */
[----:B------:R-:W2:Y:S02]  /*17e60*/  @!P1 SYNCS.PHASECHK.TRANS64 P1, [R3+URZ+0x33470], R0 ;  /* 0x03347000030095a7 */ /* 0x000ea4000802007f */
[----:B--2---:R-:W-:Y:S05]  /*17e70*/  @!P1 BRA `(.L_x_2309) ;  /* 0xfffffffc00f09947 */ /* 0x004fea000383ffff */
[----:B------:R-:W-:Y:S05]  /*17e80*/  BRA `(.L_x_2361) ;  /* 0xffffffdc001c7947 */ /* 0x000fea000383ffff */
.L_x_2311:
[----:B-1----:R1:W2:Y:S02]  /*17e90*/  SYNCS.PHASECHK.TRANS64.TRYWAIT P1, [R3+URZ+0x33460], R0 ;  /* 0x03346000030075a7 */ /* 0x0022a4000802017f */
[----:B--2---:R-:W-:Y:S05]  /*17ea0*/  @!P1 NANOSLEEP.SYNCS 0x989680 ;  /* 0x009896800000995d */ /* 0x004fea0003900000 */
[----:B------:R-:W2:Y:S02]  /*17eb0*/  @!P1 SYNCS.PHASECHK.TRANS64 P1, [R3+URZ+0x33460], R0 ;  /* 0x03346000030095a7 */ /* 0x000ea4000802007f */
[----:B--2---:R-:W-:Y:S05]  /*17ec0*/  @!P1 BRA `(.L_x_2311) ;  /* 0xfffffffc00f09947 */ /* 0x004fea000383ffff */
[----:B------:R-:W-:Y:S05]  /*17ed0*/  BRA `(.L_x_2362) ;  /* 0xffffffdc00207947 */ /* 0x000fea000383ffff */
.L_x_2324:
[----:B0-----:R0:W1:Y:S02]  /*17ee0*/  SYNCS.PHASECHK.TRANS64.TRYWAIT P0, [R3+URZ+0x33420], R0 ;  /* 0x03342000030075a7 */ /* 0x001064000800017f */
[----:B-1----:R-:W-:Y:S05]  /*17ef0*/  @!P0 NANOSLEEP.SYNCS 0x989680 ;  /* 0x009896800000895d */ /* 0x002fea0003900000 */
[----:B------:R-:W1:Y:S02]  /*17f00*/  @!P0 SYNCS.PHASECHK.TRANS64 P0, [R3+URZ+0x33420], R0 ;  /* 0x03342000030085a7 */ /* 0x000e64000800007f */
[----:B-1----:R-:W-:Y:S05]  /*17f10*/  @!P0 BRA `(.L_x_2324) ;  /* 0xfffffffc00f08947 */ /* 0x002fea000383ffff */
[----:B------:R-:W-:Y:S05]  /*17f20*/  BRA `(.L_x_2363) ;  /* 0xfffffff000307947 */ /* 0x000fea000383ffff */
.L_x_2325:
        /* <DEDUP_REMOVED lines=11> */
.L_x_2365:
[----:B------:R-:W-:Y:S05]  /*17fe0*/  BSYNC B0 ;  /* 0x0000000000007941 */ /* 0x000fea0003800000 */
.L_x_2364:
[----:B------:R-:W-:Y:S05]  /*17ff0*/  BRA `(.L_x_2366) ;  /* 0xfffffff000187947 */ /* 0x000fea000383ffff */
.L_x_2328:
[----:B------:R-:W-:Y:S01]  /*18000*/  BSSY B1, `(.L_x_2367) ;  /* 0x0000006000017945 */ /* 0x000fe20003800000 */
[----:B------:R-:W-:-:S07]  /*18010*/  IMAD.MOV.U32 R15, RZ, RZ, -0x1 ;  /* 0xffffffffff0f7424 */ /* 0x000fce00078e00ff */
[----:B0-----:R-:W-:Y:S05]  /*18020*/  WARPSYNC.COLLECTIVE R15, `(.L_x_2368) ;  /* 0x000000000f0c7348 */ /* 0x001fea0003c00000 */
[----:B------:R-:W-:Y:S02]  /*18030*/  ELECT P6, UR62, PT ;  /* 0x00000000003e782f */ /* 0x000fe400038c0000 */
[----:B------:R-:W-:Y:S01]  /*18040*/  MOV R14, UR62 ;  /* 0x0000003e000e7c02 */ /* 0x000fe20008000f00 */
[----:B0-----:R-:W-:Y:S10]  /*18050*/  ENDCOLLECTIVE ;  /* 0x000000000000791b */ /* 0x001ff40003800000 */
.L_x_2368:
[----:B------:R-:W-:Y:S05]  /*18060*/  BSYNC B1 ;  /* 0x0000000000017941 */ /* 0x000fea0003800000 */
.L_x_2367:
[----:B------:R-:W-:Y:S05]  /*18070*/  BRA `(.L_x_2369) ;  /* 0xfffffff000107947 */ /* 0x000fea000383ffff */
.L_x_2330:
[----:B0-----:R0:W1:Y:S02]  /*18080*/  SYNCS.PHASECHK.TRANS64.TRYWAIT P1, [R7+URZ], R4 ;  /* 0x00000004070075a7 */ /* 0x001064000802017f */
[----:B-1----:R-:W-:Y:S05]  /*18090*/  @!P1 NANOSLEEP.SYNCS 0x989680 ;  /* 0x009896800000995d */ /* 0x002fea0003900000 */
[----:B------:R-:W1:Y:S02]  /*180a0*/  @!P1 SYNCS.PHASECHK.TRANS64 P1, [R7+URZ], R4 ;  /* 0x00000004070095a7 */ /* 0x000e64000802007f */
[----:B-1----:R-:W-:Y:S05]  /*180b0*/  @!P1 BRA `(.L_x_2330) ;  /* 0xfffffffc00f09947 */ /* 0x002fea000383ffff */
[----:B------:R-:W-:Y:S05]  /*180c0*/  BRA `(.L_x_2370) ;  /* 0xfffffff000447947 */ /* 0x000fea000383ffff */
.L_x_2331:
[----:B-1----:R1:W2:Y:S02]  /*180d0*/  SYNCS.PHASECHK.TRANS64.TRYWAIT P1, [R5+URZ], R0 ;  /* 0x00000000050075a7 */ /* 0x0022a4000802017f */
[----:B--2---:R-:W-:Y:S05]  /*180e0*/  @!P1 NANOSLEEP.SYNCS 0x989680 ;  /* 0x009896800000995d */ /* 0x004fea0003900000 */
[----:B------:R-:W2:Y:S02]  /*180f0*/  @!P1 SYNCS.PHASECHK.TRANS64 P1, [R5+URZ], R0 ;  /* 0x00000000050095a7 */ /* 0x000ea4000802007f */
[----:B--2---:R-:W-:Y:S05]  /*18100*/  @!P1 BRA `(.L_x_2331) ;  /* 0xfffffffc00f09947 */ /* 0x004fea000383ffff */
[----:B------:R-:W-:Y:S05]  /*18110*/  BRA `(.L_x_2371) ;  /* 0xfffffff000387947 */ /* 0x000fea000383ffff */
.L_x_2333:
[----:B-1----:R1:W2:Y:S02]  /*18120*/  SYNCS.PHASECHK.TRANS64.TRYWAIT P1, [R5+URZ+0x33460], R4 ;  /* 0x03346004050075a7 */ /* 0x0022a4000802017f */
[----:B--2---:R-:W-:Y:S05]  /*18130*/  @!P1 NANOSLEEP.SYNCS 0x989680 ;  /* 0x009896800000995d */ /* 0x004fea0003900000 */
[----:B------:R-:W2:Y:S02]  /*18140*/  @!P1 SYNCS.PHASECHK.TRANS64 P1, [R5+URZ+0x33460], R4 ;  /* 0x03346004050095a7 */ /* 0x000ea4000802007f */
[----:B--2---:R-:W-:Y:S05]  /*18150*/  @!P1 BRA `(.L_x_2333) ;  /* 0xfffffffc00f09947 */ /* 0x004fea000383ffff */
[----:B------:R-:W-:Y:S05]  /*18160*/  BRA `(.L_x_2372) ;  /* 0xfffffff000387947 */ /* 0x000fea000383ffff */
.L_x_2335:
[----:B--2---:R2:W3:Y:S02]  /*18170*/  SYNCS.PHASECHK.TRANS64.TRYWAIT P1, [R3+URZ+0x33460], R0 ;  /* 0x03346000030075a7 */ /* 0x0044e4000802017f */
[----:B---3--:R-:W-:Y:S05]  /*18180*/  @!P1 NANOSLEEP.SYNCS 0x989680 ;  /* 0x009896800000995d */ /* 0x008fea0003900000 */
[----:B------:R-:W3:Y:S02]  /*18190*/  @!P1 SYNCS.PHASECHK.TRANS64 P1, [R3+URZ+0x33460], R0 ;  /* 0x03346000030095a7 */ /* 0x000ee4000802007f */
[----:B---3--:R-:W-:Y:S05]  /*181a0*/  @!P1 BRA `(.L_x_2335) ;  /* 0xfffffffc00f09947 */ /* 0x008fea000383ffff */
[----:B------:R-:W-:Y:S05]  /*181b0*/  BRA `(.L_x_2373) ;  /* 0xfffffff000387947 */ /* 0x000fea000383ffff */
.L_x_2337:
[----:B---3--:R3:W4:Y:S02]  /*181c0*/  SYNCS.PHASECHK.TRANS64.TRYWAIT P0, [R5+URZ+0x33480], R4 ;  /* 0x03348004050075a7 */ /* 0x008724000800017f */
[----:B----4-:R-:W-:Y:S05]  /*181d0*/  @!P0 NANOSLEEP.SYNCS 0x989680 ;  /* 0x009896800000895d */ /* 0x010fea0003900000 */
[----:B------:R-:W4:Y:S02]  /*181e0*/  @!P0 SYNCS.PHASECHK.TRANS64 P0, [R5+URZ+0x33480], R4 ;  /* 0x03348004050085a7 */ /* 0x000f24000800007f */
[----:B----4-:R-:W-:Y:S05]  /*181f0*/  @!P0 BRA `(.L_x_2337) ;  /* 0xfffffffc00f08947 */ /* 0x010fea000383ffff */
[----:B------:R-:W-:Y:S05]  /*18200*/  BRA `(.L_x_2338) ;  /* 0xfffffff000347947 */ /* 0x000fea000383ffff */
.L_x_2374:
        /* <DEDUP_REMOVED lines=15> */
.L_x_2892:


//--------------------- .text._ZN7cutlass13device_kernelIN5flash11enable_sm90INS1_16FlashAttnFwdSm90INS1_25CollectiveMainloopFwdSm90ILi2EN4cute5tupleIJNS5_1CILi1EEES8_S8_EEENS6_IJNS7_ILi128EEENS7_ILi160EEENS7_ILi192EEEEEELi192ENS_12float_e4m3_tEfNS_4arch4Sm90ELb1ELb0ELb1ELb1ELb0ELb1ELb0ELb1ELb1ELb1ELb0ELb0EEENS1_21CollectiveEpilogueFwdINS6_IJSA_SC_SB_EEES9_NS_10bfloat16_tESG_Li256ELb1ELb1ELb0ELb1EEENS1_36VarlenDynamicPersistentTileSchedulerILi128ELi160ELi256ELi128ELb0ELb1ELb1ELb1ELb1ELb1EEEEEEEEEvNT_6ParamsE --------------------------
	.section	.text._ZN7cutlass13device_kernelIN5flash11enable_sm90INS1_16FlashAttnFwdSm90INS1_25CollectiveMainloopFwdSm90ILi2EN4cute5tupleIJNS5_1CILi1EEES8_S8_EEENS6_IJNS7_ILi128EEENS7_ILi160EEENS7_ILi192EEEEEELi192ENS_12float_e4m3_tEfNS_4arch4Sm90ELb1ELb0ELb1ELb1ELb0ELb1ELb0ELb1ELb1ELb1ELb0ELb0EEENS1_21CollectiveEpilogueFwdINS6_IJSA_SC_SB_EEES9_NS_10bfloat16_tESG_Li256ELb1ELb1ELb0ELb1EEENS1_36VarlenDynamicPersistentTileSchedulerILi128ELi160ELi256ELi128ELb0ELb1ELb1ELb1ELb1ELb1EEEEEEEEEvNT_6ParamsE,"ax",@progbits
	.align	128
.text._ZN7cutlass13device_kernelIN5flash11enable_sm90INS1_16FlashAttnFwdSm90INS1_25CollectiveMainloopFwdSm90ILi2EN4cute5tupleIJNS5_1CILi1EEES8_S8_EEENS6_IJNS7_ILi128EEENS7_ILi160EEENS7_ILi192EEEEEELi192ENS_12float_e4m3_tEfNS_4arch4Sm90ELb1ELb0ELb1ELb1ELb0ELb1ELb0ELb1ELb1ELb1ELb0ELb0EEENS1_21CollectiveEpilogueFwdINS6_IJSA_SC_SB_EEES9_NS_10bfloat16_tESG_Li256ELb1ELb1ELb0ELb1EEENS1_36VarlenDynamicPersistentTileSchedulerILi128ELi160ELi256ELi128ELb0ELb1ELb1ELb1ELb1ELb1EEEEEEEEEvNT_6ParamsE:
        .type           _ZN7cutlass13device_kernelIN5flash11enable_sm90INS1_16FlashAttnFwdSm90INS1_25CollectiveMainloopFwdSm90ILi2EN4cute5tupleIJNS5_1CILi1EEES8_S8_EEENS6_IJNS7_ILi128EEENS7_ILi160EEENS7_ILi192EEEEEELi192ENS_12float_e4m3_tEfNS_4arch4Sm90ELb1ELb0ELb1ELb1ELb0ELb1ELb0ELb1ELb1ELb1ELb0ELb0EEENS1_21CollectiveEpilogueFwdINS6_IJSA_SC_SB_EEES9_NS_10bfloat16_tESG_Li256ELb1ELb1ELb0ELb1EEENS1_36VarlenDynamicPersistentTileSchedulerILi128ELi160ELi256ELi128ELb0ELb1ELb1ELb1ELb1ELb1EEEEEEEEEvNT_6ParamsE,@function
        .size           _ZN7cutlass13device_kernelIN5flash11enable_sm90INS1_16FlashAttnFwdSm90INS1_25CollectiveMainloopFwdSm90ILi2EN4cute5tupleIJNS5_1CILi1EEES8_S8_EEENS6_IJNS7_ILi128EEENS7_ILi160EEENS7_ILi192EEEEEELi192ENS_12float_e4m3_tEfNS_4arch4Sm90ELb1ELb0ELb1ELb1ELb0ELb1ELb0ELb1ELb1ELb1ELb0ELb0EEENS1_21CollectiveEpilogueFwdINS6_IJSA_SC_SB_EEES9_NS_10bfloat16_tESG_Li256ELb1ELb1ELb0ELb1EEENS1_36VarlenDynamicPersistentTileSchedulerILi128ELi160ELi256ELi128ELb0ELb1ELb1ELb1ELb1ELb1EEEEEEEEEvNT_6ParamsE,(.L_x_2893 - _ZN7cutlass13device_kernelIN5flash11enable_sm90INS1_16FlashAttnFwdSm90INS1_25CollectiveMainloopFwdSm90ILi2EN4cute5tupleIJNS5_1CILi1EEES8_S8_EEENS6_IJNS7_ILi128EEENS7_ILi160EEENS7_ILi192EEEEEELi192ENS_12float_e4m3_tEfNS_4arch4Sm90ELb1ELb0ELb1ELb1ELb0ELb1ELb0ELb1ELb1ELb1ELb0ELb0EEENS1_21CollectiveEpilogueFwdINS6_IJSA_SC_SB_EEES9_NS_10bfloat16_tESG_Li256ELb1ELb1ELb0ELb1EEENS1_36VarlenDynamicPersistentTileSchedulerILi128ELi160ELi256ELi128ELb0ELb1ELb1ELb1ELb1ELb1EEEEEEEEEvNT_6ParamsE)
        .other          _ZN7cutlass13device_kernelIN5flash11enable_sm90INS1_16FlashAttnFwdSm90INS1_25CollectiveMainloopFwdSm90ILi2EN4cute5tupleIJNS5_1CILi1EEES8_S8_EEENS6_IJNS7_ILi128EEENS7_ILi160EEENS7_ILi192EEEEEELi192ENS_12float_e4m3_tEfNS_4arch4Sm90ELb1ELb0ELb1ELb1ELb0ELb1ELb0ELb1ELb1ELb1ELb0ELb0EEENS1_21CollectiveEpilogueFwdINS6_IJSA_SC_SB_EEES9_NS_10bfloat16_tESG_Li256ELb1ELb1ELb0ELb1EEENS1_36VarlenDynamicPersistentTileSchedulerILi128ELi160ELi256ELi128ELb0ELb1ELb1ELb1ELb1ELb1EEEEEEEEEvNT_6ParamsE,@"STO_CUDA_ENTRY STV_DEFAULT"
_ZN7cutlass13device_kernelIN5flash11enable_sm90INS1_16FlashAttnFwdSm90INS1_25CollectiveMainloopFwdSm90ILi2EN4cute5tupleIJNS5_1CILi1EEES8_S8_EEENS6_IJNS7_ILi128EEENS7_ILi160EEENS7_ILi192EEEEEELi192ENS_12float_e4m3_tEfNS_4arch4Sm90ELb1ELb0ELb1ELb1ELb0ELb1ELb0ELb1ELb1ELb1ELb0ELb0EEENS1_21CollectiveEpilogueFwdINS6_IJSA_SC_SB_EEES9_NS_10bfloat16_tESG_Li256ELb1ELb1ELb0ELb1EEENS1_36VarlenDynamicPersistentTileSchedulerILi128ELi160ELi256ELi128ELb0ELb1ELb1ELb1ELb1ELb1EEEEEEEEEvNT_6ParamsE:
        /* <DEDUP_REMOVED lines=24> */
.L_x_2376:
[----:B------:R-:W-:Y:S05]  /*0180*/  BSYNC B0 ;  /* 0x0000000000007941 */ /* 0x000fea0003800000 */
.L_x_2375:
        /* <DEDUP_REMOVED lines=41> */
.L_x_2377:
        /* <DEDUP_REMOVED lines=22> */
.L_x_2378:
        /* <DEDUP_REMOVED lines=18> */
.L_x_2379:
        /* <DEDUP_REMOVED lines=22> */
.L_x_2380:
        /* <DEDUP_REMOVED lines=22> */
.L_x_2381:
        /* <DEDUP_REMOVED lines=8> */
.L_x_2384:
        /* <DEDUP_REMOVED lines=24> */
[----:B------:R-:W-:Y:S02]  /*0b60*/  R2UR UR52, R16 ;  /* 0x00000000103472ca */ /* 0x000fe400000e0000 */
        /* <DEDUP_REMOVED lines=9> */
[CC--:B------:R-:W-:Y:S02]  /*0c00*/  LEA.HI R3, R0.reuse, R24.reuse, RZ, 0x5 ;  /* 0x0000001800037211 */ /* 0x0c0fe400078f28ff */
[----:B------:R-:W-:Y:S02]  /*0c10*/  SHF.R.S32.HI R5, RZ, 0x4, R2 ;  /* 0x00000004ff057819 */ /* 0x000fe40000011402 */
[----:B------:R-:W-:Y:S01]  /*0c20*/  LEA.HI R6, R0, R24, RZ, 0x2 ;  /* 0x0000001800067211 */ /* 0x000fe200078f10ff */
[----:B------:R-:W-:Y:S01]  /*0c30*/  IMAD.SHL.U32 R4, R3, 0x20, RZ ;  /* 0x0000002003047824 */ /* 0x000fe200078e00ff */
[----:B------:R-:W-:-:S02]  /*0c40*/  LOP3.LUT R3, R2, 0x3fffff0, RZ, 0xc0, !PT ;  /* 0x03fffff002037812 */ /* 0x000fc400078ec0ff */
[----:B------:R-:W-:Y:S02]  /*0c50*/  LEA.HI R2, R2, R5, RZ, 0x1 ;  /* 0x0000000502027211 */ /* 0x000fe400078f08ff */
[--C-:B------:R-:W-:Y:S01]  /*0c60*/  SHF.R.S32.HI R8, RZ, 0x2, R6.reuse ;  /* 0x00000002ff087819 */ /* 0x100fe20000011406 */
[----:B------:R-:W-:Y:S01]  /*0c70*/  IMAD.IADD R3, R24, 0x1, -R3 ;  /* 0x0000000118037824 */ /* 0x000fe200078e0a03 */
[----:B------:R-:W-:Y:S02]  /*0c80*/  SHF.R.S32.HI R9, RZ, 0x1f, R6 ;  /* 0x0000001fff097819 */ /* 0x000fe40000011406 */
[----:B------:R-:W-:Y:S02]  /*0c90*/  LOP3.LUT R4, R4, 0xfffffc00, RZ, 0xc0, !PT ;  /* 0xfffffc0004047812 */ /* 0x000fe400078ec0ff */
[----:B------:R-:W-:Y:S02]  /*0ca0*/  LOP3.LUT R2, R2, 0x1ffffffe, RZ, 0xc0, !PT ;  /* 0x1ffffffe02027812 */ /* 0x000fe400078ec0ff */
[----:B------:R-:W-:Y:S01]  /*0cb0*/  LEA.HI R9, R9, R8, RZ, 0x2 ;  /* 0x0000000809097211 */ /* 0x000fe200078f10ff */
[----:B------:R-:W-:Y:S01]  /*0cc0*/  IMAD R4, R3, 0x40, R4 ;  /* 0x0000004003047824 */ /* 0x000fe200078e0204 */
[----:B------:R-:W-:Y:S01]  /*0cd0*/  SHF.R.S32.HI R220, RZ, 0x1, R7 ;  /* 0x00000001ffdc7819 */ /* 0x000fe20000011407 */
[----:B------:R-:W-:Y:S01]  /*0ce0*/  IMAD.IADD R3, R5, 0x1, -R2 ;  /* 0x0000000105037824 */ /* 0x000fe200078e0a02 */
[----:B------:R-:W-:-:S02]  /*0cf0*/  LOP3.LUT R9, R9, 0xfffffffc, RZ, 0xc0, !PT ;  /* 0xfffffffc09097812 */ /* 0x000fc400078ec0ff */
[----:B------:R-:W-:Y:S01]  /*0d00*/  LEA.HI R2, R0, R24, RZ, 0x7 ;  /* 0x0000001800027211 */ /* 0x000fe200078f38ff */
[----:B------:R-:W-:Y:S01]  /*0d10*/  IMAD R4, R3, 0x8, R4 ;  /* 0x0000000803047824 */ /* 0x000fe200078e0204 */
[C---:B------:R-:W-:Y:S01]  /*0d20*/  LEA.HI R10, R7.reuse, R220, RZ, 0x1 ;  /* 0x000000dc070a7211 */ /* 0x040fe200078f08ff */
[----:B------:R-:W-:Y:S01]  /*0d30*/  IMAD.IADD R19, R8, 0x1, -R9 ;  /* 0x0000000108137824 */ /* 0x000fe200078e0a09 */
[----:B------:R-:W-:Y:S02]  /*0d40*/  LOP3.LUT R3, R2, 0xffffff80, RZ, 0xc0, !PT ;  /* 0xffffff8002037812 */ /* 0x000fe400078ec0ff */
[----:B------:R-:W-:Y:S01]  /*0d50*/  LOP3.LUT R11, R10, 0x3fffffe, RZ, 0xc0, !PT ;  /* 0x03fffffe0a0b7812 */ /* 0x000fe200078ec0ff */
[----:B------:R0:W-:Y:S01]  /*0d60*/  STL [R1+0x6c], R4 ;  /* 0x00006c0401007387 */ /* 0x0001e20000100800 */
[----:B------:R-:W-:Y:S01]  /*0d70*/  LOP3.LUT R7, R7, 0xfffffffe, RZ, 0xc0, !PT ;  /* 0xfffffffe07077812 */ /* 0x000fe200078ec0ff */
[----:B------:R-:W-:Y:S01]  /*0d80*/  IMAD.IADD R21, R24, 0x1, -R3 ;  /* 0x0000000118157824 */ /* 0x000fe200078e0a03 */
[----:B------:R-:W-:Y:S01]  /*0d90*/  IADD3 R9, R220, 0x80, RZ ;  /* 0x00000080dc097810 */ /* 0x000fe20007ffe0ff */
[----:B------:R-:W-:Y:S01]  /*0da0*/  IMAD.SHL.U32 R230, R19, 0x80, RZ ;  /* 0x0000008013e67824 */ /* 0x000fe200078e00ff */
[----:B------:R-:W-:Y:S01]  /*0db0*/  LOP3.LUT R6, R6, 0xfffffffc, RZ, 0xc0, !PT ;  /* 0xfffffffc06067812 */ /* 0x000fe200078ec0ff */
[----:B------:R-:W-:Y:S01]  /*0dc0*/  IMAD.IADD R18, R24, 0x1, -R7 ;  /* 0x0000000118127824 */ /* 0x000fe200078e0a07 */
[----:B------:R-:W-:Y:S01]  /*0dd0*/  IADD3 R10, R220, -R11, RZ ;  /* 0x8000000bdc0a7210 */ /* 0x000fe20007ffe0ff */
[----:B------:R1:W-:Y:S01]  /*0de0*/  STL [R1+0xc], R19 ;  /* 0x00000c1301007387 */ /* 0x0003e20000100800 */
[----:B------:R-:W-:Y:S01]  /*0df0*/  SHF.R.S32.HI R3, RZ, 0x1f, R9 ;  /* 0x0000001fff037819 */ /* 0x000fe20000011409 */
[----:B------:R-:W-:Y:S01]  /*0e00*/  IMAD.IADD R7, R24, 0x1, -R6 ;  /* 0x0000000118077824 */ /* 0x000fe200078e0a06 */
[----:B------:R-:W-:Y:S01]  /*0e10*/  SHF.R.S32.HI R17, RZ, 0x7, R2 ;  /* 0x00000007ff117819 */ /* 0x000fe20000011402 */
[----:B------:R-:W-:Y:S01]  /*0e20*/  IMAD R232, R5, 0x8, R10 ;  /* 0x0000000805e87824 */ /* 0x000fe200078e020a */
[-C--:B------:R-:W-:Y:S01]  /*0e30*/  LEA.HI R6, R3, R9.reuse, RZ, 0x3 ;  /* 0x0000000903067211 */ /* 0x080fe200078f18ff */
[C---:B------:R-:W-:Y:S01]  /*0e40*/  IMAD.SHL.U32 R22, R18.reuse, 0x8, RZ ;  /* 0x0000000812167824 */ /* 0x040fe200078e00ff */
[----:B------:R-:W-:Y:S01]  /*0e50*/  LEA.HI R10, R9, R9, RZ, 0x1 ;  /* 0x00000009090a7211 */ /* 0x000fe200078f08ff */
[----:B------:R-:W-:Y:S01]  /*0e60*/  IMAD.SHL.U32 R18, R18, 0x10, RZ ;  /* 0x0000001012127824 */ /* 0x000fe200078e00ff */
[----:B0-----:R-:W-:Y:S01]  /*0e70*/  LEA.HI R4, R7, R7, RZ, 0x1 ;  /* 0x0000000707047211 */ /* 0x001fe200078f08ff */
[----:B------:R-:W-:Y:S01]  /*0e80*/  IMAD.SHL.U32 R6, R6, 0x40, RZ ;  /* 0x0000004006067824 */ /* 0x000fe200078e00ff */
[----:B------:R-:W-:Y:S01]  /*0e90*/  SHF.R.S32.HI R3, RZ, 0x1f, R21 ;  /* 0x0000001fff037819 */ /* 0x000fe20000011415 */
[----:B------:R-:W-:Y:S01]  /*0ea0*/  VIADD R225, R22, 0x40 ;  /* 0x0000004016e17836 */ /* 0x000fe20000000000 */
[----:B------:R-:W-:Y:S01]  /*0eb0*/  LOP3.LUT R5, R10, 0x3fffffe, RZ, 0xc0, !PT ;  /* 0x03fffffe0a057812 */ /* 0x000fe200078ec0ff */
[----:B------:R-:W-:Y:S01]  /*0ec0*/  IMAD.SHL.U32 R232, R232, 0x40, RZ ;  /* 0x00000040e8e87824 */ /* 0x000fe200078e00ff */
[----:B------:R-:W-:Y:S01]  /*0ed0*/  LOP3.LUT R8, R4, 0x1ffffffe, RZ, 0xc0, !PT ;  /* 0x1ffffffe04087812 */ /* 0x000fe200078ec0ff */
[----:B------:R-:W-:Y:S01]  /*0ee0*/  STL [R1+0x14], R13 ;  /* 0x0000140d01007387 */ /* 0x000fe20000100800 */
[----:B------:R-:W-:Y:S01]  /*0ef0*/  LEA.HI R4, R3, R21, RZ, 0x2 ;  /* 0x0000001503047211 */ /* 0x000fe200078f10ff */
[----:B------:R-:W-:Y:S01]  /*0f00*/  IMAD.IADD R234, R9, 0x1, -R5 ;  /* 0x0000000109ea7824 */ /* 0x000fe200078e0a05 */
[----:B------:R-:W-:Y:S01]  /*0f10*/  LOP3.LUT R11, R6, 0xfffffe00, RZ, 0xc0, !PT ;  /* 0xfffffe00060b7812 */ /* 0x000fe200078ec0ff */
[----:B------:R-:W-:Y:S01]  /*0f20*/  IMAD.IADD R8, R7, 0x1, -R8 ;  /* 0x0000000107087824 */ /* 0x000fe200078e0a08 */
[--C-:B------:R-:W-:Y:S01]  /*0f30*/  SHF.R.S32.HI R5, RZ, 0x2, R4.reuse ;  /* 0x00000002ff057819 */ /* 0x100fe20000011404 */
[----:B------:R-:W-:Y:S01]  /*0f40*/  IMAD.IADD R7, R22, 0x1, R225 ;  /* 0x0000000116077824 */ /* 0x000fe200078e02e1 */
[----:B------:R-:W-:Y:S01]  /*0f50*/  SHF.R.S32.HI R6, RZ, 0x1f, R4 ;  /* 0x0000001fff067819 */ /* 0x000fe20000011404 */
[----:B------:R-:W-:Y:S01]  /*0f60*/  STL [R1+0x18], R14 ;  /* 0x0000180e01007387 */ /* 0x000fe20000100800 */
[----:B------:R-:W-:Y:S01]  /*0f70*/  LEA.HI R2, R2, R17, RZ, 0x1 ;  /* 0x0000001102027211 */ /* 0x000fe200078f08ff */
[----:B------:R-:W-:Y:S01]  /*0f80*/  VIADD R224, R22, 0x10 ;  /* 0x0000001016e07836 */ /* 0x000fe20000000000 */
[----:B------:R-:W-:Y:S01]  /*0f90*/  LEA.HI R6, R6, R5, RZ, 0x3 ;  /* 0x0000000506067211 */ /* 0x000fe200078f18ff */
[----:B------:R-:W-:Y:S01]  /*0fa0*/  STL [R1+0x1c], R15 ;  /* 0x00001c0f01007387 */ /* 0x000fe20000100800 */
[----:B------:R-:W-:Y:S01]  /*0fb0*/  LEA.HI R3, R3, R21, RZ, 0x5 ;  /* 0x0000001503037211 */ /* 0x000fe200078f28ff */
[----:B------:R-:W-:Y:S01]  /*0fc0*/  VIADD R227, R22, 0x30 ;  /* 0x0000003016e37836 */ /* 0x000fe20000000000 */
[----:B------:R-:W-:Y:S01]  /*0fd0*/  LOP3.LUT R6, R6, 0xfffffff8, RZ, 0xc0, !PT ;  /* 0xfffffff806067812 */ /* 0x000fe200078ec0ff */
[----:B------:R-:W-:Y:S01]  /*0fe0*/  VIADD R228, R22, 0x50 ;  /* 0x0000005016e47836 */ /* 0x000fe20000000000 */
[----:B------:R-:W-:-:S02]  /*0ff0*/  LOP3.LUT R2, R2, 0x3fffffe, RZ, 0xc0, !PT ;  /* 0x03fffffe02027812 */ /* 0x000fc400078ec0ff */
[----:B------:R-:W-:Y:S01]  /*1000*/  IADD3 R226, R22, 0x20, RZ ;  /* 0x0000002016e27810 */ /* 0x000fe20007ffe0ff */
[----:B------:R-:W-:Y:S01]  /*1010*/  IMAD.IADD R6, R5, 0x1, -R6 ;  /* 0x0000000105067824 */ /* 0x000fe200078e0a06 */
[----:B------:R-:W-:Y:S01]  /*1020*/  SHF.R.S32.HI R3, RZ, 0x5, R3 ;  /* 0x00000005ff037819 */ /* 0x000fe20000011403 */
[----:B------:R-:W-:Y:S01]  /*1030*/  IMAD.IADD R2, R17, 0x1, -R2 ;  /* 0x0000000111027824 */ /* 0x000fe200078e0a02 */
[----:B------:R-:W-:Y:S01]  /*1040*/  LEA.HI R0, R0, R24, RZ, 0x3 ;  /* 0x0000001800007211 */ /* 0x000fe200078f18ff */
[----:B------:R-:W-:Y:S01]  /*1050*/  IMAD.IADD R9, R22, 0x1, R226 ;  /* 0x0000000116097824 */ /* 0x000fe200078e02e2 */
[----:B------:R-:W-:Y:S01]  /*1060*/  LEA R3, R3, R6, 0x4 ;  /* 0x0000000603037211 */ /* 0x000fe200078e20ff */
[----:B------:R-:W-:Y:S01]  /*1070*/  IMAD.MOV.U32 R17, RZ, RZ, RZ ;  /* 0x000000ffff117224 */ /* 0x000fe200078e00ff */
[----:B------:R-:W-:Y:S02]  /*1080*/  LEA R234, R234, R11, 0x6 ;  /* 0x0000000beaea7211 */ /* 0x000fe400078e30ff */
[----:B------:R-:W-:-:S02]  /*1090*/  LEA R20, R2, R3, 0x6 ;  /* 0x0000000302147211 */ /* 0x000fc400078e30ff */
[----:B------:R-:W-:Y:S02]  /*10a0*/  SHF.R.S32.HI R12, RZ, 0x1f, R9 ;  /* 0x0000001fff0c7819 */ /* 0x000fe40000011409 */
[----:B------:R-:W-:Y:S01]  /*10b0*/  LOP3.LUT R2, R0, 0xfffffff8, RZ, 0xc0, !PT ;  /* 0xfffffff800027812 */ /* 0x000fe200078ec0ff */
[----:B------:R-:W-:Y:S01]  /*10c0*/  STL [R1+0x68], R20 ;  /* 0x0000681401007387 */ /* 0x000fe20000100800 */
[CC--:B------:R-:W-:Y:S02]  /*10d0*/  LEA.HI R11, R12.reuse, R9.reuse, RZ, 0x4 ;  /* 0x000000090c0b7211 */ /* 0x0c0fe400078f20ff */
[----:B------:R-:W-:Y:S01]  /*10e0*/  LEA.HI R9, R12, R9, RZ, 0x6 ;  /* 0x000000090c097211 */ /* 0x000fe200078f30ff */
[----:B------:R-:W-:Y:S01]  /*10f0*/  IMAD.IADD R2, R24, 0x1, -R2 ;  /* 0x0000000118027824 */ /* 0x000fe200078e0a02 */
[----:B------:R-:W-:Y:S02]  /*1100*/  SHF.R.S32.HI R12, RZ, 0x1f, R7 ;  /* 0x0000001fff0c7819 */ /* 0x000fe40000011407 */
[----:B------:R-:W-:Y:S01]  /*1110*/  LOP3.LUT R230, R230, 0x180, RZ, 0xc0, !PT ;  /* 0x00000180e6e67812 */ /* 0x000fe200078ec0ff */
[----:B------:R-:W-:Y:S01]  /*1120*/  IMAD.SHL.U32 R9, R9, 0x80, RZ ;  /* 0x0000008009097824 */ /* 0x000fe200078e00ff */
[----:B------:R-:W-:-:S02]  /*1130*/  LEA.HI R5, R12, R7, RZ, 0x4 ;  /* 0x000000070c057211 */ /* 0x000fc400078f20ff */
[----:B------:R-:W-:Y:S02]  /*1140*/  SHF.L.U32 R236, R2, 0x3, RZ ;  /* 0x0000000302ec7819 */ /* 0x000fe400000006ff */
[----:B------:R-:W-:Y:S02]  /*1150*/  LEA.HI R7, R12, R7, RZ, 0x6 ;  /* 0x000000070c077211 */ /* 0x000fe400078f30ff */
[----:B------:R-:W-:Y:S01]  /*1160*/  SHF.R.S32.HI R3, RZ, 0x3, R0 ;  /* 0x00000003ff037819 */ /* 0x000fe20000011400 */
[----:B------:R-:W-:Y:S01]  /*1170*/  VIADD R3, R236, 0x80 ;  /* 0x00000080ec037836 */ /* 0x000fe20000000000 */
[----:B------:R-:W-:Y:S01]  /*1180*/  LOP3.LUT R6, R230, 0x30, R11, 0xf8, !PT ;  /* 0x00000030e6067812 */ /* 0x000fe200078ef80b */
[----:B------:R-:W-:Y:S01]  /*1190*/  IMAD.SHL.U32 R7, R7, 0x80, RZ ;  /* 0x0000008007077824 */ /* 0x000fe200078e00ff */
[----:B------:R-:W-:Y:S02]  /*11a0*/  SHF.R.U32.HI R231, RZ, 0x3, R230 ;  /* 0x00000003ffe77819 */ /* 0x000fe400000116e6 */
[----:B------:R-:W-:-:S02]  /*11b0*/  SHF.R.S32.HI R0, RZ, 0x1f, R220 ;  /* 0x0000001fff007819 */ /* 0x000fc400000114dc */
[----:B------:R-:W-:Y:S02]  /*11c0*/  IADD3 R0, R236, 0x40, RZ ;  /* 0x00000040ec007810 */ /* 0x000fe40007ffe0ff */
[----:B------:R-:W-:Y:S02]  /*11d0*/  LOP3.LUT R12, R230, 0x30, R5, 0xf8, !PT ;  /* 0x00000030e60c7812 */ /* 0x000fe400078ef805 */
[----:B------:R-:W-:Y:S02]  /*11e0*/  LOP3.LUT R9, R9, 0xffffe000, RZ, 0xc0, !PT ;  /* 0xffffe00009097812 */ /* 0x000fe400078ec0ff */
[----:B------:R-:W-:Y:S02]  /*11f0*/  LOP3.LUT R6, R6, R231, RZ, 0x3c, !PT ;  /* 0x000000e706067212 */ /* 0x000fe400078e3cff */
[----:B------:R-:W-:Y:S02]  /*1200*/  LOP3.LUT R4, R4, 0x7ffffffc, RZ, 0xc0, !PT ;  /* 0x7ffffffc04047812 */ /* 0x000fe400078ec0ff */
[----:B------:R-:W-:-:S02]  /*1210*/  SHF.R.S32.HI R2, RZ, 0x1f, R0 ;  /* 0x0000001fff027819 */ /* 0x000fc40000011400 */
[----:B------:R-:W-:Y:S01]  /*1220*/  LOP3.LUT R0, R230, 0x10, R18, 0xf8, !PT ;  /* 0x00000010e6007812 */ /* 0x000fe200078ef812 */
[----:B------:R-:W-:Y:S01]  /*1230*/  IMAD.IADD R4, R21, 0x1, -R4 ;  /* 0x0000000115047824 */ /* 0x000fe200078e0a04 */
[----:B------:R-:W-:Y:S02]  /*1240*/  LOP3.LUT R7, R7, 0xffffe000, RZ, 0xc0, !PT ;  /* 0xffffe00007077812 */ /* 0x000fe400078ec0ff */
[----:B------:R-:W-:Y:S02]  /*1250*/  LOP3.LUT R12, R12, R231, RZ, 0x3c, !PT ;  /* 0x000000e70c0c7212 */ /* 0x000fe400078e3cff */
[----:B------:R-:W-:Y:S01]  /*1260*/  IADD3 R9, R6, R232, R9 ;  /* 0x000000e806097210 */ /* 0x000fe20007ffe009 */
[----:B------:R0:W-:Y:S01]  /*1270*/  STL [R1+0x20], R4 ;  /* 0x0000200401007387 */ /* 0x0001e20000100800 */
[----:B------:R-:W-:Y:S02]  /*1280*/  LOP3.LUT R2, R230, 0x30, R18, 0xf8, !PT ;  /* 0x00000030e6027812 */ /* 0x000fe400078ef812 */
[----:B------:R-:W-:-:S02]  /*1290*/  SHF.R.S32.HI R6, RZ, 0x1f, R3 ;  /* 0x0000001fff067819 */ /* 0x000fc40000011403 */
[-C--:B------:R-:W-:Y:S02]  /*12a0*/  LOP3.LUT R3, R0, R231.reuse, RZ, 0x3c, !PT ;  /* 0x000000e700037212 */ /* 0x080fe400078e3cff */
[----:B------:R-:W-:Y:S02]  /*12b0*/  SHF.R.S32.HI R0, RZ, 0x4, R11 ;  /* 0x00000004ff007819 */ /* 0x000fe4000001140b */
[----:B-1----:R-:W-:Y:S02]  /*12c0*/  IADD3 R19, R12, R232, R7 ;  /* 0x000000e80c137210 */ /* 0x002fe40007ffe007 */
[----:B------:R-:W-:Y:S01]  /*12d0*/  LOP3.LUT R7, R2, R231, RZ, 0x3c, !PT ;  /* 0x000000e702077212 */ /* 0x000fe200078e3cff */
[----:B------:R-:W-:Y:S01]  /*12e0*/  IMAD.IADD R2, R232, 0x1, R3 ;  /* 0x00000001e8027824 */ /* 0x000fe200078e0203 */
[----:B0-----:R-:W-:Y:S01]  /*12f0*/  SHF.R.S32.HI R4, RZ, 0x4, R5 ;  /* 0x00000004ff047819 */ /* 0x001fe20000011405 */
[----:B------:R0:W-:Y:S01]  /*1300*/  STL [R1+0x54], R0 ;  /* 0x0000540001007387 */ /* 0x0001e20000100800 */
[----:B------:R-:W-:Y:S01]  /*1310*/  IMAD.IADD R3, R16, 0x1, R9 ;  /* 0x0000000110037824 */ /* 0x000fe200078e0209 */
[----:B------:R-:W-:-:S02]  /*1320*/  SHF.R.S32.HI R10, RZ, 0x1, R10 ;  /* 0x00000001ff0a7819 */ /* 0x000fc4000001140a */
[----:B------:R-:W-:Y:S03]  /*1330*/  STL [R1+0x58], R4 ;  /* 0x0000580401007387 */ /* 0x000fe60000100800 */
[----:B------:R-:W-:Y:S01]  /*1340*/  IMAD.SHL.U32 R10, R10, 0x80, RZ ;  /* 0x000000800a0a7824 */ /* 0x000fe200078e00ff */
[----:B------:R1:W-:Y:S01]  /*1350*/  STL [R1+0x4], R2 ;  /* 0x0000040201007387 */ /* 0x0003e20000100800 */
[----:B0-----:R-:W-:-:S03]  /*1360*/  IADD3 R0, R16, R232, R7 ;  /* 0x000000e810007210 */ /* 0x001fc60007ffe007 */
[----:B------:R-:W-:Y:S02]  /*1370*/  LOP3.LUT R233, R10, 0x180, RZ, 0xc0, !PT ;  /* 0x000001800ae97812 */ /* 0x000fe400078ec0ff */
[----:B------:R0:W-:Y:S01]  /*1380*/  STL [R1+0x64], R0 ;  /* 0x0000640001007387 */ /* 0x0001e20000100800 */
[----:B-1----:R-:W-:-:S03]  /*1390*/  IADD3 R2, R16, R19, RZ ;  /* 0x0000001310027210 */ /* 0x002fc60007ffe0ff */
[----:B------:R1:W-:Y:S04]  /*13a0*/  STL [R1+0x60], R3 ;  /* 0x0000600301007387 */ /* 0x0003e80000100800 */
[----:B------:R1:W-:Y:S01]  /*13b0*/  STL [R1+0x5c], R2 ;  /* 0x00005c0201007387 */ /* 0x0003e20000100800 */
[----:B0-----:R-:W-:-:S05]  /*13c0*/  IMAD R0, R8, 0x8, R20 ;  /* 0x0000000808007824 */ /* 0x001fca00078e0214 */
[----:B------:R1:W-:Y:S02]  /*13d0*/  STL [R1+0x24], R0 ;  /* 0x0000240001007387 */ /* 0x0003e40000100800 */
.L_x_2588:
[----:B-12---:R-:W2:Y:S01]  /*13e0*/  LDL.LU R0, [R1+0x1c] ;  /* 0x00001c0001007983 */ /* 0x006ea20000300800 */
[----:B0--3--:R-:W2:Y:S01]  /*13f0*/  LDC.64 R2, c[0x0][0xc88] ;  /* 0x00032200ff027b82 */ /* 0x009ea20000000a00 */
        /* <DEDUP_REMOVED lines=12> */
[----:B--2---:R-:W-:Y:S01]  /*14c0*/  SHF.R.S32.HI R6, RZ, 0x1f, R0 ;  /* 0x0000001fff067819 */ /* 0x004fe20000011400 */
[----:B------:R-:W-:-:S04]  /*14d0*/  IMAD.SHL.U32 R30, R0, 0x4, RZ ;  /* 0x00000004001e7824 */ /* 0x000fc800078e00ff */
[C---:B------:R-:W-:Y:S01]  /*14e0*/  @P1 LEA R4, P2, R0.reuse, UR4, 0x2 ;  /* 0x0000000400041c11 */ /* 0x040fe2000f8410ff */
[----:B------:R-:W-:Y:S01]  /*14f0*/  STL [R1+0x2c], R0 ;  /* 0x00002c0001007387 */ /* 0x000fe20000100800 */
[C-C-:B------:R-:W-:Y:S02]  /*1500*/  SHF.L.U64.HI R28, R0.reuse, 0x2, R6.reuse ;  /* 0x00000002001c7819 */ /* 0x140fe40000010206 */
[----:B------:R-:W-:Y:S01]  /*1510*/  @P1 LEA.HI.X R5, R0, UR5, R6, 0x2, P2 ;  /* 0x0000000500051c11 */ /* 0x000fe200090f1406 */
[----:B------:R-:W-:Y:S01]  /*1520*/  STL [R1+0x3c], R30 ;  /* 0x00003c1e01007387 */ /* 0x000fe20000100800 */
[----:B------:R-:W-:Y:S01]  /*1530*/  ISETP.NE.U32.AND P2, PT, RZ, UR8, PT ;  /* 0x00000008ff007c0c */ /* 0x000fe2000bf45070 */
[----:B------:R-:W-:Y:S01]  /*1540*/  ULDC UR4, c[0x0][0x288] ;  /* 0x0000a20000047ab9 */ /* 0x000fe20000000800 */
[----:B------:R-:W-:Y:S01]  /*1550*/  IADD3 R8, P3, R30, UR6, RZ ;  /* 0x000000061e087c10 */ /* 0x000fe2000ff7e0ff */
[----:B------:R0:W-:Y:S01]  /*1560*/  STL [R1+0x44], R6 ;  /* 0x0000440601007387 */ /* 0x0001e20000100800 */
[----:B------:R-:W-:-:S03]  /*1570*/  ISETP.NE.AND.EX P2, PT, RZ, UR9, PT, P2 ;  /* 0x00000009ff007c0c */ /* 0x000fc6000bf45320 */
[----:B------:R1:W5:Y:S01]  /*1580*/  @P1 LDG.E R3, desc[UR54][R4.64] ;  /* 0x0000003604031981 */ /* 0x000362000c1e1900 */
[----:B------:R-:W-:Y:S01]  /*1590*/  MOV R237, UR4 ;  /* 0x0000000400ed7c02 */ /* 0x000fe20008000f00 */
[----:B------:R-:W-:Y:S01]  /*15a0*/  ULDC.64 UR4, c[0x0][0x418] ;  /* 0x0001060000047ab9 */ /* 0x000fe20000000a00 */
[----:B------:R-:W-:Y:S01]  /*15b0*/  IADD3.X R9, R28, UR7, RZ, P3, !PT ;  /* 0x000000071c097c10 */ /* 0x000fe20009ffe4ff */
[----:B------:R1:W-:Y:S04]  /*15c0*/  STL [R1+0x40], R28 ;  /* 0x0000401c01007387 */ /* 0x0003e80000100800 */
[----:B------:R1:W5:Y:S02]  /*15d0*/  @P0 LDG.E R27, desc[UR54][R8.64] ;  /* 0x00000036081b0981 */ /* 0x000364000c1e1900 */
[----:B0-----:R-:W-:-:S04]  /*15e0*/  @P2 IADD3 R6, P1, R30, UR8, RZ ;  /* 0x000000081e062c10 */ /* 0x001fc8000ff3e0ff */
[----:B----4-:R-:W-:-:S05]  /*15f0*/  @P2 IADD3.X R7, R28, UR9, RZ, P1, !PT ;  /* 0x000000091c072c10 */ /* 0x010fca0008ffe4ff */
[----:B------:R1:W5:Y:S01]  /*1600*/  @P2 LDG.E R237, desc[UR54][R6.64] ;  /* 0x0000003606ed2981 */ /* 0x000362000c1e1900 */
[----:B------:R-:W-:-:S03]  /*1610*/  UISETP.NE.U32.AND UP0, UPT, UR4, URZ, UPT ;  /* 0x0000003f0400728c */ /* 0x000fc6000bf05070 */
[----:B------:R-:W-:Y:S01]  /*1620*/  ULDC UR4, c[0x0][0x424] ;  /* 0x0001090000047ab9 */ /* 0x000fe20000000800 */
        /* <DEDUP_REMOVED lines=18> */
.L_x_2386:
[----:B------:R-:W2:Y:S01]  /*1750*/  LDL R29, [R1+0x18] ;  /* 0x00001800011d7983 */ /* 0x000ea20000100800 */
[----:B------:R-:W-:Y:S02]  /*1760*/  ULDC.64 UR4, c[0x0][0xa20] ;  /* 0x0002880000047ab9 */ /* 0x000fe40000000a00 */
[----:B------:R-:W-:-:S04]  /*1770*/  ISETP.NE.U32.AND P1, PT, RZ, UR4, PT ;  /* 0x00000004ff007c0c */ /* 0x000fc8000bf25070 */
[----:B------:R-:W-:Y:S01]  /*1780*/  ISETP.NE.AND.EX P1, PT, RZ, UR5, PT, P1 ;  /* 0x00000005ff007c0c */ /* 0x000fe2000bf25310 */
[----:B--2---:R0:W-:-:S12]  /*1790*/  STL [R1+0x38], R29 ;  /* 0x0000381d01007387 */ /* 0x0041d80000100800 */
[----:B------:R-:W-:Y:S05]  /*17a0*/  @!P1 BRA `(.L_x_2387) ;  /* 0x0000000000109947 */ /* 0x000fea0003800000 */
[----:B------:R-:W-:-:S04]  /*17b0*/  IADD3 R4, P0, R30, UR4, RZ ;  /* 0x000000041e047c10 */ /* 0x000fc8000ff1e0ff */
[----:B------:R-:W-:-:S05]  /*17c0*/  IADD3.X R5, R28, UR5, RZ, P0, !PT ;  /* 0x000000051c057c10 */ /* 0x000fca00087fe4ff */
[----:B------:R1:W5:Y:S01]  /*17d0*/  LDG.E R26, desc[UR54][R4.64] ;  /* 0x00000036041a7981 */ /* 0x000362000c1e1900 */
[----:B------:R-:W-:Y:S05]  /*17e0*/  BRA `(.L_x_2388) ;  /* 0x0000000000107947 */ /* 0x000fea0003800000 */
.L_x_2387:
[----:B------:R-:W-:Y:S05]  /*17f0*/  @!P0 BRA `(.L_x_2388) ;  /* 0x00000000000c8947 */ /* 0x000fea0003800000 */
[----:B------:R-:W2:Y:S04]  /*1800*/  LDG.E R5, desc[UR54][R8.64] ;  /* 0x0000003608057981 */ /* 0x000ea8000c1e1900 */
[----:B------:R-:W2:Y:S02]  /*1810*/  LDG.E R26, desc[UR54][R8.64+0x4] ;  /* 0x00000436081a7981 */ /* 0x000ea4000c1e1900 */
[----:B--2---:R-:W-:-:S07]  /*1820*/  IADD3 R26, -R5, R26, RZ ;  /* 0x0000001a051a7210 */ /* 0x004fce0007ffe1ff */
.L_x_2388:
[----:B------:R-:W-:Y:S01]  /*1830*/  ULDC.64 UR4, c[0x0][0xa10] ;  /* 0x0002840000047ab9 */ /* 0x000fe20000000a00 */
[----:B------:R-:W2:Y:S01]  /*1840*/  LDL.LU R10, [R1+0x14] ;  /* 0x00001400010a7983 */ /* 0x000ea20000300800 */
[----:B------:R-:W-:Y:S01]  /*1850*/  ISETP.NE.U32.AND P0, PT, RZ, UR4, PT ;  /* 0x00000004ff007c0c */ /* 0x000fe2000bf05070 */
[----:B------:R-:W3:Y:S03]  /*1860*/  LDC R8, c[0x0][0x448] ;  /* 0x00011200ff087b82 */ /* 0x000ee60000000800 */
[----:B------:R-:W-:Y:S01]  /*1870*/  ISETP.NE.AND.EX P0, PT, RZ, UR5, PT, P0 ;  /* 0x00000005ff007c0c */ /* 0x000fe2000bf05300 */
[----:B------:R-:W-:-:S12]  /*1880*/  ULDC.64 UR4, c[0x0][0xa30] ;  /* 0x00028c0000047ab9 */ /* 0x000fd80000000a00 */
[----:B-1----:R-:W1:Y:S02]  /*1890*/  @P0 LDC.64 R4, c[0x0][0xa10] ;  /* 0x00028400ff040b82 */ /* 0x002e640000000a00 */
[----:B-1----:R-:W-:-:S05]  /*18a0*/  @P0 IMAD.WIDE R4, R25, 0x4, R4 ;  /* 0x0000000419040825 */ /* 0x002fca00078e0204 */
[----:B------:R-:W4:Y:S04]  /*18b0*/  @P0 LDG.E R0, desc[UR54][R4.64] ;  /* 0x0000003604000981 */ /* 0x000f28000c1e1900 */
[----:B------:R1:W4:Y:S01]  /*18c0*/  @P0 LDG.E R9, desc[UR54][R4.64+0x4] ;  /* 0x0000043604090981 */ /* 0x000322000c1e1900 */
[----:B------:R-:W-:Y:S01]  /*18d0*/  ISETP.NE.U32.AND P1, PT, RZ, UR4, PT ;  /* 0x00000004ff007c0c */ /* 0x000fe2000bf25070 */
[----:B-----5:R-:W-:-:S03]  /*18e0*/  IMAD.MOV.U32 R145, RZ, RZ, R26 ;  /* 0x000000ffff917224 */ /* 0x020fc600078e001a */
[----:B------:R-:W-:-:S13]  /*18f0*/  ISETP.NE.AND.EX P1, PT, RZ, UR5, PT, P1 ;  /* 0x00000005ff007c0c */ /* 0x000fda000bf25310 */
[----:B------:R-:W-:-:S04]  /*1900*/  @P1 IADD3 R6, P2, R30, UR4, RZ ;  /* 0x000000041e061c10 */ /* 0x000fc8000ff5e0ff */
[----:B------:R-:W-:-:S05]  /*1910*/  @P1 IADD3.X R7, R28, UR5, RZ, P2, !PT ;  /* 0x000000051c071c10 */ /* 0x000fca00097fe4ff */
[----:B------:R0:W5:Y:S01]  /*1920*/  @P1 LDG.E R145, desc[UR54][R6.64] ;  /* 0x0000003606911981 */ /* 0x000162000c1e1900 */
[----:B---3--:R-:W-:-:S13]  /*1930*/  ISETP.NE.AND P1, PT, R8, 0x1, PT ;  /* 0x000000010800780c */ /* 0x008fda0003f25270 */
[----:B------:R-:W3:Y:S08]  /*1940*/  @P1 LDC R11, c[0x0][0x44c] ;  /* 0x00011300ff0b1b82 */ /* 0x000ef00000000800 */
[----:B-1----:R-:W1:Y:S01]  /*1950*/  @P1 LDC R5, c[0x0][0x450] ;  /* 0x00011400ff051b82 */ /* 0x002e620000000800 */
[----:B--2---:R-:W-:-:S04]  /*1960*/  IMAD.SHL.U32 R235, R10, 0x80, RZ ;  /* 0x000000800aeb7824 */ /* 0x004fc800078e00ff */
[----:B------:R-:W-:Y:S02]  /*1970*/  VIADD R4, R235, 0x7f ;  /* 0x0000007feb047836 */ /* 0x000fe40000000000 */
[----:B----4-:R-:W-:Y:S01]  /*1980*/  @P0 IMAD.IADD R2, R9, 0x1, -R0 ;  /* 0x0000000109020824 */ /* 0x010fe200078e0a00 */
[----:B------:R-:W-:Y:S01]  /*1990*/  IADD3 R9, -R3, R26, RZ ;  /* 0x0000001a03097210 */ /* 0x000fe20007ffe1ff */
[----:B---3--:R-:W-:-:S04]  /*19a0*/  @P1 IMAD.HI.U32 R0, R4, R11, RZ ;  /* 0x0000000b04001227 */ /* 0x008fc800078e00ff */
[----:B0-----:R-:W-:Y:S01]  /*19b0*/  IMAD.IADD R6, R9, 0x1, R2 ;  /* 0x0000000109067824 */ /* 0x001fe200078e0202 */
[----:B-1----:R-:W-:Y:S01]  /*19c0*/  @P1 SHF.R.U32.HI R4, RZ, R5, R0 ;  /* 0x00000005ff041219 */ /* 0x002fe20000011600 */
[----:B------:R-:W-:Y:S02]  /*19d0*/  IMAD.MOV R126, RZ, RZ, -R9 ;  /* 0x000000ffff7e7224 */ /* 0x000fe400078e0a09 */
[C---:B------:R-:W-:Y:S01]  /*19e0*/  VIADD R0, R6.reuse, 0x9f ;  /* 0x0000009f06007836 */ /* 0x040fe20000000000 */
[----:B------:R-:W-:Y:S01]  /*19f0*/  IADD3 R158, R6, 0xa0, -R237 ;  /* 0x000000a0069e7810 */ /* 0x000fe20007ffe8ed */
[----:B------:R0:W-:Y:S01]  /*1a00*/  STL [R1], R6 ;  /* 0x0000000601007387 */ /* 0x0001e20000100800 */
[----:B------:R-:W-:Y:S01]  /*1a10*/  VIMNMX R126, RZ, R126, !PT ;  /* 0x0000007eff7e7248 */ /* 0x000fe20007fe0100 */
[----:B------:R-:W-:-:S04]  /*1a20*/  IMAD.HI R0, R0, 0x66666667, RZ ;  /* 0x6666666700007827 */ /* 0x000fc800078e02ff */
[----:B------:R-:W-:Y:S01]  /*1a30*/  IMAD.IADD R4, R158, 0x1, R4 ;  /* 0x000000019e047824 */ /* 0x000fe200078e0204 */
[----:B------:R-:W-:-:S03]  /*1a40*/  SHF.R.U32.HI R159, RZ, 0x1f, R0 ;  /* 0x0000001fff9f7819 */ /* 0x000fc60000011600 */
[----:B------:R-:W-:Y:S01]  /*1a50*/  IMAD.HI R4, R4, 0x66666667, RZ ;  /* 0x6666666704047827 */ /* 0x000fe200078e02ff */
[----:B------:R-:W-:-:S04]  /*1a60*/  LEA.HI.SX32 R159, R0, R159, 0x1a ;  /* 0x0000009f009f7211 */ /* 0x000fc800078fd2ff */
[----:B------:R-:W-:-:S04]  /*1a70*/  SHF.R.U32.HI R3, RZ, 0x1f, R4 ;  /* 0x0000001fff037819 */ /* 0x000fc80000011604 */
[----:B------:R-:W-:-:S04]  /*1a80*/  LEA.HI.SX32 R4, R4, R3, 0x1a ;  /* 0x0000000304047211 */ /* 0x000fc800078fd2ff */
[----:B------:R-:W-:-:S05]  /*1a90*/  VIMNMX R4, R159, R4, PT ;  /* 0x000000049f047248 */ /* 0x000fca0003fe0100 */
[----:B------:R-:W-:-:S05]  /*1aa0*/  IMAD R3, R4, 0xa0, -R9 ;  /* 0x000000a004037824 */ /* 0x000fca00078e0a09 */
[----:B------:R-:W-:-:S04]  /*1ab0*/  VIMNMX R3, R3, R2, PT ;  /* 0x0000000203037248 */ /* 0x000fc80003fe0100 */
[----:B------:R-:W-:Y:S01]  /*1ac0*/  ISETP.GT.AND P0, PT, R3, R126, PT ;  /* 0x0000007e0300720c */ /* 0x000fe20003f04270 */
[----:B------:R-:W-:-:S05]  /*1ad0*/  IMAD.WIDE.U32 R126, R126, -0x33333333, RZ ;  /* 0xcccccccd7e7e7825 */ /* 0x000fca00078e00ff */
[----:B------:R-:W-:-:S05]  /*1ae0*/  SHF.R.U32.HI R126, RZ, 0x7, R127 ;  /* 0x00000007ff7e7819 */ /* 0x000fca000001167f */
[----:B------:R-:W-:Y:S02]  /*1af0*/  IMAD.MOV.U32 R24, RZ, RZ, R126 ;  /* 0x000000ffff187224 */ /* 0x000fe400078e007e */
[----:B------:R-:W-:-:S05]  /*1b00*/  @P0 IADD3 R0, R3, 0x9f, RZ ;  /* 0x0000009f03000810 */ /* 0x000fca0007ffe0ff */
        /* <DEDUP_REMOVED lines=19> */
[----:B------:R-:W-:Y:S01]  /*1c40*/  IMAD.U32 R7, RZ, RZ, UR5 ;  /* 0x00000005ff077e24 */ /* 0x000fe2000f8e00ff */
[----:B------:R-:W-:Y:S01]  /*1c50*/  MOV R12, 0x1 ;  /* 0x00000001000c7802 */ /* 0x000fe20000000f00 */
[----:B------:R-:W-:-:S02]  /*1c60*/  IMAD.U32 R11, RZ, RZ, UR7 ;  /* 0x00000007ff0b7e24 */ /* 0x000fc4000f8e00ff */
[----:B------:R-:W-:Y:S02]  /*1c70*/  IMAD.MOV.U32 R8, RZ, RZ, 0x70 ;  /* 0x00000070ff087424 */ /* 0x000fe400078e00ff */
[----:B0-----:R-:W-:-:S07]  /*1c80*/  IMAD.MOV.U32 R13, RZ, RZ, RZ ;  /* 0x000000ffff0d7224 */ /* 0x001fce00078e00ff */
[----:B------:R-:W-:-:S07]  /*1c90*/  LEPC R20, `(.L_x_2391) ;  /* 0x000000001014794e */ /* 0x000fce0000000000 */
[----:B-1---5:R-:W-:Y:S05]  /*1ca0*/  CALL.ABS.NOINC R14 ;  /* 0x000000000e007343 */ /* 0x022fea0003c00000 */
.L_x_2391:
[----:B------:R-:W-:Y:S05]  /*1cb0*/  BSYNC B6 ;  /* 0x0000000000067941 */ /* 0x000fea0003800000 */
.L_x_2390:
        /* <DEDUP_REMOVED lines=20> */
.L_x_2393:
[----:B------:R-:W-:Y:S05]  /*1e00*/  BSYNC B6 ;  /* 0x0000000000067941 */ /* 0x000fea0003800000 */
.L_x_2392:
[----:B------:R-:W-:Y:S01]  /*1e10*/  ULDC.64 UR4, c[0x0][0x9f8] ;  /* 0x00027e0000047ab9 */ /* 0x000fe20000000a00 */
[----:B------:R-:W-:Y:S01]  /*1e20*/  IMAD.IADD R123, R27, 0x1, R26 ;  /* 0x000000011b7b7824 */ /* 0x000fe200078e021a */
[----:B------:R-:W-:Y:S01]  /*1e30*/  ISETP.NE.U32.AND P0, PT, RZ, UR4, PT ;  /* 0x00000004ff007c0c */ /* 0x000fe2000bf05070 */
[----:B------:R-:W2:Y:S01]  /*1e40*/  LDL R26, [R1+0xc] ;  /* 0x00000c00011a7983 */ /* 0x000ea20000100800 */
[----:B------:R-:W0:Y:S01]  /*1e50*/  LDC.64 R116, c[0x0][0x300] ;  /* 0x0000c000ff747b82 */ /* 0x000e220000000a00 */
[----:B------:R-:W-:Y:S01]  /*1e60*/  SHF.R.S32.HI R8, RZ, 0x1f, R29 ;  /* 0x0000001fff087819 */ /* 0x000fe2000001141d */
[----:B------:R-:W-:Y:S01]  /*1e70*/  ULDC.64 UR6, c[0x0][0xa08] ;  /* 0x0002820000067ab9 */ /* 0x000fe20000000a00 */
[----:B------:R-:W-:Y:S01]  /*1e80*/  ISETP.NE.AND.EX P0, PT, RZ, UR5, PT, P0 ;  /* 0x00000005ff007c0c */ /* 0x000fe2000bf05300 */
[----:B------:R-:W3:Y:S01]  /*1e90*/  LDL.LU R32, [R1+0x8] ;  /* 0x0000080001207983 */ /* 0x000ee20000300800 */
[----:B------:R-:W1:Y:S03]  /*1ea0*/  S2R R20, SR_TID.X ;  /* 0x0000000000147919 */ /* 0x000e660000002100 */
[----:B------:R-:W4:Y:S08]  /*1eb0*/  LDC.64 R110, c[0x0][0x3f8] ;  /* 0x0000fe00ff6e7b82 */ /* 0x000f300000000a00 */
[----:B------:R-:W-:Y:S01]  /*1ec0*/  @P0 IADD3 R4, P1, R30, UR4, RZ ;  /* 0x000000041e040c10 */ /* 0x000fe2000ff3e0ff */
[----:B------:R-:W4:Y:S03]  /*1ed0*/  LDC.64 R104, c[0x0][0x408] ;  /* 0x00010200ff687b82 */ /* 0x000f260000000a00 */
[----:B------:R-:W-:Y:S01]  /*1ee0*/  @P0 IADD3.X R5, R28, UR5, RZ, P1, !PT ;  /* 0x000000051c050c10 */ /* 0x000fe20008ffe4ff */
[----:B------:R-:W-:-:S04]  /*1ef0*/  ULDC.64 UR4, c[0x0][0x308] ;  /* 0x0000c20000047ab9 */ /* 0x000fc80000000a00 */
[----:B------:R1:W2:Y:S01]  /*1f00*/  @P0 LDG.E R25, desc[UR54][R4.64] ;  /* 0x0000003604190981 */ /* 0x0002a2000c1e1900 */
[----:B------:R-:W-:Y:S01]  /*1f10*/  SHF.R.S32.HI R33, RZ, 0x1f, R123 ;  /* 0x0000001fff217819 */ /* 0x000fe2000001147b */
[-C--:B0-----:R-:W-:Y:S01]  /*1f20*/  IMAD.WIDE.U32 R6, R123, R116.reuse, RZ ;  /* 0x000000747b067225 */ /* 0x081fe200078e00ff */
[----:B------:R-:W-:Y:S01]  /*1f30*/  ISETP.NE.U32.AND P0, PT, RZ, UR6, PT ;  /* 0x00000006ff007c0c */ /* 0x000fe2000bf05070 */
[----:B------:R-:W0:Y:S01]  /*1f40*/  LDC R103, c[0x0][0x3f4] ;  /* 0x0000fd00ff677b82 */ /* 0x000e220000000800 */
[----:B------:R-:W-:Y:S01]  /*1f50*/  SHF.R.S32.HI R19, RZ, 0x1f, R18 ;  /* 0x0000001fff137819 */ /* 0x000fe20000011412 */
[----:B------:R-:W-:Y:S01]  /*1f60*/  IMAD R0, R33, R116, RZ ;  /* 0x0000007421007224 */ /* 0x000fe200078e02ff */
[----:B------:R-:W-:Y:S02]  /*1f70*/  ISETP.NE.AND.EX P0, PT, RZ, UR7, PT, P0 ;  /* 0x00000007ff007c0c */ /* 0x000fe4000bf05300 */
[----:B------:R-:W-:Y:S01]  /*1f80*/  SHF.R.S32.HI R28, RZ, 0x1f, R220 ;  /* 0x0000001fff1c7819 */ /* 0x000fe200000114dc */
[----:B------:R-:W-:-:S02]  /*1f90*/  IMAD R3, R123, R117, R0 ;  /* 0x000000757b037224 */ /* 0x000fc400078e0200 */
[----:B------:R-:W-:Y:S02]  /*1fa0*/  IMAD R0, R8, UR4, RZ ;  /* 0x0000000408007c24 */ /* 0x000fe4000f8e02ff */
[----:B------:R-:W-:Y:S01]  /*1fb0*/  IMAD.IADD R7, R7, 0x1, R3 ;  /* 0x0000000107077824 */ /* 0x000fe200078e0203 */
[----:B-1----:R-:W-:Y:S01]  /*1fc0*/  SHF.R.U32.HI R30, RZ, 0x7, R20 ;  /* 0x00000007ff1e7819 */ /* 0x002fe20000011614 */
[C---:B------:R-:W-:Y:S02]  /*1fd0*/  IMAD R3, R29.reuse, UR5, R0 ;  /* 0x000000051d037c24 */ /* 0x040fe4000f8e0200 */
[----:B------:R-:W-:Y:S01]  /*1fe0*/  IMAD.WIDE.U32 R4, R29, UR4, R6 ;  /* 0x000000041d047c25 */ /* 0x000fe2000f8e0006 */
[----:B------:R-:W-:Y:S01]  /*1ff0*/  ISETP.NE.AND P6, PT, R30, 0x1, PT ;  /* 0x000000011e00780c */ /* 0x000fe20003fc5270 */
[----:B------:R-:W-:Y:S02]  /*2000*/  ULDC.64 UR4, c[0x0][0x310] ;  /* 0x0000c40000047ab9 */ /* 0x000fe40000000a00 */
[----:B------:R-:W-:-:S02]  /*2010*/  IMAD.IADD R5, R5, 0x1, R3 ;  /* 0x0000000105057824 */ /* 0x000fc400078e0203 */
[----:B------:R-:W-:-:S04]  /*2020*/  IMAD R3, R28, R116, RZ ;  /* 0x000000741c037224 */ /* 0x000fc800078e02ff */
[----:B------:R-:W-:Y:S02]  /*2030*/  IMAD R11, R220, R117, R3 ;  /* 0x00000075dc0b7224 */ /* 0x000fe400078e0203 */
[----:B----4-:R-:W-:-:S04]  /*2040*/  IMAD R10, R28, R110, RZ ;  /* 0x0000006e1c0a7224 */ /* 0x010fc800078e02ff */
[C---:B------:R-:W-:Y:S01]  /*2050*/  IMAD R13, R220.reuse, R111, R10 ;  /* 0x0000006fdc0d7224 */ /* 0x040fe200078e020a */
[----:B------:R-:W-:Y:S01]  /*2060*/  SHF.R.S32.HI R23, RZ, 0x1f, R22 ;  /* 0x0000001fff177819 */ /* 0x000fe20000011416 */
[----:B------:R-:W-:-:S04]  /*2070*/  IMAD.WIDE.U32 R112, R220, R110, R18 ;  /* 0x0000006edc707225 */ /* 0x000fc800078e0012 */
[----:B------:R-:W-:-:S04]  /*2080*/  IMAD.WIDE.U32 R114, R220, R110, R22 ;  /* 0x0000006edc727225 */ /* 0x000fc800078e0016 */
[----:B------:R-:W-:Y:S02]  /*2090*/  IMAD.IADD R115, R115, 0x1, R13 ;  /* 0x0000000173737824 */ /* 0x000fe400078e020d */
[----:B------:R-:W-:Y:S02]  /*20a0*/  IMAD.IADD R113, R13, 0x1, R113 ;  /* 0x000000010d717824 */ /* 0x000fe400078e0271 */
[----:B------:R-:W-:-:S04]  /*20b0*/  IMAD.WIDE.U32 R108, R220, R104, R22 ;  /* 0x00000068dc6c7225 */ /* 0x000fc800078e0016 */
[----:B------:R-:W-:-:S04]  /*20c0*/  IMAD.WIDE.U32 R106, R220, R104, R18 ;  /* 0x00000068dc6a7225 */ /* 0x000fc800078e0012 */
[----:B-----5:R-:W-:-:S04]  /*20d0*/  IMAD.WIDE.U32 R114, R145, R110, R114 ;  /* 0x0000006e91727225 */ /* 0x020fc800078e0072 */
[----:B------:R-:W-:Y:S01]  /*20e0*/  IMAD.WIDE.U32 R112, R145, R110, R112 ;  /* 0x0000006e91707225 */ /* 0x000fe200078e0070 */
[----:B------:R-:W-:-:S03]  /*20f0*/  SHF.L.U64.HI R130, R116, 0x7, R117 ;  /* 0x0000000774827819 */ /* 0x000fc60000010275 */
[----:B------:R-:W-:Y:S02]  /*2100*/  VIADD R157, R30, 0x8 ;  /* 0x000000081e9d7836 */ /* 0x000fe40000000000 */
[----:B------:R-:W-:Y:S02]  /*2110*/  IMAD R127, R117, 0xa0, RZ ;  /* 0x000000a0757f7824 */ /* 0x000fe400078e02ff */
[----:B------:R-:W-:Y:S02]  /*2120*/  IMAD.SHL.U32 R131, R116, 0x80, RZ ;  /* 0x0000008074837824 */ /* 0x000fe400078e00ff */
[----:B------:R-:W-:Y:S01]  /*2130*/  IMAD R129, R105, 0xa0, RZ ;  /* 0x000000a069817824 */ /* 0x000fe200078e02ff */
[----:B--2---:R-:W-:Y:S02]  /*2140*/  SHF.R.S32.HI R0, RZ, 0x1f, R25 ;  /* 0x0000001fff007819 */ /* 0x004fe40000011419 */
[----:B------:R-:W-:Y:S02]  /*2150*/  SEL R15, R25, RZ, !P0 ;  /* 0x000000ff190f7207 */ /* 0x000fe40004000000 */
[----:B------:R-:W-:-:S03]  /*2160*/  SEL R12, R0, RZ, !P0 ;  /* 0x000000ff000c7207 */ /* 0x000fc60004000000 */
[----:B------:R-:W-:-:S04]  /*2170*/  IMAD.WIDE.U32 R120, R15, UR4, R4 ;  /* 0x000000040f787c25 */ /* 0x000fc8000f8e0004 */
[----:B------:R-:W-:Y:S02]  /*2180*/  IMAD R0, R12, UR4, RZ ;  /* 0x000000040c007c24 */ /* 0x000fe4000f8e02ff */
[----:B------:R-:W-:-:S04]  /*2190*/  IMAD.WIDE.U32 R4, R220, R116, R18 ;  /* 0x00000074dc047225 */ /* 0x000fc800078e0012 */
[----:B------:R-:W-:Y:S01]  /*21a0*/  IMAD R9, R15, UR5, R0 ;  /* 0x000000050f097c24 */ /* 0x000fe2000f8e0200 */
[----:B------:R-:W-:Y:S01]  /*21b0*/  IADD3 R0, R18, 0x20, RZ ;  /* 0x0000002012007810 */ /* 0x000fe20007ffe0ff */
[----:B------:R-:W-:Y:S05]  /*21c0*/  @!P6 WARPSYNC.ALL ;  /* 0x000000000000e948 */ /* 0x000fea0003800000 */
        /* <DEDUP_REMOVED lines=12> */
[----:B------:R-:W-:Y:S01]  /*2290*/  IMAD.SHL.U32 R8, R8, 0x2, RZ ;  /* 0x0000000208087824 */ /* 0x000fe200078e00ff */
[----:B------:R-:W-:Y:S01]  /*22a0*/  ULDC.64 UR6, c[0x0][0x338] ;  /* 0x0000ce0000067ab9 */ /* 0x000fe20000000a00 */
[----:B------:R-:W-:Y:S02]  /*22b0*/  IMAD.IADD R4, R121, 0x1, R9 ;  /* 0x0000000179047824 */ /* 0x000fe400078e0209 */
[----:B------:R-:W-:Y:S01]  /*22c0*/  IMAD.MOV.U32 R118, RZ, RZ, R6 ;  /* 0x000000ffff767224 */ /* 0x000fe200078e0006 */
[----:B------:R-:W-:Y:S01]  /*22d0*/  LOP3.LUT R9, R8, 0x2, R7, 0xe2, !PT ;  /* 0x0000000208097812 */ /* 0x000fe200078ee207 */
[C---:B------:R-:W-:Y:S01]  /*22e0*/  VIADD R7, R18.reuse, 0x60 ;  /* 0x0000006012077836 */ /* 0x040fe20000000000 */
[C---:B------:R-:W-:Y:S01]  /*22f0*/  IADD3 R6, R18.reuse, 0x40, RZ ;  /* 0x0000004012067810 */ /* 0x040fe20007ffe0ff */
[----:B------:R-:W-:-:S03]  /*2300*/  VIADD R8, R18, 0x80 ;  /* 0x0000008012087836 */ /* 0x000fc60000000000 */
[----:B------:R-:W-:Y:S02]  /*2310*/  ISETP.GE.AND P0, PT, R6, UR4, PT ;  /* 0x0000000406007c0c */ /* 0x000fe4000bf06270 */
[----:B------:R-:W-:Y:S02]  /*2320*/  ISETP.GE.AND P1, PT, R7, UR4, PT ;  /* 0x0000000407007c0c */ /* 0x000fe4000bf26270 */
[----:B------:R-:W-:Y:S02]  /*2330*/  IADD3.X R5, R4, R5, R11, P2, !PT ;  /* 0x0000000504057210 */ /* 0x000fe400017fe40b */
[----:B------:R-:W-:Y:S02]  /*2340*/  SEL R10, RZ, 0x4, P0 ;  /* 0x00000004ff0a7807 */ /* 0x000fe40000000000 */
[----:B------:R-:W-:Y:S02]  /*2350*/  SEL R11, RZ, 0x8, P1 ;  /* 0x00000008ff0b7807 */ /* 0x000fe40000800000 */
[----:B------:R-:W-:-:S02]  /*2360*/  ISETP.GE.AND P0, PT, R8, UR4, PT ;  /* 0x0000000408007c0c */ /* 0x000fc4000bf06270 */
[----:B------:R-:W-:Y:S02]  /*2370*/  LOP3.LUT R9, R11, R9, R10, 0xfe, !PT ;  /* 0x000000090b097212 */ /* 0x000fe400078efe0a */
[----:B------:R-:W-:Y:S01]  /*2380*/  SEL R10, RZ, 0x10, P0 ;  /* 0x00000010ff0a7807 */ /* 0x000fe20000000000 */
[----:B------:R-:W-:Y:S01]  /*2390*/  IMAD R11, R12, UR6, RZ ;  /* 0x000000060c0b7c24 */ /* 0x000fe2000f8e02ff */
[-C--:B0-----:R-:W-:Y:S02]  /*23a0*/  ISETP.GE.AND P0, PT, R18, R103.reuse, PT ;  /* 0x000000671200720c */ /* 0x081fe40003f06270 */
[----:B------:R-:W-:Y:S01]  /*23b0*/  LOP3.LUT R37, R9, R10, RZ, 0xfc, !PT ;  /* 0x0000000a09257212 */ /* 0x000fe200078efcff */
[----:B------:R-:W-:Y:S01]  /*23c0*/  IMAD R9, R28, R104, RZ ;  /* 0x000000681c097224 */ /* 0x000fe200078e02ff */
[----:B------:R-:W-:Y:S01]  /*23d0*/  ISETP.GE.AND P1, PT, R0, R103, PT ;  /* 0x000000670000720c */ /* 0x000fe20003f26270 */
[----:B------:R-:W-:Y:S02]  /*23e0*/  IMAD R35, R15, UR7, R11 ;  /* 0x000000070f237c24 */ /* 0x000fe4000f8e020b */
[----:B------:R-:W-:Y:S01]  /*23f0*/  IMAD R13, R220, R105, R9 ;  /* 0x00000069dc0d7224 */ /* 0x000fe200078e0209 */
[----:B------:R-:W-:-:S02]  /*2400*/  SEL R9, R103, RZ, P0 ;  /* 0x000000ff67097207 */ /* 0x000fc40000000000 */
[----:B------:R-:W-:-:S03]  /*2410*/  SEL R11, R103, RZ, P1 ;  /* 0x000000ff670b7207 */ /* 0x000fc60000800000 */
[----:B------:R-:W-:Y:S02]  /*2420*/  IMAD.IADD R9, R18, 0x1, R9 ;  /* 0x0000000112097824 */ /* 0x000fe400078e0209 */
[----:B------:R-:W-:Y:S01]  /*2430*/  IMAD.IADD R11, R0, 0x1, R11 ;  /* 0x00000001000b7824 */ /* 0x000fe200078e020b */
[----:B------:R-:W-:Y:S01]  /*2440*/  ISETP.GE.AND P3, PT, R6, R103, PT ;  /* 0x000000670600720c */ /* 0x000fe20003f66270 */
[----:B------:R-:W-:Y:S01]  /*2450*/  IMAD.IADD R107, R13, 0x1, R107 ;  /* 0x000000010d6b7824 */ /* 0x000fe200078e026b */
[----:B------:R-:W-:Y:S02]  /*2460*/  IADD3 R109, R109, R13, RZ ;  /* 0x0000000d6d6d7210 */ /* 0x000fe40007ffe0ff */
[----:B------:R-:W-:Y:S02]  /*2470*/  SHF.R.S32.HI R10, RZ, 0x1f, R9 ;  /* 0x0000001fff0a7819 */ /* 0x000fe40000011409 */
[----:B------:R-:W-:Y:S02]  /*2480*/  SHF.R.S32.HI R12, RZ, 0x1f, R11 ;  /* 0x0000001fff0c7819 */ /* 0x000fe4000001140b */
[----:B------:R-:W-:-:S02]  /*2490*/  SEL R13, R103, RZ, P3 ;  /* 0x000000ff670d7207 */ /* 0x000fc40001800000 */
[----:B------:R-:W-:Y:S02]  /*24a0*/  LEA.HI R27, R10, R9, RZ, 0x4 ;  /* 0x000000090a1b7211 */ /* 0x000fe400078f20ff */
[----:B------:R-:W-:Y:S01]  /*24b0*/  LEA.HI R29, R12, R11, RZ, 0x4 ;  /* 0x0000000b0c1d7211 */ /* 0x000fe200078f20ff */
[----:B------:R-:W-:Y:S01]  /*24c0*/  IMAD.IADD R20, R6, 0x1, R13 ;  /* 0x0000000106147824 */ /* 0x000fe200078e020d */
[----:B------:R-:W-:Y:S02]  /*24d0*/  LEA.HI R10, R10, R9, RZ, 0x6 ;  /* 0x000000090a0a7211 */ /* 0x000fe400078f30ff */
[----:B------:R-:W-:Y:S02]  /*24e0*/  LEA.HI R12, R12, R11, RZ, 0x6 ;  /* 0x0000000b0c0c7211 */ /* 0x000fe400078f30ff */
[----:B------:R-:W-:Y:S02]  /*24f0*/  SHF.R.S32.HI R11, RZ, 0x6, R10 ;  /* 0x00000006ff0b7819 */ /* 0x000fe4000001140a */
[----:B------:R-:W-:-:S02]  /*2500*/  SHF.R.S32.HI R13, RZ, 0x6, R12 ;  /* 0x00000006ff0d7819 */ /* 0x000fc4000001140c */
[C---:B------:R-:W-:Y:S02]  /*2510*/  LOP3.LUT R12, R230.reuse, 0x30, R29, 0xf8, !PT ;  /* 0x00000030e60c7812 */ /* 0x040fe400078ef81d */
[----:B------:R-:W-:Y:S02]  /*2520*/  SHF.R.S32.HI R21, RZ, 0x1f, R20 ;  /* 0x0000001fff157819 */ /* 0x000fe40000011414 */
[----:B------:R-:W-:Y:S01]  /*2530*/  LOP3.LUT R10, R230, 0x30, R27, 0xf8, !PT ;  /* 0x00000030e60a7812 */ /* 0x000fe200078ef81b */
[C---:B------:R-:W-:Y:S01]  /*2540*/  IMAD R144, R11.reuse, 0x2800, R232 ;  /* 0x000028000b907824 */ /* 0x040fe200078e02e8 */
[-C--:B------:R-:W-:Y:S01]  /*2550*/  LOP3.LUT R12, R12, R231.reuse, RZ, 0x3c, !PT ;  /* 0x000000e70c0c7212 */ /* 0x080fe200078e3cff */
[----:B------:R-:W-:Y:S01]  /*2560*/  IMAD R142, R11, 0x2800, R234 ;  /* 0x000028000b8e7824 */ /* 0x000fe200078e02ea */
[----:B------:R-:W-:Y:S01]  /*2570*/  LEA.HI R31, R21, R20, RZ, 0x4 ;  /* 0x00000014151f7211 */ /* 0x000fe200078f20ff */
[----:B------:R-:W-:Y:S01]  /*2580*/  IMAD R143, R13, 0x2800, R232 ;  /* 0x000028000d8f7824 */ /* 0x000fe200078e02e8 */
[----:B------:R-:W-:-:S02]  /*2590*/  LOP3.LUT R11, R10, R231, RZ, 0x3c, !PT ;  /* 0x000000e70a0b7212 */ /* 0x000fc400078e3cff */
[----:B------:R-:W-:Y:S02]  /*25a0*/  LEA.HI R20, R21, R20, RZ, 0x6 ;  /* 0x0000001415147211 */ /* 0x000fe400078f30ff */
[----:B------:R-:W-:Y:S02]  /*25b0*/  SHF.R.U32.HI R9, RZ, 0x3, R233 ;  /* 0x00000003ff097819 */ /* 0x000fe400000116e9 */
[----:B------:R-:W-:Y:S01]  /*25c0*/  LOP3.LUT R14, R233, 0x30, R27, 0xf8, !PT ;  /* 0x00000030e90e7812 */ /* 0x000fe200078ef81b */
[----:B------:R-:W-:Y:S01]  /*25d0*/  IMAD.IADD R143, R143, 0x1, R12 ;  /* 0x000000018f8f7824 */ /* 0x000fe200078e020c */
[----:B------:R-:W-:Y:S01]  /*25e0*/  IADD3 R144, R144, R11, RZ ;  /* 0x0000000b90907210 */ /* 0x000fe20007ffe0ff */
[----:B------:R-:W-:Y:S01]  /*25f0*/  IMAD.WIDE.U32 R118, R15, UR6, R118 ;  /* 0x000000060f767c25 */ /* 0x000fe2000f8e0076 */
[----:B------:R-:W-:Y:S02]  /*2600*/  SHF.R.S32.HI R11, RZ, 0x6, R20 ;  /* 0x00000006ff0b7819 */ /* 0x000fe40000011414 */
[----:B------:R-:W-:-:S02]  /*2610*/  LOP3.LUT R12, R233, 0x30, R29, 0xf8, !PT ;  /* 0x00000030e90c7812 */ /* 0x000fc400078ef81d */
[-C--:B------:R-:W-:Y:S01]  /*2620*/  LOP3.LUT R15, R14, R9.reuse, RZ, 0x3c, !PT ;  /* 0x000000090e0f7212 */ /* 0x080fe200078e3cff */
[--C-:B------:R-:W-:Y:S01]  /*2630*/  IMAD R140, R13, 0x2800, R234.reuse ;  /* 0x000028000d8c7824 */ /* 0x100fe200078e02ea */
[--C-:B------:R-:W-:Y:S01]  /*2640*/  LOP3.LUT R14, R233, 0x30, R31.reuse, 0xf8, !PT ;  /* 0x00000030e90e7812 */ /* 0x100fe200078ef81f */
[C---:B------:R-:W-:Y:S01]  /*2650*/  IMAD R133, R11.reuse, 0x2800, R234 ;  /* 0x000028000b857824 */ /* 0x040fe200078e02ea */
[-C--:B------:R-:W-:Y:S02]  /*2660*/  LOP3.LUT R13, R12, R9.reuse, RZ, 0x3c, !PT ;  /* 0x000000090c0d7212 */ /* 0x080fe400078e3cff */
[----:B---3--:R-:W-:Y:S02]  /*2670*/  LOP3.LUT R32, R32, 0xfffffffe, RZ, 0xc0, !PT ;  /* 0xfffffffe20207812 */ /* 0x008fe400078ec0ff */
[----:B------:R-:W-:Y:S02]  /*2680*/  LOP3.LUT R10, R230, 0x30, R31, 0xf8, !PT ;  /* 0x00000030e60a7812 */ /* 0x000fe400078ef81f */
[----:B------:R-:W-:Y:S01]  /*2690*/  LOP3.LUT R14, R14, R9, RZ, 0x3c, !PT ;  /* 0x000000090e0e7212 */ /* 0x000fe200078e3cff */
[----:B------:R-:W-:Y:S01]  /*26a0*/  IMAD.IADD R140, R140, 0x1, R13 ;  /* 0x000000018c8c7824 */ /* 0x000fe200078e020d */
[----:B------:R-:W-:Y:S01]  /*26b0*/  @P3 LOP3.LUT R32, R32, 0x1, RZ, 0xfc, !PT ;  /* 0x0000000120203812 */ /* 0x000fe200078efcff */
[----:B------:R-:W-:Y:S01]  /*26c0*/  IMAD R141, R11, 0x2800, R232 ;  /* 0x000028000b8d7824 */ /* 0x000fe200078e02e8 */
[----:B------:R-:W-:-:S02]  /*26d0*/  LOP3.LUT R10, R10, R231, RZ, 0x3c, !PT ;  /* 0x000000e70a0a7212 */ /* 0x000fc400078e3cff */
[----:B------:R-:W-:Y:S02]  /*26e0*/  SHF.R.S32.HI R13, RZ, 0x1f, R145 ;  /* 0x0000001fff0d7819 */ /* 0x000fe40000011491 */
[----:B------:R-:W-:Y:S01]  /*26f0*/  IADD3 R133, R133, R14, RZ ;  /* 0x0000000e85857210 */ /* 0x000fe20007ffe0ff */
[----:B------:R-:W-:Y:S01]  /*2700*/  VIADD R14, R18, 0xa0 ;  /* 0x000000a0120e7836 */ /* 0x000fe20000000000 */
[----:B------:R-:W-:Y:S02]  /*2710*/  LOP3.LUT P3, RZ, R26, 0x2, RZ, 0xc0, !PT ;  /* 0x000000021aff7812 */ /* 0x000fe4000786c0ff */
[----:B------:R-:W-:Y:S01]  /*2720*/  IADD3 R122, P2, R220, R123, RZ ;  /* 0x0000007bdc7a7210 */ /* 0x000fe20007f5e0ff */
[----:B------:R-:W-:Y:S02]  /*2730*/  IMAD.IADD R141, R141, 0x1, R10 ;  /* 0x000000018d8d7824 */ /* 0x000fe400078e020a */
[----:B------:R-:W-:Y:S02]  /*2740*/  IMAD R10, R13, R110, RZ ;  /* 0x0000006e0d0a7224 */ /* 0x000fe400078e02ff */
[----:B------:R-:W-:Y:S01]  /*2750*/  IMAD.X R123, R28, 0x1, R33, P2 ;  /* 0x000000011c7b7824 */ /* 0x000fe200010e0621 */
[----:B------:R-:W-:Y:S01]  /*2760*/  ISETP.GE.AND P2, PT, R14, UR4, PT ;  /* 0x000000040e007c0c */ /* 0x000fe2000bf46270 */
[----:B------:R-:W-:Y:S01]  /*2770*/  IMAD.IADD R142, R142, 0x1, R15 ;  /* 0x000000018e8e7824 */ /* 0x000fe200078e020f */
[----:B------:R-:W-:Y:S01]  /*2780*/  IADD3 R26, R220, 0x80, RZ ;  /* 0x00000080dc1a7810 */ /* 0x000fe20007ffe0ff */
[----:B------:R-:W-:Y:S01]  /*2790*/  IMAD R21, R145, R111, R10 ;  /* 0x0000006f91157224 */ /* 0x000fe200078e020a */
[----:B------:R-:W-:Y:S01]  /*27a0*/  LOP3.LUT R32, R32, 0xfffffffb, RZ, 0xc0, !PT ;  /* 0xfffffffb20207812 */ /* 0x000fe200078ec0ff */
[----:B------:R-:W-:Y:S01]  /*27b0*/  IMAD R12, R13, R104, RZ ;  /* 0x000000680d0c7224 */ /* 0x000fe200078e02ff */
[C---:B------:R-:W-:Y:S01]  /*27c0*/  SHF.L.U64.HI R10, R110.reuse, 0x7, R111 ;  /* 0x000000076e0a7819 */ /* 0x040fe2000001026f */
[----:B------:R-:W-:Y:S01]  /*27d0*/  IMAD R15, R111, 0xa0, RZ ;  /* 0x000000a06f0f7824 */ /* 0x000fe200078e02ff */
[----:B------:R-:W-:Y:S01]  /*27e0*/  SEL R34, RZ, 0x20, P2 ;  /* 0x00000020ff227807 */ /* 0x000fe20001000000 */
[----:B------:R-:W-:-:S02]  /*27f0*/  IMAD.SHL.U32 R11, R110, 0x80, RZ ;  /* 0x000000806e0b7824 */ /* 0x000fc400078e00ff */
[----:B------:R-:W-:Y:S01]  /*2800*/  IMAD.WIDE.U32 R110, R110, 0xa0, RZ ;  /* 0x000000a06e6e7825 */ /* 0x000fe200078e00ff */
[----:B------:R-:W-:Y:S02]  /*2810*/  @P3 LOP3.LUT R32, R32, 0x4, RZ, 0xfc, !PT ;  /* 0x0000000420203812 */ /* 0x000fe400078efcff */
[----:B------:R-:W-:Y:S01]  /*2820*/  SHF.R.S32.HI R146, RZ, 0x1f, R26 ;  /* 0x0000001fff927819 */ /* 0x000fe2000001141a */
[C---:B------:R-:W-:Y:S01]  /*2830*/  IMAD R25, R145.reuse, R105, R12 ;  /* 0x0000006991197224 */ /* 0x040fe200078e020c */
[C---:B------:R-:W-:Y:S01]  /*2840*/  SHF.L.U64.HI R12, R104.reuse, 0x7, R105 ;  /* 0x00000007680c7819 */ /* 0x040fe20000010269 */
[----:B------:R-:W-:Y:S01]  /*2850*/  IMAD.SHL.U32 R13, R104, 0x80, RZ ;  /* 0x00000080680d7824 */ /* 0x000fe200078e00ff */
[----:B------:R-:W-:Y:S01]  /*2860*/  SHF.R.S32.HI R26, RZ, 0x4, R27 ;  /* 0x00000004ff1a7819 */ /* 0x000fe2000001141b */
[CC--:B------:R-:W-:Y:S01]  /*2870*/  IMAD.WIDE.U32 R108, R145.reuse, R104.reuse, R108 ;  /* 0x00000068916c7225 */ /* 0x0c0fe200078e006c */
[----:B------:R-:W-:Y:S02]  /*2880*/  SHF.R.S32.HI R28, RZ, 0x4, R29 ;  /* 0x00000004ff1c7819 */ /* 0x000fe4000001141d */
[----:B------:R-:W-:Y:S01]  /*2890*/  SHF.R.S32.HI R30, RZ, 0x4, R31 ;  /* 0x00000004ff1e7819 */ /* 0x000fe2000001141f */
[----:B------:R-:W-:Y:S01]  /*28a0*/  IMAD.WIDE.U32 R106, R145, R104, R106 ;  /* 0x00000068916a7225 */ /* 0x000fe200078e006a */
[----:B------:R-:W-:-:S02]  /*28b0*/  LOP3.LUT R41, R37, R34, RZ, 0xfc, !PT ;  /* 0x0000002225297212 */ /* 0x000fc400078efcff */
[----:B------:R-:W-:Y:S01]  /*28c0*/  LOP3.LUT R27, R27, 0xfffffff0, RZ, 0xc0, !PT ;  /* 0xfffffff01b1b7812 */ /* 0x000fe200078ec0ff */
[----:B------:R-:W-:Y:S01]  /*28d0*/  IMAD.WIDE.U32 R116, R116, 0xa0, RZ ;  /* 0x000000a074747825 */ /* 0x000fe200078e00ff */
[----:B------:R-:W-:Y:S02]  /*28e0*/  LOP3.LUT R29, R29, 0xfffffff0, RZ, 0xc0, !PT ;  /* 0xfffffff01d1d7812 */ /* 0x000fe400078ec0ff */
[----:B------:R-:W-:Y:S01]  /*28f0*/  LOP3.LUT R31, R31, 0xfffffff0, RZ, 0xc0, !PT ;  /* 0xfffffff01f1f7812 */ /* 0x000fe200078ec0ff */
[----:B------:R-:W-:Y:S01]  /*2900*/  IMAD.WIDE.U32 R104, R104, 0xa0, RZ ;  /* 0x000000a068687825 */ /* 0x000fe200078e00ff */
[----:B------:R-:W-:Y:S01]  /*2910*/  IADD3 R128, R111, R15, RZ ;  /* 0x0000000f6f807210 */ /* 0x000fe20007ffe0ff */
[----:B------:R0:W-:Y:S01]  /*2920*/  STL [R1+0x8], R32 ;  /* 0x0000082001007387 */ /* 0x0001e20000100800 */
[----:B------:R-:W-:Y:S01]  /*2930*/  LOP3.LUT R36, R37, 0x1, RZ, 0xc0, !PT ;  /* 0x0000000125247812 */ /* 0x000fe200078ec0ff */
[----:B------:R-:W-:Y:S01]  /*2940*/  IMAD.IADD R15, R115, 0x1, R21 ;  /* 0x00000001730f7824 */ /* 0x000fe200078e0215 */
[----:B------:R-:W-:Y:S01]  /*2950*/  LOP3.LUT R37, R41, 0x2, RZ, 0xc0, !PT ;  /* 0x0000000229257812 */ /* 0x000fe200078ec0ff */
[----:B------:R-:W-:Y:S01]  /*2960*/  IMAD.IADD R20, R21, 0x1, R113 ;  /* 0x0000000115147824 */ /* 0x000fe200078e0271 */
[----:B------:R-:W-:Y:S01]  /*2970*/  LOP3.LUT R38, R41, 0x4, RZ, 0xc0, !PT ;  /* 0x0000000429267812 */ /* 0x000fe200078ec0ff */
[----:B------:R-:W-:Y:S01]  /*2980*/  IMAD.IADD R21, R109, 0x1, R25 ;  /* 0x000000016d157824 */ /* 0x000fe200078e0219 */
[----:B------:R-:W-:Y:S01]  /*2990*/  LOP3.LUT R39, R41, 0x8, RZ, 0xc0, !PT ;  /* 0x0000000829277812 */ /* 0x000fe200078ec0ff */
[----:B------:R-:W-:Y:S01]  /*29a0*/  IMAD.SHL.U32 R103, R103, 0x2, RZ ;  /* 0x0000000267677824 */ /* 0x000fe200078e00ff */
[----:B------:R-:W-:Y:S01]  /*29b0*/  LOP3.LUT R40, R41, 0x10, RZ, 0xc0, !PT ;  /* 0x0000001029287812 */ /* 0x000fe200078ec0ff */
[----:B------:R-:W-:Y:S01]  /*29c0*/  IMAD.IADD R127, R117, 0x1, R127 ;  /* 0x00000001757f7824 */ /* 0x000fe200078e027f */
[----:B------:R-:W-:Y:S01]  /*29d0*/  IADD3 R25, R25, R107, RZ ;  /* 0x0000006b19197210 */ /* 0x000fe20007ffe0ff */
[----:B------:R-:W-:Y:S01]  /*29e0*/  IMAD.IADD R129, R105, 0x1, R129 ;  /* 0x0000000169817824 */ /* 0x000fe200078e0281 */
[----:B0-----:R-:W-:Y:S01]  /*29f0*/  SHF.R.S32.HI R32, RZ, 0x1f, R27 ;  /* 0x0000001fff207819 */ /* 0x001fe2000001141b */
[----:B------:R-:W-:Y:S01]  /*2a00*/  IMAD.IADD R35, R119, 0x1, R35 ;  /* 0x0000000177237824 */ /* 0x000fe200078e0223 */
[----:B------:R-:W-:-:S02]  /*2a10*/  SHF.R.S32.HI R33, RZ, 0x1f, R29 ;  /* 0x0000001fff217819 */ /* 0x000fc4000001141d */
[----:B------:R-:W-:Y:S02]  /*2a20*/  SHF.R.S32.HI R34, RZ, 0x1f, R31 ;  /* 0x0000001fff227819 */ /* 0x000fe4000001141f */
[----:B------:R-:W-:-:S07]  /*2a30*/  LOP3.LUT R41, R41, 0x20, RZ, 0xc0, !PT ;  /* 0x0000002029297812 */ /* 0x000fce00078ec0ff */
.L_x_2493:
[----:B0-----:R-:W2:Y:S01]  /*2a40*/  LDL R46, [R1+0xc] ;  /* 0x00000c00012e7983 */ /* 0x001ea20000100800 */
[----:B------:R-:W0:Y:S03]  /*2a50*/  LDC.64 R124, c[0x0][0x2e8] ;  /* 0x0000ba00ff7c7b82 */ /* 0x000e260000000a00 */
[----:B------:R-:W3:Y:S04]  /*2a60*/  LDL R45, [R1+0x4] ;  /* 0x00000400012d7983 */ /* 0x000ee80000100800 */
[----:B------:R-:W4:Y:S01]  /*2a70*/  LDL.LU R42, [R1+0x8] ;  /* 0x00000800012a7983 */ /* 0x000f220000300800 */
[----:B------:R-:W-:Y:S01]  /*2a80*/  VIADD R53, R24, 0xffffffff ;  /* 0xffffffff18357836 */ /* 0x000fe20000000000 */
[----:B------:R-:W1:Y:S03]  /*2a90*/  LDC R132, c[0x0][0x3f4] ;  /* 0x0000fd00ff847b82 */ /* 0x000e660000000800 */
[-C--:B------:R-:W-:Y:S01]  /*2aa0*/  IMAD R43, R127, R53.reuse, RZ ;  /* 0x000000357f2b7224 */ /* 0x080fe200078e02ff */
[----:B------:R-:W-:Y:S01]  /*2ab0*/  SHF.R.S32.HI R44, RZ, 0x1f, R53 ;  /* 0x0000001fff2c7819 */ /* 0x000fe20000011435 */
[----:B------:R-:W-:-:S04]  /*2ac0*/  IMAD.WIDE.U32 R136, R116, R53, RZ ;  /* 0x0000003574887225 */ /* 0x000fc800078e00ff */
[----:B------:R-:W-:Y:S01]  /*2ad0*/  IMAD R43, R44, R116, R43 ;  /* 0x000000742c2b7224 */ /* 0x000fe200078e022b */
[----:B------:R-:W-:-:S03]  /*2ae0*/  IADD3 R49, P2, P3, R3, R136, R131 ;  /* 0x0000008803317210 */ /* 0x000fc60007b5e083 */
[----:B------:R-:W-:-:S05]  /*2af0*/  IMAD.IADD R138, R137, 0x1, R43 ;  /* 0x00000001898a7824 */ /* 0x000fca00078e022b */
[----:B------:R-:W-:Y:S02]  /*2b00*/  IADD3.X R24, R5, R138, R130, P2, P3 ;  /* 0x0000008a05187210 */ /* 0x000fe400017e6482 */
[----:B0-----:R-:W-:-:S04]  /*2b10*/  IADD3 R50, P2, P3, R136, R124, R3 ;  /* 0x0000007c88327210 */ /* 0x001fc80007b5e003 */
[-C--:B------:R-:W-:Y:S02]  /*2b20*/  IADD3.X R51, R138, R125.reuse, R5, P2, P3 ;  /* 0x0000007d8a337210 */ /* 0x080fe400017e6405 */
[----:B------:R-:W-:Y:S02]  /*2b30*/  IADD3 R48, P2, R49, R124, RZ ;  /* 0x0000007c31307210 */ /* 0x000fe40007f5e0ff */
[----:B------:R-:W-:Y:S02]  /*2b40*/  ISETP.GT.AND P3, PT, R53, R126, PT ;  /* 0x0000007e3500720c */ /* 0x000fe40003f64270 */
[----:B------:R-:W-:Y:S02]  /*2b50*/  IADD3.X R49, R24, R125, RZ, P2, !PT ;  /* 0x0000007d18317210 */ /* 0x000fe400017fe4ff */
[----:B-1----:R-:W-:Y:S01]  /*2b60*/  ISETP.GE.AND P2, PT, R132, 0x1, PT ;  /* 0x000000018400780c */ /* 0x002fe20003f46270 */
[----:B------:R-:W-:Y:S05]  /*2b70*/  YIELD ;  /* 0x0000000000007946 */ /* 0x000fea0003800000 */
[----:B------:R-:W-:Y:S01]  /*2b80*/  BSSY B0, `(.L_x_2394) ;  /* 0x0000c9d000007945 */ /* 0x000fe20003800000 */
[----:B------:R-:W-:Y:S01]  /*2b90*/  IMAD.MOV.U32 R24, RZ, RZ, R53 ;  /* 0x000000ffff187224 */ /* 0x000fe200078e0035 */
[----:B--2---:R-:W-:Y:S01]  /*2ba0*/  LOP3.LUT P4, RZ, R46, 0x2, RZ, 0xc0, !PT ;  /* 0x000000022eff7812 */ /* 0x004fe2000788c0ff */
[----:B---3--:R-:W-:Y:S01]  /*2bb0*/  IMAD R43, R17, 0x7800, R45 ;  /* 0x00007800112b7824 */ /* 0x008fe200078e022d */
[----:B----4-:R-:W-:-:S03]  /*2bc0*/  LOP3.LUT R42, R42, 0xfffffffd, RZ, 0xc0, !PT ;  /* 0xfffffffd2a2a7812 */ /* 0x010fc600078ec0ff */
[----:B------:R-:W-:Y:S01]  /*2bd0*/  VIADD R45, R43, 0x20 ;  /* 0x000000202b2d7836 */ /* 0x000fe20000000000 */
[----:B------:R-:W-:-:S07]  /*2be0*/  @P3 LOP3.LUT R42, R42, 0x2, RZ, 0xfc, !PT ;  /* 0x000000022a2a3812 */ /* 0x000fce00078efcff */
[----:B------:R-:W-:Y:S01]  /*2bf0*/  @P4 VIADD R45, R43, 0xffffffe0 ;  /* 0xffffffe02b2d4836 */ /* 0x000fe20000000000 */
        /* <DEDUP_REMOVED lines=8> */
[----:B------:R-:W-:Y:S02]  /*2c80*/  IMAD R45, R44, R110, R45 ;  /* 0x0000006e2c2d7224 */ /* 0x000fe400078e022d */
[----:B------:R-:W-:Y:S02]  /*2c90*/  IMAD R100, R24, -0xa0, R2 ;  /* 0xffffff6018647824 */ /* 0x000fe400078e0202 */
[----:B------:R-:W-:-:S03]  /*2ca0*/  IMAD.WIDE.U32 R94, R110, R53, RZ ;  /* 0x000000356e5e7225 */ /* 0x000fc600078e00ff */
[----:B------:R-:W-:Y:S01]  /*2cb0*/  VIMNMX R100, R100, 0xa0, PT ;  /* 0x000000a064647848 */ /* 0x000fe20003fe0100 */
[----:B------:R-:W-:Y:S01]  /*2cc0*/  IMAD R47, R44, R104, R47 ;  /* 0x000000682c2f7224 */ /* 0x000fe200078e022f */
[----:B------:R-:W-:Y:S01]  /*2cd0*/  IADD3 R101, R95, R45, RZ ;  /* 0x0000002d5f657210 */ /* 0x000fe20007ffe0ff */
[----:B------:R-:W-:-:S04]  /*2ce0*/  IMAD.WIDE.U32 R92, R104, R53, RZ ;  /* 0x00000035685c7225 */ /* 0x000fc800078e00ff */
        /* <DEDUP_REMOVED lines=65> */
.L_x_2398:
[----:B------:R-:W-:Y:S05]  /*3100*/  BSYNC B1 ;  /* 0x0000000000017941 */ /* 0x000fea0003800000 */
.L_x_2397:
[----:B0-----:R-:W-:Y:S01]  /*3110*/  VIADD R44, R220, 0x80 ;  /* 0x00000080dc2c7836 */ /* 0x001fe20000000000 */
[----:B------:R-:W-:Y:S01]  /*3120*/  BSSY B1, `(.L_x_2399) ;  /* 0x000002d000017945 */ /* 0x000fe20003800000 */
[----:B-----5:R-:W-:Y:S02]  /*3130*/  IMAD.MOV.U32 R147, RZ, RZ, R76 ;  /* 0x000000ffff937224 */ /* 0x020fe400078e004c */
[----:B------:R-:W-:Y:S01]  /*3140*/  IMAD.MOV.U32 R150, RZ, RZ, R80 ;  /* 0x000000ffff967224 */ /* 0x000fe200078e0050 */
        /* <DEDUP_REMOVED lines=42> */
.L_x_2400:
[----:B------:R-:W-:Y:S05]  /*33f0*/  BSYNC B1 ;  /* 0x0000000000017941 */ /* 0x000fea0003800000 */
.L_x_2399:
[----:B------:R-:W-:Y:S01]  /*3400*/  UISETP.NE.AND UP0, UPT, UR53, 0x3, UPT ;  /* 0x000000033500788c */ /* 0x000fe2000bf05270 */
[----:B------:R-:W-:Y:S01]  /*3410*/  MOV R155, R84 ;  /* 0x00000054009b7202 */ /* 0x000fe20000000f00 */
[----:B------:R-:W-:Y:S01]  /*3420*/  IMAD.MOV.U32 R160, RZ, RZ, R88 ;  /* 0x000000ffffa07224 */ /* 0x000fe200078e0058 */
[----:B------:R-:W-:Y:S01]  /*3430*/  MOV R154, R82 ;  /* 0x00000052009a7202 */ /* 0x000fe20000000f00 */
[----:B------:R-:W-:Y:S01]  /*3440*/  IMAD.MOV.U32 R163, RZ, RZ, R96 ;  /* 0x000000ffffa37224 */ /* 0x000fe200078e0060 */
[----:B-----5:R-:W-:Y:S01]  /*3450*/  MOV R92, R52 ;  /* 0x00000034005c7202 */ /* 0x020fe20000000f00 */
[----:B------:R-:W-:Y:S01]  /*3460*/  IMAD.MOV.U32 R164, RZ, RZ, R124 ;  /* 0x000000ffffa47224 */ /* 0x000fe200078e007c */
[----:B------:R-:W-:Y:S01]  /*3470*/  PLOP3.LUT P2, PT, PT, PT, UP0, 0x80, 0x0 ;  /* 0x000000000000781c */ /* 0x000fe20003f4f008 */
[----:B------:R-:W-:Y:S01]  /*3480*/  IMAD.MOV.U32 R153, RZ, RZ, R78 ;  /* 0x000000ffff997224 */ /* 0x000fe200078e004e */
[----:B------:R-:W-:Y:S01]  /*3490*/  MOV R151, R72 ;  /* 0x0000004800977202 */ /* 0x000fe20000000f00 */
        /* <DEDUP_REMOVED lines=13> */
[----:B------:R-:W-:Y:S01]  /*3570*/  IMAD.MOV.U32 R152, RZ, RZ, R74 ;  /* 0x000000ffff987224 */ /* 0x000fe200078e004a */
[----:B------:R-:W-:Y:S06]  /*3580*/  @!P2 BRA `(.L_x_2401) ;  /* 0x000000000004a947 */ /* 0x000fec0003800000 */
[----:B------:R-:W-:Y:S01]  /*3590*/  BPT.TRAP 0x1 ;  /* 0x000000040000795c */ /* 0x000fe20000300000 */
.L_x_2401:
[----:B------:R-:W-:Y:S01]  /*35a0*/  IMAD R101, R17, 0x8, R16 ;  /* 0x0000000811657824 */ /* 0x000fe200078e0210 */
[----:B------:R-:W-:Y:S01]  /*35b0*/  SHF.L.U32 R102, R223, 0x1f, RZ ;  /* 0x0000001fdf667819 */ /* 0x000fe200000006ff */
[----:B------:R-:W-:Y:S03]  /*35c0*/  BSSY B1, `(.L_x_2402) ;  /* 0x0000003000017945 */ /* 0x000fe60003800000 */
[----:B------:R-:W1:Y:S02]  /*35d0*/  SYNCS.PHASECHK.TRANS64.TRYWAIT P5, [R101+URZ+0x33490], R102 ;  /* 0x03349066650075a7 */ /* 0x000e6400080a017f */
[----:B-1----:R-:W-:Y:S05]  /*35e0*/  @!P5 BRA `(.L_x_2403) ;  /* 0x000002c000ecd947 */ /* 0x002fea0003800000 */
.L_x_2729:
[----:B------:R-:W-:Y:S05]  /*35f0*/  BSYNC B1 ;  /* 0x0000000000017941 */ /* 0x000fea0003800000 */
.L_x_2402:
        /* <DEDUP_REMOVED lines=9> */
[----:B------:R-:W-:Y:S02]  /*3690*/  SHF.R.U32.HI R124, RZ, 0x8, R125 ;  /* 0x00000008ff7c7819 */ /* 0x000fe4000001167d */
[----:B------:R-:W-:Y:S02]  /*36a0*/  SHF.R.U32.HI R165, RZ, 0x8, R135 ;  /* 0x00000008ffa57819 */ /* 0x000fe40000011687 */
[----:B------:R-:W-:Y:S02]  /*36b0*/  SHF.R.U32.HI R167, RZ, 0x10, R125 ;  /* 0x00000010ffa77819 */ /* 0x000fe4000001167d */
[----:B------:R-:W-:Y:S01]  /*36c0*/  LOP3.LUT R134, R125, 0xff0000ff, RZ, 0xc0, !PT ;  /* 0xff0000ff7d867812 */ /* 0x000fe200078ec0ff */
[----:B------:R-:W-:Y:S01]  /*36d0*/  IMAD.SHL.U32 R125, R124, 0x100, RZ ;  /* 0x000001007c7d7824 */ /* 0x000fe200078e00ff */
[----:B------:R-:W-:Y:S01]  /*36e0*/  LOP3.LUT R168, R135, 0xff0000ff, RZ, 0xc0, !PT ;  /* 0xff0000ff87a87812 */ /* 0x000fe200078ec0ff */
[----:B--2---:R-:W-:Y:S01]  /*36f0*/  IMAD.MOV.U32 R124, RZ, RZ, R45 ;  /* 0x000000ffff7c7224 */ /* 0x004fe200078e002d */
[----:B------:R-:W-:Y:S01]  /*3700*/  SHF.L.U32 R45, R165, 0x8, RZ ;  /* 0x00000008a52d7819 */ /* 0x000fe200000006ff */
[----:B------:R-:W-:Y:S01]  /*3710*/  IMAD.MOV.U32 R165, RZ, RZ, R44 ;  /* 0x000000ffffa57224 */ /* 0x000fe200078e002c */
[----:B------:R-:W-:Y:S01]  /*3720*/  SHF.R.U32.HI R170, RZ, 0x10, R135 ;  /* 0x00000010ffaa7819 */ /* 0x000fe20000011687 */
[----:B------:R-:W-:Y:S01]  /*3730*/  IMAD.U32 R44, R167, 0x10000, RZ ;  /* 0x00010000a72c7824 */ /* 0x000fe200078e00ff */
[----:B------:R-:W-:-:S02]  /*3740*/  LOP3.LUT R169, R168, 0xff00, R45, 0xf8, !PT ;  /* 0x0000ff00a8a97812 */ /* 0x000fc400078ef82d */
[----:B------:R-:W-:Y:S01]  /*3750*/  LOP3.LUT R125, R134, 0xff00, R125, 0xf8, !PT ;  /* 0x0000ff00867d7812 */ /* 0x000fe200078ef87d */
[----:B------:R-:W-:Y:S01]  /*3760*/  IMAD.U32 R134, R170, 0x10000, RZ ;  /* 0x00010000aa867824 */ /* 0x000fe200078e00ff */
[----:B------:R-:W-:Y:S02]  /*3770*/  F2FP.F16.E4M3.UNPACK_B R167, R166.H1 ;  /* 0x000000a6ffa7723e */ /* 0x000fe400030006ff */
[----:B------:R-:W-:Y:S02]  /*3780*/  F2FP.F16.E4M3.UNPACK_B R45, R124 ;  /* 0x0000007cff2d723e */ /* 0x000fe400020006ff */
[----:B------:R-:W-:Y:S01]  /*3790*/  LOP3.LUT R44, R125, 0xff0000, R44, 0xf8, !PT ;  /* 0x00ff00007d2c7812 */ /* 0x000fe200078ef82c */
[----:B------:R-:W-:Y:S01]  /*37a0*/  HADD2.F32 R172, -RZ, R167.H0_H0 ;  /* 0x200000a7ffac7230 */ /* 0x000fe20000004100 */
[----:B------:R-:W-:Y:S01]  /*37b0*/  F2FP.F16.E4M3.UNPACK_B R168, R164.H1 ;  /* 0x000000a4ffa8723e */ /* 0x000fe200030006ff */
[--C-:B------:R-:W-:Y:S01]  /*37c0*/  HADD2.F32 R135, -RZ, R45.reuse.H1_H1 ;  /* 0x3000002dff877230 */ /* 0x100fe20000004100 */
[----:B------:R-:W-:Y:S01]  /*37d0*/  F2FP.F16.E4M3.UNPACK_B R171, R166 ;  /* 0x000000a6ffab723e */ /* 0x000fe200020006ff */
[----:B------:R-:W-:Y:S01]  /*37e0*/  HADD2.F32 R125, -RZ, R45.H0_H0 ;  /* 0x2000002dff7d7230 */ /* 0x000fe20000004100 */
[----:B------:R-:W-:Y:S01]  /*37f0*/  LOP3.LUT R45, R169, 0xff0000, R134, 0xf8, !PT ;  /* 0x00ff0000a92d7812 */ /* 0x000fe200078ef886 */
[----:B------:R-:W-:Y:S01]  /*3800*/  HADD2.F32 R170, -RZ, R168.H0_H0 ;  /* 0x200000a8ffaa7230 */ /* 0x000fe20000004100 */
[----:B------:R-:W-:Y:S01]  /*3810*/  F2FP.F16.E4M3.UNPACK_B R134, R124.H1 ;  /* 0x0000007cff86723e */ /* 0x000fe200030006ff */
[-C--:B------:R-:W-:Y:S01]  /*3820*/  FMUL.FTZ R124, R135, R172.reuse ;  /* 0x000000ac877c7220 */ /* 0x080fe20000410000 */
[----:B------:R-:W-:Y:S01]  /*3830*/  FMUL.FTZ R172, R125, R172 ;  /* 0x000000ac7dac7220 */ /* 0x000fe20000410000 */
[----:B------:R-:W-:-:S02]  /*3840*/  HADD2.F32 R169, -RZ, R167.H1_H1 ;  /* 0x300000a7ffa97230 */ /* 0x000fc40000004100 */
[--C-:B------:R-:W-:Y:S02]  /*3850*/  HADD2.F32 R167, -RZ, R134.reuse.H1_H1 ;  /* 0x30000086ffa77230 */ /* 0x100fe40000004100 */
[-C--:B------:R-:W-:Y:S01]  /*3860*/  FFMA.FTZ R124, R125, R170.reuse, -R124 ;  /* 0x000000aa7d7c7223 */ /* 0x080fe2000001087c */
[----:B------:R-:W-:Y:S02]  /*3870*/  HADD2.F32 R134, -RZ, R134.H0_H0 ;  /* 0x20000086ff867230 */ /* 0x000fe40000004100 */
[----:B------:R-:W-:Y:S01]  /*3880*/  FFMA.FTZ R125, R135, R170, R172 ;  /* 0x000000aa877d7223 */ /* 0x000fe200000100ac */
[----:B------:R-:W-:Y:S01]  /*3890*/  HADD2.F32 R170, -RZ, R168.H1_H1 ;  /* 0x300000a8ffaa7230 */ /* 0x000fe20000004100 */
[----:B------:R-:W-:Y:S01]  /*38a0*/  F2FP.F16.E4M3.UNPACK_B R135, R165.H1 ;  /* 0x000000a5ff87723e */ /* 0x000fe200030006ff */
[-C--:B------:R-:W-:Y:S01]  /*38b0*/  FMUL.FTZ R173, R167, R169.reuse ;  /* 0x000000a9a7ad7220 */ /* 0x080fe20000410000 */
[----:B------:R-:W-:Y:S01]  /*38c0*/  FMUL.FTZ R166, R134, R169 ;  /* 0x000000a986a67220 */ /* 0x000fe20000410000 */
[----:B------:R-:W-:-:S02]  /*38d0*/  F2FP.F16.E4M3.UNPACK_B R169, R164 ;  /* 0x000000a4ffa9723e */ /* 0x000fc400020006ff */
[-C--:B------:R-:W-:Y:S01]  /*38e0*/  FFMA.FTZ R134, R134, R170.reuse, -R173 ;  /* 0x000000aa86867223 */ /* 0x080fe200000108ad */
[--C-:B------:R-:W-:Y:S02]  /*38f0*/  HADD2.F32 R168, -RZ, R135.reuse.H1_H1 ;  /* 0x30000087ffa87230 */ /* 0x100fe40000004100 */
[----:B------:R-:W-:Y:S02]  /*3900*/  HADD2.F32 R164, -RZ, R135.H0_H0 ;  /* 0x20000087ffa47230 */ /* 0x000fe40000004100 */
[----:B------:R-:W-:Y:S01]  /*3910*/  FFMA.FTZ R135, R167, R170, R166 ;  /* 0x000000aaa7877223 */ /* 0x000fe200000100a6 */
[----:B------:R-:W-:Y:S01]  /*3920*/  HADD2.F32 R173, -RZ, R171.H1_H1 ;  /* 0x300000abffad7230 */ /* 0x000fe20000004100 */
[----:B------:R-:W-:Y:S01]  /*3930*/  F2FP.F16.E4M3.UNPACK_B R166, R165 ;  /* 0x000000a5ffa6723e */ /* 0x000fe200020006ff */
[----:B------:R-:W-:Y:S02]  /*3940*/  HADD2.F32 R165, -RZ, R169.H1_H1 ;  /* 0x300000a9ffa57230 */ /* 0x000fe40000004100 */
[----:B------:R-:W-:-:S02]  /*3950*/  HADD2.F32 R171, -RZ, R171.H0_H0 ;  /* 0x200000abffab7230 */ /* 0x000fc40000004100 */
[-C--:B------:R-:W-:Y:S01]  /*3960*/  FMUL.FTZ R175, R168, R173.reuse ;  /* 0x000000ada8af7220 */ /* 0x080fe20000410000 */
[C---:B------:R-:W-:Y:S01]  /*3970*/  FMUL.FTZ R173, R164.reuse, R173 ;  /* 0x000000ada4ad7220 */ /* 0x040fe20000410000 */
[--C-:B------:R-:W-:Y:S01]  /*3980*/  HADD2.F32 R167, -RZ, R166.reuse.H1_H1 ;  /* 0x300000a6ffa77230 */ /* 0x100fe20000004100 */
[----:B------:R-:W-:Y:S01]  /*3990*/  F2FP.SATFINITE.E4M3.F32.PACK_AB_MERGE_C R134, R135, R134, RZ ;  /* 0x000000868786723e */ /* 0x000fe200048070ff */
[-C--:B------:R-:W-:Y:S01]  /*39a0*/  FFMA.FTZ R164, R164, R165.reuse, -R175 ;  /* 0x000000a5a4a47223 */ /* 0x080fe200000108af */
[----:B------:R-:W-:Y:S01]  /*39b0*/  FFMA.FTZ R165, R168, R165, R173 ;  /* 0x000000a5a8a57223 */ /* 0x000fe200000100ad */
[----:B------:R-:W-:Y:S02]  /*39c0*/  HADD2.F32 R166, -RZ, R166.H0_H0 ;  /* 0x200000a6ffa67230 */ /* 0x000fe40000004100 */
[----:B------:R-:W-:Y:S01]  /*39d0*/  FMUL.FTZ R173, R167, R171 ;  /* 0x000000aba7ad7220 */ /* 0x000fe20000410000 */
[----:B------:R-:W-:Y:S02]  /*39e0*/  HADD2.F32 R170, -RZ, R169.H0_H0 ;  /* 0x200000a9ffaa7230 */ /* 0x000fe40000004100 */
[----:B------:R-:W-:-:S02]  /*39f0*/  IMAD.MOV.U32 R169, RZ, RZ, R47 ;  /* 0x000000ffffa97224 */ /* 0x000fc400078e002f */
[C---:B------:R-:W-:Y:S01]  /*3a00*/  FMUL.FTZ R172, R166.reuse, R171 ;  /* 0x000000aba6ac7220 */ /* 0x040fe20000410000 */
[----:B------:R-:W-:Y:S01]  /*3a10*/  F2FP.SATFINITE.E4M3.F32.PACK_AB_MERGE_C R164, R165, R164, RZ ;  /* 0x000000a4a5a4723e */ /* 0x000fe200048070ff */
[-C--:B------:R-:W-:Y:S01]  /*3a20*/  FFMA.FTZ R47, R166, R170.reuse, -R173 ;  /* 0x000000aaa62f7223 */ /* 0x080fe200000108ad */
[----:B------:R-:W-:Y:S01]  /*3a30*/  F2FP.F16.E4M3.UNPACK_B R173, R45.H1 ;  /* 0x0000002dffad723e */ /* 0x000fe200030006ff */
[----:B------:R-:W-:Y:S01]  /*3a40*/  FFMA.FTZ R166, R167, R170, R172 ;  /* 0x000000aaa7a67223 */ /* 0x000fe200000100ac */
[-C--:B------:R-:W-:Y:S02]  /*3a50*/  F2FP.F16.E4M3.UNPACK_B R168, R169.reuse ;  /* 0x000000a9ffa8723e */ /* 0x080fe400020006ff */
[----:B------:R-:W-:Y:S01]  /*3a60*/  F2FP.F16.E4M3.UNPACK_B R172, R44.H1 ;  /* 0x0000002cffac723e */ /* 0x000fe200030006ff */
[----:B------:R-:W-:Y:S01]  /*3a70*/  HADD2.F32 R167, -RZ, R173.H0_H0 ;  /* 0x200000adffa77230 */ /* 0x000fe20000004100 */
[----:B------:R-:W-:Y:S01]  /*3a80*/  F2FP.F16.E4M3.UNPACK_B R169, R169.H1 ;  /* 0x000000a9ffa9723e */ /* 0x000fe200030006ff */
[--C-:B------:R-:W-:Y:S01]  /*3a90*/  HADD2.F32 R170, -RZ, R168.reuse.H1_H1 ;  /* 0x300000a8ffaa7230 */ /* 0x100fe20000004100 */
[----:B------:R-:W-:Y:S01]  /*3aa0*/  F2FP.SATFINITE.E4M3.F32.PACK_AB_MERGE_C R47, R166, R47, R164 ;  /* 0x0000002fa62f723e */ /* 0x000fe200048070a4 */
[----:B------:R-:W-:-:S02]  /*3ab0*/  HADD2.F32 R168, -RZ, R168.H0_H0 ;  /* 0x200000a8ffa87230 */ /* 0x000fc40000004100 */
[--C-:B------:R-:W-:Y:S02]  /*3ac0*/  HADD2.F32 R171, -RZ, R172.reuse.H0_H0 ;  /* 0x200000acffab7230 */ /* 0x100fe40000004100 */
[-C--:B------:R-:W-:Y:S01]  /*3ad0*/  FMUL.FTZ R175, R170, R167.reuse ;  /* 0x000000a7aaaf7220 */ /* 0x080fe20000410000 */
[----:B------:R-:W-:Y:S02]  /*3ae0*/  HADD2.F32 R172, -RZ, R172.H1_H1 ;  /* 0x300000acffac7230 */ /* 0x000fe40000004100 */
[C---:B------:R-:W-:Y:S01]  /*3af0*/  FMUL.FTZ R177, R168.reuse, R167 ;  /* 0x000000a7a8b17220 */ /* 0x040fe20000410000 */
[----:B------:R-:W-:-:S03]  /*3b00*/  FFMA.FTZ R167, R168, R171, -R175 ;  /* 0x000000aba8a77223 */ /* 0x000fc600000108af */
[----:B------:R-:W-:Y:S01]  /*3b10*/  FFMA.FTZ R168, R170, R171, R177 ;  /* 0x000000abaaa87223 */ /* 0x000fe200000100b1 */
[----:B------:R-:W-:Y:S01]  /*3b20*/  MOV R170, R46 ;  /* 0x0000002e00aa7202 */ /* 0x000fe20000000f00 */
[----:B------:R-:W-:Y:S01]  /*3b30*/  HADD2.F32 R46, -RZ, R173.H1_H1 ;  /* 0x300000adff2e7230 */ /* 0x000fe20000004100 */
[----:B------:R-:W-:Y:S01]  /*3b40*/  F2FP.F16.E4M3.UNPACK_B R173, R45 ;  /* 0x0000002dffad723e */ /* 0x000fe200020006ff */
[--C-:B------:R-:W-:Y:S01]  /*3b50*/  HADD2.F32 R171, -RZ, R169.reuse.H1_H1 ;  /* 0x300000a9ffab7230 */ /* 0x100fe20000004100 */
[----:B------:R-:W-:Y:S01]  /*3b60*/  F2FP.F16.E4M3.UNPACK_B R45, R44 ;  /* 0x0000002cff2d723e */ /* 0x000fe200020006ff */
[----:B------:R-:W-:-:S03]  /*3b70*/  HADD2.F32 R169, -RZ, R169.H0_H0 ;  /* 0x200000a9ffa97230 */ /* 0x000fc60000004100 */
[-C--:B------:R-:W-:Y:S02]  /*3b80*/  FMUL.FTZ R174, R171, R46.reuse ;  /* 0x0000002eabae7220 */ /* 0x080fe40000410000 */
[C---:B------:R-:W-:Y:S02]  /*3b90*/  FMUL.FTZ R176, R169.reuse, R46 ;  /* 0x0000002ea9b07220 */ /* 0x040fe40000410000 */
[-C--:B------:R-:W-:Y:S01]  /*3ba0*/  FFMA.FTZ R46, R169, R172.reuse, -R174 ;  /* 0x000000aca92e7223 */ /* 0x080fe200000108ae */
[----:B------:R-:W-:Y:S02]  /*3bb0*/  HADD2.F32 R174, -RZ, R173.H1_H1 ;  /* 0x300000adffae7230 */ /* 0x000fe40000004100 */
[----:B------:R-:W-:Y:S01]  /*3bc0*/  FFMA.FTZ R169, R171, R172, R176 ;  /* 0x000000acaba97223 */ /* 0x000fe200000100b0 */
[-C--:B------:R-:W-:Y:S01]  /*3bd0*/  F2FP.F16.E4M3.UNPACK_B R171, R170.reuse.H1 ;  /* 0x000000aaffab723e */ /* 0x080fe200030006ff */
[----:B------:R-:W-:Y:S01]  /*3be0*/  HADD2.F32 R172, -RZ, R45.H1_H1 ;  /* 0x3000002dffac7230 */ /* 0x000fe20000004100 */
[----:B------:R-:W-:Y:S01]  /*3bf0*/  F2FP.F16.E4M3.UNPACK_B R170, R170 ;  /* 0x000000aaffaa723e */ /* 0x000fe200020006ff */
[----:B------:R-:W-:Y:S01]  /*3c00*/  HADD2.F32 R173, -RZ, R173.H0_H0 ;  /* 0x200000adffad7230 */ /* 0x000fe20000004100 */
[----:B------:R-:W-:Y:S01]  /*3c10*/  F2FP.SATFINITE.E4M3.F32.PACK_AB_MERGE_C R169, R169, R46, RZ ;  /* 0x0000002ea9a9723e */ /* 0x000fe200048070ff */
[----:B------:R-:W-:-:S02]  /*3c20*/  HADD2.F32 R44, -RZ, R171.H1_H1 ;  /* 0x300000abff2c7230 */ /* 0x000fc40000004100 */
[----:B------:R-:W-:Y:S01]  /*3c30*/  HADD2.F32 R171, -RZ, R171.H0_H0 ;  /* 0x200000abffab7230 */ /* 0x000fe20000004100 */
[----:B------:R-:W-:Y:S01]  /*3c40*/  F2FP.SATFINITE.E4M3.F32.PACK_AB_MERGE_C R167, R168, R167, R169 ;  /* 0x000000a7a8a7723e */ /* 0x000fe200048070a9 */
[----:B------:R-:W-:Y:S02]  /*3c50*/  HADD2.F32 R45, -RZ, R45.H0_H0 ;  /* 0x2000002dff2d7230 */ /* 0x000fe40000004100 */
[-C--:B------:R-:W-:Y:S01]  /*3c60*/  FMUL.FTZ R176, R44, R174.reuse ;  /* 0x000000ae2cb07220 */ /* 0x080fe20000410000 */
[----:B------:R-:W-:-:S03]  /*3c70*/  FMUL.FTZ R175, R171, R174 ;  /* 0x000000aeabaf7220 */ /* 0x000fc60000410000 */
[-C--:B------:R-:W-:Y:S01]  /*3c80*/  FFMA.FTZ R176, R171, R172.reuse, -R176 ;  /* 0x000000acabb07223 */ /* 0x080fe200000108b0 */
[----:B------:R-:W-:Y:S01]  /*3c90*/  FFMA.FTZ R175, R44, R172, R175 ;  /* 0x000000ac2caf7223 */ /* 0x000fe200000100af */
[--C-:B------:R-:W-:Y:S02]  /*3ca0*/  HADD2.F32 R44, -RZ, R170.reuse.H1_H1 ;  /* 0x300000aaff2c7230 */ /* 0x100fe40000004100 */
[----:B------:R-:W-:Y:S02]  /*3cb0*/  HADD2.F32 R170, -RZ, R170.H0_H0 ;  /* 0x200000aaffaa7230 */ /* 0x000fe40000004100 */
[----:B------:R-:W-:Y:S01]  /*3cc0*/  F2FP.SATFINITE.E4M3.F32.PACK_AB_MERGE_C R175, R175, R176, RZ ;  /* 0x000000b0afaf723e */ /* 0x000fe200048070ff */
[-C--:B------:R-:W-:Y:S02]  /*3cd0*/  FMUL.FTZ R135, R44, R173.reuse ;  /* 0x000000ad2c877220 */ /* 0x080fe40000410000 */
[C---:B------:R-:W-:Y:S02]  /*3ce0*/  FMUL.FTZ R173, R170.reuse, R173 ;  /* 0x000000adaaad7220 */ /* 0x040fe40000410000 */
[----:B------:R-:W-:-:S02]  /*3cf0*/  FFMA.FTZ R135, R170, R45, -R135 ;  /* 0x0000002daa877223 */ /* 0x000fc40000010887 */
[----:B------:R-:W-:Y:S01]  /*3d00*/  FFMA.FTZ R44, R44, R45, R173 ;  /* 0x0000002d2c2c7223 */ /* 0x000fe200000100ad */
[----:B------:R-:W-:-:S04]  /*3d10*/  F2FP.SATFINITE.E4M3.F32.PACK_AB_MERGE_C R45, R125, R124, R134 ;  /* 0x0000007c7d2d723e */ /* 0x000fc80004807086 */
[----:B------:R-:W-:Y:S01]  /*3d20*/  F2FP.SATFINITE.E4M3.F32.PACK_AB_MERGE_C R46, R44, R135, R175 ;  /* 0x000000872c2e723e */ /* 0x000fe200048070af */
[----:B------:R-:W-:Y:S02]  /*3d30*/  IMAD.MOV.U32 R44, RZ, RZ, R47 ;  /* 0x000000ffff2c7224 */ /* 0x000fe400078e002f */
[----:B------:R-:W-:-:S07]  /*3d40*/  IMAD.MOV.U32 R47, RZ, RZ, R167 ;  /* 0x000000ffff2f7224 */ /* 0x000fce00078e00a7 */
.L_x_2409:
[----:B------:R-:W-:Y:S05]  /*3d50*/  BSYNC B3 ;  /* 0x0000000000037941 */ /* 0x000fea0003800000 */
.L_x_2408:
[----:B--2---:R2:W-:Y:S02]  /*3d60*/  STG.E.128 desc[UR54][R50.64], R44 ;  /* 0x0000002c32007986 */ /* 0x0045e4000c101d36 */
.L_x_2407:
[----:B------:R-:W-:Y:S05]  /*3d70*/  BSYNC B2 ;  /* 0x0000000000027941 */ /* 0x000fea0003800000 */
.L_x_2406:
[----:B------:R-:W-:Y:S01]  /*3d80*/  ISETP.NE.AND P3, PT, R37, RZ, PT ;  /* 0x000000ff2500720c */ /* 0x000fe20003f65270 */
[----:B------:R-:W-:-:S12]  /*3d90*/  BSSY B2, `(.L_x_2410) ;  /* 0x000006f000027945 */ /* 0x000fd80003800000 */
[----:B------:R-:W-:Y:S05]  /*3da0*/  @!P3 BRA `(.L_x_2411) ;  /* 0x0000000400b4b947 */ /* 0x000fea0003800000 */
[----:B0-2---:R0:W2:Y:S01]  /*3db0*/  LDS.128 R44, [R43+0x24200] ;  /* 0x024200002b2c7984 */ /* 0x0050a20000000c00 */
[----:B------:R-:W-:Y:S01]  /*3dc0*/  ISETP.GE.AND P3, PT, R224, R132, PT ;  /* 0x00000084e000720c */ /* 0x000fe20003f66270 */
[----:B------:R-:W-:-:S12]  /*3dd0*/  BSSY B3, `(.L_x_2412) ;  /* 0x0000069000037945 */ /* 0x000fd80003800000 */
[----:B0-----:R-:W-:Y:S05]  /*3de0*/  @P3 BRA `(.L_x_2413) ;  /* 0x00000004009c3947 */ /* 0x001fea0003800000 */
[----:B------:R-:W-:Y:S02]  /*3df0*/  SHF.R.U32.HI R135, RZ, 0x8, R97 ;  /* 0x00000008ff877819 */ /* 0x000fe40000011661 */
[----:B------:R-:W-:Y:S02]  /*3e00*/  SHF.R.U32.HI R98, RZ, 0x8, R99 ;  /* 0x00000008ff627819 */ /* 0x000fe40000011663 */
[----:B------:R-:W-:Y:S02]  /*3e10*/  LOP3.LUT R96, R97, 0xff0000ff, RZ, 0xc0, !PT ;  /* 0xff0000ff61607812 */ /* 0x000fe400078ec0ff */
[----:B------:R-:W-:Y:S01]  /*3e20*/  SHF.R.U32.HI R125, RZ, 0x10, R97 ;  /* 0x00000010ff7d7819 */ /* 0x000fe20000011661 */
[----:B------:R-:W-:Y:S01]  /*3e30*/  IMAD.SHL.U32 R97, R135, 0x100, RZ ;  /* 0x0000010087617824 */ /* 0x000fe200078e00ff */
[----:B------:R-:W-:Y:S02]  /*3e40*/  LOP3.LUT R124, R99, 0xff0000ff, RZ, 0xc0, !PT ;  /* 0xff0000ff637c7812 */ /* 0x000fe400078ec0ff */
[----:B------:R-:W-:Y:S01]  /*3e50*/  SHF.R.U32.HI R134, RZ, 0x10, R99 ;  /* 0x00000010ff867819 */ /* 0x000fe20000011663 */
[----:B------:R-:W-:Y:S01]  /*3e60*/  IMAD.SHL.U32 R99, R98, 0x100, RZ ;  /* 0x0000010062637824 */ /* 0x000fe200078e00ff */
[----:B------:R-:W-:Y:S01]  /*3e70*/  LOP3.LUT R96, R96, 0xff00, R97, 0xf8, !PT ;  /* 0x0000ff0060607812 */ /* 0x000fe200078ef861 */
[----:B------:R-:W-:Y:S01]  /*3e80*/  IMAD.U32 R97, R125, 0x10000, RZ ;  /* 0x000100007d617824 */ /* 0x000fe200078e00ff */
[----:B--2---:R-:W-:Y:S01]  /*3e90*/  MOV R98, R44 ;  /* 0x0000002c00627202 */ /* 0x004fe20000000f00 */
[----:B------:R-:W-:Y:S01]  /*3ea0*/  IMAD.U32 R134, R134, 0x10000, RZ ;  /* 0x0001000086867824 */ /* 0x000fe200078e00ff */
[----:B------:R-:W-:-:S02]  /*3eb0*/  LOP3.LUT R99, R124, 0xff00, R99, 0xf8, !PT ;  /* 0x0000ff007c637812 */ /* 0x000fc400078ef863 */
        /* <DEDUP_REMOVED lines=27> */
[----:B------:R-:W-:-:S02]  /*4070*/  HADD2.F32 R125, -RZ, R99.H0_H0 ;  /* 0x20000063ff7d7230 */ /* 0x000fc40000004100 */
[----:B------:R-:W-:Y:S02]  /*4080*/  HADD2.F32 R134, -RZ, R99.H1_H1 ;  /* 0x30000063ff867230 */ /* 0x000fe40000004100 */
        /* <DEDUP_REMOVED lines=19> */
[-C--:B------:R-:W-:Y:S01]  /*41c0*/  F2FP.F16.E4M3.UNPACK_B R134, R96.reuse.H1 ;  /* 0x00000060ff86723e */ /* 0x080fe200030006ff */
[--C-:B------:R-:W-:Y:S01]  /*41d0*/  HADD2.F32 R165, -RZ, R168.reuse.H1_H1 ;  /* 0x300000a8ffa57230 */ /* 0x100fe20000004100 */
[----:B------:R-:W-:Y:S01]  /*41e0*/  F2FP.F16.E4M3.UNPACK_B R167, R97 ;  /* 0x00000061ffa7723e */ /* 0x000fe200020006ff */
[----:B------:R-:W-:Y:S01]  /*41f0*/  HADD2.F32 R168, -RZ, R168.H0_H0 ;  /* 0x200000a8ffa87230 */ /* 0x000fe20000004100 */
[----:B------:R-:W-:Y:S01]  /*4200*/  F2FP.SATFINITE.E4M3.F32.PACK_AB_MERGE_C R125, R162, R125, RZ ;  /* 0x0000007da27d723e */ /* 0x000fe200048070ff */
        /* <DEDUP_REMOVED lines=18> */
[--C-:B------:R-:W-:Y:S01]  /*4330*/  HADD2.F32 R135, -RZ, R46.reuse.H0_H0 ;  /* 0x2000002eff877230 */ /* 0x100fe20000004100 */
[----:B------:R-:W-:Y:S01]  /*4340*/  F2FP.SATFINITE.E4M3.F32.PACK_AB_MERGE_C R45, R45, R44, R124 ;  /* 0x0000002c2d2d723e */ /* 0x000fe2000480707c */
[----:B------:R-:W-:Y:S01]  /*4350*/  HADD2.F32 R163, -RZ, R163.H1_H1 ;  /* 0x300000a3ffa37230 */ /* 0x000fe20000004100 */
[----:B------:R-:W-:Y:S01]  /*4360*/  F2FP.SATFINITE.E4M3.F32.PACK_AB_MERGE_C R169, R169, R170, RZ ;  /* 0x000000aaa9a9723e */ /* 0x000fe200048070ff */
[----:B------:R-:W-:Y:S01]  /*4370*/  HADD2.F32 R46, -RZ, R46.H1_H1 ;  /* 0x3000002eff2e7230 */ /* 0x000fe20000004100 */
[----:B------:R-:W-:Y:S01]  /*4380*/  F2FP.SATFINITE.E4M3.F32.PACK_AB_MERGE_C R47, R47, R96, RZ ;  /* 0x000000602f2f723e */ /* 0x000fe200048070ff */
[----:B------:R-:W-:-:S02]  /*4390*/  HADD2.F32 R134, -RZ, R134.H0_H0 ;  /* 0x20000086ff867230 */ /* 0x000fc40000004100 */
[-C--:B------:R-:W-:Y:S01]  /*43a0*/  FMUL.FTZ R165, R163, R168.reuse ;  /* 0x000000a8a3a57220 */ /* 0x080fe20000410000 */
[----:B------:R-:W-:Y:S02]  /*43b0*/  HADD2.F32 R97, -RZ, R97.H0_H0 ;  /* 0x20000061ff617230 */ /* 0x000fe40000004100 */
[-C--:B------:R-:W-:Y:S01]  /*43c0*/  FMUL.FTZ R164, R46, R167.reuse ;  /* 0x000000a72ea47220 */ /* 0x080fe20000410000 */
[C---:B------:R-:W-:Y:S01]  /*43d0*/  FMUL.FTZ R168, R162.reuse, R168 ;  /* 0x000000a8a2a87220 */ /* 0x040fe20000410000 */
[C---:B------:R-:W-:Y:S01]  /*43e0*/  FMUL.FTZ R167, R135.reuse, R167 ;  /* 0x000000a787a77220 */ /* 0x040fe20000410000 */
[-C--:B------:R-:W-:Y:S01]  /*43f0*/  FFMA.FTZ R165, R162, R134.reuse, -R165 ;  /* 0x00000086a2a57223 */ /* 0x080fe200000108a5 */
[-C--:B------:R-:W-:Y:S01]  /*4400*/  FFMA.FTZ R164, R135, R97.reuse, -R164 ;  /* 0x0000006187a47223 */ /* 0x080fe200000108a4 */
[----:B------:R-:W-:Y:S01]  /*4410*/  FFMA.FTZ R168, R163, R134, R168 ;  /* 0x00000086a3a87223 */ /* 0x000fe200000100a8 */
[----:B------:R-:W-:Y:S01]  /*4420*/  FFMA.FTZ R167, R46, R97, R167 ;  /* 0x000000612ea77223 */ /* 0x000fe200000100a7 */
[----:B------:R-:W-:-:S03]  /*4430*/  F2FP.SATFINITE.E4M3.F32.PACK_AB_MERGE_C R44, R99, R98, R125 ;  /* 0x00000062632c723e */ /* 0x000fc6000480707d */
[----:B------:R-:W-:Y:S02]  /*4440*/  F2FP.SATFINITE.E4M3.F32.PACK_AB_MERGE_C R47, R168, R165, R47 ;  /* 0x000000a5a82f723e */ /* 0x000fe4000480702f */
[----:B------:R-:W-:-:S07]  /*4450*/  F2FP.SATFINITE.E4M3.F32.PACK_AB_MERGE_C R46, R167, R164, R169 ;  /* 0x000000a4a72e723e */ /* 0x000fce00048070a9 */
.L_x_2413:
[----:B------:R-:W-:Y:S05]  /*4460*/  BSYNC B3 ;  /* 0x0000000000037941 */ /* 0x000fea0003800000 */
.L_x_2412:
[----:B--2---:R3:W-:Y:S02]  /*4470*/  STG.E.128 desc[UR54][R50.64+0x20], R44 ;  /* 0x0000202c32007986 */ /* 0x0047e4000c101d36 */
.L_x_2411:
[----:B------:R-:W-:Y:S05]  /*4480*/  BSYNC B2 ;  /* 0x0000000000027941 */ /* 0x000fea0003800000 */
.L_x_2410:
        /* <DEDUP_REMOVED lines=11> */
[----:B------:R-:W-:Y:S02]  /*4540*/  SHF.R.U32.HI R97, RZ, 0x10, R91 ;  /* 0x00000010ff617819 */ /* 0x000fe4000001165b */
[----:B------:R-:W-:Y:S01]  /*4550*/  LOP3.LUT R96, R91, 0xff0000ff, RZ, 0xc0, !PT ;  /* 0xff0000ff5b607812 */ /* 0x000fe200078ec0ff */
[----:B------:R-:W-:Y:S01]  /*4560*/  IMAD.SHL.U32 R91, R90, 0x100, RZ ;  /* 0x000001005a5b7824 */ /* 0x000fe200078e00ff */
[----:B------:R-:W-:-:S02]  /*4570*/  LOP3.LUT R89, R89, 0xff0000ff, RZ, 0xc0, !PT ;  /* 0xff0000ff59597812 */ /* 0x000fc400078ec0ff */
[----:B--2---:R-:W-:Y:S02]  /*4580*/  MOV R90, R44 ;  /* 0x0000002c005a7202 */ /* 0x004fe40000000f00 */
        /* <DEDUP_REMOVED lines=31> */
[--C-:B------:R-:W-:Y:S01]  /*4780*/  HADD2.F32 R98, -RZ, R91.reuse.H1_H1 ;  /* 0x3000005bff627230 */ /* 0x100fe20000004100 */
[----:B------:R-:W-:Y:S01]  /*4790*/  F2FP.F16.E4M3.UNPACK_B R125, R88 ;  /* 0x00000058ff7d723e */ /* 0x000fe200020006ff */
[----:B------:R-:W-:-:S02]  /*47a0*/  HADD2.F32 R97, -RZ, R91.H0_H0 ;  /* 0x2000005bff617230 */ /* 0x000fc40000004100 */
        /* <DEDUP_REMOVED lines=9> */
[-C--:B------:R-:W-:Y:S01]  /*4840*/  FFMA.FTZ R97, R97, R90.reuse, -R134 ;  /* 0x0000005a61617223 */ /* 0x080fe20000010886 */
[----:B------:R-:W-:Y:S01]  /*4850*/  FFMA.FTZ R98, R98, R90, R99 ;  /* 0x0000005a62627223 */ /* 0x000fe20000010063 */
[-C--:B------:R-:W-:Y:S01]  /*4860*/  FFMA.FTZ R90, R91, R160.reuse, -R124 ;  /* 0x000000a05b5a7223 */ /* 0x080fe2000001087c */
[----:B------:R-:W-:Y:S01]  /*4870*/  FFMA.FTZ R91, R96, R160, R161 ;  /* 0x000000a0605b7223 */ /* 0x000fe200000100a1 */
[----:B------:R-:W-:Y:S02]  /*4880*/  F2FP.F16.E4M3.UNPACK_B R99, R47.H1 ;  /* 0x0000002fff63723e */ /* 0x000fe400030006ff */
[----:B------:R-:W-:Y:S02]  /*4890*/  F2FP.F16.E4M3.UNPACK_B R161, R89.H1 ;  /* 0x00000059ffa1723e */ /* 0x000fe400030006ff */
[----:B------:R-:W-:Y:S01]  /*48a0*/  F2FP.SATFINITE.E4M3.F32.PACK_AB_MERGE_C R97, R98, R97, RZ ;  /* 0x000000616261723e */ /* 0x000fe200048070ff */
[--C-:B------:R-:W-:Y:S01]  /*48b0*/  HADD2.F32 R124, -RZ, R99.reuse.H0_H0 ;  /* 0x20000063ff7c7230 */ /* 0x100fe20000004100 */
[----:B------:R-:W-:Y:S01]  /*48c0*/  F2FP.F16.E4M3.UNPACK_B R134, R88.H1 ;  /* 0x00000058ff86723e */ /* 0x000fe200030006ff */
[----:B------:R-:W-:Y:S01]  /*48d0*/  HADD2.F32 R99, -RZ, R99.H1_H1 ;  /* 0x30000063ff637230 */ /* 0x000fe20000004100 */
[----:B------:R-:W-:Y:S01]  /*48e0*/  F2FP.F16.E4M3.UNPACK_B R98, R46.H1 ;  /* 0x0000002eff62723e */ /* 0x000fe200030006ff */
[--C-:B------:R-:W-:Y:S01]  /*48f0*/  HADD2.F32 R163, -RZ, R161.reuse.H1_H1 ;  /* 0x300000a1ffa37230 */ /* 0x100fe20000004100 */
[----:B------:R-:W-:Y:S01]  /*4900*/  F2FP.F16.E4M3.UNPACK_B R160, R89 ;  /* 0x00000059ffa0723e */ /* 0x000fe200020006ff */
[----:B------:R-:W-:Y:S01]  /*4910*/  HADD2.F32 R161, -RZ, R161.H0_H0 ;  /* 0x200000a1ffa17230 */ /* 0x000fe20000004100 */
[----:B------:R-:W-:Y:S01]  /*4920*/  F2FP.SATFINITE.E4M3.F32.PACK_AB_MERGE_C R96, R162, R135, RZ ;  /* 0x00000087a260723e */ /* 0x000fe200048070ff */
[----:B------:R-:W-:-:S02]  /*4930*/  HADD2.F32 R135, -RZ, R134.H1_H1 ;  /* 0x30000086ff877230 */ /* 0x000fc40000004100 */
[-C--:B------:R-:W-:Y:S01]  /*4940*/  FMUL.FTZ R165, R99, R163.reuse ;  /* 0x000000a363a57220 */ /* 0x080fe20000410000 */
[----:B------:R-:W-:Y:S02]  /*4950*/  HADD2.F32 R89, -RZ, R98.H1_H1 ;  /* 0x30000062ff597230 */ /* 0x000fe40000004100 */
        /* <DEDUP_REMOVED lines=11> */
[--C-:B------:R-:W-:Y:S02]  /*4a10*/  HADD2.F32 R98, -RZ, R47.reuse.H1_H1 ;  /* 0x3000002fff627230 */ /* 0x100fe40000004100 */
[----:B------:R-:W-:Y:S01]  /*4a20*/  FFMA.FTZ R162, R89, R124, R162 ;  /* 0x0000007c59a27223 */ /* 0x000fe200000100a2 */
[----:B------:R-:W-:Y:S02]  /*4a30*/  HADD2.F32 R89, -RZ, R47.H0_H0 ;  /* 0x2000002fff597230 */ /* 0x000fe40000004100 */
[----:B------:R-:W-:Y:S01]  /*4a40*/  FFMA.FTZ R135, R99, R135, R164 ;  /* 0x0000008763877223 */ /* 0x000fe200000100a4 */
[--C-:B------:R-:W-:Y:S02]  /*4a50*/  HADD2.F32 R47, -RZ, R46.reuse.H0_H0 ;  /* 0x2000002eff2f7230 */ /* 0x100fe40000004100 */
[----:B------:R-:W-:Y:S01]  /*4a60*/  FMUL.FTZ R164, R98, R161 ;  /* 0x000000a162a47220 */ /* 0x000fe20000410000 */
[----:B------:R-:W-:-:S02]  /*4a70*/  HADD2.F32 R46, -RZ, R46.H1_H1 ;  /* 0x3000002eff2e7230 */ /* 0x000fc40000004100 */
[----:B------:R-:W-:Y:S01]  /*4a80*/  FMUL.FTZ R161, R89, R161 ;  /* 0x000000a159a17220 */ /* 0x000fe20000410000 */
[----:B------:R-:W-:Y:S02]  /*4a90*/  HADD2.F32 R134, -RZ, R134.H0_H0 ;  /* 0x20000086ff867230 */ /* 0x000fe40000004100 */
[-C--:B------:R-:W-:Y:S01]  /*4aa0*/  FMUL.FTZ R99, R47, R160.reuse ;  /* 0x000000a02f637220 */ /* 0x080fe20000410000 */
[----:B------:R-:W-:Y:S02]  /*4ab0*/  HADD2.F32 R125, -RZ, R125.H0_H0 ;  /* 0x2000007dff7d7230 */ /* 0x000fe40000004100 */
[----:B------:R-:W-:Y:S01]  /*4ac0*/  FMUL.FTZ R124, R46, R160 ;  /* 0x000000a02e7c7220 */ /* 0x000fe20000410000 */
[----:B------:R-:W-:Y:S01]  /*4ad0*/  F2FP.SATFINITE.E4M3.F32.PACK_AB_MERGE_C R162, R162, R163, RZ ;  /* 0x000000a3a2a2723e */ /* 0x000fe200048070ff */
[-C--:B------:R-:W-:Y:S01]  /*4ae0*/  FFMA.FTZ R164, R89, R134.reuse, -R164 ;  /* 0x0000008659a47223 */ /* 0x080fe200000108a4 */
[----:B------:R-:W-:Y:S01]  /*4af0*/  FFMA.FTZ R161, R98, R134, R161 ;  /* 0x0000008662a17223 */ /* 0x000fe200000100a1 */
[-C--:B------:R-:W-:Y:S01]  /*4b00*/  FFMA.FTZ R124, R47, R125.reuse, -R124 ;  /* 0x0000007d2f7c7223 */ /* 0x080fe2000001087c */
[----:B------:R-:W-:Y:S01]  /*4b10*/  FFMA.FTZ R99, R46, R125, R99 ;  /* 0x0000007d2e637223 */ /* 0x000fe20000010063 */
[----:B------:R-:W-:-:S02]  /*4b20*/  F2FP.SATFINITE.E4M3.F32.PACK_AB_MERGE_C R88, R135, R88, RZ ;  /* 0x000000588758723e */ /* 0x000fc400048070ff */
[----:B------:R-:W-:Y:S02]  /*4b30*/  F2FP.SATFINITE.E4M3.F32.PACK_AB_MERGE_C R45, R45, R44, R96 ;  /* 0x0000002c2d2d723e */ /* 0x000fe40004807060 */
[----:B------:R-:W-:Y:S02]  /*4b40*/  F2FP.SATFINITE.E4M3.F32.PACK_AB_MERGE_C R44, R91, R90, R97 ;  /* 0x0000005a5b2c723e */ /* 0x000fe40004807061 */
[----:B------:R-:W-:Y:S02]  /*4b50*/  F2FP.SATFINITE.E4M3.F32.PACK_AB_MERGE_C R46, R99, R124, R162 ;  /* 0x0000007c632e723e */ /* 0x000fe400048070a2 */
[----:B------:R-:W-:-:S07]  /*4b60*/  F2FP.SATFINITE.E4M3.F32.PACK_AB_MERGE_C R47, R161, R164, R88 ;  /* 0x000000a4a12f723e */ /* 0x000fce0004807058 */
.L_x_2417:
[----:B------:R-:W-:Y:S05]  /*4b70*/  BSYNC B3 ;  /* 0x0000000000037941 */ /* 0x000fea0003800000 */
.L_x_2416:
[----:B--2---:R4:W-:Y:S02]  /*4b80*/  STG.E.128 desc[UR54][R50.64+0x40], R44 ;  /* 0x0000402c32007986 */ /* 0x0049e4000c101d36 */
.L_x_2415:
[----:B------:R-:W-:Y:S05]  /*4b90*/  BSYNC B2 ;  /* 0x0000000000027941 */ /* 0x000fea0003800000 */
.L_x_2414:
        /* <DEDUP_REMOVED lines=110> */
.L_x_2421:
[----:B------:R-:W-:Y:S05]  /*5280*/  BSYNC B3 ;  /* 0x0000000000037941 */ /* 0x000fea0003800000 */
.L_x_2420:
[----:B--2---:R0:W-:Y:S02]  /*5290*/  STG.E.128 desc[UR54][R50.64+0x60], R44 ;  /* 0x0000602c32007986 */ /* 0x0041e4000c101d36 */
.L_x_2419:
[----:B------:R-:W-:Y:S05]  /*52a0*/  BSYNC B2 ;  /* 0x0000000000027941 */ /* 0x000fea0003800000 */
.L_x_2418:
        /* <DEDUP_REMOVED lines=11> */
[--C-:B------:R-:W-:Y:S01]  /*5360*/  SHF.R.U32.HI R81, RZ, 0x8, R83.reuse ;  /* 0x00000008ff517819 */ /* 0x100fe20000011653 */
[----:B------:R-:W-:Y:S01]  /*5370*/  IMAD.SHL.U32 R80, R80, 0x100, RZ ;  /* 0x0000010050507824 */ /* 0x000fe200078e00ff */
[----:B------:R-:W-:Y:S02]  /*5380*/  SHF.R.U32.HI R87, RZ, 0x10, R83 ;  /* 0x00000010ff577819 */ /* 0x000fe40000011653 */
[----:B------:R-:W-:Y:S01]  /*5390*/  LOP3.LUT R84, R83, 0xff0000ff, RZ, 0xc0, !PT ;  /* 0xff0000ff53547812 */ /* 0x000fe200078ec0ff */
[----:B------:R-:W-:Y:S01]  /*53a0*/  IMAD.SHL.U32 R83, R81, 0x100, RZ ;  /* 0x0000010051537824 */ /* 0x000fe200078e00ff */
[----:B------:R-:W-:Y:S01]  /*53b0*/  MOV R81, R45 ;  /* 0x0000002d00517202 */ /* 0x000fe20000000f00 */
[----:B------:R-:W-:Y:S01]  /*53c0*/  IMAD.U32 R45, R88, 0x10000, RZ ;  /* 0x00010000582d7824 */ /* 0x000fe200078e00ff */
[----:B------:R-:W-:-:S02]  /*53d0*/  LOP3.LUT R80, R85, 0xff00, R80, 0xf8, !PT ;  /* 0x0000ff0055507812 */ /* 0x000fc400078ef850 */
        /* <DEDUP_REMOVED lines=42> */
[CC--:B------:R-:W-:Y:S01]  /*5680*/  FMUL.FTZ R88, R84.reuse, R154.reuse ;  /* 0x0000009a54587220 */ /* 0x0c0fe20000410000 */
        /* <DEDUP_REMOVED lines=49> */
.L_x_2425:
[----:B------:R-:W-:Y:S05]  /*59a0*/  BSYNC B3 ;  /* 0x0000000000037941 */ /* 0x000fea0003800000 */
.L_x_2424:
[----:B--2---:R0:W-:Y:S02]  /*59b0*/  STG.E.128 desc[UR54][R50.64+0x80], R44 ;  /* 0x0000802c32007986 */ /* 0x0041e4000c101d36 */
.L_x_2423:
[----:B------:R-:W-:Y:S05]  /*59c0*/  BSYNC B2 ;  /* 0x0000000000027941 */ /* 0x000fea0003800000 */
.L_x_2422:
[----:B------:R-:W-:-:S13]  /*59d0*/  ISETP.NE.AND P3, PT, R41, RZ, PT ;  /* 0x000000ff2900720c */ /* 0x000fda0003f65270 */
        /* <DEDUP_REMOVED lines=62> */
[----:B------:R-:W-:Y:S01]  /*5dc0*/  FFMA.FTZ R87, R77, R147, -R84 ;  /* 0x000000934d577223 */ /* 0x000fe20000010854 */
        /* <DEDUP_REMOVED lines=45> */
.L_x_2427:
[----:B------:R-:W-:Y:S05]  /*60a0*/  BSYNC B2 ;  /* 0x0000000000027941 */ /* 0x000fea0003800000 */
.L_x_2426:
[----:B--2---:R0:W-:Y:S02]  /*60b0*/  STG.E.128 desc[UR54][R50.64+0xa0], R44 ;  /* 0x0000a02c32007986 */ /* 0x0041e4000c101d36 */
.L_x_2405:
[----:B------:R-:W-:Y:S05]  /*60c0*/  BSYNC B1 ;  /* 0x0000000000017941 */ /* 0x000fea0003800000 */
.L_x_2404:
        /* <DEDUP_REMOVED lines=10> */
[----:B------:R-:W-:Y:S02]  /*6170*/  LOP3.LUT R51, R73, 0xff0000ff, RZ, 0xc0, !PT ;  /* 0xff0000ff49337812 */ /* 0x000fe400078ec0ff */
[----:B------:R-:W-:Y:S01]  /*6180*/  SHF.R.U32.HI R76, RZ, 0x10, R73 ;  /* 0x00000010ff4c7819 */ /* 0x000fe20000011649 */
[----:B------:R-:W-:Y:S01]  /*6190*/  IMAD.SHL.U32 R72, R72, 0x100, RZ ;  /* 0x0000010048487824 */ /* 0x000fe200078e00ff */
[--C-:B------:R-:W-:Y:S02]  /*61a0*/  SHF.R.U32.HI R74, RZ, 0x8, R75.reuse ;  /* 0x00000008ff4a7819 */ /* 0x100fe4000001164b */
        /* <DEDUP_REMOVED lines=97> */
.L_x_2432:
[----:B------:R-:W-:Y:S05]  /*67c0*/  BSYNC B2 ;  /* 0x0000000000027941 */ /* 0x000fea0003800000 */
.L_x_2431:
[----:B--2---:R0:W-:Y:S02]  /*67d0*/  STG.E.128 desc[UR54][R48.64], R44 ;  /* 0x0000002c30007986 */ /* 0x0041e4000c101d36 */
.L_x_2430:
[----:B------:R-:W-:Y:S05]  /*67e0*/  BSYNC B1 ;  /* 0x0000000000017941 */ /* 0x000fea0003800000 */
.L_x_2429:
        /* <DEDUP_REMOVED lines=10> */
[----:B------:R-:W-:Y:S01]  /*6890*/  LOP3.LUT R68, R69, 0xff0000ff, RZ, 0xc0, !PT ;  /* 0xff0000ff45447812 */ /* 0x000fe200078ec0ff */
[----:B------:R-:W-:Y:S01]  /*68a0*/  IMAD.SHL.U32 R51, R51, 0x100, RZ ;  /* 0x0000010033337824 */ /* 0x000fe200078e00ff */
[--C-:B------:R-:W-:Y:S02]  /*68b0*/  SHF.R.U32.HI R69, RZ, 0x8, R71.reuse ;  /* 0x00000008ff457819 */ /* 0x100fe40000011647 */
[----:B------:R-:W-:Y:S02]  /*68c0*/  SHF.R.U32.HI R72, RZ, 0x10, R71 ;  /* 0x00000010ff487819 */ /* 0x000fe40000011647 */
[----:B------:R-:W-:-:S02]  /*68d0*/  LOP3.LUT R70, R71, 0xff0000ff, RZ, 0xc0, !PT ;  /* 0xff0000ff47467812 */ /* 0x000fc400078ec0ff */
        /* <DEDUP_REMOVED lines=95> */
.L_x_2436:
[----:B------:R-:W-:Y:S05]  /*6ed0*/  BSYNC B2 ;  /* 0x0000000000027941 */ /* 0x000fea0003800000 */
.L_x_2435:
[----:B--2---:R0:W-:Y:S02]  /*6ee0*/  STG.E.128 desc[UR54][R48.64+0x20], R44 ;  /* 0x0000202c30007986 */ /* 0x0041e4000c101d36 */
.L_x_2434:
[----:B------:R-:W-:Y:S05]  /*6ef0*/  BSYNC B1 ;  /* 0x0000000000017941 */ /* 0x000fea0003800000 */
.L_x_2433:
        /* <DEDUP_REMOVED lines=9> */
[--C-:B------:R-:W-:Y:S02]  /*6f90*/  SHF.R.U32.HI R66, RZ, 0x8, R67.reuse ;  /* 0x00000008ff427819 */ /* 0x100fe40000011643 */
[----:B------:R-:W-:Y:S01]  /*6fa0*/  SHF.R.U32.HI R68, RZ, 0x10, R67 ;  /* 0x00000010ff447819 */ /* 0x000fe20000011643 */
[----:B------:R-:W-:Y:S01]  /*6fb0*/  IMAD.SHL.U32 R64, R64, 0x100, RZ ;  /* 0x0000010040407824 */ /* 0x000fe200078e00ff */
[----:B------:R-:W-:Y:S02]  /*6fc0*/  LOP3.LUT R51, R65, 0xff0000ff, RZ, 0xc0, !PT ;  /* 0xff0000ff41337812 */ /* 0x000fe400078ec0ff */
[----:B------:R-:W-:Y:S01]  /*6fd0*/  SHF.R.U32.HI R69, RZ, 0x10, R65 ;  /* 0x00000010ff457819 */ /* 0x000fe20000011641 */
[----:B------:R-:W-:Y:S01]  /*6fe0*/  IMAD.U32 R68, R68, 0x10000, RZ ;  /* 0x0001000044447824 */ /* 0x000fe200078e00ff */
[----:B------:R-:W-:-:S02]  /*6ff0*/  LOP3.LUT R65, R67, 0xff0000ff, RZ, 0xc0, !PT ;  /* 0xff0000ff43417812 */ /* 0x000fc400078ec0ff */
[----:B------:R-:W-:Y:S02]  /*7000*/  SHF.L.U32 R66, R66, 0x8, RZ ;  /* 0x0000000842427819 */ /* 0x000fe400000006ff */
[----:B------:R-:W-:Y:S01]  /*7010*/  LOP3.LUT R51, R51, 0xff00, R64, 0xf8, !PT ;  /* 0x0000ff0033337812 */ /* 0x000fe200078ef840 */
[----:B------:R-:W-:Y:S01]  /*7020*/  IMAD.U32 R64, R69, 0x10000, RZ ;  /* 0x0001000045407824 */ /* 0x000fe200078e00ff */
[----:B------:R-:W-:Y:S02]  /*7030*/  LOP3.LUT R65, R65, 0xff00, R66, 0xf8, !PT ;  /* 0x0000ff0041417812 */ /* 0x000fe400078ef842 */
[-C--:B------:R-:W-:Y:S02]  /*7040*/  F2FP.F16.E4M3.UNPACK_B R44, R45.reuse ;  /* 0x0000002dff2c723e */ /* 0x080fe400020006ff */
[----:B------:R-:W-:Y:S02]  /*7050*/  F2FP.F16.E4M3.UNPACK_B R66, R138.H1 ;  /* 0x0000008aff42723e */ /* 0x000fe400030006ff */
[----:B------:R-:W-:-:S02]  /*7060*/  F2FP.F16.E4M3.UNPACK_B R45, R45.H1 ;  /* 0x0000002dff2d723e */ /* 0x000fc400030006ff */
[----:B------:R-:W-:Y:S01]  /*7070*/  LOP3.LUT R70, R65, 0xff0000, R68, 0xf8, !PT ;  /* 0x00ff000041467812 */ /* 0x000fe200078ef844 */
[--C-:B------:R-:W-:Y:S01]  /*7080*/  HADD2.F32 R69, -RZ, R66.reuse.H1_H1 ;  /* 0x30000042ff457230 */ /* 0x100fe20000004100 */
[-C--:B------:R-:W-:Y:S01]  /*7090*/  F2FP.F16.E4M3.UNPACK_B R65, R139.reuse.H1 ;  /* 0x0000008bff41723e */ /* 0x080fe200030006ff */
[----:B------:R-:W-:Y:S01]  /*70a0*/  HADD2.F32 R68, -RZ, R66.H0_H0 ;  /* 0x20000042ff447230 */ /* 0x000fe20000004100 */
[----:B------:R-:W-:Y:S01]  /*70b0*/  LOP3.LUT R67, R51, 0xff0000, R64, 0xf8, !PT ;  /* 0x00ff000033437812 */ /* 0x000fe200078ef840 */
[----:B------:R-:W-:Y:S01]  /*70c0*/  HADD2.F32 R64, -RZ, R45.H1_H1 ;  /* 0x3000002dff407230 */ /* 0x000fe20000004100 */
[----:B------:R-:W-:Y:S01]  /*70d0*/  F2FP.F16.E4M3.UNPACK_B R138, R138 ;  /* 0x0000008aff8a723e */ /* 0x000fe200020006ff */
[----:B------:R-:W-:Y:S01]  /*70e0*/  HADD2.F32 R66, -RZ, R65.H0_H0 ;  /* 0x20000041ff427230 */ /* 0x000fe20000004100 */
[----:B------:R-:W-:Y:S01]  /*70f0*/  F2FP.F16.E4M3.UNPACK_B R139, R139 ;  /* 0x0000008bff8b723e */ /* 0x000fe200020006ff */
[----:B------:R-:W-:Y:S02]  /*7100*/  HADD2.F32 R51, -RZ, R44.H1_H1 ;  /* 0x3000002cff337230 */ /* 0x000fe40000004100 */
[----:B------:R-:W-:Y:S01]  /*7110*/  FMUL.FTZ R72, R64, R69 ;  /* 0x0000004540487220 */ /* 0x000fe20000410000 */
[----:B------:R-:W-:-:S02]  /*7120*/  HADD2.F32 R45, -RZ, R45.H0_H0 ;  /* 0x2000002dff2d7230 */ /* 0x000fc40000004100 */
[----:B------:R-:W-:Y:S02]  /*7130*/  HADD2.F32 R65, -RZ, R65.H1_H1 ;  /* 0x30000041ff417230 */ /* 0x000fe40000004100 */
[----:B------:R-:W-:Y:S01]  /*7140*/  FMUL.FTZ R71, R51, R68 ;  /* 0x0000004433477220 */ /* 0x000fe20000410000 */
[----:B------:R-:W-:Y:S02]  /*7150*/  HADD2.F32 R44, -RZ, R44.H0_H0 ;  /* 0x2000002cff2c7230 */ /* 0x000fe40000004100 */
[C---:B------:R-:W-:Y:S01]  /*7160*/  FMUL.FTZ R69, R45.reuse, R69 ;  /* 0x000000452d457220 */ /* 0x040fe20000410000 */
[-C--:B------:R-:W-:Y:S01]  /*7170*/  FFMA.FTZ R74, R45, R65.reuse, -R72 ;  /* 0x000000412d4a7223 */ /* 0x080fe20000010848 */
[----:B------:R-:W-:Y:S01]  /*7180*/  F2FP.F16.E4M3.UNPACK_B R45, R50.H1 ;  /* 0x00000032ff2d723e */ /* 0x000fe200030006ff */
[C---:B------:R-:W-:Y:S01]  /*7190*/  FMUL.FTZ R68, R44.reuse, R68 ;  /* 0x000000442c447220 */ /* 0x040fe20000410000 */
[----:B------:R-:W-:Y:S01]  /*71a0*/  F2FP.F16.E4M3.UNPACK_B R50, R50 ;  /* 0x00000032ff32723e */ /* 0x000fe200020006ff */
[-C--:B------:R-:W-:Y:S01]  /*71b0*/  FFMA.FTZ R44, R44, R66.reuse, -R71 ;  /* 0x000000422c2c7223 */ /* 0x080fe20000010847 */
[----:B------:R-:W-:Y:S01]  /*71c0*/  FFMA.FTZ R75, R64, R65, R69 ;  /* 0x00000041404b7223 */ /* 0x000fe20000010045 */
[----:B------:R-:W-:Y:S01]  /*71d0*/  FFMA.FTZ R73, R51, R66, R68 ;  /* 0x0000004233497223 */ /* 0x000fe20000010044 */
[----:B------:R-:W-:-:S02]  /*71e0*/  HADD2.F32 R66, -RZ, R138.H1_H1 ;  /* 0x3000008aff427230 */ /* 0x000fc40000004100 */
[--C-:B------:R-:W-:Y:S01]  /*71f0*/  HADD2.F32 R51, -RZ, R45.reuse.H0_H0 ;  /* 0x2000002dff337230 */ /* 0x100fe20000004100 */
[----:B------:R-:W-:Y:S01]  /*7200*/  F2FP.SATFINITE.E4M3.F32.PACK_AB_MERGE_C R77, R75, R74, RZ ;  /* 0x0000004a4b4d723e */ /* 0x000fe200048070ff */
[----:B------:R-:W-:Y:S02]  /*7210*/  HADD2.F32 R64, -RZ, R45.H1_H1 ;  /* 0x3000002dff407230 */ /* 0x000fe40000004100 */
[----:B------:R-:W-:Y:S02]  /*7220*/  HADD2.F32 R45, -RZ, R50.H0_H0 ;  /* 0x20000032ff2d7230 */ /* 0x000fe40000004100 */
        /* <DEDUP_REMOVED lines=59> */
.L_x_2440:
[----:B------:R-:W-:Y:S05]  /*75e0*/  BSYNC B2 ;  /* 0x0000000000027941 */ /* 0x000fea0003800000 */
.L_x_2439:
[----:B--2---:R0:W-:Y:S02]  /*75f0*/  STG.E.128 desc[UR54][R48.64+0x40], R44 ;  /* 0x0000402c30007986 */ /* 0x0041e4000c101d36 */
.L_x_2438:
[----:B------:R-:W-:Y:S05]  /*7600*/  BSYNC B1 ;  /* 0x0000000000017941 */ /* 0x000fea0003800000 */
.L_x_2437:
        /* <DEDUP_REMOVED lines=12> */
[----:B------:R-:W-:Y:S01]  /*76d0*/  SHF.R.U32.HI R66, RZ, 0x10, R61 ;  /* 0x00000010ff427819 */ /* 0x000fe2000001163d */
[----:B------:R-:W-:Y:S01]  /*76e0*/  IMAD.SHL.U32 R47, R50, 0x100, RZ ;  /* 0x00000100322f7824 */ /* 0x000fe200078e00ff */
[----:B------:R-:W-:Y:S02]  /*76f0*/  LOP3.LUT R61, R61, 0xff0000ff, RZ, 0xc0, !PT ;  /* 0xff0000ff3d3d7812 */ /* 0x000fe400078ec0ff */
[----:B------:R-:W-:-:S02]  /*7700*/  SHF.R.U32.HI R65, RZ, 0x10, R63 ;  /* 0x00000010ff417819 */ /* 0x000fc4000001163f */
[----:B------:R-:W-:Y:S02]  /*7710*/  LOP3.LUT R62, R63, 0xff0000ff, RZ, 0xc0, !PT ;  /* 0xff0000ff3f3e7812 */ /* 0x000fe400078ec0ff */
        /* <DEDUP_REMOVED lines=93> */
[----:B------:R-:W-:Y:S02]  /*7cf0*/  F2FP.SATFINITE.E4M3.F32.PACK_AB_MERGE_C R44, R136, R67, R72 ;  /* 0x00000043882c723e */ /* 0x000fe40004807048 */
[----:B------:R-:W-:-:S07]  /*7d00*/  MOV R46, R64 ;  /* 0x00000040002e7202 */ /* 0x000fce0000000f00 */
.L_x_2444:
[----:B------:R-:W-:Y:S05]  /*7d10*/  BSYNC B2 ;  /* 0x0000000000027941 */ /* 0x000fea0003800000 */
.L_x_2443:
[----:B--2---:R0:W-:Y:S02]  /*7d20*/  STG.E.128 desc[UR54][R48.64+0x60], R44 ;  /* 0x0000602c30007986 */ /* 0x0041e4000c101d36 */
.L_x_2442:
[----:B------:R-:W-:Y:S05]  /*7d30*/  BSYNC B1 ;  /* 0x0000000000017941 */ /* 0x000fea0003800000 */
.L_x_2441:
        /* <DEDUP_REMOVED lines=9> */
[--C-:B------:R-:W-:Y:S01]  /*7dd0*/  SHF.R.U32.HI R58, RZ, 0x8, R59.reuse ;  /* 0x00000008ff3a7819 */ /* 0x100fe2000001163b */
[----:B------:R-:W-:Y:S01]  /*7de0*/  IMAD.MOV.U32 R51, RZ, RZ, R46 ;  /* 0x000000ffff337224 */ /* 0x000fe200078e002e */
[----:B------:R-:W-:Y:S01]  /*7df0*/  SHF.R.U32.HI R60, RZ, 0x10, R59 ;  /* 0x00000010ff3c7819 */ /* 0x000fe2000001163b */
[----:B------:R-:W-:Y:S01]  /*7e00*/  IMAD.SHL.U32 R47, R62, 0x100, RZ ;  /* 0x000001003e2f7824 */ /* 0x000fe200078e00ff */
[----:B------:R-:W-:Y:S01]  /*7e10*/  LOP3.LUT R50, R57, 0xff0000ff, RZ, 0xc0, !PT ;  /* 0xff0000ff39327812 */ /* 0x000fe200078ec0ff */
[----:B------:R-:W-:Y:S01]  /*7e20*/  IMAD.SHL.U32 R46, R58, 0x100, RZ ;  /* 0x000001003a2e7824 */ /* 0x000fe200078e00ff */
[----:B------:R-:W-:Y:S01]  /*7e30*/  SHF.R.U32.HI R61, RZ, 0x10, R57 ;  /* 0x00000010ff3d7819 */ /* 0x000fe20000011639 */
[----:B------:R-:W-:Y:S01]  /*7e40*/  IMAD.U32 R60, R60, 0x10000, RZ ;  /* 0x000100003c3c7824 */ /* 0x000fe200078e00ff */
[----:B------:R-:W-:-:S02]  /*7e50*/  LOP3.LUT R57, R59, 0xff0000ff, RZ, 0xc0, !PT ;  /* 0xff0000ff3b397812 */ /* 0x000fc400078ec0ff */
[----:B------:R-:W-:Y:S02]  /*7e60*/  LOP3.LUT R47, R50, 0xff00, R47, 0xf8, !PT ;  /* 0x0000ff00322f7812 */ /* 0x000fe400078ef82f */
[----:B------:R-:W-:Y:S02]  /*7e70*/  LOP3.LUT R57, R57, 0xff00, R46, 0xf8, !PT ;  /* 0x0000ff0039397812 */ /* 0x000fe400078ef82e */
[----:B------:R-:W-:Y:S02]  /*7e80*/  SHF.L.U32 R50, R61, 0x10, RZ ;  /* 0x000000103d327819 */ /* 0x000fe400000006ff */
[----:B------:R-:W-:Y:S02]  /*7e90*/  F2FP.F16.E4M3.UNPACK_B R58, R94.H1 ;  /* 0x0000005eff3a723e */ /* 0x000fe400030006ff */
[----:B------:R-:W-:Y:S02]  /*7ea0*/  F2FP.F16.E4M3.UNPACK_B R46, R45 ;  /* 0x0000002dff2e723e */ /* 0x000fe400020006ff */
        /* <DEDUP_REMOVED lines=8> */
[C---:B------:R-:W-:Y:S01]  /*7f30*/  FMUL.FTZ R63, R47.reuse, R60 ;  /* 0x0000003c2f3f7220 */ /* 0x040fe20000410000 */
        /* <DEDUP_REMOVED lines=80> */
.L_x_2448:
[----:B------:R-:W-:Y:S05]  /*8440*/  BSYNC B2 ;  /* 0x0000000000027941 */ /* 0x000fea0003800000 */
.L_x_2447:
[----:B--2---:R0:W-:Y:S02]  /*8450*/  STG.E.128 desc[UR54][R48.64+0x80], R44 ;  /* 0x0000802c30007986 */ /* 0x0041e4000c101d36 */
.L_x_2446:
[----:B------:R-:W-:Y:S05]  /*8460*/  BSYNC B1 ;  /* 0x0000000000017941 */ /* 0x000fea0003800000 */
.L_x_2445:
        /* <DEDUP_REMOVED lines=12> */
[----:B------:R-:W-:Y:S02]  /*8530*/  LOP3.LUT R53, R53, 0xff0000ff, RZ, 0xc0, !PT ;  /* 0xff0000ff35357812 */ /* 0x000fe400078ec0ff */
[----:B------:R-:W-:Y:S02]  /*8540*/  SHF.R.U32.HI R57, RZ, 0x10, R55 ;  /* 0x00000010ff397819 */ /* 0x000fe40000011637 */
[----:B------:R-:W-:-:S02]  /*8550*/  SHF.L.U32 R46, R56, 0x8, RZ ;  /* 0x00000008382e7819 */ /* 0x000fc400000006ff */
        /* <DEDUP_REMOVED lines=96> */
.L_x_2450:
[----:B------:R-:W-:Y:S05]  /*8b60*/  BSYNC B1 ;  /* 0x0000000000017941 */ /* 0x000fea0003800000 */
.L_x_2449:
[----:B--2---:R0:W-:Y:S01]  /*8b70*/  STG.E.128 desc[UR54][R48.64+0xa0], R44 ;  /* 0x0000a02c30007986 */ /* 0x0041e2000c101d36 */
[----:B------:R-:W-:Y:S05]  /*8b80*/  BRA `(.L_x_2428) ;  /* 0x0000006800707947 */ /* 0x000fea0003800000 */
.L_x_2396:
        /* <DEDUP_REMOVED lines=54> */
.L_x_2452:
[----:B------:R-:W-:Y:S05]  /*8ef0*/  BSYNC B1 ;  /* 0x0000000000017941 */ /* 0x000fea0003800000 */
.L_x_2451:
[----:B0-----:R-:W-:Y:S01]  /*8f00*/  IADD3 R96, R220, 0x80, RZ ;  /* 0x00000080dc607810 */ /* 0x001fe20007ffe0ff */
[----:B------:R-:W-:Y:S01]  /*8f10*/  BSSY B1, `(.L_x_2453) ;  /* 0x0000024000017945 */ /* 0x000fe20003800000 */
[----:B-----5:R-:W-:Y:S02]  /*8f20*/  IMAD.MOV.U32 R173, RZ, RZ, R44 ;  /* 0x000000ffffad7224 */ /* 0x020fe400078e002c */
[----:B------:R-:W-:Y:S01]  /*8f30*/  ISETP.GE.AND P3, PT, R96, R100, PT ;  /* 0x000000646000720c */ /* 0x000fe20003f66270 */
[----:B------:R-:W-:-:S12]  /*8f40*/  IMAD.MOV.U32 R174, RZ, RZ, R46 ;  /* 0x000000ffffae7224 */ /* 0x000fd800078e002e */
        /* <DEDUP_REMOVED lines=32> */
.L_x_2454:
[----:B------:R-:W-:Y:S05]  /*9150*/  BSYNC B1 ;  /* 0x0000000000017941 */ /* 0x000fea0003800000 */
.L_x_2453:
        /* <DEDUP_REMOVED lines=26> */
.L_x_2455:
[----:B------:R-:W-:Y:S01]  /*9300*/  LEA R101, R17, R16, 0x3 ;  /* 0x0000001011657211 */ /* 0x000fe200078e18ff */
[----:B------:R-:W1:Y:S01]  /*9310*/  LDC R151, c[0x0][0x2f4] ;  /* 0x0000bd00ff977b82 */ /* 0x000e620000000800 */
[----:B------:R-:W-:Y:S01]  /*9320*/  SHF.L.U32 R102, R223, 0x1f, RZ ;  /* 0x0000001fdf667819 */ /* 0x000fe200000006ff */
[----:B------:R-:W-:Y:S03]  /*9330*/  BSSY B1, `(.L_x_2456) ;  /* 0x0000004000017945 */ /* 0x000fe60003800000 */
[----:B------:R-:W2:Y:S03]  /*9340*/  SYNCS.PHASECHK.TRANS64.TRYWAIT P5, [R101+URZ+0x33490], R102 ;  /* 0x03349066650075a7 */ /* 0x000ea600080a017f */
[----:B------:R-:W3:Y:S01]  /*9350*/  LDC.64 R134, c[0x0][0x300] ;  /* 0x0000c000ff867b82 */ /* 0x000ee20000000a00 */
[----:B--2---:R-:W-:Y:S05]  /*9360*/  @!P5 BRA `(.L_x_2457) ;  /* 0x0000026400a0d947 */ /* 0x004fea0003800000 */
.L_x_2730:
[----:B------:R-:W-:Y:S05]  /*9370*/  BSYNC B1 ;  /* 0x0000000000017941 */ /* 0x000fea0003800000 */
.L_x_2456:
[----:B------:R-:W-:Y:S01]  /*9380*/  BSSY B1, `(.L_x_2458) ;  /* 0x00002ef000017945 */ /* 0x000fe20003800000 */
[----:B-1----:R-:W-:Y:S02]  /*9390*/  IMAD.IADD R156, R151, 0x1, -R103 ;  /* 0x00000001979c7824 */ /* 0x002fe400078e0a67 */
[----:B------:R-:W-:Y:S01]  /*93a0*/  IMAD.MOV.U32 R137, RZ, RZ, R138 ;  /* 0x000000ffff897224 */ /* 0x000fe200078e008a */
[----:B------:R-:W-:Y:S06]  /*93b0*/  @P4 BRA `(.L_x_2459) ;  /* 0x0000002c00ac4947 */ /* 0x000fec0003800000 */
        /* <DEDUP_REMOVED lines=16> */
[----:B------:R-:W-:-:S04]  /*94c0*/  LEA.HI R92, R92, R93, RZ, 0x2 ;  /* 0x0000005d5c5c7211 */ /* 0x000fc800078f10ff */
[----:B------:R-:W-:Y:S02]  /*94d0*/  SHF.R.S32.HI R93, RZ, 0x2, R92 ;  /* 0x00000002ff5d7819 */ /* 0x000fe4000001145c */
[----:B------:R-:W-:-:S03]  /*94e0*/  LOP3.LUT R92, R230, 0x30, R177, 0xf8, !PT ;  /* 0x00000030e65c7812 */ /* 0x000fc600078ef8b1 */
[----:B------:R-:W-:Y:S01]  /*94f0*/  IMAD R93, R93, 0x2800, R232 ;  /* 0x000028005d5d7824 */ /* 0x000fe200078e02e8 */
[----:B------:R-:W-:-:S04]  /*9500*/  LOP3.LUT R92, R92, R231, RZ, 0x3c, !PT ;  /* 0x000000e75c5c7212 */ /* 0x000fc800078e3cff */
[----:B------:R-:W-:Y:S01]  /*9510*/  IADD3 R92, R93, R92, RZ ;  /* 0x0000005c5d5c7210 */ /* 0x000fe20007ffe0ff */
[----:B------:R-:W-:-:S04]  /*9520*/  IMAD R93, R17, 0x7800, R144 ;  /* 0x00007800115d7824 */ /* 0x000fc800078e0290 */
[----:B------:R-:W-:Y:S02]  /*9530*/  IMAD R95, R17, 0x7800, R92 ;  /* 0x00007800115f7824 */ /* 0x000fe400078e025c */
[C---:B------:R-:W-:Y:S02]  /*9540*/  IMAD.IADD R93, R16.reuse, 0x1, R93 ;  /* 0x00000001105d7824 */ /* 0x040fe400078e025d */
[----:B------:R-:W-:-:S04]  /*9550*/  IMAD.IADD R96, R16, 0x1, R95 ;  /* 0x0000000110607824 */ /* 0x000fc800078e025f */
[----:B------:R-:W0:Y:S04]  /*9560*/  LDS.128 R92, [R93+0x24200] ;  /* 0x024200005d5c7984 */ /* 0x000e280000000c00 */
[----:B------:R-:W1:Y:S01]  /*9570*/  LDS.128 R96, [R96+0x24200] ;  /* 0x0242000060607984 */ /* 0x000e620000000c00 */
[----:B------:R-:W-:Y:S05]  /*9580*/  @P4 BRA `(.L_x_2463) ;  /* 0x0000000c00404947 */ /* 0x000fea0003800000 */
[----:B------:R-:W-:Y:S02]  /*9590*/  SHF.R.U32.HI R56, RZ, 0x8, R57 ;  /* 0x00000008ff387819 */ /* 0x000fe40000011639 */
[----:B------:R-:W-:Y:S02]  /*95a0*/  SHF.R.U32.HI R182, RZ, 0x8, R45 ;  /* 0x00000008ffb67819 */ /* 0x000fe4000001162d */
[----:B------:R-:W-:Y:S02]  /*95b0*/  SHF.R.U32.HI R179, RZ, 0x10, R57 ;  /* 0x00000010ffb37819 */ /* 0x000fe40000011639 */
[----:B------:R-:W-:Y:S02]  /*95c0*/  LOP3.LUT R180, R57, 0xff0000ff, RZ, 0xc0, !PT ;  /* 0xff0000ff39b47812 */ /* 0x000fe400078ec0ff */
[----:B------:R-:W-:Y:S02]  /*95d0*/  SHF.R.U32.HI R57, RZ, 0x10, R45 ;  /* 0x00000010ff397819 */ /* 0x000fe4000001162d */
[----:B------:R-:W-:Y:S01]  /*95e0*/  LOP3.LUT R181, R45, 0xff0000ff, RZ, 0xc0, !PT ;  /* 0xff0000ff2db57812 */ /* 0x000fe200078ec0ff */
[----:B------:R-:W-:Y:S01]  /*95f0*/  IMAD.SHL.U32 R45, R56, 0x100, RZ ;  /* 0x00000100382d7824 */ /* 0x000fe200078e00ff */
[----:B------:R-:W-:Y:S01]  /*9600*/  SHF.L.U32 R179, R179, 0x10, RZ ;  /* 0x00000010b3b37819 */ /* 0x000fe200000006ff */
[----:B------:R-:W-:Y:S01]  /*9610*/  IMAD.SHL.U32 R56, R182, 0x100, RZ ;  /* 0x00000100b6387824 */ /* 0x000fe200078e00ff */
[----:B------:R-:W-:-:S02]  /*9620*/  SHF.R.U32.HI R46, RZ, 0x8, R59 ;  /* 0x00000008ff2e7819 */ /* 0x000fc4000001163b */
[----:B------:R-:W-:Y:S01]  /*9630*/  LOP3.LUT R180, R180, 0xff00, R45, 0xf8, !PT ;  /* 0x0000ff00b4b47812 */ /* 0x000fe200078ef82d */
[----:B------:R-:W-:Y:S01]  /*9640*/  IMAD.U32 R45, R57, 0x10000, RZ ;  /* 0x00010000392d7824 */ /* 0x000fe200078e00ff */
[----:B------:R-:W-:Y:S02]  /*9650*/  LOP3.LUT R56, R181, 0xff00, R56, 0xf8, !PT ;  /* 0x0000ff00b5387812 */ /* 0x000fe400078ef838 */
[----:B------:R-:W-:Y:S02]  /*9660*/  LOP3.LUT R181, R180, 0xff0000, R179, 0xf8, !PT ;  /* 0x00ff0000b4b57812 */ /* 0x000fe400078ef8b3 */
[----:B------:R-:W-:Y:S02]  /*9670*/  LOP3.LUT R45, R56, 0xff0000, R45, 0xf8, !PT ;  /* 0x00ff0000382d7812 */ /* 0x000fe400078ef82d */
[----:B-1----:R-:W-:Y:S02]  /*9680*/  F2FP.F16.E4M3.UNPACK_B R179, R97 ;  /* 0x00000061ffb3723e */ /* 0x002fe400020006ff */
[----:B------:R-:W-:-:S02]  /*9690*/  F2FP.F16.E4M3.UNPACK_B R182, R45 ;  /* 0x0000002dffb6723e */ /* 0x000fc400020006ff */
[----:B0-----:R-:W-:Y:S01]  /*96a0*/  F2FP.F16.E4M3.UNPACK_B R56, R93 ;  /* 0x0000005dff38723e */ /* 0x001fe200020006ff */
[----:B------:R-:W-:Y:S01]  /*96b0*/  HADD2.F32 R57, -RZ, R179.H0_H0 ;  /* 0x200000b3ff397230 */ /* 0x000fe20000004100 */
[----:B------:R-:W-:Y:S01]  /*96c0*/  F2FP.F16.E4M3.UNPACK_B R183, R181 ;  /* 0x000000b5ffb7723e */ /* 0x000fe200020006ff */
[----:B------:R-:W-:Y:S01]  /*96d0*/  HADD2.F32 R185, -RZ, R182.H0_H0 ;  /* 0x200000b6ffb97230 */ /* 0x000fe20000004100 */
[----:B------:R-:W-:Y:S01]  /*96e0*/  F2FP.F16.E4M3.UNPACK_B R97, R97.H1 ;  /* 0x00000061ff61723e */ /* 0x000fe200030006ff */
[----:B------:R-:W-:Y:S01]  /*96f0*/  HADD2.F32 R180, -RZ, R56.H0_H0 ;  /* 0x20000038ffb47230 */ /* 0x000fe20000004100 */
[----:B------:R-:W-:Y:S01]  /*9700*/  F2FP.F16.E4M3.UNPACK_B R181, R181.H1 ;  /* 0x000000b5ffb5723e */ /* 0x000fe200030006ff */
        /* <DEDUP_REMOVED lines=8> */
[----:B------:R-:W-:Y:S01]  /*9790*/  HADD2.F32 R184, -RZ, R179.H1_H1 ;  /* 0x300000b3ffb87230 */ /* 0x000fe20000004100 */
[----:B------:R-:W-:Y:S02]  /*97a0*/  SHF.R.U32.HI R178, RZ, 0x8, R47 ;  /* 0x00000008ffb27819 */ /* 0x000fe4000001162f */
[----:B------:R-:W-:-:S02]  /*97b0*/  SHF.R.U32.HI R44, RZ, 0x10, R59 ;  /* 0x00000010ff2c7819 */ /* 0x000fc4000001163b */
[-C--:B------:R-:W-:Y:S01]  /*97c0*/  FMUL.FTZ R179, R184, R182.reuse ;  /* 0x000000b6b8b37220 */ /* 0x080fe20000410000 */
[----:B------:R-:W-:Y:S01]  /*97d0*/  FMUL.FTZ R182, R56, R182 ;  /* 0x000000b638b67220 */ /* 0x000fe20000410000 */
[----:B------:R-:W-:Y:S01]  /*97e0*/  LOP3.LUT R58, R59, 0xff0000ff, RZ, 0xc0, !PT ;  /* 0xff0000ff3b3a7812 */ /* 0x000fe200078ec0ff */
[----:B------:R-:W-:Y:S02]  /*97f0*/  IMAD.SHL.U32 R178, R178, 0x100, RZ ;  /* 0x00000100b2b27824 */ /* 0x000fe400078e00ff */
[-C--:B------:R-:W-:Y:S01]  /*9800*/  FFMA.FTZ R179, R56, R183.reuse, -R179 ;  /* 0x000000b738b37223 */ /* 0x080fe200000108b3 */
[----:B------:R-:W-:Y:S01]  /*9810*/  FFMA.FTZ R56, R184, R183, R182 ;  /* 0x000000b7b8387223 */ /* 0x000fe200000100b6 */
[----:B------:R-:W-:Y:S01]  /*9820*/  F2FP.F16.E4M3.UNPACK_B R182, R45.H1 ;  /* 0x0000002dffb6723e */ /* 0x000fe200030006ff */
[----:B------:R-:W-:Y:S01]  /*9830*/  HADD2.F32 R45, -RZ, R97.H0_H0 ;  /* 0x20000061ff2d7230 */ /* 0x000fe20000004100 */
[----:B------:R-:W-:Y:S01]  /*9840*/  F2FP.F16.E4M3.UNPACK_B R183, R93.H1 ;  /* 0x0000005dffb7723e */ /* 0x000fe200030006ff */
[----:B------:R-:W-:Y:S01]  /*9850*/  HADD2.F32 R184, -RZ, R181.H0_H0 ;  /* 0x200000b5ffb87230 */ /* 0x000fe20000004100 */
[----:B------:R-:W-:Y:S01]  /*9860*/  SHF.R.U32.HI R59, RZ, 0x10, R47 ;  /* 0x00000010ff3b7819 */ /* 0x000fe2000001162f */
[----:B------:R-:W-:Y:S01]  /*9870*/  HADD2.F32 R185, -RZ, R182.H0_H0 ;  /* 0x200000b6ffb97230 */ /* 0x000fe20000004100 */
[----:B------:R-:W-:Y:S01]  /*9880*/  LOP3.LUT R47, R47, 0xff0000ff, RZ, 0xc0, !PT ;  /* 0xff0000ff2f2f7812 */ /* 0x000fe200078ec0ff */
[----:B------:R-:W-:Y:S01]  /*9890*/  HADD2.F32 R93, -RZ, R183.H0_H0 ;  /* 0x200000b7ff5d7230 */ /* 0x000fe20000004100 */
[----:B------:R-:W-:Y:S01]  /*98a0*/  SHF.L.U32 R59, R59, 0x10, RZ ;  /* 0x000000103b3b7819 */ /* 0x000fe200000006ff */
[----:B------:R-:W-:-:S02]  /*98b0*/  HADD2.F32 R97, -RZ, R97.H1_H1 ;  /* 0x30000061ff617230 */ /* 0x000fc40000004100 */
[-C--:B------:R-:W-:Y:S01]  /*98c0*/  FMUL.FTZ R186, R45, R185.reuse ;  /* 0x000000b92dba7220 */ /* 0x080fe20000410000 */
[----:B------:R-:W-:Y:S02]  /*98d0*/  HADD2.F32 R182, -RZ, R182.H1_H1 ;  /* 0x300000b6ffb67230 */ /* 0x000fe40000004100 */
[C---:B------:R-:W-:Y:S01]  /*98e0*/  FMUL.FTZ R185, R93.reuse, R185 ;  /* 0x000000b95db97220 */ /* 0x040fe20000410000 */
[----:B------:R-:W-:Y:S02]  /*98f0*/  IMAD.U32 R44, R44, 0x10000, RZ ;  /* 0x000100002c2c7824 */ /* 0x000fe400078e00ff */
[-C--:B------:R-:W-:Y:S01]  /*9900*/  FFMA.FTZ R93, R93, R184.reuse, -R186 ;  /* 0x000000b85d5d7223 */ /* 0x080fe200000108ba */
[----:B------:R-:W-:Y:S01]  /*9910*/  FFMA.FTZ R45, R45, R184, R185 ;  /* 0x000000b82d2d7223 */ /* 0x000fe200000100b9 */
[----:B------:R-:W-:Y:S02]  /*9920*/  HADD2.F32 R184, -RZ, R183.H1_H1 ;  /* 0x300000b7ffb87230 */ /* 0x000fe40000004100 */
[----:B------:R-:W-:-:S02]  /*9930*/  HADD2.F32 R183, -RZ, R181.H1_H1 ;  /* 0x300000b5ffb77230 */ /* 0x000fc40000004100 */
[-C--:B------:R-:W-:Y:S01]  /*9940*/  FMUL.FTZ R181, R97, R182.reuse ;  /* 0x000000b661b57220 */ /* 0x080fe20000410000 */
[----:B------:R-:W-:-:S03]  /*9950*/  FMUL.FTZ R182, R184, R182 ;  /* 0x000000b6b8b67220 */ /* 0x000fc60000410000 */
[-C--:B------:R-:W-:Y:S01]  /*9960*/  FFMA.FTZ R181, R184, R183.reuse, -R181 ;  /* 0x000000b7b8b57223 */ /* 0x080fe200000108b5 */
[----:B------:R-:W-:Y:S01]  /*9970*/  FFMA.FTZ R97, R97, R183, R182 ;  /* 0x000000b761617223 */ /* 0x000fe200000100b6 */
[----:B------:R-:W-:Y:S01]  /*9980*/  IMAD.SHL.U32 R183, R46, 0x100, RZ ;  /* 0x000001002eb77824 */ /* 0x000fe200078e00ff */
[----:B------:R-:W-:Y:S02]  /*9990*/  LOP3.LUT R46, R47, 0xff00, R178, 0xf8, !PT ;  /* 0x0000ff002f2e7812 */ /* 0x000fe400078ef8b2 */
[----:B------:R-:W-:Y:S02]  /*99a0*/  F2FP.SATFINITE.E4M3.F32.PACK_AB_MERGE_C R93, R181, R93, RZ ;  /* 0x0000005db55d723e */ /* 0x000fe400048070ff */
[----:B------:R-:W-:Y:S02]  /*99b0*/  LOP3.LUT R183, R58, 0xff00, R183, 0xf8, !PT ;  /* 0x0000ff003ab77812 */ /* 0x000fe400078ef8b7 */
[----:B------:R-:W-:Y:S02]  /*99c0*/  F2FP.F16.E4M3.UNPACK_B R58, R95 ;  /* 0x0000005fff3a723e */ /* 0x000fe400020006ff */
[----:B------:R-:W-:-:S02]  /*99d0*/  LOP3.LUT R178, R183, 0xff0000, R44, 0xf8, !PT ;  /* 0x00ff0000b7b27812 */ /* 0x000fc400078ef82c */
[----:B------:R-:W-:Y:S01]  /*99e0*/  LOP3.LUT R44, R46, 0xff0000, R59, 0xf8, !PT ;  /* 0x00ff00002e2c7812 */ /* 0x000fe200078ef83b */
[----:B------:R-:W-:Y:S01]  /*99f0*/  IMAD.MOV.U32 R46, RZ, RZ, R99 ;  /* 0x000000ffff2e7224 */ /* 0x000fe200078e0063 */
[----:B------:R-:W-:Y:S01]  /*9a00*/  F2FP.F16.E4M3.UNPACK_B R182, R178 ;  /* 0x000000b2ffb6723e */ /* 0x000fe200020006ff */
[----:B------:R-:W-:Y:S01]  /*9a10*/  HADD2.F32 R185, -RZ, R58.H0_H0 ;  /* 0x2000003affb97230 */ /* 0x000fe20000004100 */
[----:B------:R-:W-:Y:S02]  /*9a20*/  F2FP.F16.E4M3.UNPACK_B R99, R44 ;  /* 0x0000002cff63723e */ /* 0x000fe400020006ff */
[-C--:B------:R-:W-:Y:S01]  /*9a30*/  F2FP.F16.E4M3.UNPACK_B R47, R46.reuse ;  /* 0x0000002eff2f723e */ /* 0x080fe200020006ff */
[----:B------:R-:W-:Y:S01]  /*9a40*/  HADD2.F32 R184, -RZ, R182.H0_H0 ;  /* 0x200000b6ffb87230 */ /* 0x000fe20000004100 */
[----:B------:R-:W-:Y:S01]  /*9a50*/  F2FP.F16.E4M3.UNPACK_B R46, R46.H1 ;  /* 0x0000002eff2e723e */ /* 0x000fe200030006ff */
[----:B------:R-:W-:Y:S01]  /*9a60*/  HADD2.F32 R59, -RZ, R99.H0_H0 ;  /* 0x20000063ff3b7230 */ /* 0x000fe20000004100 */
[----:B------:R-:W-:Y:S01]  /*9a70*/  F2FP.F16.E4M3.UNPACK_B R44, R44.H1 ;  /* 0x0000002cff2c723e */ /* 0x000fe200030006ff */
[--C-:B------:R-:W-:Y:S01]  /*9a80*/  HADD2.F32 R183, -RZ, R47.reuse.H0_H0 ;  /* 0x2000002fffb77230 */ /* 0x100fe20000004100 */
[----:B------:R-:W-:Y:S01]  /*9a90*/  F2FP.F16.E4M3.UNPACK_B R178, R178.H1 ;  /* 0x000000b2ffb2723e */ /* 0x000fe200030006ff */
[----:B------:R-:W-:Y:S01]  /*9aa0*/  HADD2.F32 R47, -RZ, R47.H1_H1 ;  /* 0x3000002fff2f7230 */ /* 0x000fe20000004100 */
[----:B------:R-:W-:Y:S01]  /*9ab0*/  F2FP.SATFINITE.E4M3.F32.PACK_AB_MERGE_C R179, R179, R180, R93 ;  /* 0x000000b4b3b3723e */ /* 0x000fe2000480705d */
[----:B------:R-:W-:-:S02]  /*9ac0*/  HADD2.F32 R99, -RZ, R99.H1_H1 ;  /* 0x30000063ff637230 */ /* 0x000fc40000004100 */
[-C--:B------:R-:W-:Y:S01]  /*9ad0*/  FMUL.FTZ R186, R183, R59.reuse ;  /* 0x0000003bb7ba7220 */ /* 0x080fe20000410000 */
[C---:B------:R-:W-:Y:S01]  /*9ae0*/  FMUL.FTZ R59, R185.reuse, R59 ;  /* 0x0000003bb93b7220 */ /* 0x040fe20000410000 */
[----:B------:R-:W-:Y:S01]  /*9af0*/  HADD2.F32 R182, -RZ, R182.H1_H1 ;  /* 0x300000b6ffb67230 */ /* 0x000fe20000004100 */
[----:B------:R-:W-:Y:S01]  /*9b00*/  F2FP.F16.E4M3.UNPACK_B R93, R96.H1 ;  /* 0x00000060ff5d723e */ /* 0x000fe200030006ff */
[-C--:B------:R-:W-:Y:S01]  /*9b10*/  FFMA.FTZ R186, R185, R184.reuse, -R186 ;  /* 0x000000b8b9ba7223 */ /* 0x080fe200000108ba */
[----:B------:R-:W-:Y:S01]  /*9b20*/  FFMA.FTZ R183, R183, R184, R59 ;  /* 0x000000b8b7b77223 */ /* 0x000fe2000001003b */
[----:B------:R-:W-:Y:S02]  /*9b30*/  HADD2.F32 R59, -RZ, R58.H1_H1 ;  /* 0x3000003aff3b7230 */ /* 0x000fe40000004100 */
[----:B------:R-:W-:Y:S01]  /*9b40*/  FMUL.FTZ R58, R47, R99 ;  /* 0x000000632f3a7220 */ /* 0x000fe20000410000 */
[--C-:B------:R-:W-:Y:S01]  /*9b50*/  HADD2.F32 R184, -RZ, R44.reuse.H0_H0 ;  /* 0x2000002cffb87230 */ /* 0x100fe20000004100 */
[----:B------:R-:W-:Y:S01]  /*9b60*/  F2FP.F16.E4M3.UNPACK_B R96, R96 ;  /* 0x00000060ff60723e */ /* 0x000fe200020006ff */
[----:B------:R-:W-:-:S02]  /*9b70*/  HADD2.F32 R44, -RZ, R44.H1_H1 ;  /* 0x3000002cff2c7230 */ /* 0x000fc40000004100 */
[CC--:B------:R-:W-:Y:S01]  /*9b80*/  FFMA.FTZ R58, R59.reuse, R182.reuse, -R58 ;  /* 0x000000b63b3a7223 */ /* 0x0c0fe2000001083a */
[----:B------:R-:W-:Y:S01]  /*9b90*/  FMUL.FTZ R59, R59, R99 ;  /* 0x000000633b3b7220 */ /* 0x000fe20000410000 */
[--C-:B------:R-:W-:Y:S01]  /*9ba0*/  HADD2.F32 R99, -RZ, R178.reuse.H0_H0 ;  /* 0x200000b2ff637230 */ /* 0x100fe20000004100 */
[----:B------:R-:W-:Y:S01]  /*9bb0*/  F2FP.SATFINITE.E4M3.F32.PACK_AB_MERGE_C R45, R97, R45, RZ ;  /* 0x0000002d612d723e */ /* 0x000fe200048070ff */
[----:B------:R-:W-:Y:S02]  /*9bc0*/  HADD2.F32 R178, -RZ, R178.H1_H1 ;  /* 0x300000b2ffb27230 */ /* 0x000fe40000004100 */
[----:B------:R-:W-:Y:S01]  /*9bd0*/  FFMA.FTZ R47, R47, R182, R59 ;  /* 0x000000b62f2f7223 */ /* 0x000fe2000001003b */
[----:B------:R-:W-:Y:S01]  /*9be0*/  F2FP.F16.E4M3.UNPACK_B R59, R95.H1 ;  /* 0x0000005fff3b723e */ /* 0x000fe200030006ff */
[--C-:B------:R-:W-:Y:S01]  /*9bf0*/  HADD2.F32 R95, -RZ, R46.reuse.H0_H0 ;  /* 0x2000002eff5f7230 */ /* 0x100fe20000004100 */
[----:B------:R-:W-:Y:S01]  /*9c00*/  F2FP.SATFINITE.E4M3.F32.PACK_AB_MERGE_C R97, R56, R57, R45 ;  /* 0x000000393861723e */ /* 0x000fe2000480702d */
[----:B------:R-:W-:-:S02]  /*9c10*/  HADD2.F32 R46, -RZ, R46.H1_H1 ;  /* 0x3000002eff2e7230 */ /* 0x000fc40000004100 */
[--C-:B------:R-:W-:Y:S02]  /*9c20*/  HADD2.F32 R182, -RZ, R59.reuse.H0_H0 ;  /* 0x2000003bffb67230 */ /* 0x100fe40000004100 */
[----:B------:R-:W-:Y:S01]  /*9c30*/  FMUL.FTZ R185, R95, R184 ;  /* 0x000000b85fb97220 */ /* 0x000fe20000410000 */
[----:B------:R-:W-:-:S03]  /*9c40*/  HADD2.F32 R59, -RZ, R59.H1_H1 ;  /* 0x3000003bff3b7230 */ /* 0x000fc60000004100 */
[C---:B------:R-:W-:Y:S01]  /*9c50*/  FFMA.FTZ R185, R182.reuse, R99, -R185 ;  /* 0x00000063b6b97223 */ /* 0x040fe200000108b9 */
[----:B------:R-:W-:-:S04]  /*9c60*/  FMUL.FTZ R182, R182, R184 ;  /* 0x000000b8b6b67220 */ /* 0x000fc80000410000 */
[----:B------:R-:W-:Y:S01]  /*9c70*/  FFMA.FTZ R182, R95, R99, R182 ;  /* 0x000000635fb67223 */ /* 0x000fe200000100b6 */
[CC--:B------:R-:W-:Y:S01]  /*9c80*/  FMUL.FTZ R95, R46.reuse, R44.reuse ;  /* 0x0000002c2e5f7220 */ /* 0x0c0fe20000410000 */
[C---:B------:R-:W-:Y:S01]  /*9c90*/  FMUL.FTZ R44, R59.reuse, R44 ;  /* 0x0000002c3b2c7220 */ /* 0x040fe20000410000 */
[--C-:B------:R-:W-:Y:S02]  /*9ca0*/  HADD2.F32 R99, -RZ, R93.reuse.H0_H0 ;  /* 0x2000005dff637230 */ /* 0x100fe40000004100 */
[-C--:B------:R-:W-:Y:S01]  /*9cb0*/  FFMA.FTZ R95, R59, R178.reuse, -R95 ;  /* 0x000000b23b5f7223 */ /* 0x080fe2000001085f */
[----:B------:R-:W-:Y:S01]  /*9cc0*/  FFMA.FTZ R46, R46, R178, R44 ;  /* 0x000000b22e2e7223 */ /* 0x000fe2000001002c */
[----:B------:R-:W-:Y:S01]  /*9cd0*/  IMAD.MOV.U32 R44, RZ, RZ, R92 ;  /* 0x000000ffff2c7224 */ /* 0x000fe200078e005c */
[----:B------:R-:W-:Y:S01]  /*9ce0*/  F2FP.F16.E4M3.UNPACK_B R59, R173.H1 ;  /* 0x000000adff3b723e */ /* 0x000fe200030006ff */
[----:B------:R-:W-:Y:S01]  /*9cf0*/  HADD2.F32 R93, -RZ, R93.H1_H1 ;  /* 0x3000005dff5d7230 */ /* 0x000fe20000004100 */
[----:B------:R-:W-:-:S02]  /*9d00*/  F2FP.SATFINITE.E4M3.F32.PACK_AB_MERGE_C R95, R95, R185, RZ ;  /* 0x000000b95f5f723e */ /* 0x000fc400048070ff */
[-C--:B------:R-:W-:Y:S01]  /*9d10*/  F2FP.F16.E4M3.UNPACK_B R92, R44.reuse.H1 ;  /* 0x0000002cff5c723e */ /* 0x080fe200030006ff */
[--C-:B------:R-:W-:Y:S01]  /*9d20*/  HADD2.F32 R185, -RZ, R59.reuse.H0_H0 ;  /* 0x2000003bffb97230 */ /* 0x100fe20000004100 */
[----:B------:R-:W-:Y:S01]  /*9d30*/  F2FP.F16.E4M3.UNPACK_B R178, R175.H1 ;  /* 0x000000afffb2723e */ /* 0x000fe200030006ff */
[----:B------:R-:W-:Y:S01]  /*9d40*/  HADD2.F32 R59, -RZ, R59.H1_H1 ;  /* 0x3000003bff3b7230 */ /* 0x000fe20000004100 */
[----:B------:R-:W-:Y:S01]  /*9d50*/  F2FP.F16.E4M3.UNPACK_B R173, R173 ;  /* 0x000000adffad723e */ /* 0x000fe200020006ff */
[----:B------:R-:W-:Y:S02]  /*9d60*/  HADD2.F32 R180, -RZ, R92.H0_H0 ;  /* 0x2000005cffb47230 */ /* 0x000fe40000004100 */
[----:B------:R-:W-:Y:S01]  /*9d70*/  FMUL.FTZ R184, R99, R185 ;  /* 0x000000b963b87220 */ /* 0x000fe20000410000 */
[----:B------:R-:W-:Y:S01]  /*9d80*/  HADD2.F32 R181, -RZ, R178.H0_H0 ;  /* 0x200000b2ffb57230 */ /* 0x000fe20000004100 */
[----:B------:R-:W-:Y:S01]  /*9d90*/  F2FP.F16.E4M3.UNPACK_B R44, R44 ;  /* 0x0000002cff2c723e */ /* 0x000fe200020006ff */
[----:B------:R-:W-:-:S02]  /*9da0*/  HADD2.F32 R92, -RZ, R92.H1_H1 ;  /* 0x3000005cff5c7230 */ /* 0x000fc40000004100 */
[C---:B------:R-:W-:Y:S01]  /*9db0*/  FMUL.FTZ R185, R180.reuse, R185 ;  /* 0x000000b9b4b97220 */ /* 0x040fe20000410000 */
[----:B------:R-:W-:Y:S02]  /*9dc0*/  HADD2.F32 R178, -RZ, R178.H1_H1 ;  /* 0x300000b2ffb27230 */ /* 0x000fe40000004100 */
[----:B------:R-:W-:Y:S01]  /*9dd0*/  FFMA.FTZ R184, R180, R181, -R184 ;  /* 0x000000b5b4b87223 */ /* 0x000fe200000108b8 */
[----:B------:R-:W-:Y:S01]  /*9de0*/  F2FP.F16.E4M3.UNPACK_B R175, R175 ;  /* 0x000000afffaf723e */ /* 0x000fe200020006ff */
[----:B------:R-:W-:Y:S01]  /*9df0*/  FFMA.FTZ R185, R99, R181, R185 ;  /* 0x000000b563b97223 */ /* 0x000fe200000100b9 */
[CC--:B------:R-:W-:Y:S01]  /*9e00*/  FMUL.FTZ R99, R93.reuse, R59.reuse ;  /* 0x0000003b5d637220 */ /* 0x0c0fe20000410000 */
[----:B------:R-:W-:Y:S01]  /*9e10*/  FMUL.FTZ R59, R92, R59 ;  /* 0x0000003b5c3b7220 */ /* 0x000fe20000410000 */
[----:B------:R-:W-:Y:S01]  /*9e20*/  HADD2.F32 R181, -RZ, R173.H0_H0 ;  /* 0x200000adffb57230 */ /* 0x000fe20000004100 */
[----:B------:R-:W-:Y:S01]  /*9e30*/  F2FP.SATFINITE.E4M3.F32.PACK_AB_MERGE_C R46, R46, R182, RZ ;  /* 0x000000b62e2e723e */ /* 0x000fe200048070ff */
[-C--:B------:R-:W-:Y:S01]  /*9e40*/  FFMA.FTZ R92, R92, R178.reuse, -R99 ;  /* 0x000000b25c5c7223 */ /* 0x080fe20000010863 */
[----:B------:R-:W-:Y:S01]  /*9e50*/  FFMA.FTZ R59, R93, R178, R59 ;  /* 0x000000b25d3b7223 */ /* 0x000fe2000001003b */
[----:B------:R-:W-:Y:S01]  /*9e60*/  HADD2.F32 R93, -RZ, R96.H0_H0 ;  /* 0x20000060ff5d7230 */ /* 0x000fe20000004100 */
[----:B------:R-:W-:Y:S01]  /*9e70*/  F2FP.SATFINITE.E4M3.F32.PACK_AB_MERGE_C R95, R58, R186, R95 ;  /* 0x000000ba3a5f723e */ /* 0x000fe2000480705f */
[----:B------:R-:W-:Y:S01]  /*9e80*/  HADD2.F32 R178, -RZ, R44.H0_H0 ;  /* 0x2000002cffb27230 */ /* 0x000fe20000004100 */
[----:B------:R-:W-:Y:S01]  /*9e90*/  F2FP.SATFINITE.E4M3.F32.PACK_AB_MERGE_C R92, R92, R184, RZ ;  /* 0x000000b85c5c723e */ /* 0x000fe200048070ff */
        /* <DEDUP_REMOVED lines=11> */
[C---:B------:R-:W-:Y:S02]  /*9f50*/  FMUL.FTZ R173, R44.reuse, R173 ;  /* 0x000000ad2cad7220 */ /* 0x040fe40000410000 */
[-C--:B------:R-:W-:Y:S02]  /*9f60*/  FFMA.FTZ R93, R44, R175.reuse, -R93 ;  /* 0x000000af2c5d7223 */ /* 0x080fe4000001085d */
[----:B------:R-:W-:Y:S01]  /*9f70*/  FFMA.FTZ R44, R96, R175, R173 ;  /* 0x000000af602c7223 */ /* 0x000fe200000100ad */
[----:B------:R-:W-:Y:S02]  /*9f80*/  F2FP.F16.E4M3.UNPACK_B R96, R98.H1 ;  /* 0x00000062ff60723e */ /* 0x000fe400030006ff */
[----:B------:R-:W-:Y:S02]  /*9f90*/  F2FP.SATFINITE.E4M3.F32.PACK_AB_MERGE_C R180, R93, R180, R92 ;  /* 0x000000b45db4723e */ /* 0x000fe4000480705c */
[----:B------:R-:W-:Y:S01]  /*9fa0*/  F2FP.F16.E4M3.UNPACK_B R92, R174.H1 ;  /* 0x000000aeff5c723e */ /* 0x000fe200030006ff */
[----:B------:R-:W-:Y:S01]  /*9fb0*/  HADD2.F32 R99, -RZ, R96.H0_H0 ;  /* 0x20000060ff637230 */ /* 0x000fe20000004100 */
[----:B------:R-:W-:-:S02]  /*9fc0*/  F2FP.F16.E4M3.UNPACK_B R93, R94.H1 ;  /* 0x0000005eff5d723e */ /* 0x000fc400030006ff */
[----:B------:R-:W-:Y:S01]  /*9fd0*/  F2FP.F16.E4M3.UNPACK_B R173, R176.H1 ;  /* 0x000000b0ffad723e */ /* 0x000fe200030006ff */
[--C-:B------:R-:W-:Y:S01]  /*9fe0*/  HADD2.F32 R187, -RZ, R92.reuse.H0_H0 ;  /* 0x2000005cffbb7230 */ /* 0x100fe20000004100 */
[----:B------:R-:W-:Y:S01]  /*9ff0*/  F2FP.F16.E4M3.UNPACK_B R174, R174 ;  /* 0x000000aeffae723e */ /* 0x000fe200020006ff */
[----:B------:R-:W-:Y:S01]  /*a000*/  HADD2.F32 R175, -RZ, R93.H0_H0 ;  /* 0x2000005dffaf7230 */ /* 0x000fe20000004100 */
[----:B------:R-:W-:Y:S01]  /*a010*/  F2FP.F16.E4M3.UNPACK_B R98, R98 ;  /* 0x00000062ff62723e */ /* 0x000fe200020006ff */
[----:B------:R-:W-:Y:S02]  /*a020*/  HADD2.F32 R178, -RZ, R173.H0_H0 ;  /* 0x200000adffb27230 */ /* 0x000fe40000004100 */
[-C--:B------:R-:W-:Y:S01]  /*a030*/  FMUL.FTZ R184, R99, R187.reuse ;  /* 0x000000bb63b87220 */ /* 0x080fe20000410000 */
[----:B------:R-:W-:Y:S02]  /*a040*/  HADD2.F32 R92, -RZ, R92.H1_H1 ;  /* 0x3000005cff5c7230 */ /* 0x000fe40000004100 */
[----:B------:R-:W-:Y:S01]  /*a050*/  FMUL.FTZ R187, R175, R187 ;  /* 0x000000bbafbb7220 */ /* 0x000fe20000410000 */
[----:B------:R-:W-:-:S02]  /*a060*/  HADD2.F32 R93, -RZ, R93.H1_H1 ;  /* 0x3000005dff5d7230 */ /* 0x000fc40000004100 */
[----:B------:R-:W-:Y:S01]  /*a070*/  FFMA.FTZ R184, R175, R178, -R184 ;  /* 0x000000b2afb87223 */ /* 0x000fe200000108b8 */
[----:B------:R-:W-:Y:S01]  /*a080*/  F2FP.F16.E4M3.UNPACK_B R94, R94 ;  /* 0x0000005eff5e723e */ /* 0x000fe200020006ff */
[----:B------:R-:W-:Y:S01]  /*a090*/  FFMA.FTZ R187, R99, R178, R187 ;  /* 0x000000b263bb7223 */ /* 0x000fe200000100bb */
[----:B------:R-:W-:Y:S01]  /*a0a0*/  HADD2.F32 R99, -RZ, R96.H1_H1 ;  /* 0x30000060ff637230 */ /* 0x000fe20000004100 */
[----:B------:R-:W-:Y:S01]  /*a0b0*/  F2FP.F16.E4M3.UNPACK_B R176, R176 ;  /* 0x000000b0ffb0723e */ /* 0x000fe200020006ff */
[----:B------:R-:W-:Y:S02]  /*a0c0*/  HADD2.F32 R96, -RZ, R173.H1_H1 ;  /* 0x300000adff607230 */ /* 0x000fe40000004100 */
[----:B------:R-:W-:Y:S02]  /*a0d0*/  HADD2.F32 R173, -RZ, R94.H0_H0 ;  /* 0x2000005effad7230 */ /* 0x000fe40000004100 */
[-C--:B------:R-:W-:Y:S01]  /*a0e0*/  FMUL.FTZ R178, R99, R92.reuse ;  /* 0x0000005c63b27220 */ /* 0x080fe20000410000 */
[----:B------:R-:W-:-:S03]  /*a0f0*/  FMUL.FTZ R92, R93, R92 ;  /* 0x0000005c5d5c7220 */ /* 0x000fc60000410000 */
[-C--:B------:R-:W-:Y:S01]  /*a100*/  FFMA.FTZ R93, R93, R96.reuse, -R178 ;  /* 0x000000605d5d7223 */ /* 0x080fe200000108b2 */
[----:B------:R-:W-:Y:S01]  /*a110*/  FFMA.FTZ R92, R99, R96, R92 ;  /* 0x00000060635c7223 */ /* 0x000fe2000001005c */
[----:B------:R-:W-:Y:S02]  /*a120*/  HADD2.F32 R178, -RZ, R174.H0_H0 ;  /* 0x200000aeffb27230 */ /* 0x000fe40000004100 */
[----:B------:R-:W-:Y:S01]  /*a130*/  HADD2.F32 R96, -RZ, R98.H0_H0 ;  /* 0x20000062ff607230 */ /* 0x000fe20000004100 */
[----:B------:R-:W-:Y:S01]  /*a140*/  F2FP.SATFINITE.E4M3.F32.PACK_AB_MERGE_C R93, R93, R184, RZ ;  /* 0x000000b85d5d723e */ /* 0x000fe200048070ff */
[----:B------:R-:W-:Y:S01]  /*a150*/  HADD2.F32 R99, -RZ, R176.H0_H0 ;  /* 0x200000b0ff637230 */ /* 0x000fe20000004100 */
[----:B------:R-:W-:Y:S01]  /*a160*/  F2FP.SATFINITE.E4M3.F32.PACK_AB_MERGE_C R92, R92, R187, RZ ;  /* 0x000000bb5c5c723e */ /* 0x000fe200048070ff */
[----:B------:R-:W-:Y:S02]  /*a170*/  HADD2.F32 R174, -RZ, R174.H1_H1 ;  /* 0x300000aeffae7230 */ /* 0x000fe40000004100 */
[-C--:B------:R-:W-:Y:S01]  /*a180*/  FMUL.FTZ R175, R96, R178.reuse ;  /* 0x000000b260af7220 */ /* 0x080fe20000410000 */
[----:B------:R-:W-:Y:S01]  /*a190*/  FMUL.FTZ R178, R173, R178 ;  /* 0x000000b2adb27220 */ /* 0x000fe20000410000 */
[----:B------:R-:W-:-:S02]  /*a1a0*/  HADD2.F32 R176, -RZ, R176.H1_H1 ;  /* 0x300000b0ffb07230 */ /* 0x000fc40000004100 */
[-C--:B------:R-:W-:Y:S01]  /*a1b0*/  FFMA.FTZ R175, R173, R99.reuse, -R175 ;  /* 0x00000063adaf7223 */ /* 0x080fe200000108af */
[----:B------:R-:W-:Y:S01]  /*a1c0*/  FFMA.FTZ R178, R96, R99, R178 ;  /* 0x0000006360b27223 */ /* 0x000fe200000100b2 */
[----:B------:R-:W-:Y:S01]  /*a1d0*/  HADD2.F32 R99, -RZ, R98.H1_H1 ;  /* 0x30000062ff637230 */ /* 0x000fe20000004100 */
[----:B------:R-:W-:Y:S01]  /*a1e0*/  F2FP.SATFINITE.E4M3.F32.PACK_AB_MERGE_C R96, R44, R181, R59 ;  /* 0x000000b52c60723e */ /* 0x000fe2000480703b */
[----:B------:R-:W-:-:S03]  /*a1f0*/  HADD2.F32 R173, -RZ, R94.H1_H1 ;  /* 0x3000005effad7230 */ /* 0x000fc60000004100 */
[-C--:B------:R-:W-:Y:S02]  /*a200*/  FMUL.FTZ R94, R99, R174.reuse ;  /* 0x000000ae635e7220 */ /* 0x080fe40000410000 */
[C---:B------:R-:W-:Y:S02]  /*a210*/  FMUL.FTZ R174, R173.reuse, R174 ;  /* 0x000000aeadae7220 */ /* 0x040fe40000410000 */
[-C--:B------:R-:W-:Y:S02]  /*a220*/  FFMA.FTZ R94, R173, R176.reuse, -R94 ;  /* 0x000000b0ad5e7223 */ /* 0x080fe4000001085e */
[----:B------:R-:W-:-:S03]  /*a230*/  FFMA.FTZ R99, R99, R176, R174 ;  /* 0x000000b063637223 */ /* 0x000fc600000100ae */
[----:B------:R-:W-:Y:S01]  /*a240*/  F2FP.SATFINITE.E4M3.F32.PACK_AB_MERGE_C R94, R94, R175, R93 ;  /* 0x000000af5e5e723e */ /* 0x000fe2000480705d */
[----:B------:R-:W-:Y:S01]  /*a250*/  IMAD.MOV.U32 R93, RZ, RZ, R179 ;  /* 0x000000ffff5d7224 */ /* 0x000fe200078e00b3 */
[----:B------:R-:W-:Y:S01]  /*a260*/  F2FP.SATFINITE.E4M3.F32.PACK_AB_MERGE_C R98, R99, R178, R92 ;  /* 0x000000b26362723e */ /* 0x000fe2000480705c */
[----:B------:R-:W-:Y:S01]  /*a270*/  IMAD.MOV.U32 R92, RZ, RZ, R180 ;  /* 0x000000ffff5c7224 */ /* 0x000fe200078e00b4 */
[----:B------:R-:W-:-:S07]  /*a280*/  F2FP.SATFINITE.E4M3.F32.PACK_AB_MERGE_C R99, R47, R183, R46 ;  /* 0x000000b72f63723e */ /* 0x000fce000480702e */
.L_x_2463:
[----:B------:R-:W-:Y:S05]  /*a290*/  BSYNC B3 ;  /* 0x0000000000037941 */ /* 0x000fea0003800000 */
.L_x_2462:
[----:B------:R-:W-:-:S04]  /*a2a0*/  IADD3 R57, P4, P5, R120, R138, R27 ;  /* 0x0000008a78397210 */ /* 0x000fc80007d9e01b */
[----:B------:R-:W-:Y:S02]  /*a2b0*/  IADD3.X R46, R4, R168, R32, P4, P5 ;  /* 0x000000a8042e7210 */ /* 0x000fe400027ea420 */
        /* <DEDUP_REMOVED lines=10> */
.L_x_2461:
[----:B------:R-:W-:Y:S05]  /*a360*/  BSYNC B2 ;  /* 0x0000000000027941 */ /* 0x000fea0003800000 */
.L_x_2460:
        /* <DEDUP_REMOVED lines=26> */
[----:B-1----:R-:W-:Y:S01]  /*a510*/  IMAD.MOV.U32 R62, RZ, RZ, R56 ;  /* 0x000000ffff3e7224 */ /* 0x002fe200078e0038 */
[----:B------:R-:W-:Y:S01]  /*a520*/  F2FP.F16.E4M3.UNPACK_B R97, R172.H1 ;  /* 0x000000acff61723e */ /* 0x000fe200030006ff */
[----:B0-----:R-:W-:Y:S01]  /*a530*/  IMAD.MOV.U32 R60, RZ, RZ, R44 ;  /* 0x000000ffff3c7224 */ /* 0x001fe200078e002c */
[----:B------:R-:W-:Y:S01]  /*a540*/  F2FP.F16.E4M3.UNPACK_B R96, R170.H1 ;  /* 0x000000aaff60723e */ /* 0x000fe200030006ff */
[----:B------:R-:W-:Y:S01]  /*a550*/  IMAD.MOV.U32 R176, RZ, RZ, R46 ;  /* 0x000000ffffb07224 */ /* 0x000fe200078e002e */
[----:B------:R-:W-:Y:S01]  /*a560*/  F2FP.F16.E4M3.UNPACK_B R56, R62.H1 ;  /* 0x0000003eff38723e */ /* 0x000fe200030006ff */
[--C-:B------:R-:W-:Y:S01]  /*a570*/  HADD2.F32 R99, -RZ, R97.reuse.H0_H0 ;  /* 0x20000061ff637230 */ /* 0x100fe20000004100 */
[----:B------:R-:W-:Y:S01]  /*a580*/  F2FP.F16.E4M3.UNPACK_B R50, R60.H1 ;  /* 0x0000003cff32723e */ /* 0x000fe200030006ff */
[----:B------:R-:W-:Y:S01]  /*a590*/  HADD2.F32 R95, -RZ, R96.H0_H0 ;  /* 0x20000060ff5f7230 */ /* 0x000fe20000004100 */
[----:B------:R-:W-:Y:S01]  /*a5a0*/  F2FP.F16.E4M3.UNPACK_B R46, R171.H1 ;  /* 0x000000abff2e723e */ /* 0x000fe200030006ff */
[----:B------:R-:W-:Y:S01]  /*a5b0*/  HADD2.F32 R44, -RZ, R56.H0_H0 ;  /* 0x20000038ff2c7230 */ /* 0x000fe20000004100 */
[----:B------:R-:W-:Y:S01]  /*a5c0*/  F2FP.F16.E4M3.UNPACK_B R178, R58.H1 ;  /* 0x0000003affb2723e */ /* 0x000fe200030006ff */
[----:B------:R-:W-:Y:S01]  /*a5d0*/  HADD2.F32 R48, -RZ, R50.H0_H0 ;  /* 0x20000032ff307230 */ /* 0x000fe20000004100 */
[----:B------:R-:W-:Y:S01]  /*a5e0*/  F2FP.F16.E4M3.UNPACK_B R177, R176.H1 ;  /* 0x000000b0ffb1723e */ /* 0x000fe200030006ff */
[----:B------:R-:W-:-:S02]  /*a5f0*/  HADD2.F32 R97, -RZ, R97.H1_H1 ;  /* 0x30000061ff617230 */ /* 0x000fc40000004100 */
[-C--:B------:R-:W-:Y:S01]  /*a600*/  FMUL.FTZ R173, R44, R99.reuse ;  /* 0x000000632cad7220 */ /* 0x080fe20000410000 */
[----:B------:R-:W-:Y:S02]  /*a610*/  HADD2.F32 R50, -RZ, R50.H1_H1 ;  /* 0x30000032ff327230 */ /* 0x000fe40000004100 */
[C---:B------:R-:W-:Y:S01]  /*a620*/  FMUL.FTZ R99, R48.reuse, R99 ;  /* 0x0000006330637220 */ /* 0x040fe20000410000 */
[----:B------:R-:W-:Y:S02]  /*a630*/  HADD2.F32 R96, -RZ, R96.H1_H1 ;  /* 0x30000060ff607230 */ /* 0x000fe40000004100 */
[-C--:B------:R-:W-:Y:S01]  /*a640*/  FFMA.FTZ R48, R48, R95.reuse, -R173 ;  /* 0x0000005f30307223 */ /* 0x080fe200000108ad */
[----:B------:R-:W-:Y:S02]  /*a650*/  HADD2.F32 R184, -RZ, R46.H0_H0 ;  /* 0x2000002effb87230 */ /* 0x000fe40000004100 */
[----:B------:R-:W-:Y:S01]  /*a660*/  FFMA.FTZ R44, R44, R95, R99 ;  /* 0x0000005f2c2c7223 */ /* 0x000fe20000010063 */
[----:B------:R-:W-:-:S02]  /*a670*/  HADD2.F32 R95, -RZ, R56.H1_H1 ;  /* 0x30000038ff5f7230 */ /* 0x000fc40000004100 */
[C---:B------:R-:W-:Y:S01]  /*a680*/  FMUL.FTZ R98, R50.reuse, R97 ;  /* 0x0000006132627220 */ /* 0x040fe20000410000 */
[----:B------:R-:W-:Y:S01]  /*a690*/  HADD2.F32 R179, -RZ, R178.H0_H0 ;  /* 0x200000b2ffb37230 */ /* 0x000fe20000004100 */
[----:B------:R-:W-:Y:S01]  /*a6a0*/  F2FP.F16.E4M3.UNPACK_B R180, R169.H1 ;  /* 0x000000a9ffb4723e */ /* 0x000fe200030006ff */
[----:B------:R-:W-:Y:S02]  /*a6b0*/  HADD2.F32 R181, -RZ, R177.H0_H0 ;  /* 0x200000b1ffb57230 */ /* 0x000fe40000004100 */
[----:B------:R-:W-:Y:S01]  /*a6c0*/  FMUL.FTZ R99, R95, R97 ;  /* 0x000000615f637220 */ /* 0x000fe20000410000 */
[----:B------:R-:W-:Y:S02]  /*a6d0*/  HADD2.F32 R46, -RZ, R46.H1_H1 ;  /* 0x3000002eff2e7230 */ /* 0x000fe40000004100 */
[----:B------:R-:W-:Y:S01]  /*a6e0*/  FMUL.FTZ R183, R179, R184 ;  /* 0x000000b8b3b77220 */ /* 0x000fe20000410000 */
[----:B------:R-:W-:Y:S02]  /*a6f0*/  HADD2.F32 R182, -RZ, R180.H0_H0 ;  /* 0x200000b4ffb67230 */ /* 0x000fe40000004100 */
[-C--:B------:R-:W-:Y:S01]  /*a700*/  FFMA.FTZ R56, R50, R96.reuse, -R99 ;  /* 0x0000006032387223 */ /* 0x080fe20000010863 */
[----:B------:R-:W-:Y:S01]  /*a710*/  FFMA.FTZ R50, R95, R96, R98 ;  /* 0x000000605f327223 */ /* 0x000fe20000010062 */
[----:B------:R-:W-:Y:S01]  /*a720*/  F2FP.F16.E4M3.UNPACK_B R95, R62 ;  /* 0x0000003eff5f723e */ /* 0x000fe200020006ff */
[----:B------:R-:W-:Y:S01]  /*a730*/  FMUL.FTZ R184, R181, R184 ;  /* 0x000000b8b5b87220 */ /* 0x000fe20000410000 */
[----:B------:R-:W-:Y:S01]  /*a740*/  F2FP.F16.E4M3.UNPACK_B R99, R172 ;  /* 0x000000acff63723e */ /* 0x000fe200020006ff */
[----:B------:R-:W-:Y:S01]  /*a750*/  HADD2.F32 R178, -RZ, R178.H1_H1 ;  /* 0x300000b2ffb27230 */ /* 0x000fe20000004100 */
[----:B------:R-:W-:Y:S01]  /*a760*/  F2FP.F16.E4M3.UNPACK_B R62, R60 ;  /* 0x0000003cff3e723e */ /* 0x000fe200020006ff */
[----:B------:R-:W-:Y:S01]  /*a770*/  HADD2.F32 R60, -RZ, R95.H0_H0 ;  /* 0x2000005fff3c7230 */ /* 0x000fe20000004100 */
[----:B------:R-:W-:Y:S01]  /*a780*/  F2FP.F16.E4M3.UNPACK_B R96, R170 ;  /* 0x000000aaff60723e */ /* 0x000fe200020006ff */
[----:B------:R-:W-:-:S02]  /*a790*/  HADD2.F32 R170, -RZ, R99.H0_H0 ;  /* 0x20000063ffaa7230 */ /* 0x000fc40000004100 */
[----:B------:R-:W-:Y:S01]  /*a7a0*/  FFMA.FTZ R184, R179, R182, R184 ;  /* 0x000000b6b3b87223 */ /* 0x000fe200000100b8 */
[----:B------:R-:W-:Y:S02]  /*a7b0*/  HADD2.F32 R97, -RZ, R62.H0_H0 ;  /* 0x2000003eff617230 */ /* 0x000fe40000004100 */
[----:B------:R-:W-:Y:S01]  /*a7c0*/  FMUL.FTZ R179, R178, R46 ;  /* 0x0000002eb2b37220 */ /* 0x000fe20000410000 */
        /* <DEDUP_REMOVED lines=12> */
[----:B------:R-:W-:-:S02]  /*a890*/  HADD2.F32 R180, -RZ, R180.H1_H1 ;  /* 0x300000b4ffb47230 */ /* 0x000fc40000004100 */
[----:B------:R-:W-:Y:S01]  /*a8a0*/  FMUL.FTZ R46, R177, R46 ;  /* 0x0000002eb12e7220 */ /* 0x000fe20000410000 */
[----:B------:R-:W-:Y:S01]  /*a8b0*/  F2FP.F16.E4M3.UNPACK_B R171, R171 ;  /* 0x000000abffab723e */ /* 0x000fe200020006ff */
[----:B------:R-:W-:Y:S01]  /*a8c0*/  FFMA.FTZ R96, R62, R98, -R173 ;  /* 0x000000623e607223 */ /* 0x000fe200000108ad */
[----:B------:R-:W-:Y:S01]  /*a8d0*/  F2FP.F16.E4M3.UNPACK_B R58, R58 ;  /* 0x0000003aff3a723e */ /* 0x000fe200020006ff */
[----:B------:R-:W-:Y:S01]  /*a8e0*/  FFMA.FTZ R62, R95, R98, R170 ;  /* 0x000000625f3e7223 */ /* 0x000fe200000100aa */
[----:B------:R-:W-:Y:S01]  /*a8f0*/  F2FP.F16.E4M3.UNPACK_B R176, R176 ;  /* 0x000000b0ffb0723e */ /* 0x000fe200020006ff */
[----:B------:R-:W-:Y:S01]  /*a900*/  FFMA.FTZ R183, R181, R182, -R183 ;  /* 0x000000b6b5b77223 */ /* 0x000fe200000108b7 */
[----:B------:R-:W-:Y:S01]  /*a910*/  SHF.R.U32.HI R95, RZ, 0x8, R61 ;  /* 0x00000008ff5f7819 */ /* 0x000fe2000001163d */
[-C--:B------:R-:W-:Y:S01]  /*a920*/  FFMA.FTZ R46, R178, R180.reuse, R46 ;  /* 0x000000b4b22e7223 */ /* 0x080fe2000001002e */
[----:B------:R-:W-:Y:S01]  /*a930*/  FFMA.FTZ R177, R177, R180, -R179 ;  /* 0x000000b4b1b17223 */ /* 0x000fe200000108b3 */
[----:B------:R-:W-:Y:S01]  /*a940*/  F2FP.F16.E4M3.UNPACK_B R169, R169 ;  /* 0x000000a9ffa9723e */ /* 0x000fe200020006ff */
[----:B------:R-:W-:Y:S01]  /*a950*/  HADD2.F32 R182, -RZ, R171.H0_H0 ;  /* 0x200000abffb67230 */ /* 0x000fe20000004100 */
[----:B------:R-:W-:Y:S01]  /*a960*/  SHF.R.U32.HI R172, RZ, 0x8, R49 ;  /* 0x00000008ffac7819 */ /* 0x000fe20000011631 */
[----:B------:R-:W-:Y:S01]  /*a970*/  HADD2.F32 R178, -RZ, R58.H0_H0 ;  /* 0x2000003affb27230 */ /* 0x000fe20000004100 */
[----:B------:R-:W-:Y:S01]  /*a980*/  SHF.R.U32.HI R174, RZ, 0x8, R51 ;  /* 0x00000008ffae7819 */ /* 0x000fe20000011633 */
[----:B------:R-:W-:Y:S01]  /*a990*/  HADD2.F32 R180, -RZ, R176.H0_H0 ;  /* 0x200000b0ffb47230 */ /* 0x000fe20000004100 */
[--C-:B------:R-:W-:Y:S01]  /*a9a0*/  SHF.R.U32.HI R99, RZ, 0x8, R63.reuse ;  /* 0x00000008ff637819 */ /* 0x100fe2000001163f */
[----:B------:R-:W-:Y:S01]  /*a9b0*/  IMAD.SHL.U32 R95, R95, 0x100, RZ ;  /* 0x000001005f5f7824 */ /* 0x000fe200078e00ff */
[----:B------:R-:W-:Y:S01]  /*a9c0*/  LOP3.LUT R170, R63, 0xff0000ff, RZ, 0xc0, !PT ;  /* 0xff0000ff3faa7812 */ /* 0x000fe200078ec0ff */
[----:B------:R-:W-:Y:S01]  /*a9d0*/  HADD2.F32 R179, -RZ, R169.H0_H0 ;  /* 0x200000a9ffb37230 */ /* 0x000fe20000004100 */
[----:B------:R-:W-:Y:S01]  /*a9e0*/  LOP3.LUT R98, R61, 0xff0000ff, RZ, 0xc0, !PT ;  /* 0xff0000ff3d627812 */ /* 0x000fe200078ec0ff */
[-C--:B------:R-:W-:Y:S01]  /*a9f0*/  FMUL.FTZ R181, R178, R182.reuse ;  /* 0x000000b6b2b57220 */ /* 0x080fe20000410000 */
[----:B------:R-:W-:Y:S01]  /*aa00*/  SHF.R.U32.HI R63, RZ, 0x10, R63 ;  /* 0x00000010ff3f7819 */ /* 0x000fe2000001163f */
[----:B------:R-:W-:Y:S01]  /*aa10*/  FMUL.FTZ R182, R180, R182 ;  /* 0x000000b6b4b67220 */ /* 0x000fe20000410000 */
[----:B------:R-:W-:Y:S01]  /*aa20*/  LOP3.LUT R175, R51, 0xff0000ff, RZ, 0xc0, !PT ;  /* 0xff0000ff33af7812 */ /* 0x000fe200078ec0ff */
[----:B------:R-:W-:Y:S01]  /*aa30*/  HADD2.F32 R171, -RZ, R171.H1_H1 ;  /* 0x300000abffab7230 */ /* 0x000fe20000004100 */
[----:B------:R-:W-:Y:S01]  /*aa40*/  LOP3.LUT R173, R49, 0xff0000ff, RZ, 0xc0, !PT ;  /* 0xff0000ff31ad7812 */ /* 0x000fe200078ec0ff */
[----:B------:R-:W-:Y:S01]  /*aa50*/  HADD2.F32 R58, -RZ, R58.H1_H1 ;  /* 0x3000003aff3a7230 */ /* 0x000fe20000004100 */
[----:B------:R-:W-:Y:S01]  /*aa60*/  SHF.R.U32.HI R51, RZ, 0x10, R51 ;  /* 0x00000010ff337819 */ /* 0x000fe20000011633 */
[----:B------:R-:W-:Y:S01]  /*aa70*/  IMAD.SHL.U32 R172, R172, 0x100, RZ ;  /* 0x00000100acac7824 */ /* 0x000fe200078e00ff */
[----:B------:R-:W-:Y:S01]  /*aa80*/  SHF.R.U32.HI R49, RZ, 0x10, R49 ;  /* 0x00000010ff317819 */ /* 0x000fe20000011631 */
[----:B------:R-:W-:Y:S01]  /*aa90*/  HADD2.F32 R176, -RZ, R176.H1_H1 ;  /* 0x300000b0ffb07230 */ /* 0x000fe20000004100 */
[----:B------:R-:W-:Y:S01]  /*aaa0*/  LOP3.LUT R95, R98, 0xff00, R95, 0xf8, !PT ;  /* 0x0000ff00625f7812 */ /* 0x000fe200078ef85f */
[----:B------:R-:W-:-:S02]  /*aab0*/  IMAD.SHL.U32 R174, R174, 0x100, RZ ;  /* 0x00000100aeae7824 */ /* 0x000fc400078e00ff */
[-C--:B------:R-:W-:Y:S01]  /*aac0*/  FFMA.FTZ R181, R180, R179.reuse, -R181 ;  /* 0x000000b3b4b57223 */ /* 0x080fe200000108b5 */
[----:B------:R-:W-:Y:S01]  /*aad0*/  FFMA.FTZ R182, R178, R179, R182 ;  /* 0x000000b3b2b67223 */ /* 0x000fe200000100b6 */
[----:B------:R-:W-:Y:S02]  /*aae0*/  IMAD.U32 R98, R63, 0x10000, RZ ;  /* 0x000100003f627824 */ /* 0x000fe400078e00ff */
[-C--:B------:R-:W-:Y:S01]  /*aaf0*/  FMUL.FTZ R179, R58, R171.reuse ;  /* 0x000000ab3ab37220 */ /* 0x080fe20000410000 */
[----:B------:R-:W-:Y:S01]  /*ab00*/  HADD2.F32 R169, -RZ, R169.H1_H1 ;  /* 0x300000a9ffa97230 */ /* 0x000fe20000004100 */
[----:B------:R-:W-:Y:S01]  /*ab10*/  LOP3.LUT R172, R173, 0xff00, R172, 0xf8, !PT ;  /* 0x0000ff00adac7812 */ /* 0x000fe200078ef8ac */
[----:B------:R-:W-:Y:S01]  /*ab20*/  IMAD.U32 R63, R51, 0x10000, RZ ;  /* 0x00010000333f7824 */ /* 0x000fe200078e00ff */
[----:B------:R-:W-:Y:S01]  /*ab30*/  SHF.L.U32 R49, R49, 0x10, RZ ;  /* 0x0000001031317819 */ /* 0x000fe200000006ff */
[C---:B------:R-:W-:Y:S01]  /*ab40*/  FMUL.FTZ R171, R176.reuse, R171 ;  /* 0x000000abb0ab7220 */ /* 0x040fe20000410000 */
[----:B------:R-:W-:Y:S01]  /*ab50*/  SHF.R.U32.HI R61, RZ, 0x10, R61 ;  /* 0x00000010ff3d7819 */ /* 0x000fe2000001163d */
[-C--:B------:R-:W-:Y:S01]  /*ab60*/  FFMA.FTZ R176, R176, R169.reuse, -R179 ;  /* 0x000000a9b0b07223 */ /* 0x080fe200000108b3 */
[----:B------:R-:W-:Y:S01]  /*ab70*/  LOP3.LUT R174, R175, 0xff00, R174, 0xf8, !PT ;  /* 0x0000ff00afae7812 */ /* 0x000fe200078ef8ae */
[----:B------:R-:W-:Y:S01]  /*ab80*/  FFMA.FTZ R171, R58, R169, R171 ;  /* 0x000000a93aab7223 */ /* 0x000fe200000100ab */
[----:B------:R-:W-:Y:S01]  /*ab90*/  LOP3.LUT R51, R172, 0xff0000, R49, 0xf8, !PT ;  /* 0x00ff0000ac337812 */ /* 0x000fe200078ef831 */
[----:B------:R-:W-:Y:S01]  /*aba0*/  IMAD.U32 R58, R61, 0x10000, RZ ;  /* 0x000100003d3a7824 */ /* 0x000fe200078e00ff */
[----:B------:R-:W-:-:S02]  /*abb0*/  LOP3.LUT R49, R174, 0xff0000, R63, 0xf8, !PT ;  /* 0x00ff0000ae317812 */ /* 0x000fc400078ef83f */
[----:B------:R-:W-:Y:S02]  /*abc0*/  F2FP.SATFINITE.E4M3.F32.PACK_AB_MERGE_C R63, R50, R44, RZ ;  /* 0x0000002c323f723e */ /* 0x000fe400048070ff */
[----:B------:R-:W-:Y:S02]  /*abd0*/  SHF.L.U32 R99, R99, 0x8, RZ ;  /* 0x0000000863637819 */ /* 0x000fe400000006ff */
[----:B------:R-:W-:Y:S02]  /*abe0*/  F2FP.SATFINITE.E4M3.F32.PACK_AB_MERGE_C R48, R56, R48, RZ ;  /* 0x000000303830723e */ /* 0x000fe400048070ff */
[----:B------:R-:W-:Y:S02]  /*abf0*/  F2FP.SATFINITE.E4M3.F32.PACK_AB_MERGE_C R56, R62, R60, R63 ;  /* 0x0000003c3e38723e */ /* 0x000fe4000480703f */
[----:B------:R-:W-:Y:S02]  /*ac00*/  LOP3.LUT R99, R170, 0xff00, R99, 0xf8, !PT ;  /* 0x0000ff00aa637812 */ /* 0x000fe400078ef863 */
[----:B------:R-:W-:-:S02]  /*ac10*/  LOP3.LUT R61, R95, 0xff0000, R58, 0xf8, !PT ;  /* 0x00ff00005f3d7812 */ /* 0x000fc400078ef83a */
[----:B------:R-:W-:Y:S02]  /*ac20*/  F2FP.F16.E4M3.UNPACK_B R50, R57 ;  /* 0x00000039ff32723e */ /* 0x000fe400020006ff */
[----:B------:R-:W-:Y:S02]  /*ac30*/  F2FP.F16.E4M3.UNPACK_B R62, R51 ;  /* 0x00000033ff3e723e */ /* 0x000fe400020006ff */
[----:B------:R-:W-:Y:S01]  /*ac40*/  F2FP.SATFINITE.E4M3.F32.PACK_AB_MERGE_C R44, R96, R97, R48 ;  /* 0x00000061602c723e */ /* 0x000fe20004807030 */
[----:B------:R-:W-:Y:S01]  /*ac50*/  HADD2.F32 R60, -RZ, R50.H0_H0 ;  /* 0x20000032ff3c7230 */ /* 0x000fe20000004100 */
[----:B------:R-:W-:Y:S01]  /*ac60*/  LOP3.LUT R58, R99, 0xff0000, R98, 0xf8, !PT ;  /* 0x00ff0000633a7812 */ /* 0x000fe200078ef862 */
[----:B------:R-:W-:Y:S01]  /*ac70*/  HADD2.F32 R99, -RZ, R62.H0_H0 ;  /* 0x2000003eff637230 */ /* 0x000fe20000004100 */
[----:B------:R-:W-:Y:S01]  /*ac80*/  F2FP.F16.E4M3.UNPACK_B R48, R45 ;  /* 0x0000002dff30723e */ /* 0x000fe200020006ff */
[----:B------:R-:W-:Y:S01]  /*ac90*/  HADD2.F32 R63, -RZ, R50.H1_H1 ;  /* 0x30000032ff3f7230 */ /* 0x000fe20000004100 */
[----:B------:R-:W-:Y:S01]  /*aca0*/  F2FP.F16.E4M3.UNPACK_B R95, R61 ;  /* 0x0000003dff5f723e */ /* 0x000fe200020006ff */
[----:B------:R-:W-:-:S02]  /*acb0*/  HADD2.F32 R96, -RZ, R62.H1_H1 ;  /* 0x3000003eff607230 */ /* 0x000fc40000004100 */
[----:B------:R-:W-:Y:S01]  /*acc0*/  FMUL.FTZ R169, R60, R99 ;  /* 0x000000633ca97220 */ /* 0x000fe20000410000 */
[--C-:B------:R-:W-:Y:S01]  /*acd0*/  HADD2.F32 R50, -RZ, R48.reuse.H0_H0 ;  /* 0x20000030ff327230 */ /* 0x100fe20000004100 */
[----:B------:R-:W-:Y:S01]  /*ace0*/  F2FP.F16.E4M3.UNPACK_B R57, R57.H1 ;  /* 0x00000039ff39723e */ /* 0x000fe200030006ff */
[--C-:B------:R-:W-:Y:S01]  /*acf0*/  HADD2.F32 R97, -RZ, R95.reuse.H0_H0 ;  /* 0x2000005fff617230 */ /* 0x100fe20000004100 */
[----:B------:R-:W-:Y:S01]  /*ad00*/  F2FP.F16.E4M3.UNPACK_B R174, R49.H1 ;  /* 0x00000031ffae723e */ /* 0x000fe200030006ff */
[----:B------:R-:W-:Y:S02]  /*ad10*/  HADD2.F32 R62, -RZ, R48.H1_H1 ;  /* 0x30000030ff3e7230 */ /* 0x000fe40000004100 */
[C---:B------:R-:W-:Y:S01]  /*ad20*/  FMUL.FTZ R99, R50.reuse, R99 ;  /* 0x0000006332637220 */ /* 0x040fe20000410000 */
[----:B------:R-:W-:Y:S02]  /*ad30*/  HADD2.F32 R95, -RZ, R95.H1_H1 ;  /* 0x3000005fff5f7230 */ /* 0x000fe40000004100 */
[-C--:B------:R-:W-:Y:S01]  /*ad40*/  FFMA.FTZ R48, R50, R97.reuse, -R169 ;  /* 0x0000006132307223 */ /* 0x080fe200000108a9 */
[CC--:B------:R-:W-:Y:S01]  /*ad50*/  FMUL.FTZ R169, R63.reuse, R96.reuse ;  /* 0x000000603fa97220 */ /* 0x0c0fe20000410000 */
[----:B------:R-:W-:Y:S01]  /*ad60*/  FMUL.FTZ R96, R62, R96 ;  /* 0x000000603e607220 */ /* 0x000fe20000410000 */
[----:B------:R-:W-:Y:S01]  /*ad70*/  FFMA.FTZ R50, R60, R97, R99 ;  /* 0x000000613c327223 */ /* 0x000fe20000010063 */
[----:B------:R-:W-:Y:S01]  /*ad80*/  F2FP.F16.E4M3.UNPACK_B R60, R45.H1 ;  /* 0x0000002dff3c723e */ /* 0x000fe200030006ff */
[-C--:B------:R-:W-:Y:S01]  /*ad90*/  FFMA.FTZ R45, R62, R95.reuse, -R169 ;  /* 0x0000005f3e2d7223 */ /* 0x080fe200000108a9 */
[----:B------:R-:W-:Y:S01]  /*ada0*/  FFMA.FTZ R63, R63, R95, R96 ;  /* 0x0000005f3f3f7223 */ /* 0x000fe20000010060 */
[----:B------:R-:W-:Y:S01]  /*adb0*/  F2FP.F16.E4M3.UNPACK_B R96, R51.H1 ;  /* 0x00000033ff60723e */ /* 0x000fe200030006ff */
[--C-:B------:R-:W-:Y:S01]  /*adc0*/  HADD2.F32 R62, -RZ, R57.reuse.H1_H1 ;  /* 0x30000039ff3e7230 */ /* 0x100fe20000004100 */
[----:B------:R-:W-:Y:S01]  /*add0*/  F2FP.F16.E4M3.UNPACK_B R95, R61.H1 ;  /* 0x0000003dff5f723e */ /* 0x000fe200030006ff */
[----:B------:R-:W-:Y:S01]  /*ade0*/  HADD2.F32 R51, -RZ, R60.H0_H0 ;  /* 0x2000003cff337230 */ /* 0x000fe20000004100 */
[----:B------:R-:W-:Y:S01]  /*adf0*/  F2FP.SATFINITE.E4M3.F32.PACK_AB_MERGE_C R177, R177, R183, RZ ;  /* 0x000000b7b1b1723e */ /* 0x000fe200048070ff */
[----:B------:R-:W-:Y:S01]  /*ae00*/  HADD2.F32 R61, -RZ, R57.H0_H0 ;  /* 0x20000039ff3d7230 */ /* 0x000fe20000004100 */
[----:B------:R-:W-:Y:S01]  /*ae10*/  F2FP.SATFINITE.E4M3.F32.PACK_AB_MERGE_C R184, R46, R184, RZ ;  /* 0x000000b82eb8723e */ /* 0x000fe200048070ff */
[----:B------:R-:W-:Y:S01]  /*ae20*/  HADD2.F32 R98, -RZ, R96.H0_H0 ;  /* 0x20000060ff627230 */ /* 0x000fe20000004100 */
[----:B------:R-:W-:Y:S01]  /*ae30*/  F2FP.SATFINITE.E4M3.F32.PACK_AB_MERGE_C R46, R176, R181, R177 ;  /* 0x000000b5b02e723e */ /* 0x000fe200048070b1 */
[----:B------:R-:W-:Y:S01]  /*ae40*/  HADD2.F32 R60, -RZ, R60.H1_H1 ;  /* 0x3000003cff3c7230 */ /* 0x000fe20000004100 */
[----:B------:R-:W-:Y:S01]  /*ae50*/  F2FP.SATFINITE.E4M3.F32.PACK_AB_MERGE_C R171, R171, R182, R184 ;  /* 0x000000b6abab723e */ /* 0x000fe200048070b8 */
[----:B------:R-:W-:-:S02]  /*ae60*/  HADD2.F32 R57, -RZ, R96.H1_H1 ;  /* 0x30000060ff397230 */ /* 0x000fc40000004100 */
[-C--:B------:R-:W-:Y:S01]  /*ae70*/  FMUL.FTZ R170, R61, R98.reuse ;  /* 0x000000623daa7220 */ /* 0x080fe20000410000 */
[--C-:B------:R-:W-:Y:S02]  /*ae80*/  HADD2.F32 R96, -RZ, R95.reuse.H0_H0 ;  /* 0x2000005fff607230 */ /* 0x100fe40000004100 */
[C---:B------:R-:W-:Y:S01]  /*ae90*/  FMUL.FTZ R98, R51.reuse, R98 ;  /* 0x0000006233627220 */ /* 0x040fe20000410000 */
[----:B------:R-:W-:Y:S02]  /*aea0*/  HADD2.F32 R95, -RZ, R95.H1_H1 ;  /* 0x3000005fff5f7230 */ /* 0x000fe40000004100 */
[-C--:B------:R-:W-:Y:S01]  /*aeb0*/  FMUL.FTZ R97, R62, R57.reuse ;  /* 0x000000393e617220 */ /* 0x080fe20000410000 */
[C---:B------:R-:W-:Y:S01]  /*aec0*/  FMUL.FTZ R99, R60.reuse, R57 ;  /* 0x000000393c637220 */ /* 0x040fe20000410000 */
[-C--:B------:R-:W-:Y:S01]  /*aed0*/  FFMA.FTZ R51, R51, R96.reuse, -R170 ;  /* 0x0000006033337223 */ /* 0x080fe200000108aa */
[----:B------:R-:W-:Y:S01]  /*aee0*/  FFMA.FTZ R57, R61, R96, R98 ;  /* 0x000000603d397223 */ /* 0x000fe20000010062 */
[-C--:B------:R-:W-:Y:S01]  /*aef0*/  FFMA.FTZ R60, R60, R95.reuse, -R97 ;  /* 0x0000005f3c3c7223 */ /* 0x080fe20000010861 */
[----:B------:R-:W-:Y:S01]  /*af00*/  FFMA.FTZ R62, R62, R95, R99 ;  /* 0x0000005f3e3e7223 */ /* 0x000fe20000010063 */
[----:B------:R-:W-:Y:S01]  /*af10*/  F2FP.F16.E4M3.UNPACK_B R96, R59 ;  /* 0x0000003bff60723e */ /* 0x000fe200020006ff */
[--C-:B------:R-:W-:Y:S01]  /*af20*/  HADD2.F32 R175, -RZ, R174.reuse.H0_H0 ;  /* 0x200000aeffaf7230 */ /* 0x100fe20000004100 */
[----:B------:R-:W-:Y:S01]  /*af30*/  F2FP.F16.E4M3.UNPACK_B R95, R49 ;  /* 0x00000031ff5f723e */ /* 0x000fe200020006ff */
[----:B------:R-:W-:Y:S01]  /*af40*/  HADD2.F32 R174, -RZ, R174.H1_H1 ;  /* 0x300000aeffae7230 */ /* 0x000fe20000004100 */
[-C--:B------:R-:W-:Y:S01]  /*af50*/  F2FP.F16.E4M3.UNPACK_B R61, R47.reuse ;  /* 0x0000002fff3d723e */ /* 0x080fe200020006ff */
[--C-:B------:R-:W-:Y:S01]  /*af60*/  HADD2.F32 R169, -RZ, R96.reuse.H0_H0 ;  /* 0x20000060ffa97230 */ /* 0x100fe20000004100 */
[----:B------:R-:W-:Y:S01]  /*af70*/  F2FP.F16.E4M3.UNPACK_B R97, R47.H1 ;  /* 0x0000002fff61723e */ /* 0x000fe200030006ff */
[----:B------:R-:W-:Y:S01]  /*af80*/  HADD2.F32 R173, -RZ, R95.H0_H0 ;  /* 0x2000005fffad7230 */ /* 0x000fe20000004100 */
[----:B------:R-:W-:Y:S01]  /*af90*/  F2FP.F16.E4M3.UNPACK_B R47, R58 ;  /* 0x0000003aff2f723e */ /* 0x000fe200020006ff */
[----:B------:R-:W-:Y:S01]  /*afa0*/  HADD2.F32 R98, -RZ, R61.H0_H0 ;  /* 0x2000003dff627230 */ /* 0x000fe20000004100 */
[----:B------:R-:W-:Y:S01]  /*afb0*/  F2FP.F16.E4M3.UNPACK_B R99, R59.H1 ;  /* 0x0000003bff63723e */ /* 0x000fe200030006ff */
[----:B------:R-:W-:-:S02]  /*afc0*/  HADD2.F32 R96, -RZ, R96.H1_H1 ;  /* 0x30000060ff607230 */ /* 0x000fc40000004100 */
[-C--:B------:R-:W-:Y:S01]  /*afd0*/  FMUL.FTZ R49, R169, R173.reuse ;  /* 0x000000ada9317220 */ /* 0x080fe20000410000 */
[----:B------:R-:W-:Y:S01]  /*afe0*/  HADD2.F32 R172, -RZ, R47.H0_H0 ;  /* 0x2000002fffac7230 */ /* 0x000fe20000004100 */
[----:B------:R-:W-:Y:S01]  /*aff0*/  F2FP.F16.E4M3.UNPACK_B R59, R58.H1 ;  /* 0x0000003aff3b723e */ /* 0x000fe200030006ff */
[----:B------:R-:W-:Y:S02]  /*b000*/  HADD2.F32 R170, -RZ, R99.H0_H0 ;  /* 0x20000063ffaa7230 */ /* 0x000fe40000004100 */
[C---:B------:R-:W-:Y:S01]  /*b010*/  FMUL.FTZ R58, R98.reuse, R173 ;  /* 0x000000ad623a7220 */ /* 0x040fe20000410000 */
[----:B------:R-:W-:Y:S02]  /*b020*/  HADD2.F32 R95, -RZ, R95.H1_H1 ;  /* 0x3000005fff5f7230 */ /* 0x000fe40000004100 */
[----:B------:R-:W-:Y:S01]  /*b030*/  FFMA.FTZ R49, R98, R172, -R49 ;  /* 0x000000ac62317223 */ /* 0x000fe20000010831 */
[----:B------:R-:W-:Y:S02]  /*b040*/  HADD2.F32 R98, -RZ, R97.H0_H0 ;  /* 0x20000061ff627230 */ /* 0x000fe40000004100 */
[----:B------:R-:W-:Y:S01]  /*b050*/  FMUL.FTZ R177, R170, R175 ;  /* 0x000000afaab17220 */ /* 0x000fe20000410000 */
[----:B------:R-:W-:-:S02]  /*b060*/  HADD2.F32 R173, -RZ, R59.H0_H0 ;  /* 0x2000003bffad7230 */ /* 0x000fc40000004100 */
[----:B------:R-:W-:Y:S01]  /*b070*/  FFMA.FTZ R58, R169, R172, R58 ;  /* 0x000000aca93a7223 */ /* 0x000fe2000001003a */
        /* <DEDUP_REMOVED lines=8> */
[C---:B------:R-:W-:Y:S01]  /*b100*/  FMUL.FTZ R174, R97.reuse, R174 ;  /* 0x000000ae61ae7220 */ /* 0x040fe20000410000 */
[----:B------:R-:W-:Y:S01]  /*b110*/  HADD2.F32 R47, -RZ, R47.H1_H1 ;  /* 0x3000002fff2f7230 */ /* 0x000fe20000004100 */
[----:B------:R-:W-:Y:S01]  /*b120*/  F2FP.SATFINITE.E4M3.F32.PACK_AB_MERGE_C R51, R60, R51, RZ ;  /* 0x000000333c33723e */ /* 0x000fe200048070ff */
[-C--:B------:R-:W-:Y:S01]  /*b130*/  FFMA.FTZ R97, R97, R170.reuse, -R172 ;  /* 0x000000aa61617223 */ /* 0x080fe200000108ac */
[-C--:B------:R-:W-:Y:S01]  /*b140*/  FMUL.FTZ R172, R96, R95.reuse ;  /* 0x0000005f60ac7220 */ /* 0x080fe20000410000 */
[----:B------:R-:W-:Y:S01]  /*b150*/  FMUL.FTZ R95, R61, R95 ;  /* 0x0000005f3d5f7220 */ /* 0x000fe20000410000 */
[----:B------:R-:W-:Y:S01]  /*b160*/  FFMA.FTZ R174, R169, R170, R174 ;  /* 0x000000aaa9ae7223 */ /* 0x000fe200000100ae */
[----:B------:R-:W-:Y:S01]  /*b170*/  F2FP.SATFINITE.E4M3.F32.PACK_AB_MERGE_C R57, R62, R57, RZ ;  /* 0x000000393e39723e */ /* 0x000fe200048070ff */
[-C--:B------:R-:W-:Y:S01]  /*b180*/  FFMA.FTZ R172, R61, R47.reuse, -R172 ;  /* 0x0000002f3dac7223 */ /* 0x080fe200000108ac */
[----:B------:R-:W-:Y:S01]  /*b190*/  FFMA.FTZ R95, R96, R47, R95 ;  /* 0x0000002f605f7223 */ /* 0x000fe2000001005f */
[----:B------:R-:W-:-:S02]  /*b1a0*/  F2FP.SATFINITE.E4M3.F32.PACK_AB_MERGE_C R97, R97, R98, RZ ;  /* 0x000000626161723e */ /* 0x000fc400048070ff */
[----:B------:R-:W-:Y:S02]  /*b1b0*/  F2FP.SATFINITE.E4M3.F32.PACK_AB_MERGE_C R99, R174, R99, RZ ;  /* 0x00000063ae63723e */ /* 0x000fe400048070ff */
[----:B------:R-:W-:Y:S02]  /*b1c0*/  F2FP.SATFINITE.E4M3.F32.PACK_AB_MERGE_C R45, R45, R48, R51 ;  /* 0x000000302d2d723e */ /* 0x000fe40004807033 */
[----:B------:R-:W-:Y:S01]  /*b1d0*/  F2FP.SATFINITE.E4M3.F32.PACK_AB_MERGE_C R59, R95, R58, R99 ;  /* 0x0000003a5f3b723e */ /* 0x000fe20004807063 */
[----:B------:R-:W-:Y:S01]  /*b1e0*/  IMAD.MOV.U32 R58, RZ, RZ, R171 ;  /* 0x000000ffff3a7224 */ /* 0x000fe200078e00ab */
[----:B------:R-:W-:Y:S02]  /*b1f0*/  F2FP.SATFINITE.E4M3.F32.PACK_AB_MERGE_C R47, R172, R49, R97 ;  /* 0x00000031ac2f723e */ /* 0x000fe40004807061 */
[----:B------:R-:W-:-:S07]  /*b200*/  F2FP.SATFINITE.E4M3.F32.PACK_AB_MERGE_C R57, R63, R50, R57 ;  /* 0x000000323f39723e */ /* 0x000fce0004807039 */
.L_x_2467:
[----:B------:R-:W-:Y:S05]  /*b210*/  BSYNC B3 ;  /* 0x0000000000037941 */ /* 0x000fea0003800000 */
.L_x_2466:
        /* <DEDUP_REMOVED lines=10> */
.L_x_2465:
[----:B------:R-:W-:Y:S05]  /*b2c0*/  BSYNC B2 ;  /* 0x0000000000027941 */ /* 0x000fea0003800000 */
.L_x_2464:
        /* <DEDUP_REMOVED lines=29> */
[----:B------:R-:W-:Y:S02]  /*b4a0*/  SHF.R.U32.HI R92, RZ, 0x10, R89 ;  /* 0x00000010ff5c7819 */ /* 0x000fe40000011659 */
[----:B------:R-:W-:Y:S01]  /*b4b0*/  LOP3.LUT R61, R89, 0xff0000ff, RZ, 0xc0, !PT ;  /* 0xff0000ff593d7812 */ /* 0x000fe200078ec0ff */
[----:B------:R-:W-:Y:S01]  /*b4c0*/  IMAD.SHL.U32 R44, R54, 0x100, RZ ;  /* 0x00000100362c7824 */ /* 0x000fe200078e00ff */
[----:B------:R-:W-:Y:S01]  /*b4d0*/  SHF.R.U32.HI R89, RZ, 0x8, R91 ;  /* 0x00000008ff597819 */ /* 0x000fe2000001165b */
[----:B------:R-:W-:Y:S01]  /*b4e0*/  IMAD.MOV.U32 R54, RZ, RZ, R46 ;  /* 0x000000ffff367224 */ /* 0x000fe200078e002e */
[----:B------:R-:W-:Y:S02]  /*b4f0*/  SHF.R.U32.HI R88, RZ, 0x8, R53 ;  /* 0x00000008ff587819 */ /* 0x000fe40000011635 */
[----:B------:R-:W-:Y:S01]  /*b500*/  LOP3.LUT R61, R61, 0xff00, R44, 0xf8, !PT ;  /* 0x0000ff003d3d7812 */ /* 0x000fe200078ef82c */
[----:B------:R-:W-:Y:S01]  /*b510*/  IMAD.SHL.U32 R44, R89, 0x100, RZ ;  /* 0x00000100592c7824 */ /* 0x000fe200078e00ff */
[----:B------:R-:W-:-:S02]  /*b520*/  SHF.R.U32.HI R90, RZ, 0x10, R91 ;  /* 0x00000010ff5a7819 */ /* 0x000fc4000001165b */
[----:B------:R-:W-:Y:S02]  /*b530*/  LOP3.LUT R63, R91, 0xff0000ff, RZ, 0xc0, !PT ;  /* 0xff0000ff5b3f7812 */ /* 0x000fe400078ec0ff */
[----:B------:R-:W-:Y:S02]  /*b540*/  SHF.R.U32.HI R62, RZ, 0x8, R55 ;  /* 0x00000008ff3e7819 */ /* 0x000fe40000011637 */
[----:B------:R-:W-:Y:S02]  /*b550*/  LOP3.LUT R91, R53, 0xff0000ff, RZ, 0xc0, !PT ;  /* 0xff0000ff355b7812 */ /* 0x000fe400078ec0ff */
[----:B------:R-:W-:Y:S02]  /*b560*/  SHF.L.U32 R46, R88, 0x8, RZ ;  /* 0x00000008582e7819 */ /* 0x000fe400000006ff */
[----:B------:R-:W-:Y:S02]  /*b570*/  SHF.R.U32.HI R52, RZ, 0x10, R53 ;  /* 0x00000010ff347819 */ /* 0x000fe40000011635 */
[----:B-1----:R-:W-:Y:S01]  /*b580*/  MOV R60, R48 ;  /* 0x00000030003c7202 */ /* 0x002fe20000000f00 */
[----:B------:R-:W-:Y:S01]  /*b590*/  IMAD.U32 R48, R92, 0x10000, RZ ;  /* 0x000100005c307824 */ /* 0x000fe200078e00ff */
[----:B------:R-:W-:-:S02]  /*b5a0*/  SHF.R.U32.HI R53, RZ, 0x10, R55 ;  /* 0x00000010ff357819 */ /* 0x000fc40000011637 */
[----:B------:R-:W-:Y:S01]  /*b5b0*/  LOP3.LUT R93, R55, 0xff0000ff, RZ, 0xc0, !PT ;  /* 0xff0000ff375d7812 */ /* 0x000fe200078ec0ff */
[----:B------:R-:W-:Y:S01]  /*b5c0*/  IMAD.MOV.U32 R55, RZ, RZ, R50 ;  /* 0x000000ffff377224 */ /* 0x000fe200078e0032 */
[----:B------:R-:W-:Y:S01]  /*b5d0*/  LOP3.LUT R89, R63, 0xff00, R44, 0xf8, !PT ;  /* 0x0000ff003f597812 */ /* 0x000fe200078ef82c */
[----:B------:R-:W-:Y:S01]  /*b5e0*/  IMAD.U32 R44, R90, 0x10000, RZ ;  /* 0x000100005a2c7824 */ /* 0x000fe200078e00ff */
[----:B------:R-:W-:Y:S01]  /*b5f0*/  LOP3.LUT R95, R91, 0xff00, R46, 0xf8, !PT ;  /* 0x0000ff005b5f7812 */ /* 0x000fe200078ef82e */
[----:B------:R-:W-:Y:S01]  /*b600*/  IMAD.SHL.U32 R50, R62, 0x100, RZ ;  /* 0x000001003e327824 */ /* 0x000fe200078e00ff */
[----:B------:R-:W-:Y:S02]  /*b610*/  F2FP.F16.E4M3.UNPACK_B R91, R164.H1 ;  /* 0x000000a4ff5b723e */ /* 0x000fe400030006ff */
[----:B------:R-:W-:Y:S02]  /*b620*/  F2FP.F16.E4M3.UNPACK_B R63, R60.H1 ;  /* 0x0000003cff3f723e */ /* 0x000fe400030006ff */
[----:B------:R-:W-:-:S02]  /*b630*/  LOP3.LUT R48, R61, 0xff0000, R48, 0xf8, !PT ;  /* 0x00ff00003d307812 */ /* 0x000fc400078ef830 */
[----:B------:R-:W-:Y:S01]  /*b640*/  LOP3.LUT R44, R89, 0xff0000, R44, 0xf8, !PT ;  /* 0x00ff0000592c7812 */ /* 0x000fe200078ef82c */
[----:B------:R-:W-:Y:S01]  /*b650*/  HADD2.F32 R88, -RZ, R63.H0_H0 ;  /* 0x2000003fff587230 */ /* 0x000fe20000004100 */
[----:B------:R-:W-:Y:S01]  /*b660*/  LOP3.LUT R97, R93, 0xff00, R50, 0xf8, !PT ;  /* 0x0000ff005d617812 */ /* 0x000fe200078ef832 */
[----:B------:R-:W-:Y:S01]  /*b670*/  HADD2.F32 R93, -RZ, R91.H0_H0 ;  /* 0x2000005bff5d7230 */ /* 0x000fe20000004100 */
[----:B------:R-:W-:Y:S01]  /*b680*/  F2FP.F16.E4M3.UNPACK_B R61, R58.H1 ;  /* 0x0000003aff3d723e */ /* 0x000fe200030006ff */
[----:B------:R-:W-:Y:S01]  /*b690*/  IMAD.U32 R50, R52, 0x10000, RZ ;  /* 0x0001000034327824 */ /* 0x000fe200078e00ff */
[----:B------:R-:W-:Y:S02]  /*b6a0*/  F2FP.F16.E4M3.UNPACK_B R89, R166.H1 ;  /* 0x000000a6ff59723e */ /* 0x000fe400030006ff */
[----:B------:R-:W-:Y:S01]  /*b6b0*/  SHF.L.U32 R46, R53, 0x10, RZ ;  /* 0x00000010352e7819 */ /* 0x000fe200000006ff */
[----:B------:R-:W-:Y:S02]  /*b6c0*/  HADD2.F32 R62, -RZ, R61.H0_H0 ;  /* 0x2000003dff3e7230 */ /* 0x000fe40000004100 */
[----:B------:R-:W-:Y:S01]  /*b6d0*/  FMUL.FTZ R99, R88, R93 ;  /* 0x0000005d58637220 */ /* 0x000fe20000410000 */
[--C-:B------:R-:W-:Y:S01]  /*b6e0*/  HADD2.F32 R53, -RZ, R89.reuse.H0_H0 ;  /* 0x20000059ff357230 */ /* 0x100fe20000004100 */
[----:B------:R-:W-:Y:S01]  /*b6f0*/  F2FP.F16.E4M3.UNPACK_B R164, R164 ;  /* 0x000000a4ffa4723e */ /* 0x000fe200020006ff */
[----:B------:R-:W-:-:S02]  /*b700*/  HADD2.F32 R90, -RZ, R89.H1_H1 ;  /* 0x30000059ff5a7230 */ /* 0x000fc40000004100 */
[C---:B------:R-:W-:Y:S01]  /*b710*/  FMUL.FTZ R93, R62.reuse, R93 ;  /* 0x0000005d3e5d7220 */ /* 0x040fe20000410000 */
[----:B------:R-:W-:Y:S02]  /*b720*/  HADD2.F32 R61, -RZ, R61.H1_H1 ;  /* 0x3000003dff3d7230 */ /* 0x000fe40000004100 */
[-C--:B------:R-:W-:Y:S01]  /*b730*/  FFMA.FTZ R52, R62, R53.reuse, -R99 ;  /* 0x000000353e347223 */ /* 0x080fe20000010863 */
[----:B------:R-:W-:Y:S01]  /*b740*/  HADD2.F32 R62, -RZ, R91.H1_H1 ;  /* 0x3000005bff3e7230 */ /* 0x000fe20000004100 */
[----:B------:R-:W-:Y:S01]  /*b750*/  F2FP.F16.E4M3.UNPACK_B R60, R60 ;  /* 0x0000003cff3c723e */ /* 0x000fe200020006ff */
[----:B------:R-:W-:Y:S01]  /*b760*/  HADD2.F32 R89, -RZ, R63.H1_H1 ;  /* 0x3000003fff597230 */ /* 0x000fe20000004100 */
[----:B------:R-:W-:Y:S01]  /*b770*/  F2FP.F16.E4M3.UNPACK_B R63, R58 ;  /* 0x0000003aff3f723e */ /* 0x000fe200020006ff */
[----:B------:R-:W-:Y:S01]  /*b780*/  FFMA.FTZ R53, R88, R53, R93 ;  /* 0x0000003558357223 */ /* 0x000fe2000001005d */
[----:B------:R-:W-:Y:S01]  /*b790*/  F2FP.F16.E4M3.UNPACK_B R166, R166 ;  /* 0x000000a6ffa6723e */ /* 0x000fe200020006ff */
[----:B------:R-:W-:-:S02]  /*b7a0*/  HADD2.F32 R93, -RZ, R164.H0_H0 ;  /* 0x200000a4ff5d7230 */ /* 0x000fc40000004100 */
[-C--:B------:R-:W-:Y:S01]  /*b7b0*/  FMUL.FTZ R58, R89, R62.reuse ;  /* 0x0000003e593a7220 */ /* 0x080fe20000410000 */
[----:B------:R-:W-:Y:S01]  /*b7c0*/  FMUL.FTZ R92, R61, R62 ;  /* 0x0000003e3d5c7220 */ /* 0x000fe20000410000 */
[----:B------:R-:W-:Y:S01]  /*b7d0*/  HADD2.F32 R88, -RZ, R60.H0_H0 ;  /* 0x2000003cff587230 */ /* 0x000fe20000004100 */
[----:B------:R-:W-:Y:S01]  /*b7e0*/  LOP3.LUT R50, R95, 0xff0000, R50, 0xf8, !PT ;  /* 0x00ff00005f327812 */ /* 0x000fe200078ef832 */
[----:B------:R-:W-:Y:S02]  /*b7f0*/  HADD2.F32 R62, -RZ, R63.H0_H0 ;  /* 0x2000003fff3e7230 */ /* 0x000fe40000004100 */
[-C--:B------:R-:W-:Y:S01]  /*b800*/  FFMA.FTZ R61, R61, R90.reuse, -R58 ;  /* 0x0000005a3d3d7223 */ /* 0x080fe2000001083a */
[----:B------:R-:W-:Y:S01]  /*b810*/  FFMA.FTZ R58, R89, R90, R92 ;  /* 0x0000005a593a7223 */ /* 0x000fe2000001005c */
[----:B------:R-:W-:Y:S02]  /*b820*/  HADD2.F32 R91, -RZ, R166.H0_H0 ;  /* 0x200000a6ff5b7230 */ /* 0x000fe40000004100 */
[-C--:B------:R-:W-:Y:S01]  /*b830*/  FMUL.FTZ R95, R88, R93.reuse ;  /* 0x0000005d585f7220 */ /* 0x080fe20000410000 */
[----:B------:R-:W-:Y:S01]  /*b840*/  FMUL.FTZ R93, R62, R93 ;  /* 0x0000005d3e5d7220 */ /* 0x000fe20000410000 */
[----:B------:R-:W-:Y:S01]  /*b850*/  HADD2.F32 R164, -RZ, R164.H1_H1 ;  /* 0x300000a4ffa47230 */ /* 0x000fe20000004100 */
[----:B------:R-:W-:Y:S01]  /*b860*/  F2FP.F16.E4M3.UNPACK_B R90, R165.H1 ;  /* 0x000000a5ff5a723e */ /* 0x000fe200030006ff */
[----:B------:R-:W-:-:S02]  /*b870*/  HADD2.F32 R89, -RZ, R60.H1_H1 ;  /* 0x3000003cff597230 */ /* 0x000fc40000004100 */
[-C--:B------:R-:W-:Y:S01]  /*b880*/  FFMA.FTZ R60, R88, R91.reuse, R93 ;  /* 0x0000005b583c7223 */ /* 0x080fe2000001005d */
[----:B------:R-:W-:Y:S02]  /*b890*/  HADD2.F32 R63, -RZ, R63.H1_H1 ;  /* 0x3000003fff3f7230 */ /* 0x000fe40000004100 */
[----:B------:R-:W-:Y:S01]  /*b8a0*/  FFMA.FTZ R62, R62, R91, -R95 ;  /* 0x0000005b3e3e7223 */ /* 0x000fe2000001085f */
[----:B------:R-:W-:Y:S02]  /*b8b0*/  HADD2.F32 R166, -RZ, R166.H1_H1 ;  /* 0x300000a6ffa67230 */ /* 0x000fe40000004100 */
[-C--:B------:R-:W-:Y:S01]  /*b8c0*/  FMUL.FTZ R88, R89, R164.reuse ;  /* 0x000000a459587220 */ /* 0x080fe20000410000 */
[----:B------:R-:W-:Y:S01]  /*b8d0*/  F2FP.F16.E4M3.UNPACK_B R91, R55.H1 ;  /* 0x00000037ff5b723e */ /* 0x000fe200030006ff */
[----:B------:R-:W-:Y:S01]  /*b8e0*/  FMUL.FTZ R164, R63, R164 ;  /* 0x000000a43fa47220 */ /* 0x000fe20000410000 */
[----:B------:R-:W-:Y:S01]  /*b8f0*/  LOP3.LUT R46, R97, 0xff0000, R46, 0xf8, !PT ;  /* 0x00ff0000612e7812 */ /* 0x000fe200078ef82e */
[----:B------:R-:W-:Y:S01]  /*b900*/  FFMA.FTZ R63, R63, R166, -R88 ;  /* 0x000000a63f3f7223 */ /* 0x000fe20000010858 */
[----:B------:R-:W-:Y:S01]  /*b910*/  F2FP.F16.E4M3.UNPACK_B R94, R167.H1 ;  /* 0x000000a7ff5e723e */ /* 0x000fe200030006ff */
[--C-:B------:R-:W-:Y:S01]  /*b920*/  HADD2.F32 R97, -RZ, R90.reuse.H0_H0 ;  /* 0x2000005aff617230 */ /* 0x100fe20000004100 */
[-C--:B------:R-:W-:Y:S01]  /*b930*/  F2FP.F16.E4M3.UNPACK_B R88, R54.reuse.H1 ;  /* 0x00000036ff58723e */ /* 0x080fe200030006ff */
[--C-:B------:R-:W-:Y:S01]  /*b940*/  HADD2.F32 R92, -RZ, R91.reuse.H0_H0 ;  /* 0x2000005bff5c7230 */ /* 0x100fe20000004100 */
[----:B------:R-:W-:Y:S01]  /*b950*/  F2FP.F16.E4M3.UNPACK_B R165, R165 ;  /* 0x000000a5ffa5723e */ /* 0x000fe200020006ff */
[----:B------:R-:W-:Y:S01]  /*b960*/  HADD2.F32 R96, -RZ, R90.H1_H1 ;  /* 0x3000005aff607230 */ /* 0x000fe20000004100 */
[----:B------:R-:W-:Y:S01]  /*b970*/  F2FP.F16.E4M3.UNPACK_B R54, R54 ;  /* 0x00000036ff36723e */ /* 0x000fe200020006ff */
[----:B------:R-:W-:-:S02]  /*b980*/  HADD2.F32 R93, -RZ, R91.H1_H1 ;  /* 0x3000005bff5d7230 */ /* 0x000fc40000004100 */
[----:B------:R-:W-:Y:S01]  /*b990*/  FMUL.FTZ R99, R92, R97 ;  /* 0x000000615c637220 */ /* 0x000fe20000410000 */
[----:B------:R-:W-:Y:S01]  /*b9a0*/  HADD2.F32 R90, -RZ, R88.H0_H0 ;  /* 0x20000058ff5a7230 */ /* 0x000fe20000004100 */
[----:B------:R-:W-:Y:S01]  /*b9b0*/  F2FP.F16.E4M3.UNPACK_B R167, R167 ;  /* 0x000000a7ffa7723e */ /* 0x000fe200020006ff */
[----:B------:R-:W-:Y:S02]  /*b9c0*/  HADD2.F32 R95, -RZ, R94.H0_H0 ;  /* 0x2000005eff5f7230 */ /* 0x000fe40000004100 */
[----:B------:R-:W-:Y:S01]  /*b9d0*/  FMUL.FTZ R98, R93, R96 ;  /* 0x000000605d627220 */ /* 0x000fe20000410000 */
[----:B------:R-:W-:Y:S02]  /*b9e0*/  HADD2.F32 R91, -RZ, R88.H1_H1 ;  /* 0x30000058ff5b7230 */ /* 0x000fe40000004100 */
[C---:B------:R-:W-:Y:S01]  /*b9f0*/  FMUL.FTZ R97, R90.reuse, R97 ;  /* 0x000000615a617220 */ /* 0x040fe20000410000 */
[----:B------:R-:W-:Y:S02]  /*ba00*/  HADD2.F32 R94, -RZ, R94.H1_H1 ;  /* 0x3000005eff5e7230 */ /* 0x000fe40000004100 */
[-C--:B------:R-:W-:Y:S01]  /*ba10*/  FFMA.FTZ R88, R90, R95.reuse, -R99 ;  /* 0x0000005f5a587223 */ /* 0x080fe20000010863 */
[----:B------:R-:W-:Y:S01]  /*ba20*/  FFMA.FTZ R89, R89, R166, R164 ;  /* 0x000000a659597223 */ /* 0x000fe200000100a4 */
[C---:B------:R-:W-:Y:S01]  /*ba30*/  FMUL.FTZ R96, R91.reuse, R96 ;  /* 0x000000605b607220 */ /* 0x040fe20000410000 */
[----:B------:R-:W-:Y:S01]  /*ba40*/  FFMA.FTZ R90, R92, R95, R97 ;  /* 0x0000005f5c5a7223 */ /* 0x000fe20000010061 */
[-C--:B------:R-:W-:Y:S01]  /*ba50*/  FFMA.FTZ R99, R91, R94.reuse, -R98 ;  /* 0x0000005e5b637223 */ /* 0x080fe20000010862 */
[----:B------:R-:W-:Y:S01]  /*ba60*/  F2FP.F16.E4M3.UNPACK_B R91, R55 ;  /* 0x00000037ff5b723e */ /* 0x000fe200020006ff */
[----:B------:R-:W-:Y:S01]  /*ba70*/  FFMA.FTZ R169, R93, R94, R96 ;  /* 0x0000005e5da97223 */ /* 0x000fe20000010060 */
[--C-:B------:R-:W-:Y:S01]  /*ba80*/  HADD2.F32 R94, -RZ, R165.reuse.H0_H0 ;  /* 0x200000a5ff5e7230 */ /* 0x100fe20000004100 */
[----:B------:R-:W-:Y:S01]  /*ba90*/  F2FP.SATFINITE.E4M3.F32.PACK_AB_MERGE_C R52, R61, R52, RZ ;  /* 0x000000343d34723e */ /* 0x000fe200048070ff */
[----:B------:R-:W-:Y:S01]  /*baa0*/  HADD2.F32 R165, -RZ, R165.H1_H1 ;  /* 0x300000a5ffa57230 */ /* 0x000fe20000004100 */
[----:B------:R-:W-:Y:S01]  /*bab0*/  F2FP.F16.E4M3.UNPACK_B R61, R49 ;  /* 0x00000031ff3d723e */ /* 0x000fe200020006ff */
[--C-:B------:R-:W-:Y:S01]  /*bac0*/  HADD2.F32 R92, -RZ, R91.reuse.H0_H0 ;  /* 0x2000005bff5c7230 */ /* 0x100fe20000004100 */
[----:B------:R-:W-:Y:S01]  /*bad0*/  F2FP.SATFINITE.E4M3.F32.PACK_AB_MERGE_C R90, R169, R90, RZ ;  /* 0x0000005aa95a723e */ /* 0x000fe200048070ff */
[----:B------:R-:W-:-:S02]  /*bae0*/  HADD2.F32 R91, -RZ, R91.H1_H1 ;  /* 0x3000005bff5b7230 */ /* 0x000fc40000004100 */
[--C-:B------:R-:W-:Y:S02]  /*baf0*/  HADD2.F32 R55, -RZ, R54.reuse.H0_H0 ;  /* 0x20000036ff377230 */ /* 0x100fe40000004100 */
[-C--:B------:R-:W-:Y:S01]  /*bb00*/  FMUL.FTZ R96, R92, R94.reuse ;  /* 0x0000005e5c607220 */ /* 0x080fe20000410000 */
[--C-:B------:R-:W-:Y:S02]  /*bb10*/  HADD2.F32 R93, -RZ, R167.reuse.H0_H0 ;  /* 0x200000a7ff5d7230 */ /* 0x100fe40000004100 */
[----:B------:R-:W-:Y:S01]  /*bb20*/  FMUL.FTZ R97, R91, R165 ;  /* 0x000000a55b617220 */ /* 0x000fe20000410000 */
[----:B------:R-:W-:Y:S02]  /*bb30*/  HADD2.F32 R54, -RZ, R54.H1_H1 ;  /* 0x30000036ff367230 */ /* 0x000fe40000004100 */
[C---:B------:R-:W-:Y:S01]  /*bb40*/  FMUL.FTZ R95, R55.reuse, R94 ;  /* 0x0000005e375f7220 */ /* 0x040fe20000410000 */
[----:B------:R-:W-:Y:S02]  /*bb50*/  HADD2.F32 R167, -RZ, R167.H1_H1 ;  /* 0x300000a7ffa77230 */ /* 0x000fe40000004100 */
[----:B------:R-:W-:Y:S01]  /*bb60*/  FFMA.FTZ R96, R55, R93, -R96 ;  /* 0x0000005d37607223 */ /* 0x000fe20000010860 */
[----:B------:R-:W-:Y:S01]  /*bb70*/  F2FP.SATFINITE.E4M3.F32.PACK_AB_MERGE_C R55, R63, R62, R52 ;  /* 0x0000003e3f37723e */ /* 0x000fe20004807034 */
[C---:B------:R-:W-:Y:S01]  /*bb80*/  FMUL.FTZ R94, R54.reuse, R165 ;  /* 0x000000a5365e7220 */ /* 0x040fe20000410000 */
[----:B------:R-:W-:Y:S01]  /*bb90*/  F2FP.F16.E4M3.UNPACK_B R62, R50 ;  /* 0x00000032ff3e723e */ /* 0x000fe200020006ff */
[----:B------:R-:W-:Y:S01]  /*bba0*/  FFMA.FTZ R97, R54, R167, -R97 ;  /* 0x000000a736617223 */ /* 0x000fe20000010861 */
[----:B------:R-:W-:Y:S01]  /*bbb0*/  F2FP.SATFINITE.E4M3.F32.PACK_AB_MERGE_C R54, R58, R53, RZ ;  /* 0x000000353a36723e */ /* 0x000fe200048070ff */
[----:B------:R-:W-:Y:S01]  /*bbc0*/  FFMA.FTZ R95, R92, R93, R95 ;  /* 0x0000005d5c5f7223 */ /* 0x000fe2000001005f */
[----:B------:R-:W-:Y:S01]  /*bbd0*/  FFMA.FTZ R94, R91, R167, R94 ;  /* 0x000000a75b5e7223 */ /* 0x000fe2000001005e */
[----:B------:R-:W-:Y:S01]  /*bbe0*/  HADD2.F32 R63, -RZ, R61.H0_H0 ;  /* 0x2000003dff3f7230 */ /* 0x000fe20000004100 */
[----:B------:R-:W-:Y:S01]  /*bbf0*/  F2FP.SATFINITE.E4M3.F32.PACK_AB_MERGE_C R54, R89, R60, R54 ;  /* 0x0000003c5936723e */ /* 0x000fe20004807036 */
[----:B------:R-:W-:Y:S01]  /*bc00*/  HADD2.F32 R91, -RZ, R62.H0_H0 ;  /* 0x2000003eff5b7230 */ /* 0x000fe20000004100 */
[----:B------:R-:W-:-:S02]  /*bc10*/  F2FP.F16.E4M3.UNPACK_B R60, R45 ;  /* 0x0000002dff3c723e */ /* 0x000fc400020006ff */
[----:B------:R-:W-:Y:S02]  /*bc20*/  F2FP.F16.E4M3.UNPACK_B R89, R48 ;  /* 0x00000030ff59723e */ /* 0x000fe400020006ff */
[----:B------:R-:W-:Y:S01]  /*bc30*/  F2FP.SATFINITE.E4M3.F32.PACK_AB_MERGE_C R52, R94, R95, R90 ;  /* 0x0000005f5e34723e */ /* 0x000fe2000480705a */
        /* <DEDUP_REMOVED lines=11> */
[----:B------:R-:W-:Y:S01]  /*bcf0*/  FMUL.FTZ R93, R88, R91 ;  /* 0x0000005b585d7220 */ /* 0x000fe20000410000 */
[----:B------:R-:W-:Y:S01]  /*bd00*/  F2FP.F16.E4M3.UNPACK_B R63, R49.H1 ;  /* 0x00000031ff3f723e */ /* 0x000fe200030006ff */
[C---:B------:R-:W-:Y:S01]  /*bd10*/  FMUL.FTZ R91, R62.reuse, R91 ;  /* 0x0000005b3e5b7220 */ /* 0x040fe20000410000 */
[----:B------:R-:W-:Y:S02]  /*bd20*/  F2FP.F16.E4M3.UNPACK_B R90, R50.H1 ;  /* 0x00000032ff5a723e */ /* 0x000fe400030006ff */
[----:B------:R-:W-:Y:S01]  /*bd30*/  F2FP.F16.E4M3.UNPACK_B R61, R45.H1 ;  /* 0x0000002dff3d723e */ /* 0x000fe200030006ff */
[-C--:B------:R-:W-:Y:S01]  /*bd40*/  FFMA.FTZ R45, R62, R89.reuse, -R93 ;  /* 0x000000593e2d7223 */ /* 0x080fe2000001085d */
[----:B------:R-:W-:Y:S01]  /*bd50*/  FFMA.FTZ R49, R88, R89, R91 ;  /* 0x0000005958317223 */ /* 0x000fe2000001005b */
[----:B------:R-:W-:Y:S01]  /*bd60*/  HADD2.F32 R62, -RZ, R63.H0_H0 ;  /* 0x2000003fff3e7230 */ /* 0x000fe20000004100 */
[----:B------:R-:W-:Y:S01]  /*bd70*/  F2FP.F16.E4M3.UNPACK_B R48, R48.H1 ;  /* 0x00000030ff30723e */ /* 0x000fe200030006ff */
[----:B------:R-:W-:Y:S01]  /*bd80*/  HADD2.F32 R91, -RZ, R90.H0_H0 ;  /* 0x2000005aff5b7230 */ /* 0x000fe20000004100 */
[----:B------:R-:W-:Y:S01]  /*bd90*/  F2FP.SATFINITE.E4M3.F32.PACK_AB_MERGE_C R53, R97, R96, R53 ;  /* 0x000000606135723e */ /* 0x000fe20004807035 */
[----:B------:R-:W-:Y:S01]  /*bda0*/  HADD2.F32 R50, -RZ, R61.H0_H0 ;  /* 0x2000003dff327230 */ /* 0x000fe20000004100 */
[----:B------:R-:W-:Y:S01]  /*bdb0*/  F2FP.F16.E4M3.UNPACK_B R97, R46.H1 ;  /* 0x0000002eff61723e */ /* 0x000fe200030006ff */
[----:B------:R-:W-:-:S02]  /*bdc0*/  HADD2.F32 R63, -RZ, R63.H1_H1 ;  /* 0x3000003fff3f7230 */ /* 0x000fc40000004100 */
[-C--:B------:R-:W-:Y:S01]  /*bdd0*/  FMUL.FTZ R93, R62, R91.reuse ;  /* 0x0000005b3e5d7220 */ /* 0x080fe20000410000 */
[----:B------:R-:W-:Y:S02]  /*bde0*/  HADD2.F32 R90, -RZ, R90.H1_H1 ;  /* 0x3000005aff5a7230 */ /* 0x000fe40000004100 */
[----:B------:R-:W-:Y:S01]  /*bdf0*/  FMUL.FTZ R91, R50, R91 ;  /* 0x0000005b325b7220 */ /* 0x000fe20000410000 */
[----:B------:R-:W-:Y:S01]  /*be00*/  HADD2.F32 R61, -RZ, R61.H1_H1 ;  /* 0x3000003dff3d7230 */ /* 0x000fe20000004100 */
[----:B------:R-:W-:Y:S01]  /*be10*/  F2FP.F16.E4M3.UNPACK_B R96, R46 ;  /* 0x0000002eff60723e */ /* 0x000fe200020006ff */
[--C-:B------:R-:W-:Y:S02]  /*be20*/  HADD2.F32 R88, -RZ, R48.reuse.H1_H1 ;  /* 0x30000030ff587230 */ /* 0x100fe40000004100 */
[-C--:B------:R-:W-:Y:S01]  /*be30*/  FMUL.FTZ R92, R63, R90.reuse ;  /* 0x0000005a3f5c7220 */ /* 0x080fe20000410000 */
[----:B------:R-:W-:Y:S02]  /*be40*/  HADD2.F32 R89, -RZ, R48.H0_H0 ;  /* 0x20000030ff597230 */ /* 0x000fe40000004100 */
[C---:B------:R-:W-:Y:S01]  /*be50*/  FMUL.FTZ R90, R61.reuse, R90 ;  /* 0x0000005a3d5a7220 */ /* 0x040fe20000410000 */
[----:B------:R-:W-:Y:S01]  /*be60*/  F2FP.F16.E4M3.UNPACK_B R94, R44.H1 ;  /* 0x0000002cff5e723e */ /* 0x000fe200030006ff */
[----:B------:R-:W-:Y:S01]  /*be70*/  FFMA.FTZ R61, R61, R88, -R92 ;  /* 0x000000583d3d7223 */ /* 0x000fe2000001085c */
[----:B------:R-:W-:-:S02]  /*be80*/  HADD2.F32 R99, -RZ, R97.H0_H0 ;  /* 0x20000061ff637230 */ /* 0x000fc40000004100 */
[----:B------:R-:W-:Y:S01]  /*be90*/  FFMA.FTZ R63, R63, R88, R90 ;  /* 0x000000583f3f7223 */ /* 0x000fe2000001005a */
[----:B------:R-:W-:Y:S01]  /*bea0*/  F2FP.F16.E4M3.UNPACK_B R90, R51.H1 ;  /* 0x00000033ff5a723e */ /* 0x000fe200030006ff */
[-C--:B------:R-:W-:Y:S01]  /*beb0*/  FFMA.FTZ R48, R50, R89.reuse, -R93 ;  /* 0x0000005932307223 */ /* 0x080fe2000001085d */
[----:B------:R-:W-:Y:S01]  /*bec0*/  FFMA.FTZ R50, R62, R89, R91 ;  /* 0x000000593e327223 */ /* 0x000fe2000001005b */
[----:B------:R-:W-:Y:S01]  /*bed0*/  F2FP.F16.E4M3.UNPACK_B R62, R47 ;  /* 0x0000002fff3e723e */ /* 0x000fe200020006ff */
[----:B------:R-:W-:Y:S01]  /*bee0*/  HADD2.F32 R95, -RZ, R94.H0_H0 ;  /* 0x2000005eff5f7230 */ /* 0x000fe20000004100 */
[----:B------:R-:W-:Y:S01]  /*bef0*/  F2FP.F16.E4M3.UNPACK_B R89, R51 ;  /* 0x00000033ff59723e */ /* 0x000fe200020006ff */
[--C-:B------:R-:W-:Y:S01]  /*bf00*/  HADD2.F32 R92, -RZ, R90.reuse.H0_H0 ;  /* 0x2000005aff5c7230 */ /* 0x100fe20000004100 */
[----:B------:R-:W-:Y:S01]  /*bf10*/  F2FP.F16.E4M3.UNPACK_B R47, R47.H1 ;  /* 0x0000002fff2f723e */ /* 0x000fe200030006ff */
[----:B------:R-:W-:Y:S01]  /*bf20*/  HADD2.F32 R90, -RZ, R90.H1_H1 ;  /* 0x3000005aff5a7230 */ /* 0x000fe20000004100 */
[----:B------:R-:W-:Y:S01]  /*bf30*/  F2FP.F16.E4M3.UNPACK_B R93, R44 ;  /* 0x0000002cff5d723e */ /* 0x000fe200020006ff */
[----:B------:R-:W-:-:S02]  /*bf40*/  HADD2.F32 R91, -RZ, R89.H0_H0 ;  /* 0x20000059ff5b7230 */ /* 0x000fc40000004100 */
[-C--:B------:R-:W-:Y:S01]  /*bf50*/  FMUL.FTZ R165, R92, R99.reuse ;  /* 0x000000635ca57220 */ /* 0x080fe20000410000 */
[----:B------:R-:W-:Y:S01]  /*bf60*/  HADD2.F32 R88, -RZ, R47.H0_H0 ;  /* 0x2000002fff587230 */ /* 0x000fe20000004100 */
[----:B------:R-:W-:Y:S01]  /*bf70*/  F2FP.SATFINITE.E4M3.F32.PACK_AB_MERGE_C R48, R61, R48, RZ ;  /* 0x000000303d30723e */ /* 0x000fe200048070ff */
[----:B------:R-:W-:Y:S01]  /*bf80*/  HADD2.F32 R44, -RZ, R96.H0_H0 ;  /* 0x20000060ff2c7230 */ /* 0x000fe20000004100 */
[----:B------:R-:W-:Y:S01]  /*bf90*/  F2FP.SATFINITE.E4M3.F32.PACK_AB_MERGE_C R50, R63, R50, RZ ;  /* 0x000000323f32723e */ /* 0x000fe200048070ff */
[----:B------:R-:W-:Y:S02]  /*bfa0*/  HADD2.F32 R97, -RZ, R97.H1_H1 ;  /* 0x30000061ff617230 */ /* 0x000fe40000004100 */
[----:B------:R-:W-:Y:S01]  /*bfb0*/  FMUL.FTZ R99, R88, R99 ;  /* 0x0000006358637220 */ /* 0x000fe20000410000 */
[----:B------:R-:W-:Y:S02]  /*bfc0*/  HADD2.F32 R47, -RZ, R47.H1_H1 ;  /* 0x3000002fff2f7230 */ /* 0x000fe40000004100 */
[----:B------:R-:W-:Y:S01]  /*bfd0*/  FMUL.FTZ R98, R91, R44 ;  /* 0x0000002c5b627220 */ /* 0x000fe20000410000 */
[----:B------:R-:W-:-:S02]  /*bfe0*/  HADD2.F32 R51, -RZ, R62.H0_H0 ;  /* 0x2000003eff337230 */ /* 0x000fc40000004100 */
[----:B------:R-:W-:Y:S01]  /*bff0*/  FFMA.FTZ R165, R88, R95, -R165 ;  /* 0x0000005f58a57223 */ /* 0x000fe200000108a5 */
[----:B------:R-:W-:Y:S02]  /*c000*/  HADD2.F32 R46, -RZ, R93.H0_H0 ;  /* 0x2000005dff2e7230 */ /* 0x000fe40000004100 */
        /* <DEDUP_REMOVED lines=9> */
[----:B------:R-:W-:Y:S02]  /*c0a0*/  HADD2.F32 R93, -RZ, R93.H1_H1 ;  /* 0x3000005dff5d7230 */ /* 0x000fe40000004100 */
        /* <DEDUP_REMOVED lines=15> */
[----:B------:R-:W-:Y:S01]  /*c1a0*/  F2FP.SATFINITE.E4M3.F32.PACK_AB_MERGE_C R51, R89, R46, R90 ;  /* 0x0000002e5933723e */ /* 0x000fe2000480705a */
[----:B------:R-:W-:-:S07]  /*c1b0*/  IMAD.MOV.U32 R46, RZ, RZ, R53 ;  /* 0x000000ffff2e7224 */ /* 0x000fce00078e0035 */
.L_x_2469:
[----:B------:R-:W-:Y:S05]  /*c1c0*/  BSYNC B2 ;  /* 0x0000000000027941 */ /* 0x000fea0003800000 */
.L_x_2468:
        /* <DEDUP_REMOVED lines=10> */
.L_x_2459:
[----:B------:R-:W-:Y:S05]  /*c270*/  BSYNC B1 ;  /* 0x0000000000017941 */ /* 0x000fea0003800000 */
.L_x_2458:
[----:B0--34-:R-:W-:Y:S02]  /*c280*/  VIADD R45, R220, 0x80 ;  /* 0x00000080dc2d7836 */ /* 0x019fe40000000000 */
[-C--:B------:R-:W-:Y:S02]  /*c290*/  IMAD R44, R146, R134.reuse, RZ ;  /* 0x00000086922c7224 */ /* 0x080fe400078e02ff */
[----:B------:R-:W-:-:S04]  /*c2a0*/  IMAD.WIDE.U32 R136, R45, R134, R136 ;  /* 0x000000862d887225 */ /* 0x000fc800078e0088 */
[----:B------:R-:W-:Y:S01]  /*c2b0*/  IMAD R57, R45, R135, R44 ;  /* 0x000000872d397224 */ /* 0x000fe200078e022c */
[----:B------:R-:W-:Y:S06]  /*c2c0*/  @P3 BRA `(.L_x_2428) ;  /* 0x0000003000a03947 */ /* 0x000fec0003800000 */
[----:B------:R-:W-:Y:S01]  /*c2d0*/  ISETP.NE.AND P3, PT, R36, RZ, PT ;  /* 0x000000ff2400720c */ /* 0x000fe20003f65270 */
[----:B------:R-:W-:Y:S01]  /*c2e0*/  BSSY B1, `(.L_x_2470) ;  /* 0x00000f8000017945 */ /* 0x000fe20003800000 */
[----:B------:R-:W-:-:S11]  /*c2f0*/  IMAD.IADD R57, R137, 0x1, R57 ;  /* 0x0000000189397824 */ /* 0x000fd600078e0239 */
        /* <DEDUP_REMOVED lines=24> */
[----:B------:R-:W-:Y:S01]  /*c480*/  SHF.R.U32.HI R56, RZ, 0x8, R77 ;  /* 0x00000008ff387819 */ /* 0x000fe2000001164d */
[----:B0-----:R-:W-:Y:S01]  /*c490*/  IMAD.MOV.U32 R55, RZ, RZ, R45 ;  /* 0x000000ffff377224 */ /* 0x001fe200078e002d */
[----:B------:R-:W-:Y:S01]  /*c4a0*/  SHF.R.U32.HI R88, RZ, 0x10, R77 ;  /* 0x00000010ff587819 */ /* 0x000fe2000001164d */
        /* <DEDUP_REMOVED lines=8> */
[----:B-1----:R-:W-:Y:S01]  /*c530*/  MOV R62, R48 ;  /* 0x00000030003e7202 */ /* 0x002fe20000000f00 */
[----:B------:R-:W-:Y:S01]  /*c540*/  IMAD.SHL.U32 R48, R66, 0x100, RZ ;  /* 0x0000010042307824 */ /* 0x000fe200078e00ff */
[----:B------:R-:W-:Y:S01]  /*c550*/  SHF.R.U32.HI R78, RZ, 0x10, R79 ;  /* 0x00000010ff4e7819 */ /* 0x000fe2000001164f */
[----:B------:R-:W-:Y:S01]  /*c560*/  IMAD.SHL.U32 R44, R76, 0x100, RZ ;  /* 0x000001004c2c7824 */ /* 0x000fe200078e00ff */
[----:B------:R-:W-:Y:S02]  /*c570*/  LOP3.LUT R45, R58, 0xff00, R45, 0xf8, !PT ;  /* 0x0000ff003a2d7812 */ /* 0x000fe400078ef82d */
[----:B------:R-:W-:Y:S02]  /*c580*/  LOP3.LUT R61, R65, 0xff0000ff, RZ, 0xc0, !PT ;  /* 0xff0000ff413d7812 */ /* 0x000fe400078ec0ff */
[----:B------:R-:W-:Y:S02]  /*c590*/  LOP3.LUT R63, R67, 0xff0000ff, RZ, 0xc0, !PT ;  /* 0xff0000ff433f7812 */ /* 0x000fe400078ec0ff */
[----:B------:R-:W-:-:S02]  /*c5a0*/  SHF.L.U32 R58, R64, 0x8, RZ ;  /* 0x00000008403a7819 */ /* 0x000fc400000006ff */
[----:B------:R-:W-:Y:S02]  /*c5b0*/  LOP3.LUT R59, R79, 0xff0000ff, RZ, 0xc0, !PT ;  /* 0xff0000ff4f3b7812 */ /* 0x000fe400078ec0ff */
        /* <DEDUP_REMOVED lines=13> */
[----:B------:R-:W-:Y:S01]  /*c690*/  HADD2.F32 R58, -RZ, R61.H0_H0 ;  /* 0x2000003dff3a7230 */ /* 0x000fe20000004100 */
[----:B------:R-:W-:Y:S01]  /*c6a0*/  SHF.R.U32.HI R77, RZ, 0x10, R67 ;  /* 0x00000010ff4d7819 */ /* 0x000fe20000011643 */
[----:B------:R-:W-:-:S02]  /*c6b0*/  IMAD.U32 R67, R65, 0x10000, RZ ;  /* 0x0001000041437824 */ /* 0x000fc400078e00ff */
[-C--:B------:R-:W-:Y:S01]  /*c6c0*/  FMUL.FTZ R79, R59, R45.reuse ;  /* 0x0000002d3b4f7220 */ /* 0x080fe20000410000 */
[----:B------:R-:W-:Y:S02]  /*c6d0*/  HADD2.F32 R65, -RZ, R64.H0_H0 ;  /* 0x20000040ff417230 */ /* 0x000fe40000004100 */
        /* <DEDUP_REMOVED lines=12> */
[--C-:B------:R-:W-:Y:S01]  /*c7a0*/  HADD2.F32 R79, -RZ, R160.reuse.H1_H1 ;  /* 0x300000a0ff4f7230 */ /* 0x100fe20000004100 */
[----:B------:R-:W-:Y:S01]  /*c7b0*/  LOP3.LUT R45, R76, 0xff0000, R77, 0xf8, !PT ;  /* 0x00ff00004c2d7812 */ /* 0x000fe200078ef84d */
[-C--:B------:R-:W-:Y:S01]  /*c7c0*/  FMUL.FTZ R60, R66, R65.reuse ;  /* 0x00000041423c7220 */ /* 0x080fe20000410000 */
[----:B------:R-:W-:Y:S01]  /*c7d0*/  F2FP.F16.E4M3.UNPACK_B R162, R162 ;  /* 0x000000a2ffa2723e */ /* 0x000fe200020006ff */
[----:B------:R-:W-:Y:S01]  /*c7e0*/  FMUL.FTZ R77, R61, R65 ;  /* 0x000000413d4d7220 */ /* 0x000fe20000410000 */
[----:B------:R-:W-:-:S02]  /*c7f0*/  HADD2.F32 R76, -RZ, R160.H0_H0 ;  /* 0x200000a0ff4c7230 */ /* 0x000fc40000004100 */
[-C--:B------:R-:W-:Y:S01]  /*c800*/  FFMA.FTZ R61, R61, R67.reuse, -R60 ;  /* 0x000000433d3d7223 */ /* 0x080fe2000001083c */
[--C-:B------:R-:W-:Y:S02]  /*c810*/  HADD2.F32 R65, -RZ, R63.reuse.H0_H0 ;  /* 0x2000003fff417230 */ /* 0x100fe40000004100 */
[----:B------:R-:W-:Y:S01]  /*c820*/  FFMA.FTZ R60, R66, R67, R77 ;  /* 0x00000043423c7223 */ /* 0x000fe2000001004d */
[----:B------:R-:W-:Y:S01]  /*c830*/  HADD2.F32 R62, -RZ, R64.H0_H0 ;  /* 0x20000040ff3e7230 */ /* 0x000fe20000004100 */
[----:B------:R-:W-:Y:S01]  /*c840*/  F2FP.F16.E4M3.UNPACK_B R88, R161.H1 ;  /* 0x000000a1ff58723e */ /* 0x000fe200030006ff */
        /* <DEDUP_REMOVED lines=29> */
[CC--:B------:R-:W-:Y:S01]  /*ca20*/  FMUL.FTZ R89, R67.reuse, R88.reuse ;  /* 0x0000005843597220 */ /* 0x0c0fe20000410000 */
[--C-:B------:R-:W-:Y:S02]  /*ca30*/  HADD2.F32 R77, -RZ, R161.reuse.H0_H0 ;  /* 0x200000a1ff4d7230 */ /* 0x100fe40000004100 */
[C---:B------:R-:W-:Y:S01]  /*ca40*/  FMUL.FTZ R66, R64.reuse, R88 ;  /* 0x0000005840427220 */ /* 0x040fe20000410000 */
[----:B------:R-:W-:Y:S01]  /*ca50*/  F2FP.F16.E4M3.UNPACK_B R163, R163 ;  /* 0x000000a3ffa3723e */ /* 0x000fe200020006ff */
[----:B------:R-:W-:Y:S01]  /*ca60*/  FFMA.FTZ R88, R64, R78, -R89 ;  /* 0x0000004e40587223 */ /* 0x000fe20000010859 */
[----:B------:R-:W-:Y:S01]  /*ca70*/  F2FP.F16.E4M3.UNPACK_B R64, R50 ;  /* 0x00000032ff40723e */ /* 0x000fe200020006ff */
[----:B------:R-:W-:Y:S01]  /*ca80*/  FFMA.FTZ R93, R67, R78, R66 ;  /* 0x0000004e435d7223 */ /* 0x000fe20000010042 */
[----:B------:R-:W-:Y:S01]  /*ca90*/  HADD2.F32 R161, -RZ, R161.H1_H1 ;  /* 0x300000a1ffa17230 */ /* 0x000fe20000004100 */
[----:B------:R-:W-:Y:S01]  /*caa0*/  F2FP.SATFINITE.E4M3.F32.PACK_AB_MERGE_C R58, R61, R58, RZ ;  /* 0x0000003a3d3a723e */ /* 0x000fe200048070ff */
[----:B------:R-:W-:Y:S01]  /*cab0*/  HADD2.F32 R50, -RZ, R56.H0_H0 ;  /* 0x20000038ff327230 */ /* 0x000fe20000004100 */
[----:B------:R-:W-:Y:S01]  /*cac0*/  F2FP.SATFINITE.E4M3.F32.PACK_AB_MERGE_C R60, R60, R59, RZ ;  /* 0x0000003b3c3c723e */ /* 0x000fe200048070ff */
[--C-:B------:R-:W-:Y:S01]  /*cad0*/  HADD2.F32 R66, -RZ, R64.reuse.H0_H0 ;  /* 0x20000040ff427230 */ /* 0x100fe20000004100 */
[----:B------:R-:W-:Y:S01]  /*cae0*/  F2FP.SATFINITE.E4M3.F32.PACK_AB_MERGE_C R59, R65, R62, R58 ;  /* 0x0000003e413b723e */ /* 0x000fe2000480703a */
[----:B------:R-:W-:Y:S01]  /*caf0*/  HADD2.F32 R64, -RZ, R64.H1_H1 ;  /* 0x30000040ff407230 */ /* 0x000fe20000004100 */
[----:B------:R-:W-:Y:S01]  /*cb00*/  F2FP.F16.E4M3.UNPACK_B R62, R48 ;  /* 0x00000030ff3e723e */ /* 0x000fe200020006ff */
[----:B------:R-:W-:-:S02]  /*cb10*/  HADD2.F32 R56, -RZ, R56.H1_H1 ;  /* 0x30000038ff387230 */ /* 0x000fc40000004100 */
[----:B------:R-:W-:Y:S01]  /*cb20*/  FMUL.FTZ R79, R66, R77 ;  /* 0x0000004d424f7220 */ /* 0x000fe20000410000 */
[--C-:B------:R-:W-:Y:S02]  /*cb30*/  HADD2.F32 R67, -RZ, R163.reuse.H0_H0 ;  /* 0x200000a3ff437230 */ /* 0x100fe40000004100 */
[-C--:B------:R-:W-:Y:S01]  /*cb40*/  FMUL.FTZ R89, R64, R161.reuse ;  /* 0x000000a140597220 */ /* 0x080fe20000410000 */
[----:B------:R-:W-:Y:S02]  /*cb50*/  HADD2.F32 R163, -RZ, R163.H1_H1 ;  /* 0x300000a3ffa37230 */ /* 0x000fe40000004100 */
[----:B------:R-:W-:Y:S01]  /*cb60*/  FMUL.FTZ R161, R56, R161 ;  /* 0x000000a138a17220 */ /* 0x000fe20000410000 */
[C---:B------:R-:W-:Y:S01]  /*cb70*/  FMUL.FTZ R77, R50.reuse, R77 ;  /* 0x0000004d324d7220 */ /* 0x040fe20000410000 */
[----:B------:R-:W-:Y:S01]  /*cb80*/  F2FP.F16.E4M3.UNPACK_B R61, R55 ;  /* 0x00000037ff3d723e */ /* 0x000fe200020006ff */
[----:B------:R-:W-:Y:S01]  /*cb90*/  FFMA.FTZ R79, R50, R67, -R79 ;  /* 0x00000043324f7223 */ /* 0x000fe2000001084f */
[----:B------:R-:W-:Y:S01]  /*cba0*/  FFMA.FTZ R161, R64, R163, R161 ;  /* 0x000000a340a17223 */ /* 0x000fe200000100a1 */
[----:B------:R-:W-:Y:S01]  /*cbb0*/  F2FP.F16.E4M3.UNPACK_B R64, R49 ;  /* 0x00000031ff40723e */ /* 0x000fe200020006ff */
[----:B------:R-:W-:Y:S01]  /*cbc0*/  FFMA.FTZ R50, R66, R67, R77 ;  /* 0x0000004342327223 */ /* 0x000fe2000001004d */
[----:B------:R-:W-:Y:S01]  /*cbd0*/  F2FP.SATFINITE.E4M3.F32.PACK_AB_MERGE_C R58, R90, R63, R60 ;  /* 0x0000003f5a3a723e */ /* 0x000fe2000480703c */
[----:B------:R-:W-:Y:S01]  /*cbe0*/  HADD2.F32 R67, -RZ, R62.H0_H0 ;  /* 0x2000003eff437230 */ /* 0x000fe20000004100 */
[----:B------:R-:W-:Y:S01]  /*cbf0*/  F2FP.SATFINITE.E4M3.F32.PACK_AB_MERGE_C R76, R93, R76, RZ ;  /* 0x0000004c5d4c723e */ /* 0x000fe200048070ff */
[--C-:B------:R-:W-:Y:S01]  /*cc00*/  HADD2.F32 R63, -RZ, R64.reuse.H0_H0 ;  /* 0x20000040ff3f7230 */ /* 0x100fe20000004100 */
[----:B------:R-:W-:Y:S01]  /*cc10*/  F2FP.F16.E4M3.UNPACK_B R65, R46 ;  /* 0x0000002eff41723e */ /* 0x000fe200020006ff */
[----:B------:R-:W-:Y:S01]  /*cc20*/  HADD2.F32 R60, -RZ, R61.H0_H0 ;  /* 0x2000003dff3c7230 */ /* 0x000fe20000004100 */
[----:B------:R-:W-:Y:S01]  /*cc30*/  F2FP.SATFINITE.E4M3.F32.PACK_AB_MERGE_C R50, R161, R50, R76 ;  /* 0x00000032a132723e */ /* 0x000fe2000480704c */
[----:B------:R-:W-:-:S02]  /*cc40*/  HADD2.F32 R64, -RZ, R64.H1_H1 ;  /* 0x30000040ff407230 */ /* 0x000fc40000004100 */
[CC--:B------:R-:W-:Y:S01]  /*cc50*/  FMUL.FTZ R77, R63.reuse, R67.reuse ;  /* 0x000000433f4d7220 */ /* 0x0c0fe20000410000 */
[----:B------:R-:W-:Y:S02]  /*cc60*/  HADD2.F32 R66, -RZ, R65.H0_H0 ;  /* 0x20000041ff427230 */ /* 0x000fe40000004100 */
[C---:B------:R-:W-:Y:S01]  /*cc70*/  FMUL.FTZ R76, R60.reuse, R67 ;  /* 0x000000433c4c7220 */ /* 0x040fe20000410000 */
[----:B------:R-:W-:Y:S01]  /*cc80*/  HADD2.F32 R67, -RZ, R62.H1_H1 ;  /* 0x3000003eff437230 */ /* 0x000fe20000004100 */
[----:B------:R-:W-:Y:S01]  /*cc90*/  F2FP.F16.E4M3.UNPACK_B R55, R55.H1 ;  /* 0x00000037ff37723e */ /* 0x000fe200030006ff */
[----:B------:R-:W-:Y:S02]  /*cca0*/  HADD2.F32 R62, -RZ, R61.H1_H1 ;  /* 0x3000003dff3e7230 */ /* 0x000fe40000004100 */
[-C--:B------:R-:W-:Y:S01]  /*ccb0*/  FFMA.FTZ R60, R60, R66.reuse, -R77 ;  /* 0x000000423c3c7223 */ /* 0x080fe2000001084d */
[----:B------:R-:W-:Y:S01]  /*ccc0*/  FFMA.FTZ R61, R63, R66, R76 ;  /* 0x000000423f3d7223 */ /* 0x000fe2000001004c */
[----:B------:R-:W-:-:S02]  /*ccd0*/  HADD2.F32 R65, -RZ, R65.H1_H1 ;  /* 0x30000041ff417230 */ /* 0x000fc40000004100 */
[-C--:B------:R-:W-:Y:S01]  /*cce0*/  FMUL.FTZ R77, R64, R67.reuse ;  /* 0x00000043404d7220 */ /* 0x080fe20000410000 */
[----:B------:R-:W-:Y:S01]  /*ccf0*/  FMUL.FTZ R67, R62, R67 ;  /* 0x000000433e437220 */ /* 0x000fe20000410000 */
[----:B------:R-:W-:Y:S01]  /*cd00*/  F2FP.F16.E4M3.UNPACK_B R63, R49.H1 ;  /* 0x00000031ff3f723e */ /* 0x000fe200030006ff */
[----:B------:R-:W-:Y:S01]  /*cd10*/  FFMA.FTZ R56, R56, R163, -R89 ;  /* 0x000000a338387223 */ /* 0x000fe20000010859 */
[----:B------:R-:W-:Y:S01]  /*cd20*/  F2FP.F16.E4M3.UNPACK_B R66, R48.H1 ;  /* 0x00000030ff42723e */ /* 0x000fe200030006ff */
[-C--:B------:R-:W-:Y:S01]  /*cd30*/  FFMA.FTZ R48, R64, R65.reuse, R67 ;  /* 0x0000004140307223 */ /* 0x080fe20000010043 */
[----:B------:R-:W-:Y:S01]  /*cd40*/  FFMA.FTZ R49, R62, R65, -R77 ;  /* 0x000000413e317223 */ /* 0x000fe2000001084d */
[----:B------:R-:W-:Y:S01]  /*cd50*/  HADD2.F32 R64, -RZ, R63.H0_H0 ;  /* 0x2000003fff407230 */ /* 0x000fe20000004100 */
[----:B------:R-:W-:Y:S01]  /*cd60*/  F2FP.F16.E4M3.UNPACK_B R46, R46.H1 ;  /* 0x0000002eff2e723e */ /* 0x000fe200030006ff */
[----:B------:R-:W-:Y:S01]  /*cd70*/  HADD2.F32 R62, -RZ, R55.H0_H0 ;  /* 0x20000037ff3e7230 */ /* 0x000fe20000004100 */
[----:B------:R-:W-:Y:S01]  /*cd80*/  F2FP.SATFINITE.E4M3.F32.PACK_AB_MERGE_C R88, R88, R91, RZ ;  /* 0x0000005b5858723e */ /* 0x000fe200048070ff */
[----:B------:R-:W-:-:S02]  /*cd90*/  HADD2.F32 R63, -RZ, R63.H1_H1 ;  /* 0x3000003fff3f7230 */ /* 0x000fc40000004100 */
[--C-:B------:R-:W-:Y:S01]  /*cda0*/  HADD2.F32 R76, -RZ, R66.reuse.H1_H1 ;  /* 0x30000042ff4c7230 */ /* 0x100fe20000004100 */
[----:B------:R-:W-:Y:S01]  /*cdb0*/  F2FP.SATFINITE.E4M3.F32.PACK_AB_MERGE_C R56, R56, R79, R88 ;  /* 0x0000004f3838723e */ /* 0x000fe20004807058 */
[----:B------:R-:W-:Y:S02]  /*cdc0*/  HADD2.F32 R55, -RZ, R55.H1_H1 ;  /* 0x30000037ff377230 */ /* 0x000fe40000004100 */
[----:B------:R-:W-:Y:S02]  /*cdd0*/  HADD2.F32 R67, -RZ, R66.H0_H0 ;  /* 0x20000042ff437230 */ /* 0x000fe40000004100 */
[--C-:B------:R-:W-:Y:S02]  /*cde0*/  HADD2.F32 R65, -RZ, R46.reuse.H0_H0 ;  /* 0x2000002eff417230 */ /* 0x100fe40000004100 */
[----:B------:R-:W-:Y:S02]  /*cdf0*/  HADD2.F32 R66, -RZ, R46.H1_H1 ;  /* 0x3000002eff427230 */ /* 0x000fe40000004100 */
[-C--:B------:R-:W-:Y:S01]  /*ce00*/  FMUL.FTZ R46, R63, R76.reuse ;  /* 0x0000004c3f2e7220 */ /* 0x080fe20000410000 */
[C---:B------:R-:W-:Y:S01]  /*ce10*/  FMUL.FTZ R76, R55.reuse, R76 ;  /* 0x0000004c374c7220 */ /* 0x040fe20000410000 */
[-C--:B------:R-:W-:Y:S01]  /*ce20*/  FMUL.FTZ R77, R64, R67.reuse ;  /* 0x00000043404d7220 */ /* 0x080fe20000410000 */
[C---:B------:R-:W-:Y:S01]  /*ce30*/  FMUL.FTZ R67, R62.reuse, R67 ;  /* 0x000000433e437220 */ /* 0x040fe20000410000 */
[-C--:B------:R-:W-:Y:S01]  /*ce40*/  FFMA.FTZ R91, R55, R66.reuse, -R46 ;  /* 0x00000042375b7223 */ /* 0x080fe2000001082e */
[----:B------:R-:W-:Y:S01]  /*ce50*/  FFMA.FTZ R90, R63, R66, R76 ;  /* 0x000000423f5a7223 */ /* 0x000fe2000001004c */
[----:B------:R-:W-:Y:S01]  /*ce60*/  F2FP.F16.E4M3.UNPACK_B R46, R47 ;  /* 0x0000002fff2e723e */ /* 0x000fe200020006ff */
[----:B------:R-:W-:Y:S01]  /*ce70*/  FFMA.FTZ R88, R62, R65, -R77 ;  /* 0x000000413e587223 */ /* 0x000fe2000001084d */
[----:B------:R-:W-:Y:S01]  /*ce80*/  F2FP.F16.E4M3.UNPACK_B R76, R45 ;  /* 0x0000002dff4c723e */ /* 0x000fe200020006ff */
[----:B------:R-:W-:Y:S01]  /*ce90*/  FFMA.FTZ R89, R64, R65, R67 ;  /* 0x0000004140597223 */ /* 0x000fe20000010043 */
[----:B------:R-:W-:-:S02]  /*cea0*/  F2FP.F16.E4M3.UNPACK_B R62, R51 ;  /* 0x00000033ff3e723e */ /* 0x000fc400020006ff */
        /* <DEDUP_REMOVED lines=8> */
[----:B------:R-:W-:Y:S01]  /*cf30*/  F2FP.F16.E4M3.UNPACK_B R65, R44.H1 ;  /* 0x0000002cff41723e */ /* 0x000fe200030006ff */
[----:B------:R-:W-:Y:S02]  /*cf40*/  HADD2.F32 R44, -RZ, R63.H0_H0 ;  /* 0x2000003fff2c7230 */ /* 0x000fe40000004100 */
[----:B------:R-:W-:Y:S01]  /*cf50*/  FMUL.FTZ R93, R51, R78 ;  /* 0x0000004e335d7220 */ /* 0x000fe20000410000 */
[----:B------:R-:W-:-:S02]  /*cf60*/  HADD2.F32 R66, -RZ, R45.H0_H0 ;  /* 0x2000002dff427230 */ /* 0x000fc40000004100 */
[----:B------:R-:W-:Y:S01]  /*cf70*/  FMUL.FTZ R92, R64, R78 ;  /* 0x0000004e405c7220 */ /* 0x000fe20000410000 */
[----:B------:R-:W-:Y:S02]  /*cf80*/  HADD2.F32 R55, -RZ, R47.H0_H0 ;  /* 0x2000002fff377230 */ /* 0x000fe40000004100 */
[-C--:B------:R-:W-:Y:S01]  /*cf90*/  FMUL.FTZ R78, R44, R79.reuse ;  /* 0x0000004f2c4e7220 */ /* 0x080fe20000410000 */
[----:B------:R-:W-:Y:S02]  /*cfa0*/  HADD2.F32 R67, -RZ, R65.H0_H0 ;  /* 0x20000041ff437230 */ /* 0x000fe40000004100 */
[----:B------:R-:W-:Y:S01]  /*cfb0*/  FFMA.FTZ R93, R64, R66, R93 ;  /* 0x00000042405d7223 */ /* 0x000fe2000001005d */
[----:B------:R-:W-:Y:S02]  /*cfc0*/  HADD2.F32 R63, -RZ, R63.H1_H1 ;  /* 0x3000003fff3f7230 */ /* 0x000fe40000004100 */
[----:B------:R-:W-:Y:S01]  /*cfd0*/  FMUL.FTZ R79, R55, R79 ;  /* 0x0000004f374f7220 */ /* 0x000fe20000410000 */
[----:B------:R-:W-:-:S02]  /*cfe0*/  HADD2.F32 R64, -RZ, R77.H1_H1 ;  /* 0x3000004dff407230 */ /* 0x000fc40000004100 */
[----:B------:R-:W-:Y:S01]  /*cff0*/  FFMA.FTZ R92, R51, R66, -R92 ;  /* 0x00000042335c7223 */ /* 0x000fe2000001085c */
[----:B------:R-:W-:Y:S02]  /*d000*/  HADD2.F32 R47, -RZ, R47.H1_H1 ;  /* 0x3000002fff2f7230 */ /* 0x000fe40000004100 */
[----:B------:R-:W-:Y:S01]  /*d010*/  FFMA.FTZ R79, R44, R67, R79 ;  /* 0x000000432c4f7223 */ /* 0x000fe2000001004f */
[----:B------:R-:W-:Y:S02]  /*d020*/  HADD2.F32 R62, -RZ, R62.H1_H1 ;  /* 0x3000003eff3e7230 */ /* 0x000fe40000004100 */
[-C--:B------:R-:W-:Y:S01]  /*d030*/  FMUL.FTZ R66, R63, R64.reuse ;  /* 0x000000403f427220 */ /* 0x080fe20000410000 */
[----:B------:R-:W-:Y:S02]  /*d040*/  HADD2.F32 R51, -RZ, R76.H1_H1 ;  /* 0x3000004cff337230 */ /* 0x000fe40000004100 */
[----:B------:R-:W-:Y:S01]  /*d050*/  FMUL.FTZ R64, R47, R64 ;  /* 0x000000402f407220 */ /* 0x000fe20000410000 */
[----:B------:R-:W-:-:S02]  /*d060*/  HADD2.F32 R46, -RZ, R46.H1_H1 ;  /* 0x3000002eff2e7230 */ /* 0x000fc40000004100 */
[----:B------:R-:W-:Y:S01]  /*d070*/  FFMA.FTZ R78, R55, R67, -R78 ;  /* 0x00000043374e7223 */ /* 0x000fe2000001084e */
[----:B------:R-:W-:Y:S02]  /*d080*/  HADD2.F32 R44, -RZ, R65.H1_H1 ;  /* 0x30000041ff2c7230 */ /* 0x000fe40000004100 */
[-C--:B------:R-:W-:Y:S01]  /*d090*/  FMUL.FTZ R55, R62, R51.reuse ;  /* 0x000000333e377220 */ /* 0x080fe20000410000 */
[----:B------:R-:W-:Y:S02]  /*d0a0*/  HADD2.F32 R45, -RZ, R45.H1_H1 ;  /* 0x3000002dff2d7230 */ /* 0x000fe40000004100 */
[C---:B------:R-:W-:Y:S01]  /*d0b0*/  FMUL.FTZ R51, R46.reuse, R51 ;  /* 0x000000332e337220 */ /* 0x040fe20000410000 */
[----:B------:R-:W-:Y:S01]  /*d0c0*/  F2FP.SATFINITE.E4M3.F32.PACK_AB_MERGE_C R88, R91, R88, RZ ;  /* 0x000000585b58723e */ /* 0x000fe200048070ff */
[-C--:B------:R-:W-:Y:S01]  /*d0d0*/  FFMA.FTZ R47, R47, R44.reuse, -R66 ;  /* 0x0000002c2f2f7223 */ /* 0x080fe20000010842 */
[----:B------:R-:W-:Y:S01]  /*d0e0*/  FFMA.FTZ R64, R63, R44, R64 ;  /* 0x0000002c3f407223 */ /* 0x000fe20000010040 */
[-C--:B------:R-:W-:Y:S01]  /*d0f0*/  FFMA.FTZ R55, R46, R45.reuse, -R55 ;  /* 0x0000002d2e377223 */ /* 0x080fe20000010837 */
[----:B------:R-:W-:Y:S01]  /*d100*/  FFMA.FTZ R62, R62, R45, R51 ;  /* 0x0000002d3e3e7223 */ /* 0x000fe20000010033 */
[----:B------:R-:W-:Y:S01]  /*d110*/  F2FP.SATFINITE.E4M3.F32.PACK_AB_MERGE_C R89, R90, R89, RZ ;  /* 0x000000595a59723e */ /* 0x000fe200048070ff */
[----:B------:R-:W-:Y:S01]  /*d120*/  IMAD.MOV.U32 R46, RZ, RZ, R56 ;  /* 0x000000ffff2e7224 */ /* 0x000fe200078e0038 */
[----:B------:R-:W-:-:S02]  /*d130*/  F2FP.SATFINITE.E4M3.F32.PACK_AB_MERGE_C R47, R47, R78, RZ ;  /* 0x0000004e2f2f723e */ /* 0x000fc400048070ff */
[----:B------:R-:W-:Y:S02]  /*d140*/  F2FP.SATFINITE.E4M3.F32.PACK_AB_MERGE_C R64, R64, R79, RZ ;  /* 0x0000004f4040723e */ /* 0x000fe400048070ff */
[----:B------:R-:W-:Y:S02]  /*d150*/  F2FP.SATFINITE.E4M3.F32.PACK_AB_MERGE_C R45, R49, R60, R88 ;  /* 0x0000003c312d723e */ /* 0x000fe40004807058 */
[----:B------:R-:W-:Y:S01]  /*d160*/  F2FP.SATFINITE.E4M3.F32.PACK_AB_MERGE_C R49, R48, R61, R89 ;  /* 0x0000003d3031723e */ /* 0x000fe20004807059 */
[----:B------:R-:W-:Y:S01]  /*d170*/  IMAD.MOV.U32 R48, RZ, RZ, R58 ;  /* 0x000000ffff307224 */ /* 0x000fe200078e003a */
[----:B------:R-:W-:Y:S02]  /*d180*/  F2FP.SATFINITE.E4M3.F32.PACK_AB_MERGE_C R47, R55, R92, R47 ;  /* 0x0000005c372f723e */ /* 0x000fe4000480702f */
[----:B------:R-:W-:Y:S02]  /*d190*/  F2FP.SATFINITE.E4M3.F32.PACK_AB_MERGE_C R51, R62, R93, R64 ;  /* 0x0000005d3e33723e */ /* 0x000fe40004807040 */
[----:B------:R-:W-:-:S07]  /*d1a0*/  MOV R44, R59 ;  /* 0x0000003b002c7202 */ /* 0x000fce0000000f00 */
.L_x_2473:
[----:B------:R-:W-:Y:S05]  /*d1b0*/  BSYNC B2 ;  /* 0x0000000000027941 */ /* 0x000fea0003800000 */
.L_x_2472:
        /* <DEDUP_REMOVED lines=10> */
.L_x_2471:
[----:B------:R-:W-:Y:S05]  /*d260*/  BSYNC B1 ;  /* 0x0000000000017941 */ /* 0x000fea0003800000 */
.L_x_2470:
        /* <DEDUP_REMOVED lines=26> */
[----:B------:R-:W-:Y:S01]  /*d410*/  SHF.R.U32.HI R56, RZ, 0x8, R81 ;  /* 0x00000008ff387819 */ /* 0x000fe20000011651 */
[----:B-1----:R-:W-:Y:S01]  /*d420*/  IMAD.MOV.U32 R63, RZ, RZ, R48 ;  /* 0x000000ffff3f7224 */ /* 0x002fe200078e0030 */
[----:B0-----:R-:W-:Y:S01]  /*d430*/  MOV R60, R44 ;  /* 0x0000002c003c7202 */ /* 0x001fe20000000f00 */
[----:B------:R-:W-:Y:S01]  /*d440*/  IMAD.MOV.U32 R55, RZ, RZ, R45 ;  /* 0x000000ffff377224 */ /* 0x000fe200078e002d */
[----:B------:R-:W-:Y:S01]  /*d450*/  LOP3.LUT R59, R81, 0xff0000ff, RZ, 0xc0, !PT ;  /* 0xff0000ff513b7812 */ /* 0x000fe200078ec0ff */
[----:B------:R-:W-:Y:S01]  /*d460*/  IMAD.SHL.U32 R44, R56, 0x100, RZ ;  /* 0x00000100382c7824 */ /* 0x000fe200078e00ff */
[----:B------:R-:W-:Y:S01]  /*d470*/  SHF.R.U32.HI R64, RZ, 0x8, R83 ;  /* 0x00000008ff407819 */ /* 0x000fe20000011653 */
[----:B------:R-:W-:Y:S01]  /*d480*/  IMAD.MOV.U32 R56, RZ, RZ, R46 ;  /* 0x000000ffff387224 */ /* 0x000fe200078e002e */
[----:B------:R-:W-:Y:S02]  /*d490*/  SHF.R.U32.HI R58, RZ, 0x8, R71 ;  /* 0x00000008ff3a7819 */ /* 0x000fe40000011647 */
[----:B------:R-:W-:Y:S01]  /*d4a0*/  LOP3.LUT R59, R59, 0xff00, R44, 0xf8, !PT ;  /* 0x0000ff003b3b7812 */ /* 0x000fe200078ef82c */
[----:B------:R-:W-:Y:S01]  /*d4b0*/  IMAD.SHL.U32 R44, R64, 0x100, RZ ;  /* 0x00000100402c7824 */ /* 0x000fe200078e00ff */
[----:B------:R-:W-:Y:S01]  /*d4c0*/  SHF.R.U32.HI R76, RZ, 0x10, R81 ;  /* 0x00000010ff4c7819 */ /* 0x000fe20000011651 */
[----:B------:R-:W-:Y:S01]  /*d4d0*/  IMAD.SHL.U32 R58, R58, 0x100, RZ ;  /* 0x000001003a3a7824 */ /* 0x000fe200078e00ff */
[----:B------:R-:W-:-:S02]  /*d4e0*/  SHF.R.U32.HI R70, RZ, 0x10, R83 ;  /* 0x00000010ff467819 */ /* 0x000fc40000011653 */
[----:B------:R-:W-:Y:S01]  /*d4f0*/  LOP3.LUT R61, R83, 0xff0000ff, RZ, 0xc0, !PT ;  /* 0xff0000ff533d7812 */ /* 0x000fe200078ec0ff */
[----:B------:R-:W-:Y:S01]  /*d500*/  IMAD.U32 R46, R76, 0x10000, RZ ;  /* 0x000100004c2e7824 */ /* 0x000fe200078e00ff */
[----:B------:R-:W-:Y:S02]  /*d510*/  LOP3.LUT R67, R71, 0xff0000ff, RZ, 0xc0, !PT ;  /* 0xff0000ff47437812 */ /* 0x000fe400078ec0ff */
[----:B------:R-:W-:Y:S02]  /*d520*/  SHF.R.U32.HI R66, RZ, 0x10, R71 ;  /* 0x00000010ff427819 */ /* 0x000fe40000011647 */
[----:B------:R-:W-:Y:S01]  /*d530*/  LOP3.LUT R45, R61, 0xff00, R44, 0xf8, !PT ;  /* 0x0000ff003d2d7812 */ /* 0x000fe200078ef82c */
[----:B------:R-:W-:Y:S01]  /*d540*/  IMAD.U32 R44, R70, 0x10000, RZ ;  /* 0x00010000462c7824 */ /* 0x000fe200078e00ff */
[----:B------:R-:W-:Y:S02]  /*d550*/  SHF.R.U32.HI R62, RZ, 0x8, R69 ;  /* 0x00000008ff3e7819 */ /* 0x000fe40000011645 */
[----:B------:R-:W-:-:S02]  /*d560*/  LOP3.LUT R71, R67, 0xff00, R58, 0xf8, !PT ;  /* 0x0000ff0043477812 */ /* 0x000fc400078ef83a */
[----:B------:R-:W-:Y:S02]  /*d570*/  F2FP.F16.E4M3.UNPACK_B R67, R152.H1 ;  /* 0x00000098ff43723e */ /* 0x000fe400030006ff */
[----:B------:R-:W-:Y:S02]  /*d580*/  F2FP.F16.E4M3.UNPACK_B R64, R63.H1 ;  /* 0x0000003fff40723e */ /* 0x000fe400030006ff */
[----:B------:R-:W-:Y:S02]  /*d590*/  F2FP.F16.E4M3.UNPACK_B R61, R60.H1 ;  /* 0x0000003cff3d723e */ /* 0x000fe400030006ff */
[----:B------:R-:W-:Y:S02]  /*d5a0*/  SHF.L.U32 R48, R62, 0x8, RZ ;  /* 0x000000083e307819 */ /* 0x000fe400000006ff */
[----:B------:R-:W-:Y:S01]  /*d5b0*/  SHF.R.U32.HI R68, RZ, 0x10, R69 ;  /* 0x00000010ff447819 */ /* 0x000fe20000011645 */
[----:B------:R-:W-:Y:S01]  /*d5c0*/  HADD2.F32 R58, -RZ, R61.H0_H0 ;  /* 0x2000003dff3a7230 */ /* 0x000fe20000004100 */
[----:B------:R-:W-:-:S02]  /*d5d0*/  LOP3.LUT R65, R69, 0xff0000ff, RZ, 0xc0, !PT ;  /* 0xff0000ff45417812 */ /* 0x000fc400078ec0ff */
[----:B------:R-:W-:Y:S01]  /*d5e0*/  LOP3.LUT R46, R59, 0xff0000, R46, 0xf8, !PT ;  /* 0x00ff00003b2e7812 */ /* 0x000fe200078ef82e */
[----:B------:R-:W-:Y:S01]  /*d5f0*/  HADD2.F32 R59, -RZ, R64.H0_H0 ;  /* 0x20000040ff3b7230 */ /* 0x000fe20000004100 */
[----:B------:R-:W-:Y:S01]  /*d600*/  LOP3.LUT R44, R45, 0xff0000, R44, 0xf8, !PT ;  /* 0x00ff00002d2c7812 */ /* 0x000fe200078ef82c */
[----:B------:R-:W-:Y:S01]  /*d610*/  HADD2.F32 R45, -RZ, R67.H0_H0 ;  /* 0x20000043ff2d7230 */ /* 0x000fe20000004100 */
[----:B------:R-:W-:Y:S02]  /*d620*/  F2FP.F16.E4M3.UNPACK_B R62, R154.H1 ;  /* 0x0000009aff3e723e */ /* 0x000fe400030006ff */
[----:B------:R-:W-:Y:S01]  /*d630*/  LOP3.LUT R69, R65, 0xff00, R48, 0xf8, !PT ;  /* 0x0000ff0041457812 */ /* 0x000fe200078ef830 */
[----:B------:R-:W-:Y:S01]  /*d640*/  IMAD.U32 R48, R68, 0x10000, RZ ;  /* 0x0001000044307824 */ /* 0x000fe200078e00ff */
[----:B------:R-:W-:Y:S01]  /*d650*/  SHF.L.U32 R66, R66, 0x10, RZ ;  /* 0x0000001042427819 */ /* 0x000fe200000006ff */
[--C-:B------:R-:W-:Y:S02]  /*d660*/  HADD2.F32 R65, -RZ, R62.reuse.H0_H0 ;  /* 0x2000003eff417230 */ /* 0x100fe40000004100 */
[-C--:B------:R-:W-:Y:S01]  /*d670*/  FMUL.FTZ R77, R59, R45.reuse ;  /* 0x0000002d3b4d7220 */ /* 0x080fe20000410000 */
[----:B------:R-:W-:Y:S01]  /*d680*/  FMUL.FTZ R68, R58, R45 ;  /* 0x0000002d3a447220 */ /* 0x000fe20000410000 */
[----:B------:R-:W-:Y:S01]  /*d690*/  LOP3.LUT R45, R71, 0xff0000, R66, 0xf8, !PT ;  /* 0x00ff0000472d7812 */ /* 0x000fe200078ef842 */
[----:B------:R-:W-:-:S02]  /*d6a0*/  HADD2.F32 R66, -RZ, R62.H1_H1 ;  /* 0x3000003eff427230 */ /* 0x000fc40000004100 */
        /* <DEDUP_REMOVED lines=8> */
[----:B------:R-:W-:Y:S01]  /*d730*/  HADD2.F32 R67, -RZ, R152.H0_H0 ;  /* 0x20000098ff437230 */ /* 0x000fe20000004100 */
[----:B------:R-:W-:Y:S01]  /*d740*/  LOP3.LUT R48, R69, 0xff0000, R48, 0xf8, !PT ;  /* 0x00ff000045307812 */ /* 0x000fe200078ef830 */
[----:B------:R-:W-:Y:S01]  /*d750*/  FMUL.FTZ R69, R65, R68 ;  /* 0x0000004441457220 */ /* 0x000fe20000410000 */
[----:B------:R-:W-:Y:S01]  /*d760*/  F2FP.F16.E4M3.UNPACK_B R154, R154 ;  /* 0x0000009aff9a723e */ /* 0x000fe200020006ff */
[----:B------:R-:W-:Y:S01]  /*d770*/  FMUL.FTZ R68, R62, R68 ;  /* 0x000000443e447220 */ /* 0x000fe20000410000 */
[----:B------:R-:W-:-:S02]  /*d780*/  HADD2.F32 R64, -RZ, R63.H0_H0 ;  /* 0x2000003fff407230 */ /* 0x000fc40000004100 */
[-C--:B------:R-:W-:Y:S01]  /*d790*/  FFMA.FTZ R77, R62, R66.reuse, -R69 ;  /* 0x000000423e4d7223 */ /* 0x080fe20000010845 */
[----:B------:R-:W-:Y:S02]  /*d7a0*/  HADD2.F32 R61, -RZ, R60.H0_H0 ;  /* 0x2000003cff3d7230 */ /* 0x000fe40000004100 */
[----:B------:R-:W-:Y:S01]  /*d7b0*/  FFMA.FTZ R70, R65, R66, R68 ;  /* 0x0000004241467223 */ /* 0x000fe20000010044 */
        /* <DEDUP_REMOVED lines=46> */
[--C-:B------:R-:W-:Y:S01]  /*daa0*/  HADD2.F32 R62, -RZ, R155.reuse.H0_H0 ;  /* 0x2000009bff3e7230 */ /* 0x100fe20000004100 */
[----:B------:R-:W-:Y:S01]  /*dab0*/  F2FP.SATFINITE.E4M3.F32.PACK_AB_MERGE_C R66, R81, R66, RZ ;  /* 0x000000425142723e */ /* 0x000fe200048070ff */
[----:B------:R-:W-:Y:S02]  /*dac0*/  HADD2.F32 R56, -RZ, R56.H1_H1 ;  /* 0x30000038ff387230 */ /* 0x000fe40000004100 */
[-C--:B------:R-:W-:Y:S01]  /*dad0*/  FMUL.FTZ R63, R60, R153.reuse ;  /* 0x000000993c3f7220 */ /* 0x080fe20000410000 */
[----:B------:R-:W-:Y:S02]  /*dae0*/  HADD2.F32 R155, -RZ, R155.H1_H1 ;  /* 0x3000009bff9b7230 */ /* 0x000fe40000004100 */
[-C--:B------:R-:W-:Y:S01]  /*daf0*/  FFMA.FTZ R50, R50, R62.reuse, -R65 ;  /* 0x0000003e32327223 */ /* 0x080fe20000010841 */
[----:B------:R-:W-:Y:S01]  /*db00*/  FFMA.FTZ R64, R61, R62, R64 ;  /* 0x0000003e3d407223 */ /* 0x000fe20000010040 */
[C---:B------:R-:W-:Y:S01]  /*db10*/  FMUL.FTZ R153, R56.reuse, R153 ;  /* 0x0000009938997220 */ /* 0x040fe20000410000 */
[----:B------:R-:W-:Y:S01]  /*db20*/  F2FP.F16.E4M3.UNPACK_B R62, R49 ;  /* 0x00000031ff3e723e */ /* 0x000fe200020006ff */
[-C--:B------:R-:W-:Y:S01]  /*db30*/  FFMA.FTZ R79, R56, R155.reuse, -R63 ;  /* 0x0000009b384f7223 */ /* 0x080fe2000001083f */
[----:B------:R-:W-:Y:S01]  /*db40*/  F2FP.SATFINITE.E4M3.F32.PACK_AB_MERGE_C R56, R67, R76, RZ ;  /* 0x0000004c4338723e */ /* 0x000fe200048070ff */
[----:B------:R-:W-:Y:S01]  /*db50*/  FFMA.FTZ R153, R60, R155, R153 ;  /* 0x0000009b3c997223 */ /* 0x000fe20000010099 */
[----:B------:R-:W-:Y:S01]  /*db60*/  F2FP.F16.E4M3.UNPACK_B R67, R48 ;  /* 0x00000030ff43723e */ /* 0x000fe200020006ff */
[----:B------:R-:W-:Y:S01]  /*db70*/  HADD2.F32 R63, -RZ, R62.H0_H0 ;  /* 0x2000003eff3f7230 */ /* 0x000fe20000004100 */
[----:B------:R-:W-:-:S02]  /*db80*/  F2FP.F16.E4M3.UNPACK_B R61, R55 ;  /* 0x00000037ff3d723e */ /* 0x000fc400020006ff */
[----:B------:R-:W-:Y:S01]  /*db90*/  F2FP.SATFINITE.E4M3.F32.PACK_AB_MERGE_C R58, R71, R68, R58 ;  /* 0x00000044473a723e */ /* 0x000fe2000480703a */
[----:B------:R-:W-:Y:S01]  /*dba0*/  HADD2.F32 R68, -RZ, R67.H0_H0 ;  /* 0x20000043ff447230 */ /* 0x000fe20000004100 */
[----:B------:R-:W-:Y:S01]  /*dbb0*/  F2FP.F16.E4M3.UNPACK_B R65, R46 ;  /* 0x0000002eff41723e */ /* 0x000fe200020006ff */
[----:B------:R-:W-:Y:S01]  /*dbc0*/  HADD2.F32 R60, -RZ, R61.H0_H0 ;  /* 0x2000003dff3c7230 */ /* 0x000fe20000004100 */
[----:B------:R-:W-:Y:S01]  /*dbd0*/  F2FP.SATFINITE.E4M3.F32.PACK_AB_MERGE_C R56, R79, R50, R56 ;  /* 0x000000324f38723e */ /* 0x000fe20004807038 */
        /* <DEDUP_REMOVED lines=11> */
[-C--:B------:R-:W-:Y:S01]  /*dc90*/  FMUL.FTZ R69, R64, R67.reuse ;  /* 0x0000004340457220 */ /* 0x080fe20000410000 */
[C---:B------:R-:W-:Y:S01]  /*dca0*/  FMUL.FTZ R67, R62.reuse, R67 ;  /* 0x000000433e437220 */ /* 0x040fe20000410000 */
[----:B------:R-:W-:Y:S02]  /*dcb0*/  F2FP.F16.E4M3.UNPACK_B R63, R49.H1 ;  /* 0x00000031ff3f723e */ /* 0x000fe400030006ff */
[----:B------:R-:W-:Y:S01]  /*dcc0*/  F2FP.F16.E4M3.UNPACK_B R66, R48.H1 ;  /* 0x00000030ff42723e */ /* 0x000fe200030006ff */
[----:B------:R-:W-:Y:S01]  /*dcd0*/  FFMA.FTZ R49, R62, R65, -R69 ;  /* 0x000000413e317223 */ /* 0x000fe20000010845 */
[----:B------:R-:W-:Y:S01]  /*dce0*/  F2FP.F16.E4M3.UNPACK_B R55, R55.H1 ;  /* 0x00000037ff37723e */ /* 0x000fe200030006ff */
[----:B------:R-:W-:Y:S01]  /*dcf0*/  FFMA.FTZ R76, R64, R65, R67 ;  /* 0x00000041404c7223 */ /* 0x000fe20000010043 */
[----:B------:R-:W-:Y:S01]  /*dd00*/  HADD2.F32 R62, -RZ, R63.H0_H0 ;  /* 0x2000003fff3e7230 */ /* 0x000fe20000004100 */
[----:B------:R-:W-:Y:S01]  /*dd10*/  F2FP.F16.E4M3.UNPACK_B R46, R46.H1 ;  /* 0x0000002eff2e723e */ /* 0x000fe200030006ff */
[----:B------:R-:W-:Y:S01]  /*dd20*/  HADD2.F32 R67, -RZ, R66.H0_H0 ;  /* 0x20000042ff437230 */ /* 0x000fe20000004100 */
[----:B------:R-:W-:Y:S01]  /*dd30*/  F2FP.F16.E4M3.UNPACK_B R68, R45.H1 ;  /* 0x0000002dff44723e */ /* 0x000fe200030006ff */
[----:B------:R-:W-:-:S02]  /*dd40*/  HADD2.F32 R48, -RZ, R55.H0_H0 ;  /* 0x20000037ff307230 */ /* 0x000fc40000004100 */
[----:B------:R-:W-:Y:S02]  /*dd50*/  HADD2.F32 R63, -RZ, R63.H1_H1 ;  /* 0x3000003fff3f7230 */ /* 0x000fe40000004100 */
[-C--:B------:R-:W-:Y:S01]  /*dd60*/  FMUL.FTZ R69, R62, R67.reuse ;  /* 0x000000433e457220 */ /* 0x080fe20000410000 */
[----:B------:R-:W-:Y:S02]  /*dd70*/  HADD2.F32 R66, -RZ, R66.H1_H1 ;  /* 0x30000042ff427230 */ /* 0x000fe40000004100 */
[----:B------:R-:W-:Y:S01]  /*dd80*/  FMUL.FTZ R67, R48, R67 ;  /* 0x0000004330437220 */ /* 0x000fe20000410000 */
[----:B------:R-:W-:Y:S02]  /*dd90*/  HADD2.F32 R55, -RZ, R55.H1_H1 ;  /* 0x30000037ff377230 */ /* 0x000fe40000004100 */
[--C-:B------:R-:W-:Y:S02]  /*dda0*/  HADD2.F32 R65, -RZ, R46.reuse.H0_H0 ;  /* 0x2000002eff417230 */ /* 0x100fe40000004100 */
[----:B------:R-:W-:-:S02]  /*ddb0*/  HADD2.F32 R64, -RZ, R46.H1_H1 ;  /* 0x3000002eff407230 */ /* 0x000fc40000004100 */
[-C--:B------:R-:W-:Y:S01]  /*ddc0*/  FMUL.FTZ R46, R63, R66.reuse ;  /* 0x000000423f2e7220 */ /* 0x080fe20000410000 */
[C---:B------:R-:W-:Y:S01]  /*ddd0*/  FMUL.FTZ R66, R55.reuse, R66 ;  /* 0x0000004237427220 */ /* 0x040fe20000410000 */
[----:B------:R-:W-:Y:S01]  /*dde0*/  FFMA.FTZ R77, R62, R65, R67 ;  /* 0x000000413e4d7223 */ /* 0x000fe20000010043 */
[----:B------:R-:W-:Y:S01]  /*ddf0*/  F2FP.F16.E4M3.UNPACK_B R67, R45 ;  /* 0x0000002dff43723e */ /* 0x000fe200020006ff */
[-C--:B------:R-:W-:Y:S01]  /*de00*/  FFMA.FTZ R78, R55, R64.reuse, -R46 ;  /* 0x00000040374e7223 */ /* 0x080fe2000001082e */
[----:B------:R-:W-:Y:S01]  /*de10*/  F2FP.F16.E4M3.UNPACK_B R46, R47 ;  /* 0x0000002fff2e723e */ /* 0x000fe200020006ff */
[----:B------:R-:W-:Y:S01]  /*de20*/  FFMA.FTZ R71, R48, R65, -R69 ;  /* 0x0000004130477223 */ /* 0x000fe20000010845 */
[-C--:B------:R-:W-:Y:S01]  /*de30*/  F2FP.F16.E4M3.UNPACK_B R55, R51.reuse ;  /* 0x00000033ff37723e */ /* 0x080fe200020006ff */
[----:B------:R-:W-:Y:S01]  /*de40*/  FFMA.FTZ R80, R63, R64, R66 ;  /* 0x000000403f507223 */ /* 0x000fe20000010042 */
[----:B------:R-:W-:Y:S01]  /*de50*/  F2FP.F16.E4M3.UNPACK_B R62, R51.H1 ;  /* 0x00000033ff3e723e */ /* 0x000fe200030006ff */
[----:B------:R-:W-:Y:S01]  /*de60*/  HADD2.F32 R48, -RZ, R46.H0_H0 ;  /* 0x2000002eff307230 */ /* 0x000fe20000004100 */
[----:B------:R-:W-:Y:S01]  /*de70*/  F2FP.F16.E4M3.UNPACK_B R47, R47.H1 ;  /* 0x0000002fff2f723e */ /* 0x000fe200030006ff */
[----:B------:R-:W-:Y:S01]  /*de80*/  HADD2.F32 R69, -RZ, R67.H0_H0 ;  /* 0x20000043ff457230 */ /* 0x000fe20000004100 */
[-C--:B------:R-:W-:Y:S01]  /*de90*/  F2FP.F16.E4M3.UNPACK_B R45, R44.reuse ;  /* 0x0000002cff2d723e */ /* 0x080fe200020006ff */
[----:B------:R-:W-:Y:S01]  /*dea0*/  HADD2.F32 R63, -RZ, R55.H0_H0 ;  /* 0x20000037ff3f7230 */ /* 0x000fe20000004100 */
[----:B------:R-:W-:Y:S01]  /*deb0*/  F2FP.F16.E4M3.UNPACK_B R64, R44.H1 ;  /* 0x0000002cff40723e */ /* 0x000fe200030006ff */
[----:B------:R-:W-:-:S02]  /*dec0*/  HADD2.F32 R44, -RZ, R62.H0_H0 ;  /* 0x2000003eff2c7230 */ /* 0x000fc40000004100 */
[-C--:B------:R-:W-:Y:S01]  /*ded0*/  FMUL.FTZ R82, R48, R69.reuse ;  /* 0x0000004530527220 */ /* 0x080fe20000410000 */
[--C-:B------:R-:W-:Y:S02]  /*dee0*/  HADD2.F32 R70, -RZ, R68.reuse.H0_H0 ;  /* 0x20000044ff467230 */ /* 0x100fe40000004100 */
[----:B------:R-:W-:Y:S01]  /*def0*/  FMUL.FTZ R79, R63, R69 ;  /* 0x000000453f4f7220 */ /* 0x000fe20000410000 */
[----:B------:R-:W-:Y:S01]  /*df00*/  HADD2.F32 R51, -RZ, R47.H0_H0 ;  /* 0x2000002fff337230 */ /* 0x000fe20000004100 */
[----:B------:R-:W-:Y:S01]  /*df10*/  F2FP.SATFINITE.E4M3.F32.PACK_AB_MERGE_C R71, R78, R71, RZ ;  /* 0x000000474e47723e */ /* 0x000fe200048070ff */
[----:B------:R-:W-:Y:S02]  /*df20*/  HADD2.F32 R65, -RZ, R45.H0_H0 ;  /* 0x2000002dff417230 */ /* 0x000fe40000004100 */
[-C--:B------:R-:W-:Y:S01]  /*df30*/  FMUL.FTZ R88, R44, R70.reuse ;  /* 0x000000462c587220 */ /* 0x080fe20000410000 */
[----:B------:R-:W-:Y:S02]  /*df40*/  HADD2.F32 R68, -RZ, R68.H1_H1 ;  /* 0x30000044ff447230 */ /* 0x000fe40000004100 */
[----:B------:R-:W-:Y:S01]  /*df50*/  FMUL.FTZ R69, R51, R70 ;  /* 0x0000004633457220 */ /* 0x000fe20000410000 */
[----:B------:R-:W-:-:S02]  /*df60*/  HADD2.F32 R47, -RZ, R47.H1_H1 ;  /* 0x3000002fff2f7230 */ /* 0x000fc40000004100 */
[-C--:B------:R-:W-:Y:S01]  /*df70*/  FFMA.FTZ R82, R63, R65.reuse, R82 ;  /* 0x000000413f527223 */ /* 0x080fe20000010052 */
[----:B------:R-:W-:Y:S02]  /*df80*/  HADD2.F32 R62, -RZ, R62.H1_H1 ;  /* 0x3000003eff3e7230 */ /* 0x000fe40000004100 */
[----:B------:R-:W-:Y:S01]  /*df90*/  FFMA.FTZ R79, R48, R65, -R79 ;  /* 0x00000041304f7223 */ /* 0x000fe2000001084f */
        /* <DEDUP_REMOVED lines=13> */
[-C--:B------:R-:W-:Y:S01]  /*e070*/  FFMA.FTZ R62, R62, R64.reuse, R63 ;  /* 0x000000403e3e7223 */ /* 0x080fe2000001003f */
[----:B------:R-:W-:Y:S01]  /*e080*/  FFMA.FTZ R47, R47, R64, -R48 ;  /* 0x000000402f2f7223 */ /* 0x000fe20000010830 */
[-C--:B------:R-:W-:Y:S01]  /*e090*/  FFMA.FTZ R46, R46, R45.reuse, -R51 ;  /* 0x0000002d2e2e7223 */ /* 0x080fe20000010833 */
[----:B------:R-:W-:Y:S01]  /*e0a0*/  FFMA.FTZ R45, R55, R45, R44 ;  /* 0x0000002d372d7223 */ /* 0x000fe2000001002c */
[----:B------:R-:W-:Y:S01]  /*e0b0*/  F2FP.SATFINITE.E4M3.F32.PACK_AB_MERGE_C R49, R49, R60, R71 ;  /* 0x0000003c3131723e */ /* 0x000fe20004807047 */
[----:B------:R-:W-:Y:S01]  /*e0c0*/  IMAD.MOV.U32 R44, RZ, RZ, R58 ;  /* 0x000000ffff2c7224 */ /* 0x000fe200078e003a */
[----:B------:R-:W-:Y:S01]  /*e0d0*/  F2FP.SATFINITE.E4M3.F32.PACK_AB_MERGE_C R62, R62, R69, RZ ;  /* 0x000000453e3e723e */ /* 0x000fe200048070ff */
[----:B------:R-:W-:Y:S01]  /*e0e0*/  IMAD.MOV.U32 R48, RZ, RZ, R59 ;  /* 0x000000ffff307224 */ /* 0x000fe200078e003b */
[----:B------:R-:W-:-:S02]  /*e0f0*/  F2FP.SATFINITE.E4M3.F32.PACK_AB_MERGE_C R47, R47, R88, RZ ;  /* 0x000000582f2f723e */ /* 0x000fc400048070ff */
[----:B------:R-:W-:Y:S02]  /*e100*/  F2FP.SATFINITE.E4M3.F32.PACK_AB_MERGE_C R76, R76, R61, R77 ;  /* 0x0000003d4c4c723e */ /* 0x000fe4000480704d */
[----:B------:R-:W-:Y:S01]  /*e110*/  F2FP.SATFINITE.E4M3.F32.PACK_AB_MERGE_C R51, R45, R82, R62 ;  /* 0x000000522d33723e */ /* 0x000fe2000480703e */
[----:B------:R-:W-:Y:S01]  /*e120*/  IMAD.MOV.U32 R45, RZ, RZ, R49 ;  /* 0x000000ffff2d7224 */ /* 0x000fe200078e0031 */
[----:B------:R-:W-:Y:S01]  /*e130*/  F2FP.SATFINITE.E4M3.F32.PACK_AB_MERGE_C R47, R46, R79, R47 ;  /* 0x0000004f2e2f723e */ /* 0x000fe2000480702f */
[----:B------:R-:W-:Y:S01]  /*e140*/  IMAD.MOV.U32 R49, RZ, RZ, R76 ;  /* 0x000000ffff317224 */ /* 0x000fe200078e004c */
[----:B------:R-:W-:-:S07]  /*e150*/  MOV R46, R56 ;  /* 0x00000038002e7202 */ /* 0x000fce0000000f00 */
.L_x_2477:
[----:B------:R-:W-:Y:S05]  /*e160*/  BSYNC B2 ;  /* 0x0000000000027941 */ /* 0x000fea0003800000 */
.L_x_2476:
        /* <DEDUP_REMOVED lines=10> */
.L_x_2475:
[----:B------:R-:W-:Y:S05]  /*e210*/  BSYNC B1 ;  /* 0x0000000000017941 */ /* 0x000fea0003800000 */
.L_x_2474:
        /* <DEDUP_REMOVED lines=32> */
[----:B-1----:R-:W-:Y:S01]  /*e420*/  IMAD.MOV.U32 R61, RZ, RZ, R48 ;  /* 0x000000ffff3d7224 */ /* 0x002fe200078e0030 */
[----:B------:R-:W-:Y:S01]  /*e430*/  LOP3.LUT R59, R85, 0xff0000ff, RZ, 0xc0, !PT ;  /* 0xff0000ff553b7812 */ /* 0x000fe200078ec0ff */
[----:B------:R-:W-:Y:S01]  /*e440*/  IMAD.MOV.U32 R56, RZ, RZ, R50 ;  /* 0x000000ffff387224 */ /* 0x000fe200078e0032 */
[----:B------:R-:W-:Y:S01]  /*e450*/  SHF.R.U32.HI R68, RZ, 0x10, R85 ;  /* 0x00000010ff447819 */ /* 0x000fe20000011655 */
[----:B------:R-:W-:Y:S01]  /*e460*/  IMAD.SHL.U32 R63, R63, 0x100, RZ ;  /* 0x000001003f3f7824 */ /* 0x000fe200078e00ff */
[----:B------:R-:W-:Y:S01]  /*e470*/  SHF.L.U32 R44, R55, 0x8, RZ ;  /* 0x00000008372c7819 */ /* 0x000fe200000006ff */
[----:B------:R-:W-:Y:S01]  /*e480*/  IMAD.MOV.U32 R55, RZ, RZ, R46 ;  /* 0x000000ffff377224 */ /* 0x000fe200078e002e */
[----:B------:R-:W-:-:S02]  /*e490*/  SHF.R.U32.HI R65, RZ, 0x8, R73 ;  /* 0x00000008ff417819 */ /* 0x000fc40000011649 */
[----:B------:R-:W-:Y:S01]  /*e4a0*/  LOP3.LUT R44, R59, 0xff00, R44, 0xf8, !PT ;  /* 0x0000ff003b2c7812 */ /* 0x000fe200078ef82c */
[----:B------:R-:W-:Y:S01]  /*e4b0*/  IMAD.U32 R59, R68, 0x10000, RZ ;  /* 0x00010000443b7824 */ /* 0x000fe200078e00ff */
[----:B------:R-:W-:Y:S01]  /*e4c0*/  LOP3.LUT R60, R87, 0xff0000ff, RZ, 0xc0, !PT ;  /* 0xff0000ff573c7812 */ /* 0x000fe200078ec0ff */
[----:B------:R-:W-:Y:S01]  /*e4d0*/  IMAD.SHL.U32 R65, R65, 0x100, RZ ;  /* 0x0000010041417824 */ /* 0x000fe200078e00ff */
[----:B------:R-:W-:Y:S02]  /*e4e0*/  SHF.R.U32.HI R66, RZ, 0x10, R87 ;  /* 0x00000010ff427819 */ /* 0x000fe40000011657 */
[----:B------:R-:W-:Y:S02]  /*e4f0*/  SHF.R.U32.HI R67, RZ, 0x8, R75 ;  /* 0x00000008ff437819 */ /* 0x000fe4000001164b */
[----:B------:R-:W-:Y:S02]  /*e500*/  LOP3.LUT R62, R73, 0xff0000ff, RZ, 0xc0, !PT ;  /* 0xff0000ff493e7812 */ /* 0x000fe400078ec0ff */
[----:B------:R-:W-:Y:S01]  /*e510*/  LOP3.LUT R60, R60, 0xff00, R63, 0xf8, !PT ;  /* 0x0000ff003c3c7812 */ /* 0x000fe200078ef83f */
[----:B------:R-:W-:Y:S01]  /*e520*/  IMAD.U32 R63, R66, 0x10000, RZ ;  /* 0x00010000423f7824 */ /* 0x000fe200078e00ff */
[----:B------:R-:W-:-:S02]  /*e530*/  LOP3.LUT R64, R75, 0xff0000ff, RZ, 0xc0, !PT ;  /* 0xff0000ff4b407812 */ /* 0x000fc400078ec0ff */
[----:B------:R-:W-:Y:S02]  /*e540*/  SHF.L.U32 R67, R67, 0x8, RZ ;  /* 0x0000000843437819 */ /* 0x000fe400000006ff */
[----:B------:R-:W-:Y:S02]  /*e550*/  LOP3.LUT R48, R44, 0xff0000, R59, 0xf8, !PT ;  /* 0x00ff00002c307812 */ /* 0x000fe400078ef83b */
[----:B------:R-:W-:Y:S02]  /*e560*/  LOP3.LUT R50, R62, 0xff00, R65, 0xf8, !PT ;  /* 0x0000ff003e327812 */ /* 0x000fe400078ef841 */
[----:B------:R-:W-:Y:S02]  /*e570*/  F2FP.F16.E4M3.UNPACK_B R66, R147.H1 ;  /* 0x00000093ff42723e */ /* 0x000fe400030006ff */
[----:B------:R-:W-:Y:S02]  /*e580*/  F2FP.F16.E4M3.UNPACK_B R59, R58.H1 ;  /* 0x0000003aff3b723e */ /* 0x000fe400030006ff */
[----:B------:R-:W-:Y:S01]  /*e590*/  F2FP.F16.E4M3.UNPACK_B R62, R61.H1 ;  /* 0x0000003dff3e723e */ /* 0x000fe200030006ff */
[--C-:B------:R-:W-:Y:S01]  /*e5a0*/  HADD2.F32 R46, -RZ, R66.reuse.H0_H0 ;  /* 0x20000042ff2e7230 */ /* 0x100fe20000004100 */
[----:B------:R-:W-:Y:S01]  /*e5b0*/  LOP3.LUT R68, R64, 0xff00, R67, 0xf8, !PT ;  /* 0x0000ff0040447812 */ /* 0x000fe200078ef843 */
[----:B------:R-:W-:Y:S01]  /*e5c0*/  HADD2.F32 R66, -RZ, R66.H1_H1 ;  /* 0x30000042ff427230 */ /* 0x000fe20000004100 */
[----:B------:R-:W-:-:S02]  /*e5d0*/  SHF.R.U32.HI R70, RZ, 0x10, R73 ;  /* 0x00000010ff467819 */ /* 0x000fc40000011649 */
[----:B------:R-:W-:Y:S01]  /*e5e0*/  LOP3.LUT R44, R60, 0xff0000, R63, 0xf8, !PT ;  /* 0x00ff00003c2c7812 */ /* 0x000fe200078ef83f */
[--C-:B------:R-:W-:Y:S01]  /*e5f0*/  HADD2.F32 R60, -RZ, R59.reuse.H0_H0 ;  /* 0x2000003bff3c7230 */ /* 0x100fe20000004100 */
[----:B------:R-:W-:Y:S01]  /*e600*/  F2FP.F16.E4M3.UNPACK_B R64, R149.H1 ;  /* 0x00000095ff40723e */ /* 0x000fe200030006ff */
[----:B------:R-:W-:Y:S01]  /*e610*/  HADD2.F32 R63, -RZ, R62.H0_H0 ;  /* 0x2000003eff3f7230 */ /* 0x000fe20000004100 */
[----:B------:R-:W-:Y:S01]  /*e620*/  F2FP.F16.E4M3.UNPACK_B R147, R147 ;  /* 0x00000093ff93723e */ /* 0x000fe200020006ff */
[----:B------:R-:W-:Y:S02]  /*e630*/  IMAD.U32 R67, R70, 0x10000, RZ ;  /* 0x0001000046437824 */ /* 0x000fe400078e00ff */
[CC--:B------:R-:W-:Y:S01]  /*e640*/  FMUL.FTZ R70, R60.reuse, R46.reuse ;  /* 0x0000002e3c467220 */ /* 0x0c0fe20000410000 */
[--C-:B------:R-:W-:Y:S02]  /*e650*/  HADD2.F32 R65, -RZ, R64.reuse.H0_H0 ;  /* 0x20000040ff417230 */ /* 0x100fe40000004100 */
[C---:B------:R-:W-:Y:S01]  /*e660*/  FMUL.FTZ R71, R63.reuse, R46 ;  /* 0x0000002e3f477220 */ /* 0x040fe20000410000 */
[----:B------:R-:W-:Y:S01]  /*e670*/  F2FP.F16.E4M3.UNPACK_B R61, R61 ;  /* 0x0000003dff3d723e */ /* 0x000fe200020006ff */
[----:B------:R-:W-:Y:S01]  /*e680*/  HADD2.F32 R64, -RZ, R64.H1_H1 ;  /* 0x30000040ff407230 */ /* 0x000fe20000004100 */
[----:B------:R-:W-:Y:S01]  /*e690*/  F2FP.F16.E4M3.UNPACK_B R58, R58 ;  /* 0x0000003aff3a723e */ /* 0x000fe200020006ff */
[-C--:B------:R-:W-:Y:S01]  /*e6a0*/  FFMA.FTZ R70, R63, R65.reuse, R70 ;  /* 0x000000413f467223 */ /* 0x080fe20000010046 */
[----:B------:R-:W-:Y:S01]  /*e6b0*/  FFMA.FTZ R71, R60, R65, -R71 ;  /* 0x000000413c477223 */ /* 0x000fe20000010847 */
[----:B------:R-:W-:Y:S01]  /*e6c0*/  HADD2.F32 R63, -RZ, R62.H1_H1 ;  /* 0x3000003eff3f7230 */ /* 0x000fe20000004100 */
[----:B------:R-:W-:Y:S01]  /*e6d0*/  LOP3.LUT R50, R50, 0xff0000, R67, 0xf8, !PT ;  /* 0x00ff000032327812 */ /* 0x000fe200078ef843 */
[----:B------:R-:W-:Y:S01]  /*e6e0*/  HADD2.F32 R60, -RZ, R59.H1_H1 ;  /* 0x3000003bff3c7230 */ /* 0x000fe20000004100 */
[----:B------:R-:W-:Y:S01]  /*e6f0*/  F2FP.F16.E4M3.UNPACK_B R149, R149 ;  /* 0x00000095ff95723e */ /* 0x000fe200020006ff */
[----:B------:R-:W-:-:S02]  /*e700*/  HADD2.F32 R65, -RZ, R147.H0_H0 ;  /* 0x20000093ff417230 */ /* 0x000fc40000004100 */
[CC--:B------:R-:W-:Y:S01]  /*e710*/  FMUL.FTZ R67, R63.reuse, R66.reuse ;  /* 0x000000423f437220 */ /* 0x0c0fe20000410000 */
[----:B------:R-:W-:Y:S02]  /*e720*/  HADD2.F32 R62, -RZ, R61.H0_H0 ;  /* 0x2000003dff3e7230 */ /* 0x000fe40000004100 */
[C---:B------:R-:W-:Y:S01]  /*e730*/  FMUL.FTZ R66, R60.reuse, R66 ;  /* 0x000000423c427220 */ /* 0x040fe20000410000 */
[----:B------:R-:W-:Y:S01]  /*e740*/  HADD2.F32 R59, -RZ, R58.H0_H0 ;  /* 0x2000003aff3b7230 */ /* 0x000fe20000004100 */
[----:B------:R-:W-:Y:S01]  /*e750*/  SHF.R.U32.HI R69, RZ, 0x10, R75 ;  /* 0x00000010ff457819 */ /* 0x000fe2000001164b */
[-C--:B------:R-:W-:Y:S01]  /*e760*/  FFMA.FTZ R72, R60, R64.reuse, -R67 ;  /* 0x000000403c487223 */ /* 0x080fe20000010843 */
[----:B------:R-:W-:Y:S01]  /*e770*/  FFMA.FTZ R73, R63, R64, R66 ;  /* 0x000000403f497223 */ /* 0x000fe20000010042 */
[----:B------:R-:W-:Y:S02]  /*e780*/  HADD2.F32 R60, -RZ, R149.H0_H0 ;  /* 0x20000095ff3c7230 */ /* 0x000fe40000004100 */
[----:B------:R-:W-:Y:S01]  /*e790*/  FMUL.FTZ R64, R62, R65 ;  /* 0x000000413e407220 */ /* 0x000fe20000410000 */
[----:B------:R-:W-:-:S02]  /*e7a0*/  HADD2.F32 R147, -RZ, R147.H1_H1 ;  /* 0x30000093ff937230 */ /* 0x000fc40000004100 */
[C---:B------:R-:W-:Y:S01]  /*e7b0*/  FMUL.FTZ R65, R59.reuse, R65 ;  /* 0x000000413b417220 */ /* 0x040fe20000410000 */
[----:B------:R-:W-:Y:S02]  /*e7c0*/  HADD2.F32 R61, -RZ, R61.H1_H1 ;  /* 0x3000003dff3d7230 */ /* 0x000fe40000004100 */
[-C--:B------:R-:W-:Y:S01]  /*e7d0*/  FFMA.FTZ R66, R59, R60.reuse, -R64 ;  /* 0x0000003c3b427223 */ /* 0x080fe20000010840 */
[----:B------:R-:W-:Y:S02]  /*e7e0*/  IMAD.U32 R69, R69, 0x10000, RZ ;  /* 0x0001000045457824 */ /* 0x000fe400078e00ff */
[----:B------:R-:W-:Y:S01]  /*e7f0*/  FFMA.FTZ R67, R62, R60, R65 ;  /* 0x0000003c3e437223 */ /* 0x000fe20000010041 */
[----:B------:R-:W-:Y:S02]  /*e800*/  HADD2.F32 R58, -RZ, R58.H1_H1 ;  /* 0x3000003aff3a7230 */ /* 0x000fe40000004100 */
[----:B------:R-:W-:Y:S01]  /*e810*/  FMUL.FTZ R63, R61, R147 ;  /* 0x000000933d3f7220 */ /* 0x000fe20000410000 */
[----:B------:R-:W-:Y:S01]  /*e820*/  HADD2.F32 R149, -RZ, R149.H1_H1 ;  /* 0x30000095ff957230 */ /* 0x000fe20000004100 */
[----:B------:R-:W-:-:S02]  /*e830*/  F2FP.F16.E4M3.UNPACK_B R59, R148.H1 ;  /* 0x00000094ff3b723e */ /* 0x000fc400030006ff */
[----:B------:R-:W-:Y:S02]  /*e840*/  F2FP.F16.E4M3.UNPACK_B R60, R56.H1 ;  /* 0x00000038ff3c723e */ /* 0x000fe400030006ff */
[----:B------:R-:W-:Y:S01]  /*e850*/  LOP3.LUT R46, R68, 0xff0000, R69, 0xf8, !PT ;  /* 0x00ff0000442e7812 */ /* 0x000fe200078ef845 */
[C---:B------:R-:W-:Y:S01]  /*e860*/  FMUL.FTZ R68, R58.reuse, R147 ;  /* 0x000000933a447220 */ /* 0x040fe20000410000 */
[----:B------:R-:W-:Y:S01]  /*e870*/  FFMA.FTZ R69, R58, R149, -R63 ;  /* 0x000000953a457223 */ /* 0x000fe2000001083f */
[----:B------:R-:W-:Y:S01]  /*e880*/  F2FP.F16.E4M3.UNPACK_B R63, R150.H1 ;  /* 0x00000096ff3f723e */ /* 0x000fe200030006ff */
[--C-:B------:R-:W-:Y:S01]  /*e890*/  HADD2.F32 R64, -RZ, R59.reuse.H0_H0 ;  /* 0x2000003bff407230 */ /* 0x100fe20000004100 */
[----:B------:R-:W-:Y:S01]  /*e8a0*/  F2FP.F16.E4M3.UNPACK_B R58, R55.H1 ;  /* 0x00000037ff3a723e */ /* 0x000fe200030006ff */
[----:B------:R-:W-:Y:S02]  /*e8b0*/  HADD2.F32 R62, -RZ, R60.H0_H0 ;  /* 0x2000003cff3e7230 */ /* 0x000fe40000004100 */
[----:B------:R-:W-:Y:S01]  /*e8c0*/  FFMA.FTZ R68, R61, R149, R68 ;  /* 0x000000953d447223 */ /* 0x000fe20000010044 */
[----:B------:R-:W-:Y:S01]  /*e8d0*/  HADD2.F32 R65, -RZ, R59.H1_H1 ;  /* 0x3000003bff417230 */ /* 0x000fe20000004100 */
[----:B------:R-:W-:Y:S01]  /*e8e0*/  F2FP.F16.E4M3.UNPACK_B R148, R148 ;  /* 0x00000094ff94723e */ /* 0x000fe200020006ff */
[----:B------:R-:W-:-:S02]  /*e8f0*/  HADD2.F32 R59, -RZ, R58.H0_H0 ;  /* 0x2000003aff3b7230 */ /* 0x000fc40000004100 */
[-C--:B------:R-:W-:Y:S01]  /*e900*/  FMUL.FTZ R74, R62, R64.reuse ;  /* 0x000000403e4a7220 */ /* 0x080fe20000410000 */
[--C-:B------:R-:W-:Y:S01]  /*e910*/  HADD2.F32 R61, -RZ, R63.reuse.H0_H0 ;  /* 0x2000003fff3d7230 */ /* 0x100fe20000004100 */
        /* <DEDUP_REMOVED lines=8> */
[----:B------:R-:W-:Y:S01]  /*e9a0*/  FMUL.FTZ R79, R58, R65 ;  /* 0x000000413a4f7220 */ /* 0x000fe20000410000 */
[----:B------:R-:W-:Y:S01]  /*e9b0*/  FFMA.FTZ R65, R62, R61, R75 ;  /* 0x0000003d3e417223 */ /* 0x000fe2000001004b */
[----:B------:R-:W-:Y:S01]  /*e9c0*/  FFMA.FTZ R77, R58, R63, -R59 ;  /* 0x0000003f3a4d7223 */ /* 0x000fe2000001083b */
[----:B------:R-:W-:Y:S01]  /*e9d0*/  F2FP.F16.E4M3.UNPACK_B R58, R56 ;  /* 0x00000038ff3a723e */ /* 0x000fe200020006ff */
[----:B------:R-:W-:-:S02]  /*e9e0*/  HADD2.F32 R61, -RZ, R148.H0_H0 ;  /* 0x20000094ff3d7230 */ /* 0x000fc40000004100 */
[----:B------:R-:W-:Y:S01]  /*e9f0*/  FFMA.FTZ R78, R60, R63, R79 ;  /* 0x0000003f3c4e7223 */ /* 0x000fe2000001004f */
[--C-:B------:R-:W-:Y:S01]  /*ea00*/  HADD2.F32 R56, -RZ, R55.reuse.H0_H0 ;  /* 0x20000037ff387230 */ /* 0x100fe20000004100 */
[----:B------:R-:W-:Y:S01]  /*ea10*/  F2FP.SATFINITE.E4M3.F32.PACK_AB_MERGE_C R76, R77, R76, RZ ;  /* 0x0000004c4d4c723e */ /* 0x000fe200048070ff */
[----:B------:R-:W-:Y:S02]  /*ea20*/  HADD2.F32 R59, -RZ, R58.H0_H0 ;  /* 0x2000003aff3b7230 */ /* 0x000fe40000004100 */
[----:B------:R-:W-:Y:S02]  /*ea30*/  HADD2.F32 R148, -RZ, R148.H1_H1 ;  /* 0x30000094ff947230 */ /* 0x000fe40000004100 */
[-C--:B------:R-:W-:Y:S01]  /*ea40*/  FMUL.FTZ R62, R56, R61.reuse ;  /* 0x0000003d383e7220 */ /* 0x080fe20000410000 */
[----:B------:R-:W-:Y:S02]  /*ea50*/  HADD2.F32 R55, -RZ, R55.H1_H1 ;  /* 0x30000037ff377230 */ /* 0x000fe40000004100 */
[----:B------:R-:W-:Y:S01]  /*ea60*/  FMUL.FTZ R63, R59, R61 ;  /* 0x0000003d3b3f7220 */ /* 0x000fe20000410000 */
[----:B------:R-:W-:Y:S01]  /*ea70*/  HADD2.F32 R60, -RZ, R150.H0_H0 ;  /* 0x20000096ff3c7230 */ /* 0x000fe20000004100 */
[----:B------:R-:W-:Y:S01]  /*ea80*/  F2FP.SATFINITE.E4M3.F32.PACK_AB_MERGE_C R78, R78, R65, RZ ;  /* 0x000000414e4e723e */ /* 0x000fe200048070ff */
[----:B------:R-:W-:-:S02]  /*ea90*/  HADD2.F32 R58, -RZ, R58.H1_H1 ;  /* 0x3000003aff3a7230 */ /* 0x000fc40000004100 */
[----:B------:R-:W-:Y:S01]  /*eaa0*/  FMUL.FTZ R61, R55, R148 ;  /* 0x00000094373d7220 */ /* 0x000fe20000410000 */
[----:B------:R-:W-:Y:S02]  /*eab0*/  HADD2.F32 R150, -RZ, R150.H1_H1 ;  /* 0x30000096ff967230 */ /* 0x000fe40000004100 */
[-C--:B------:R-:W-:Y:S01]  /*eac0*/  FFMA.FTZ R74, R59, R60.reuse, R62 ;  /* 0x0000003c3b4a7223 */ /* 0x080fe2000001003e */
[----:B------:R-:W-:Y:S01]  /*ead0*/  FFMA.FTZ R56, R56, R60, -R63 ;  /* 0x0000003c38387223 */ /* 0x000fe2000001083f */
[C---:B------:R-:W-:Y:S01]  /*eae0*/  FMUL.FTZ R64, R58.reuse, R148 ;  /* 0x000000943a407220 */ /* 0x040fe20000410000 */
[----:B------:R-:W-:Y:S01]  /*eaf0*/  F2FP.F16.E4M3.UNPACK_B R62, R49 ;  /* 0x00000031ff3e723e */ /* 0x000fe200020006ff */
[----:B------:R-:W-:Y:S01]  /*eb00*/  FFMA.FTZ R75, R58, R150, R61 ;  /* 0x000000963a4b7223 */ /* 0x000fe2000001003d */
[----:B------:R-:W-:Y:S01]  /*eb10*/  F2FP.SATFINITE.E4M3.F32.PACK_AB_MERGE_C R58, R73, R70, RZ ;  /* 0x00000046493a723e */ /* 0x000fe200048070ff */
[----:B------:R-:W-:Y:S01]  /*eb20*/  FFMA.FTZ R55, R55, R150, -R64 ;  /* 0x0000009637377223 */ /* 0x000fe20000010840 */
[----:B------:R-:W-:Y:S01]  /*eb30*/  F2FP.F16.E4M3.UNPACK_B R65, R50 ;  /* 0x00000032ff41723e */ /* 0x000fe200020006ff */
[--C-:B------:R-:W-:Y:S01]  /*eb40*/  HADD2.F32 R63, -RZ, R62.reuse.H0_H0 ;  /* 0x2000003eff3f7230 */ /* 0x100fe20000004100 */
[----:B------:R-:W-:Y:S01]  /*eb50*/  F2FP.F16.E4M3.UNPACK_B R60, R45 ;  /* 0x0000002dff3c723e */ /* 0x000fe200020006ff */
[----:B------:R-:W-:Y:S01]  /*eb60*/  HADD2.F32 R62, -RZ, R62.H1_H1 ;  /* 0x3000003eff3e7230 */ /* 0x000fe20000004100 */
[----:B------:R-:W-:Y:S01]  /*eb70*/  F2FP.SATFINITE.E4M3.F32.PACK_AB_MERGE_C R58, R68, R67, R58 ;  /* 0x00000043443a723e */ /* 0x000fe2000480703a */
[--C-:B------:R-:W-:Y:S01]  /*eb80*/  HADD2.F32 R68, -RZ, R65.reuse.H0_H0 ;  /* 0x20000041ff447230 */ /* 0x100fe20000004100 */
[----:B------:R-:W-:Y:S01]  /*eb90*/  F2FP.SATFINITE.E4M3.F32.PACK_AB_MERGE_C R59, R72, R71, RZ ;  /* 0x00000047483b723e */ /* 0x000fe200048070ff */
[----:B------:R-:W-:Y:S01]  /*eba0*/  HADD2.F32 R61, -RZ, R60.H0_H0 ;  /* 0x2000003cff3d7230 */ /* 0x000fe20000004100 */
[----:B------:R-:W-:Y:S01]  /*ebb0*/  F2FP.F16.E4M3.UNPACK_B R64, R48 ;  /* 0x00000030ff40723e */ /* 0x000fe200020006ff */
[----:B------:R-:W-:Y:S01]  /*ebc0*/  HADD2.F32 R65, -RZ, R65.H1_H1 ;  /* 0x30000041ff417230 */ /* 0x000fe20000004100 */
[----:B------:R-:W-:Y:S01]  /*ebd0*/  F2FP.SATFINITE.E4M3.F32.PACK_AB_MERGE_C R59, R69, R66, R59 ;  /* 0x00000042453b723e */ /* 0x000fe2000480703b */
[-C--:B------:R-:W-:Y:S01]  /*ebe0*/  FMUL.FTZ R70, R63, R68.reuse ;  /* 0x000000443f467220 */ /* 0x080fe20000410000 */
[----:B------:R-:W-:Y:S01]  /*ebf0*/  FMUL.FTZ R68, R61, R68 ;  /* 0x000000443d447220 */ /* 0x000fe20000410000 */
[----:B------:R-:W-:-:S02]  /*ec00*/  HADD2.F32 R66, -RZ, R64.H0_H0 ;  /* 0x20000040ff427230 */ /* 0x000fc40000004100 */
[----:B------:R-:W-:Y:S01]  /*ec10*/  FMUL.FTZ R67, R62, R65 ;  /* 0x000000413e437220 */ /* 0x000fe20000410000 */
[----:B------:R-:W-:Y:S01]  /*ec20*/  HADD2.F32 R60, -RZ, R60.H1_H1 ;  /* 0x3000003cff3c7230 */ /* 0x000fe20000004100 */
[----:B------:R-:W-:Y:S01]  /*ec30*/  F2FP.F16.E4M3.UNPACK_B R45, R45.H1 ;  /* 0x0000002dff2d723e */ /* 0x000fe200030006ff */
[-C--:B------:R-:W-:Y:S01]  /*ec40*/  FFMA.FTZ R68, R63, R66.reuse, R68 ;  /* 0x000000423f447223 */ /* 0x080fe20000010044 */
[----:B------:R-:W-:Y:S02]  /*ec50*/  HADD2.F32 R63, -RZ, R64.H1_H1 ;  /* 0x30000040ff3f7230 */ /* 0x000fe40000004100 */
[----:B------:R-:W-:Y:S01]  /*ec60*/  FFMA.FTZ R70, R61, R66, -R70 ;  /* 0x000000423d467223 */ /* 0x000fe20000010846 */
[C---:B------:R-:W-:Y:S01]  /*ec70*/  FMUL.FTZ R65, R60.reuse, R65 ;  /* 0x000000413c417220 */ /* 0x040fe20000410000 */
[----:B------:R-:W-:Y:S01]  /*ec80*/  F2FP.F16.E4M3.UNPACK_B R61, R49.H1 ;  /* 0x00000031ff3d723e */ /* 0x000fe200030006ff */
[----:B------:R-:W-:Y:S02]  /*ec90*/  HADD2.F32 R49, -RZ, R45.H0_H0 ;  /* 0x2000002dff317230 */ /* 0x000fe40000004100 */
[-C--:B------:R-:W-:Y:S01]  /*eca0*/  FFMA.FTZ R69, R60, R63.reuse, -R67 ;  /* 0x0000003f3c457223 */ /* 0x080fe20000010843 */
[----:B------:R-:W-:Y:S01]  /*ecb0*/  F2FP.F16.E4M3.UNPACK_B R60, R50.H1 ;  /* 0x00000032ff3c723e */ /* 0x000fe200030006ff */
[----:B------:R-:W-:Y:S01]  /*ecc0*/  FFMA.FTZ R71, R62, R63, R65 ;  /* 0x0000003f3e477223 */ /* 0x000fe20000010041 */
[--C-:B------:R-:W-:Y:S01]  /*ecd0*/  HADD2.F32 R50, -RZ, R61.reuse.H0_H0 ;  /* 0x2000003dff327230 */ /* 0x100fe20000004100 */
[----:B------:R-:W-:Y:S01]  /*ece0*/  F2FP.F16.E4M3.UNPACK_B R48, R48.H1 ;  /* 0x00000030ff30723e */ /* 0x000fe200030006ff */
[----:B------:R-:W-:Y:S01]  /*ecf0*/  HADD2.F32 R61, -RZ, R61.H1_H1 ;  /* 0x3000003dff3d7230 */ /* 0x000fe20000004100 */
[----:B------:R-:W-:Y:S01]  /*ed00*/  F2FP.SATFINITE.E4M3.F32.PACK_AB_MERGE_C R56, R55, R56, R76 ;  /* 0x000000383738723e */ /* 0x000fe2000480704c */
[--C-:B------:R-:W-:Y:S01]  /*ed10*/  HADD2.F32 R62, -RZ, R60.reuse.H0_H0 ;  /* 0x2000003cff3e7230 */ /* 0x100fe20000004100 */
[----:B------:R-:W-:Y:S01]  /*ed20*/  F2FP.SATFINITE.E4M3.F32.PACK_AB_MERGE_C R55, R75, R74, R78 ;  /* 0x0000004a4b37723e */ /* 0x000fe2000480704e */
[----:B------:R-:W-:Y:S01]  /*ed30*/  HADD2.F32 R64, -RZ, R60.H1_H1 ;  /* 0x3000003cff407230 */ /* 0x000fe20000004100 */
[----:B------:R-:W-:Y:S01]  /*ed40*/  F2FP.F16.E4M3.UNPACK_B R65, R46.H1 ;  /* 0x0000002eff41723e */ /* 0x000fe200030006ff */
[----:B------:R-:W-:-:S02]  /*ed50*/  HADD2.F32 R45, -RZ, R45.H1_H1 ;  /* 0x3000002dff2d7230 */ /* 0x000fc40000004100 */
[CC--:B------:R-:W-:Y:S01]  /*ed60*/  FMUL.FTZ R66, R50.reuse, R62.reuse ;  /* 0x0000003e32427220 */ /* 0x0c0fe20000410000 */
[--C-:B------:R-:W-:Y:S02]  /*ed70*/  HADD2.F32 R60, -RZ, R48.reuse.H0_H0 ;  /* 0x20000030ff3c7230 */ /* 0x100fe40000004100 */
[----:B------:R-:W-:Y:S01]  /*ed80*/  FMUL.FTZ R63, R49, R62 ;  /* 0x0000003e313f7220 */ /* 0x000fe20000410000 */
[----:B------:R-:W-:Y:S02]  /*ed90*/  HADD2.F32 R48, -RZ, R48.H1_H1 ;  /* 0x30000030ff307230 */ /* 0x000fe40000004100 */
[-C--:B------:R-:W-:Y:S01]  /*eda0*/  FMUL.FTZ R62, R61, R64.reuse ;  /* 0x000000403d3e7220 */ /* 0x080fe20000410000 */
[C---:B------:R-:W-:Y:S01]  /*edb0*/  FMUL.FTZ R64, R45.reuse, R64 ;  /* 0x000000402d407220 */ /* 0x040fe20000410000 */
[----:B------:R-:W-:Y:S01]  /*edc0*/  FFMA.FTZ R73, R50, R60, R63 ;  /* 0x0000003c32497223 */ /* 0x000fe2000001003f */
[----:B------:R-:W-:Y:S01]  /*edd0*/  F2FP.F16.E4M3.UNPACK_B R50, R51 ;  /* 0x00000033ff32723e */ /* 0x000fe200020006ff */
[-C--:B------:R-:W-:Y:S01]  /*ede0*/  FFMA.FTZ R75, R45, R48.reuse, -R62 ;  /* 0x000000302d4b7223 */ /* 0x080fe2000001083e */
[----:B------:R-:W-:Y:S01]  /*edf0*/  FFMA.FTZ R74, R61, R48, R64 ;  /* 0x000000303d4a7223 */ /* 0x000fe20000010040 */
[----:B------:R-:W-:Y:S01]  /*ee00*/  F2FP.F16.E4M3.UNPACK_B R64, R46 ;  /* 0x0000002eff40723e */ /* 0x000fe200020006ff */
[----:B------:R-:W-:Y:S01]  /*ee10*/  FFMA.FTZ R72, R49, R60, -R66 ;  /* 0x0000003c31487223 */ /* 0x000fe20000010842 */
        /* <DEDUP_REMOVED lines=30> */
[CC--:B------:R-:W-:Y:S01]  /*f000*/  FMUL.FTZ R48, R50.reuse, R64.reuse ;  /* 0x0000004032307220 */ /* 0x0c0fe20000410000 */
[----:B------:R-:W-:Y:S02]  /*f010*/  HADD2.F32 R46, -RZ, R46.H1_H1 ;  /* 0x3000002eff2e7230 */ /* 0x000fe40000004100 */
[----:B------:R-:W-:Y:S01]  /*f020*/  FMUL.FTZ R49, R45, R64 ;  /* 0x000000402d317220 */ /* 0x000fe20000410000 */
        /* <DEDUP_REMOVED lines=9> */
[----:B------:R-:W-:Y:S01]  /*f0c0*/  F2FP.SATFINITE.E4M3.F32.PACK_AB_MERGE_C R47, R48, R77, R47 ;  /* 0x0000004d302f723e */ /* 0x000fe2000480702f */
[----:B------:R-:W-:Y:S01]  /*f0d0*/  IMAD.MOV.U32 R48, RZ, RZ, R58 ;  /* 0x000000ffff307224 */ /* 0x000fe200078e003a */
[----:B------:R-:W-:Y:S01]  /*f0e0*/  F2FP.SATFINITE.E4M3.F32.PACK_AB_MERGE_C R51, R46, R67, R62 ;  /* 0x000000432e33723e */ /* 0x000fe2000480703e */
[----:B------:R-:W-:Y:S01]  /*f0f0*/  IMAD.MOV.U32 R46, RZ, RZ, R56 ;  /* 0x000000ffff2e7224 */ /* 0x000fe200078e0038 */
[----:B------:R-:W-:Y:S02]  /*f100*/  F2FP.SATFINITE.E4M3.F32.PACK_AB_MERGE_C R45, R69, R70, R72 ;  /* 0x00000046452d723e */ /* 0x000fe40004807048 */
[----:B------:R-:W-:Y:S02]  /*f110*/  F2FP.SATFINITE.E4M3.F32.PACK_AB_MERGE_C R49, R71, R68, R73 ;  /* 0x000000444731723e */ /* 0x000fe40004807049 */
[----:B------:R-:W-:-:S07]  /*f120*/  MOV R44, R59 ;  /* 0x0000003b002c7202 */ /* 0x000fce0000000f00 */
.L_x_2479:
[----:B------:R-:W-:Y:S05]  /*f130*/  BSYNC B1 ;  /* 0x0000000000017941 */ /* 0x000fea0003800000 */
.L_x_2478:
[----:B0-----:R4:W-:Y:S01]  /*f140*/  STG.E.128 desc[UR54][R52.64], R44 ;  /* 0x0000002c34007986 */ /* 0x0019e2000c101d36 */
[----:B------:R-:W-:-:S13]  /*f150*/  ISETP.GE.AND P3, PT, R54, R151, PT ;  /* 0x000000973600720c */ /* 0x000fda0003f66270 */
[----:B------:R-:W-:Y:S05]  /*f160*/  @P3 BRA `(.L_x_2428) ;  /* 0x0000000000f83947 */ /* 0x000fea0003800000 */
[--C-:B----4-:R-:W-:Y:S02]  /*f170*/  SHF.R.S32.HI R44, RZ, 0x1f, R54.reuse ;  /* 0x0000001fff2c7819 */ /* 0x110fe40000011436 */
[----:B------:R-:W-:-:S04]  /*f180*/  IADD3 R137, P3, P4, R120, R136, R54 ;  /* 0x0000008878897210 */ /* 0x000fc80007c7e036 */
[----:B------:R-:W-:Y:S02]  /*f190*/  IADD3.X R44, R4, R57, R44, P3, P4 ;  /* 0x00000039042c7210 */ /* 0x000fe40001fe842c */
[----:B------:R-:W-:-:S05]  /*f1a0*/  IADD3 R124, P3, R137, R124, RZ ;  /* 0x0000007c897c7210 */ /* 0x000fca0007f7e0ff */
[----:B------:R-:W-:-:S05]  /*f1b0*/  IMAD.X R125, R44, 0x1, R125, P3 ;  /* 0x000000012c7d7824 */ /* 0x000fca00018e067d */
[----:B-1----:R0:W-:Y:S01]  /*f1c0*/  STG.E.128 desc[UR54][R124.64], R48 ;  /* 0x000000307c007986 */ /* 0x0021e2000c101d36 */
[----:B------:R-:W-:Y:S05]  /*f1d0*/  BRA `(.L_x_2428) ;  /* 0x0000000000dc7947 */ /* 0x000fea0003800000 */
.L_x_2395:
[----:B------:R-:W-:-:S06]  /*f1e0*/  UISETP.NE.AND UP0, UPT, UR53, 0x3, UPT ;  /* 0x000000033500788c */ /* 0x000fcc000bf05270 */
[----:B------:R-:W-:-:S13]  /*f1f0*/  PLOP3.LUT P2, PT, PT, PT, UP0, 0x80, 0x0 ;  /* 0x000000000000781c */ /* 0x000fda0003f4f008 */
[----:B------:R-:W-:Y:S05]  /*f200*/  @!P2 BRA `(.L_x_2480) ;  /* 0x000000000004a947 */ /* 0x000fea0003800000 */
[----:B------:R-:W-:Y:S01]  /*f210*/  BPT.TRAP 0x1 ;  /* 0x000000040000795c */ /* 0x000fe20000300000 */
.L_x_2480:
[----:B------:R-:W-:Y:S01]  /*f220*/  LEA R101, R17, R16, 0x3 ;  /* 0x0000001011657211 */ /* 0x000fe200078e18ff */
[----:B------:R-:W-:Y:S01]  /*f230*/  IMAD R100, R24, -0xa0, R2 ;  /* 0xffffff6018647824 */ /* 0x000fe200078e0202 */
[----:B------:R-:W-:Y:S01]  /*f240*/  SHF.L.U32 R102, R223, 0x1f, RZ ;  /* 0x0000001fdf667819 */ /* 0x000fe200000006ff */
[----:B------:R-:W-:Y:S03]  /*f250*/  BSSY B1, `(.L_x_2481) ;  /* 0x0000004000017945 */ /* 0x000fe60003800000 */
[----:B------:R-:W0:Y:S01]  /*f260*/  SYNCS.PHASECHK.TRANS64.TRYWAIT P3, [R101+URZ+0x33490], R102 ;  /* 0x03349066650075a7 */ /* 0x000e22000806017f */
[----:B------:R-:W-:Y:S01]  /*f270*/  VIMNMX R100, R100, 0xa0, PT ;  /* 0x000000a064647848 */ /* 0x000fe20003fe0100 */
[----:B0-----:R-:W-:Y:S06]  /*f280*/  @!P3 BRA `(.L_x_2482) ;  /* 0x0000020400ecb947 */ /* 0x001fec0003800000 */
.L_x_2731:
[----:B------:R-:W-:Y:S05]  /*f290*/  BSYNC B1 ;  /* 0x0000000000017941 */ /* 0x000fea0003800000 */
.L_x_2481:
        /* <DEDUP_REMOVED lines=21> */
.L_x_2484:
[----:B------:R-:W-:Y:S05]  /*f3f0*/  BSYNC B1 ;  /* 0x0000000000017941 */ /* 0x000fea0003800000 */
.L_x_2483:
        /* <DEDUP_REMOVED lines=21> */
.L_x_2428:
[----:B------:R-:W-:Y:S05]  /*f550*/  BSYNC B0 ;  /* 0x0000000000007941 */ /* 0x000fea0003800000 */
.L_x_2394:
        /* <DEDUP_REMOVED lines=17> */
.L_x_2486:
[----:B------:R-:W-:Y:S05]  /*f670*/  BSYNC B0 ;  /* 0x0000000000007941 */ /* 0x000fea0003800000 */
.L_x_2485:
[----:B------:R-:W1:Y:S01]  /*f680*/  SYNCS.PHASECHK.TRANS64.TRYWAIT P2, [R101+URZ+0x334b0], R102 ;  /* 0x0334b066650075a7 */ /* 0x000e62000804017f */
[----:B------:R-:W-:Y:S01]  /*f690*/  ULDC UR37, c[0x0][0x2f4] ;  /* 0x0000bd0000257ab9 */ /* 0x000fe20000000800 */
[----:B------:R-:W-:Y:S01]  /*f6a0*/  ULDC.64 UR38, c[0x0][0x328] ;  /* 0x0000ca0000267ab9 */ /* 0x000fe20000000a00 */
[----:B------:R-:W-:Y:S01]  /*f6b0*/  ULDC.64 UR40, c[0x0][0x318] ;  /* 0x0000c60000287ab9 */ /* 0x000fe20000000a00 */
[----:B------:R-:W-:Y:S01]  /*f6c0*/  BSSY B0, `(.L_x_2487) ;  /* 0x0000003000007945 */ /* 0x000fe20003800000 */
[----:B------:R-:W-:-:S03]  /*f6d0*/  IMAD.WIDE R48, R24, 0xa0, R122 ;  /* 0x000000a018307825 */ /* 0x000fc600078e027a */
[----:B-1----:R-:W-:Y:S05]  /*f6e0*/  @!P2 BRA `(.L_x_2488) ;  /* 0x0000020000e8a947 */ /* 0x002fea0003800000 */
.L_x_2732:
[----:B------:R-:W-:Y:S05]  /*f6f0*/  BSYNC B0 ;  /* 0x0000000000007941 */ /* 0x000fea0003800000 */
.L_x_2487:
[----:B------:R-:W-:Y:S01]  /*f700*/  ISETP.GE.AND P2, PT, R220, R100, PT ;  /* 0x00000064dc00720c */ /* 0x000fe20003f46270 */
[----:B------:R-:W-:-:S12]  /*f710*/  BSSY B0, `(.L_x_2489) ;  /* 0x000001b000007945 */ /* 0x000fd80003800000 */
[----:B------:R-:W-:Y:S05]  /*f720*/  @P2 BRA `(.L_x_2490) ;  /* 0x0000000000642947 */ /* 0x000fea0003800000 */
[----:B0-----:R-:W-:Y:S02]  /*f730*/  IMAD.MOV.U32 R44, RZ, RZ, R118 ;  /* 0x000000ffff2c7224 */ /* 0x001fe400078e0076 */
[----:B------:R-:W-:Y:S02]  /*f740*/  IMAD.MOV.U32 R45, RZ, RZ, R35 ;  /* 0x000000ffff2d7224 */ /* 0x000fe400078e0023 */
        /* <DEDUP_REMOVED lines=23> */
.L_x_2490:
[----:B------:R-:W-:Y:S05]  /*f8c0*/  BSYNC B0 ;  /* 0x0000000000007941 */ /* 0x000fea0003800000 */
.L_x_2489:
[----:B0-2---:R-:W-:Y:S01]  /*f8d0*/  IADD3 R44, R220, 0x80, RZ ;  /* 0x00000080dc2c7810 */ /* 0x005fe20007ffe0ff */
[----:B------:R-:W-:Y:S03]  /*f8e0*/  BSSY B0, `(.L_x_2491) ;  /* 0x000001e000007945 */ /* 0x000fe60003800000 */
        /* <DEDUP_REMOVED lines=29> */
.L_x_2492:
[----:B------:R-:W-:Y:S05]  /*fac0*/  BSYNC B0 ;  /* 0x0000000000007941 */ /* 0x000fea0003800000 */
.L_x_2491:
[----:B------:R-:W2:Y:S01]  /*fad0*/  LDL R42, [R1+0x8] ;  /* 0x00000800012a7983 */ /* 0x000ea20000100800 */
[----:B-1----:R-:W-:Y:S01]  /*fae0*/  @!P3 VIADD R101, R101, 0x334c0 ;  /* 0x000334c06565b836 */ /* 0x002fe20000000000 */
[----:B------:R-:W-:Y:S01]  /*faf0*/  IADD3 R17, R17, 0x1, RZ ;  /* 0x0000000111117810 */ /* 0x000fe20007ffe0ff */
        /* <DEDUP_REMOVED lines=20> */
.L_x_2389:
[----:B------:R-:W1:Y:S01]  /*fc40*/  LDC R0, c[0x0][0x448] ;  /* 0x00011200ff007b82 */ /* 0x000e620000000800 */
[----:B------:R-:W-:Y:S01]  /*fc50*/  VIADD R3, R235, 0x7f ;  /* 0x0000007feb037836 */ /* 0x000fe20000000000 */
[----:B------:R-:W-:Y:S01]  /*fc60*/  CS2R R122, SRZ ;  /* 0x00000000007a7805 */ /* 0x000fe2000001ff00 */
[----:B------:R-:W-:Y:S01]  /*fc70*/  IMAD.MOV.U32 R119, RZ, RZ, RZ ;  /* 0x000000ffff777224 */ /* 0x000fe200078e00ff */
[----:B------:R-:W-:Y:S02]  /*fc80*/  CS2R R30, SRZ ;  /* 0x00000000001e7805 */ /* 0x000fe4000001ff00 */
[----:B------:R-:W-:Y:S02]  /*fc90*/  CS2R R84, SRZ ;  /* 0x0000000000547805 */ /* 0x000fe4000001ff00 */
[----:B------:R-:W-:Y:S02]  /*fca0*/  CS2R R112, SRZ ;  /* 0x0000000000707805 */ /* 0x000fe4000001ff00 */
[----:B0-----:R-:W-:-:S02]  /*fcb0*/  CS2R R46, SRZ ;  /* 0x00000000002e7805 */ /* 0x001fc4000001ff00 */
[----:B------:R-:W-:Y:S01]  /*fcc0*/  CS2R R68, SRZ ;  /* 0x0000000000447805 */ /* 0x000fe2000001ff00 */
[----:B------:R-:W-:Y:S01]  /*fcd0*/  IMAD.MOV.U32 R111, RZ, RZ, RZ ;  /* 0x000000ffff6f7224 */ /* 0x000fe200078e00ff */
[----:B------:R-:W-:Y:S02]  /*fce0*/  CS2R R34, SRZ ;  /* 0x0000000000227805 */ /* 0x000fe4000001ff00 */
[----:B------:R-:W-:Y:S02]  /*fcf0*/  CS2R R76, SRZ ;  /* 0x00000000004c7805 */ /* 0x000fe4000001ff00 */
[----:B------:R-:W-:Y:S02]  /*fd00*/  CS2R R104, SRZ ;  /* 0x0000000000687805 */ /* 0x000fe4000001ff00 */
[----:B------:R-:W-:Y:S02]  /*fd10*/  MOV R82, RZ ;  /* 0x000000ff00527202 */ /* 0x000fe40000000f00 */
        /* <DEDUP_REMOVED lines=9> */
[----:B------:R-:W-:Y:S02]  /*fdb0*/  CS2R R88, SRZ ;  /* 0x0000000000587805 */ /* 0x000fe4000001ff00 */
[----:B-1----:R-:W-:Y:S02]  /*fdc0*/  ISETP.NE.AND P1, PT, R0, 0x1, PT ;  /* 0x000000010000780c */ /* 0x002fe40003f25270 */
        /* <DEDUP_REMOVED lines=12> */
[----:B------:R-:W0:Y:S01]  /*fe90*/  @P1 LDC R0, c[0x0][0x44c] ;  /* 0x00011300ff001b82 */ /* 0x000e220000000800 */
[----:B------:R-:W-:Y:S02]  /*fea0*/  CS2R R64, SRZ ;  /* 0x0000000000407805 */ /* 0x000fe4000001ff00 */
[----:B------:R-:W-:Y:S02]  /*feb0*/  CS2R R26, SRZ ;  /* 0x00000000001a7805 */ /* 0x000fe4000001ff00 */
[----:B------:R-:W-:Y:S01]  /*fec0*/  CS2R R6, SRZ ;  /* 0x0000000000067805 */ /* 0x000fe2000001ff00 */
[----:B------:R-:W-:Y:S01]  /*fed0*/  IMAD.MOV.U32 R4, RZ, RZ, RZ ;  /* 0x000000ffff047224 */ /* 0x000fe200078e00ff */
[----:B------:R-:W-:Y:S02]  /*fee0*/  MOV R42, RZ ;  /* 0x000000ff002a7202 */ /* 0x000fe40000000f00 */
[----:B------:R-:W-:-:S02]  /*fef0*/  CS2R R14, SRZ ;  /* 0x00000000000e7805 */ /* 0x000fc4000001ff00 */
[----:B------:R-:W-:Y:S01]  /*ff00*/  CS2R R56, SRZ ;  /* 0x0000000000387805 */ /* 0x000fe2000001ff00 */
[----:B------:R-:W1:Y:S01]  /*ff10*/  @P1 LDC R5, c[0x0][0x450] ;  /* 0x00011400ff051b82 */ /* 0x000e620000000800 */
        /* <DEDUP_REMOVED lines=9> */
[----:B------:R-:W-:Y:S01]  /*ffb0*/  CS2R R32, SRZ ;  /* 0x0000000000207805 */ /* 0x000fe2000001ff00 */
[----:B------:R-:W-:Y:S02]  /*ffc0*/  IMAD.MOV.U32 R126, RZ, RZ, RZ ;  /* 0x000000ffff7e7224 */ /* 0x000fe400078e00ff */
[----:B------:R-:W-:Y:S02]  /*ffd0*/  IMAD.MOV.U32 R25, RZ, RZ, RZ ;  /* 0x000000ffff197224 */ /* 0x000fe400078e00ff */
[----:B------:R-:W-:-:S02]  /*ffe0*/  IMAD.MOV.U32 R128, RZ, RZ, RZ ;  /* 0x000000ffff807224 */ /* 0x000fc400078e00ff */
[----:B0-----:R-:W-:-:S05]  /*fff0*/  @P1 IMAD.HI.U32 R0, R3, R0, RZ ;  /* 0x0000000003001227 */ /* 0x001fca00078e00ff */
[----:B-1----:R-:W-:Y:S02]  /*10000*/  @P1 SHF.R.U32.HI R3, RZ, R5, R0 ;  /* 0x00000005ff031219 */ /* 0x002fe40000011600 */
[----:B------:R-:W-:-:S03]  /*10010*/  PLOP3.LUT P1, PT, PT, PT, PT, 0x80, 0x0 ;  /* 0x000000000000781c */ /* 0x000fc60003f2f070 */
[----:B------:R-:W-:-:S04]  /*10020*/  IMAD.IADD R3, R158, 0x1, R3 ;  /* 0x000000019e037824 */ /* 0x000fc800078e0203 */
[----:B------:R-:W-:-:S05]  /*10030*/  IMAD.HI R3, R3, 0x66666667, RZ ;  /* 0x6666666703037827 */ /* 0x000fca00078e02ff */
[----:B------:R-:W-:-:S04]  /*10040*/  SHF.R.U32.HI R0, RZ, 0x1f, R3 ;  /* 0x0000001fff007819 */ /* 0x000fc80000011603 */
[----:B------:R-:W-:-:S04]  /*10050*/  LEA.HI.SX32 R0, R3, R0, 0x1a ;  /* 0x0000000003007211 */ /* 0x000fc800078fd2ff */
[----:B------:R-:W-:-:S04]  /*10060*/  VIMNMX R159, R159, R0, PT ;  /* 0x000000009f9f7248 */ /* 0x000fc80003fe0100 */
[----:B------:R-:W-:Y:S01]  /*10070*/  ISETP.GE.AND P2, PT, R159, 0x1, PT ;  /* 0x000000019f00780c */ /* 0x000fe20003f46270 */
[----:B------:R-:W-:-:S12]  /*10080*/  @P0 BRA `(.L_x_2494) ;  /* 0x00000000000c0947 */ /* 0x000fd80003800000 */
[----:B------:R-:W0:Y:S01]  /*10090*/  FENCE.VIEW.ASYNC.G ;  /* 0x00000000000073c6 */ /* 0x000e220000000100 */
[----:B------:R-:W-:Y:S05]  /*100a0*/  WARPSYNC.ALL ;  /* 0x0000000000007948 */ /* 0x000fea0003800000 */
[----:B0-----:R-:W-:Y:S06]  /*100b0*/  BAR.ARV 0xc, 0x180 ;  /* 0x0306000000007b1d */ /* 0x001fec0000002000 */
.L_x_2494:
[----:B------:R-:W-:Y:S01]  /*100c0*/  MOV R5, RZ ;  /* 0x000000ff00057202 */ /* 0x000fe20000000f00 */
        /* <DEDUP_REMOVED lines=10> */
.L_x_2735:
        /* <DEDUP_REMOVED lines=24> */
[----:B-1---5:R-:W-:Y:S05]  /*102f0*/  CALL.ABS.NOINC R2 ;  /* 0x0000000002007343 */ /* 0x022fea0003c00000 */
.L_x_2497:
[----:B------:R-:W2:Y:S01]  /*10300*/  LDL R2, [R1+0x44] ;  /* 0x0000440001027983 */ /* 0x000ea20000100800 */
[----:B------:R-:W-:Y:S01]  /*10310*/  ULDC.64 UR4, c[0x0][0x990] ;  /* 0x0002640000047ab9 */ /* 0x000fe20000000a00 */
[----:B------:R-:W-:Y:S02]  /*10320*/  ULDC.64 UR6, c[0x0][0x998] ;  /* 0x0002660000067ab9 */ /* 0x000fe40000000a00 */
[----:B------:R-:W3:Y:S04]  /*10330*/  LDL R21, [R1+0x2c] ;  /* 0x00002c0001157983 */ /* 0x000ee80000100800 */
        /* <DEDUP_REMOVED lines=14> */
[----:B------:R-:W-:Y:S01]  /*10420*/  @P0 IMAD.IADD R3, R3, 0x1, R7 ;  /* 0x0000000103030824 */ /* 0x000fe200078e0207 */
[----:B------:R-:W-:Y:S01]  /*10430*/  @P1 SHF.R.S32.HI R7, RZ, 0x1f, R20 ;  /* 0x0000001fff071819 */ /* 0x000fe20000011414 */
[C---:B------:R-:W-:Y:S02]  /*10440*/  @P1 IMAD R9, R21.reuse, R9, R4 ;  /* 0x0000000915091224 */ /* 0x040fe400078e0204 */
[----:B------:R-:W-:-:S04]  /*10450*/  @P1 IMAD.WIDE.U32 R4, R21, R8, RZ ;  /* 0x0000000815041225 */ /* 0x000fc800078e00ff */
[----:B-1----:R-:W-:Y:S02]  /*10460*/  @P0 IMAD R0, R15, R10, RZ ;  /* 0x0000000a0f000224 */ /* 0x002fe400078e02ff */
[----:B------:R-:W-:Y:S02]  /*10470*/  @P1 IMAD R6, R7, R12, RZ ;  /* 0x0000000c07061224 */ /* 0x000fe400078e02ff */
[----:B------:R-:W-:Y:S02]  /*10480*/  @P1 IMAD.IADD R5, R5, 0x1, R9 ;  /* 0x0000000105051824 */ /* 0x000fe400078e0209 */
[C---:B------:R-:W-:Y:S02]  /*10490*/  @P0 IMAD R9, R20.reuse, R11, R0 ;  /* 0x0000000b14090224 */ /* 0x040fe400078e0200 */
[----:B------:R-:W-:-:S04]  /*104a0*/  @P0 IMAD.WIDE.U32 R2, R20, R10, R2 ;  /* 0x0000000a14020225 */ /* 0x000fc800078e0002 */
[C---:B------:R-:W-:Y:S02]  /*104b0*/  @P1 IMAD R11, R20.reuse, R13, R6 ;  /* 0x0000000d140b1224 */ /* 0x040fe400078e0206 */
[----:B------:R-:W-:Y:S01]  /*104c0*/  @P1 IMAD.WIDE.U32 R6, R20, R12, R4 ;  /* 0x0000000c14061225 */ /* 0x000fe200078e0004 */
[----:B------:R-:W-:Y:S02]  /*104d0*/  @P0 IADD3 R5, R3, R9, RZ ;  /* 0x0000000903050210 */ /* 0x000fe40007ffe0ff */
[----:B------:R-:W-:Y:S01]  /*104e0*/  @P0 LEA R4, P2, R2, UR4, 0x2 ;  /* 0x0000000402040c11 */ /* 0x000fe2000f8410ff */
[----:B------:R-:W-:Y:S01]  /*104f0*/  @P1 IMAD.IADD R3, R7, 0x1, R11 ;  /* 0x0000000107031824 */ /* 0x000fe200078e020b */
[----:B------:R-:W-:Y:S01]  /*10500*/  @P1 LEA R8, P3, R6, UR6, 0x2 ;  /* 0x0000000606081c11 */ /* 0x000fe2000f8610ff */
[----:B------:R-:W-:Y:S01]  /*10510*/  IMAD.MOV.U32 R0, RZ, RZ, 0x3f800000 ;  /* 0x3f800000ff007424 */ /* 0x000fe200078e00ff */
[----:B------:R-:W-:Y:S01]  /*10520*/  @P0 LEA.HI.X R5, R2, UR5, R5, 0x2, P2 ;  /* 0x0000000502050c11 */ /* 0x000fe200090f1405 */
[----:B------:R-:W-:Y:S01]  /*10530*/  ULDC UR4, c[0x0][0x3f4] ;  /* 0x0000fd0000047ab9 */ /* 0x000fe20000000800 */
        /* <DEDUP_REMOVED lines=19> */
.L_x_2501:
[----:B-1----:R1:W2:Y:S02]  /*10670*/  SYNCS.PHASECHK.TRANS64.TRYWAIT P0, [R16+URZ+0x33400], R3 ;  /* 0x03340003100075a7 */ /* 0x0022a4000800017f */
[----:B--2---:R-:W-:Y:S05]  /*10680*/  @!P0 NANOSLEEP.SYNCS 0x989680 ;  /* 0x009896800000895d */ /* 0x004fea0003900000 */
[----:B------:R-:W2:Y:S02]  /*10690*/  @!P0 SYNCS.PHASECHK.TRANS64 P0, [R16+URZ+0x33400], R3 ;  /* 0x03340003100085a7 */ /* 0x000ea4000800007f */
[----:B--2---:R-:W-:Y:S05]  /*106a0*/  @!P0 BRA `(.L_x_2501) ;  /* 0xfffffffc00f08947 */ /* 0x004fea000383ffff */
.L_x_2500:
[----:B------:R-:W-:Y:S05]  /*106b0*/  BSYNC B0 ;  /* 0x0000000000007941 */ /* 0x000fea0003800000 */
.L_x_2499:
[----:B------:R-:W-:Y:S05]  /*106c0*/  BRA `(.L_x_2502) ;  /* 0x0000006c00f47947 */ /* 0x000fea0003800000 */
.L_x_2498:
        /* <DEDUP_REMOVED lines=10> */
[----:B------:R-:W-:Y:S01]  /*10770*/  IMAD.WIDE.U32 R26, R145, UR6, RZ ;  /* 0x00000006911a7c25 */ /* 0x000fe2000f8e00ff */
[----:B------:R-:W-:-:S03]  /*10780*/  IADD3 R29, R29, R25, RZ ;  /* 0x000000191d1d7210 */ /* 0x000fc60007ffe0ff */
        /* <DEDUP_REMOVED lines=12> */
[----:B------:R-:W-:Y:S01]  /*10850*/  MOV R13, RZ ;  /* 0x000000ff000d7202 */ /* 0x000fe20000000f00 */
[----:B------:R-:W-:-:S02]  /*10860*/  IMAD.U32 R11, RZ, RZ, UR5 ;  /* 0x00000005ff0b7e24 */ /* 0x000fc4000f8e00ff */
[----:B------:R-:W-:Y:S02]  /*10870*/  IMAD.MOV.U32 R8, RZ, RZ, 0x70 ;  /* 0x00000070ff087424 */ /* 0x000fe400078e00ff */
[----:B0-----:R-:W-:-:S07]  /*10880*/  IMAD.MOV.U32 R12, RZ, RZ, 0x1 ;  /* 0x00000001ff0c7424 */ /* 0x001fce00078e00ff */
[----:B------:R-:W-:-:S07]  /*10890*/  LEPC R20, `(.L_x_2503) ;  /* 0x000000001014794e */ /* 0x000fce0000000000 */
[----:B-1----:R-:W-:Y:S05]  /*108a0*/  CALL.ABS.NOINC R14 ;  /* 0x000000000e007343 */ /* 0x002fea0003c00000 */
.L_x_2503:
[----:B------:R-:W-:Y:S01]  /*108b0*/  ULDC.U8 UR4, c[0x0][0x410] ;  /* 0x0001040000047ab9 */ /* 0x000fe20000000000 */
[----:B------:R-:W-:Y:S01]  /*108c0*/  BSSY B0, `(.L_x_2504) ;  /* 0x00006d5000007945 */ /* 0x000fe20003800000 */
[----:B------:R-:W-:Y:S01]  /*108d0*/  ISETP.NE.AND P0, PT, RZ, UR4, PT ;  /* 0x00000004ff007c0c */ /* 0x000fe2000bf05270 */
[----:B------:R-:W-:-:S12]  /*108e0*/  IMAD.IADD R28, R220, 0x1, R235 ;  /* 0x00000001dc1c7824 */ /* 0x000fd800078e02eb */
[----:B------:R-:W-:Y:S05]  /*108f0*/  @!P0 BRA `(.L_x_2505) ;  /* 0x0000003400a08947 */ /* 0x000fea0003800000 */
[----:B------:R-:W0:Y:S01]  /*10900*/  LDC R10, c[0x0][0x448] ;  /* 0x00011200ff0a7b82 */ /* 0x000e220000000800 */
[----:B------:R-:W-:Y:S01]  /*10910*/  IMAD.MOV.U32 R5, RZ, RZ, R28 ;  /* 0x000000ffff057224 */ /* 0x000fe200078e001c */
[----:B------:R-:W-:Y:S01]  /*10920*/  MOV R8, R26 ;  /* 0x0000001a00087202 */ /* 0x000fe20000000f00 */
[----:B------:R-:W-:Y:S01]  /*10930*/  IMAD.MOV.U32 R6, RZ, RZ, R24 ;  /* 0x000000ffff067224 */ /* 0x000fe200078e0018 */
[----:B------:R-:W-:Y:S01]  /*10940*/  ULDC.64 UR4, c[0x0][0x3f8] ;  /* 0x0000fe0000047ab9 */ /* 0x000fe20000000a00 */
[----:B------:R-:W-:Y:S01]  /*10950*/  IMAD.MOV.U32 R9, RZ, RZ, R31 ;  /* 0x000000ffff097224 */ /* 0x000fe200078e001f */
[----:B------:R-:W-:Y:S01]  /*10960*/  ULDC.64 UR6, c[0x0][0x408] ;  /* 0x0001020000067ab9 */ /* 0x000fe20000000a00 */
[----:B------:R-:W-:Y:S01]  /*10970*/  ULDC.64 UR8, c[0x0][0x400] ;  /* 0x0001000000087ab9 */ /* 0x000fe20000000a00 */
[----:B0-----:R-:W-:-:S13]  /*10980*/  ISETP.NE.AND P0, PT, R10, 0x1, PT ;  /* 0x000000010a00780c */ /* 0x001fda0003f05270 */
[----:B------:R-:W0:Y:S08]  /*10990*/  @P0 LDC R3, c[0x0][0x44c] ;  /* 0x00011300ff030b82 */ /* 0x000e300000000800 */
[----:B------:R-:W1:Y:S01]  /*109a0*/  @P0 LDC R7, c[0x0][0x450] ;  /* 0x00011400ff070b82 */ /* 0x000e620000000800 */
[----:B0-----:R-:W-:-:S05]  /*109b0*/  @P0 IMAD.HI.U32 R0, R28, R3, RZ ;  /* 0x000000031c000227 */ /* 0x001fca00078e00ff */
[----:B-1----:R-:W-:Y:S01]  /*109c0*/  @P0 SHF.R.U32.HI R5, RZ, R7, R0 ;  /* 0x00000007ff050219 */ /* 0x002fe20000011600 */
[----:B------:R-:W-:-:S03]  /*109d0*/  IMAD.MOV.U32 R7, RZ, RZ, R29 ;  /* 0x000000ffff077224 */ /* 0x000fc600078e001d */
[----:B------:R-:W-:Y:S01]  /*109e0*/  SHF.R.S32.HI R0, RZ, 0x1f, R5 ;  /* 0x0000001fff007819 */ /* 0x000fe20000011405 */
[----:B------:R-:W-:-:S04]  /*109f0*/  IMAD.WIDE.U32 R6, R5, UR4, R6 ;  /* 0x0000000405067c25 */ /* 0x000fc8000f8e0006 */
[----:B------:R-:W-:Y:S02]  /*10a00*/  IMAD R4, R0, UR4, RZ ;  /* 0x0000000400047c24 */ /* 0x000fe4000f8e02ff */
[----:B------:R-:W-:-:S04]  /*10a10*/  IMAD.WIDE.U32 R8, R5, UR6, R8 ;  /* 0x0000000605087c25 */ /* 0x000fc8000f8e0008 */
[----:B------:R-:W-:Y:S02]  /*10a20*/  IMAD R0, R0, UR6, RZ ;  /* 0x0000000600007c24 */ /* 0x000fe4000f8e02ff */
[C---:B------:R-:W-:Y:S01]  /*10a30*/  IMAD R13, R5.reuse, UR5, R4 ;  /* 0x00000005050d7c24 */ /* 0x040fe2000f8e0204 */
[----:B------:R-:W-:Y:S01]  /*10a40*/  ULDC.64 UR4, c[0x0][0x3e8] ;  /* 0x0000fa0000047ab9 */ /* 0x000fe20000000a00 */
[----:B------:R-:W-:Y:S01]  /*10a50*/  IMAD R11, R5, UR7, R0 ;  /* 0x00000007050b7c24 */ /* 0x000fe2000f8e0200 */
[----:B------:R-:W-:Y:S01]  /*10a60*/  IADD3 R3, P0, R6, UR4, RZ ;  /* 0x0000000406037c10 */ /* 0x000fe2000ff1e0ff */
[----:B------:R-:W-:Y:S01]  /*10a70*/  UMOV UR4, 0xffffffff ;  /* 0xffffffff00047882 */ /* 0x000fe20000000000 */
[----:B------:R-:W-:Y:S02]  /*10a80*/  IADD3 R5, P1, R8, UR8, RZ ;  /* 0x0000000808057c10 */ /* 0x000fe4000ff3e0ff */
[----:B------:R-:W-:Y:S02]  /*10a90*/  IADD3.X R13, R7, UR5, R13, P0, !PT ;  /* 0x00000005070d7c10 */ /* 0x000fe400087fe40d */
[----:B------:R-:W-:Y:S01]  /*10aa0*/  IADD3.X R4, R9, UR9, R11, P1, !PT ;  /* 0x0000000909047c10 */ /* 0x000fe20008ffe40b */
[----:B------:R-:W-:Y:S08]  /*10ab0*/  BRA.DIV UR4, `(.L_x_2506) ;  /* 0x000001f204487947 */ /* 0x000ff0000b800000 */
[----:B------:R0:W1:Y:S04]  /*10ac0*/  SHFL.IDX PT, R0, R13, RZ, 0x1e1f ;  /* 0x001e1fff0d007589 */ /* 0x00006800000e0000 */
[----:B------:R-:W2:Y:S04]  /*10ad0*/  SHFL.IDX PT, R3, R3, RZ, 0x1e1f ;  /* 0x001e1fff03037589 */ /* 0x000ea800000e0000 */
[----:B------:R-:W3:Y:S04]  /*10ae0*/  SHFL.IDX PT, R4, R4, RZ, 0x1e1f ;  /* 0x001e1fff04047589 */ /* 0x000ee800000e0000 */
[----:B------:R0:W4:Y:S02]  /*10af0*/  SHFL.IDX PT, R14, R5, RZ, 0x1e1f ;  /* 0x001e1fff050e7589 */ /* 0x00012400000e0000 */
.L_x_2741:
        /* <DEDUP_REMOVED lines=16> */
[----:B------:R-:W-:Y:S01]  /*10c00*/  ULDC UR4, c[0x0][0x3f4] ;  /* 0x0000fd0000047ab9 */ /* 0x000fe20000000800 */
[----:B------:R-:W-:Y:S02]  /*10c10*/  SHF.R.S32.HI R5, RZ, 0x1f, R224 ;  /* 0x0000001fff057819 */ /* 0x000fe400000114e0 */
[----:B------:R-:W-:Y:S02]  /*10c20*/  CS2R R32, SRZ ;  /* 0x0000000000207805 */ /* 0x000fe4000001ff00 */
[----:B------:R-:W-:Y:S02]  /*10c30*/  ISETP.GE.AND P4, PT, R224, UR4, PT ;  /* 0x00000004e0007c0c */ /* 0x000fe4000bf86270 */
[----:B------:R-:W-:Y:S02]  /*10c40*/  CS2R R34, SRZ ;  /* 0x0000000000227805 */ /* 0x000fe4000001ff00 */
[----:B------:R-:W-:Y:S02]  /*10c50*/  ISETP.GE.AND P3, PT, R226, UR4, PT ;  /* 0x00000004e2007c0c */ /* 0x000fe4000bf66270 */
[----:B------:R-:W-:-:S07]  /*10c60*/  ISETP.GE.AND P2, PT, R227, UR4, PT ;  /* 0x00000004e3007c0c */ /* 0x000fce000bf46270 */
[C---:B--2---:R-:W-:Y:S02]  /*10c70*/  @!P4 IADD3 R6, P0, R224.reuse, R3, RZ ;  /* 0x00000003e006c210 */ /* 0x044fe40007f1e0ff */
[----:B----4-:R-:W-:-:S03]  /*10c80*/  @!P4 IADD3 R8, P1, R224, R14, RZ ;  /* 0x0000000ee008c210 */ /* 0x010fc60007f3e0ff */
[--C-:B-1----:R-:W-:Y:S02]  /*10c90*/  @!P4 IMAD.X R7, R0, 0x1, R5.reuse, P0 ;  /* 0x000000010007c824 */ /* 0x102fe400000e0605 */
[----:B---3--:R-:W-:Y:S01]  /*10ca0*/  @!P4 IMAD.X R9, R4, 0x1, R5, P1 ;  /* 0x000000010409c824 */ /* 0x008fe200008e0605 */
[----:B------:R-:W-:Y:S02]  /*10cb0*/  ISETP.GE.AND P1, PT, R225, UR4, PT ;  /* 0x00000004e1007c0c */ /* 0x000fe4000bf26270 */
[----:B------:R-:W5:Y:S01]  /*10cc0*/  @!P4 LD.E.64 R32, desc[UR54][R6.64] ;  /* 0x000000360620c980 */ /* 0x000f62000c101b00 */
[----:B------:R-:W-:-:S03]  /*10cd0*/  SHF.R.S32.HI R5, RZ, 0x1f, R226 ;  /* 0x0000001fff057819 */ /* 0x000fc600000114e2 */
[----:B------:R0:W5:Y:S01]  /*10ce0*/  @!P4 LD.E.64 R34, desc[UR54][R8.64] ;  /* 0x000000360822c980 */ /* 0x000162000c101b00 */
[CC--:B------:R-:W-:Y:S02]  /*10cf0*/  @!P3 IADD3 R12, P4, R226.reuse, R3.reuse, RZ ;  /* 0x00000003e20cb210 */ /* 0x0c0fe40007f9e0ff */
[----:B------:R-:W-:Y:S02]  /*10d00*/  CS2R R28, SRZ ;  /* 0x00000000001c7805 */ /* 0x000fe4000001ff00 */
[----:B------:R-:W-:Y:S02]  /*10d10*/  @!P3 IADD3 R42, P5, R226, R14, RZ ;  /* 0x0000000ee22ab210 */ /* 0x000fe40007fbe0ff */
[----:B------:R-:W-:Y:S02]  /*10d20*/  CS2R R30, SRZ ;  /* 0x00000000001e7805 */ /* 0x000fe4000001ff00 */
[----:B------:R-:W-:Y:S01]  /*10d30*/  SHF.R.S32.HI R11, RZ, 0x1f, R227 ;  /* 0x0000001fff0b7819 */ /* 0x000fe200000114e3 */
[----:B------:R-:W-:Y:S01]  /*10d40*/  @!P3 IMAD.X R13, R0, 0x1, R5, P4 ;  /* 0x00000001000db824 */ /* 0x000fe200020e0605 */
[----:B------:R-:W-:-:S02]  /*10d50*/  @!P2 IADD3 R46, P4, R227, R3, RZ ;  /* 0x00000003e32ea210 */ /* 0x000fc40007f9e0ff */
[----:B------:R-:W-:Y:S02]  /*10d60*/  ISETP.GE.AND P0, PT, R22, UR4, PT ;  /* 0x0000000416007c0c */ /* 0x000fe4000bf06270 */
[----:B------:R-:W-:Y:S01]  /*10d70*/  @!P3 IADD3.X R43, R4, R5, RZ, P5, !PT ;  /* 0x00000005042bb210 */ /* 0x000fe20002ffe4ff */
[----:B------:R-:W-:Y:S01]  /*10d80*/  @!P2 IMAD.X R47, R0, 0x1, R11, P4 ;  /* 0x00000001002fa824 */ /* 0x000fe200020e060b */
[-C--:B------:R-:W-:Y:S01]  /*10d90*/  @!P2 IADD3 R48, P5, R227, R14.reuse, RZ ;  /* 0x0000000ee330a210 */ /* 0x080fe20007fbe0ff */
[----:B------:R1:W5:Y:S01]  /*10da0*/  @!P3 LD.E.64 R28, desc[UR54][R12.64] ;  /* 0x000000360c1cb980 */ /* 0x000362000c101b00 */
[----:B------:R-:W-:Y:S02]  /*10db0*/  SHF.R.S32.HI R15, RZ, 0x1f, R225 ;  /* 0x0000001fff0f7819 */ /* 0x000fe400000114e1 */
[C---:B------:R-:W-:Y:S01]  /*10dc0*/  @!P1 IADD3 R50, P4, R225.reuse, R3, RZ ;  /* 0x00000003e1329210 */ /* 0x040fe20007f9e0ff */
[----:B------:R-:W-:Y:S01]  /*10dd0*/  @!P2 IMAD.X R49, R4, 0x1, R11, P5 ;  /* 0x000000010431a824 */ /* 0x000fe200028e060b */
[----:B------:R-:W-:-:S02]  /*10de0*/  @!P1 IADD3 R52, P5, R225, R14, RZ ;  /* 0x0000000ee1349210 */ /* 0x000fc40007fbe0ff */
[----:B------:R-:W-:Y:S02]  /*10df0*/  CS2R R24, SRZ ;  /* 0x0000000000187805 */ /* 0x000fe4000001ff00 */
[----:B0-----:R-:W-:Y:S01]  /*10e00*/  SHF.R.S32.HI R9, RZ, 0x1f, R228 ;  /* 0x0000001fff097819 */ /* 0x001fe200000114e4 */
[--C-:B------:R-:W-:Y:S01]  /*10e10*/  @!P1 IMAD.X R51, R0, 0x1, R15.reuse, P4 ;  /* 0x0000000100339824 */ /* 0x100fe200020e060f */
[----:B------:R-:W-:Y:S01]  /*10e20*/  ISETP.GE.AND P4, PT, R228, UR4, PT ;  /* 0x00000004e4007c0c */ /* 0x000fe2000bf86270 */
[----:B------:R-:W-:Y:S01]  /*10e30*/  @!P1 IMAD.X R53, R4, 0x1, R15, P5 ;  /* 0x0000000104359824 */ /* 0x000fe200028e060f */
[----:B------:R-:W-:Y:S02]  /*10e40*/  @!P0 SHF.R.S32.HI R5, RZ, 0x1f, R22 ;  /* 0x0000001fff058819 */ /* 0x000fe40000011416 */
[----:B------:R-:W-:Y:S02]  /*10e50*/  CS2R R26, SRZ ;  /* 0x00000000001a7805 */ /* 0x000fe4000001ff00 */
[----:B------:R-:W-:-:S02]  /*10e60*/  @!P0 IADD3 R6, P5, R22, R3, RZ ;  /* 0x0000000316068210 */ /* 0x000fc40007fbe0ff */
[----:B------:R-:W-:Y:S02]  /*10e70*/  CS2R R10, SRZ ;  /* 0x00000000000a7805 */ /* 0x000fe4000001ff00 */
[----:B------:R-:W-:Y:S02]  /*10e80*/  CS2R R20, SRZ ;  /* 0x0000000000147805 */ /* 0x000fe4000001ff00 */
[----:B------:R-:W-:Y:S02]  /*10e90*/  CS2R R36, SRZ ;  /* 0x0000000000247805 */ /* 0x000fe4000001ff00 */
[----:B------:R-:W-:Y:S02]  /*10ea0*/  @!P0 IADD3.X R7, R0, R5, RZ, P5, !PT ;  /* 0x0000000500078210 */ /* 0x000fe40002ffe4ff */
[----:B------:R-:W-:Y:S02]  /*10eb0*/  CS2R R38, SRZ ;  /* 0x0000000000267805 */ /* 0x000fe4000001ff00 */
[----:B------:R-:W-:-:S02]  /*10ec0*/  @!P0 IADD3 R40, P5, R22, R14, RZ ;  /* 0x0000000e16288210 */ /* 0x000fc40007fbe0ff */
[----:B-1----:R-:W-:Y:S01]  /*10ed0*/  CS2R R12, SRZ ;  /* 0x00000000000c7805 */ /* 0x002fe2000001ff00 */
[----:B------:R0:W5:Y:S02]  /*10ee0*/  @!P3 LD.E.64 R30, desc[UR54][R42.64] ;  /* 0x000000362a1eb980 */ /* 0x000164000c101b00 */
[----:B------:R-:W-:Y:S01]  /*10ef0*/  @!P0 IMAD.X R41, R4, 0x1, R5, P5 ;  /* 0x0000000104298824 */ /* 0x000fe200028e0605 */
[----:B------:R-:W-:Y:S01]  /*10f00*/  @!P4 IADD3 R54, P5, R228, R3, RZ ;  /* 0x00000003e436c210 */ /* 0x000fe20007fbe0ff */
[----:B------:R0:W5:Y:S04]  /*10f10*/  @!P2 LD.E.64 R24, desc[UR54][R46.64] ;  /* 0x000000362e18a980 */ /* 0x000168000c101b00 */
[--C-:B------:R-:W-:Y:S01]  /*10f20*/  @!P4 IMAD.X R55, R0, 0x1, R9.reuse, P5 ;  /* 0x000000010037c824 */ /* 0x100fe200028e0609 */
[----:B------:R-:W-:Y:S01]  /*10f30*/  @!P4 IADD3 R14, P5, R228, R14, RZ ;  /* 0x0000000ee40ec210 */ /* 0x000fe20007fbe0ff */
[----:B------:R0:W5:Y:S04]  /*10f40*/  @!P2 LD.E.64 R26, desc[UR54][R48.64] ;  /* 0x00000036301aa980 */ /* 0x000168000c101b00 */
[----:B------:R-:W-:Y:S01]  /*10f50*/  @!P4 IMAD.X R15, R4, 0x1, R9, P5 ;  /* 0x00000001040fc824 */ /* 0x000fe200028e0609 */
[----:B------:R-:W-:Y:S01]  /*10f60*/  CS2R R8, SRZ ;  /* 0x0000000000087805 */ /* 0x000fe2000001ff00 */
[----:B------:R0:W5:Y:S04]  /*10f70*/  @!P1 LD.E.64 R10, desc[UR54][R50.64] ;  /* 0x00000036320a9980 */ /* 0x000168000c101b00 */
[----:B------:R0:W5:Y:S04]  /*10f80*/  @!P1 LD.E.64 R20, desc[UR54][R52.64] ;  /* 0x0000003634149980 */ /* 0x000168000c101b00 */
[----:B------:R0:W5:Y:S04]  /*10f90*/  @!P0 LD.E.64 R36, desc[UR54][R6.64] ;  /* 0x0000003606248980 */ /* 0x000168000c101b00 */
[----:B------:R0:W5:Y:S04]  /*10fa0*/  @!P0 LD.E.64 R38, desc[UR54][R40.64] ;  /* 0x0000003628268980 */ /* 0x000168000c101b00 */
[----:B------:R0:W5:Y:S04]  /*10fb0*/  @!P4 LD.E.64 R8, desc[UR54][R54.64] ;  /* 0x000000363608c980 */ /* 0x000168000c101b00 */
[----:B------:R0:W5:Y:S02]  /*10fc0*/  @!P4 LD.E.64 R12, desc[UR54][R14.64] ;  /* 0x000000360e0cc980 */ /* 0x000164000c101b00 */
.L_x_2508:
[----:B------:R-:W-:Y:S05]  /*10fd0*/  BSYNC B1 ;  /* 0x0000000000017941 */ /* 0x000fea0003800000 */
.L_x_2507:
        /* <DEDUP_REMOVED lines=8> */
[----:B------:R-:W2:Y:S02]  /*11060*/  SYNCS.PHASECHK.TRANS64.TRYWAIT P0, [R16+URZ+0x33400], R5 ;  /* 0x03340005100075a7 */ /* 0x000ea4000800017f */
[----:B--2---:R-:W-:Y:S05]  /*11070*/  @!P0 BRA `(.L_x_2510) ;  /* 0x000001ec00448947 */ /* 0x004fea0003800000 */
.L_x_2742:
[----:B------:R-:W-:Y:S05]  /*11080*/  BSYNC B1 ;  /* 0x0000000000017941 */ /* 0x000fea0003800000 */
.L_x_2509:
[----:B------:R-:W-:Y:S05]  /*11090*/  @P1 BRA `(.L_x_2511) ;  /* 0x00000064005c1947 */ /* 0x000fea0003800000 */
[----:B-1----:R-:W4:Y:S01]  /*110a0*/  LDL R0, [R1+0x4] ;  /* 0x0000040001007983 */ /* 0x002f220000100800 */
[----:B--2---:R-:W1:Y:S03]  /*110b0*/  LDC R5, c[0x0][0x3f4] ;  /* 0x0000fd00ff057b82 */ /* 0x004e660000000800 */
[----:B---3--:R-:W2:Y:S01]  /*110c0*/  LDL R4, [R1+0xc] ;  /* 0x00000c0001047983 */ /* 0x008ea20000100800 */
[----:B------:R-:W-:Y:S01]  /*110d0*/  BSSY B1, `(.L_x_2512) ;  /* 0x0000081000017945 */ /* 0x000fe20003800000 */
[-C--:B-1----:R-:W-:Y:S02]  /*110e0*/  ISETP.GE.AND P6, PT, R22, R5.reuse, PT ;  /* 0x000000051600720c */ /* 0x082fe40003fc6270 */
[-C--:B------:R-:W-:Y:S02]  /*110f0*/  ISETP.GE.AND P0, PT, R224, R5.reuse, PT ;  /* 0x00000005e000720c */ /* 0x080fe40003f06270 */
[----:B------:R-:W-:-:S02]  /*11100*/  ISETP.GE.AND P1, PT, R226, R5, PT ;  /* 0x00000005e200720c */ /* 0x000fc40003f26270 */
[-C--:B------:R-:W-:Y:S02]  /*11110*/  ISETP.GE.AND P2, PT, R227, R5.reuse, PT ;  /* 0x00000005e300720c */ /* 0x080fe40003f46270 */
[-C--:B------:R-:W-:Y:S02]  /*11120*/  ISETP.GE.AND P3, PT, R225, R5.reuse, PT ;  /* 0x00000005e100720c */ /* 0x080fe40003f66270 */
[----:B------:R-:W-:Y:S02]  /*11130*/  ISETP.GE.AND P4, PT, R228, R5, PT ;  /* 0x00000005e400720c */ /* 0x000fe40003f86270 */
[----:B----4-:R-:W-:Y:S02]  /*11140*/  IADD3 R3, R16, R0, RZ ;  /* 0x0000000010037210 */ /* 0x010fe40007ffe0ff */
[----:B--2---:R-:W-:-:S03]  /*11150*/  LOP3.LUT P5, RZ, R4, 0x2, RZ, 0xc0, !PT ;  /* 0x0000000204ff7812 */ /* 0x004fc600078ac0ff */
[----:B------:R-:W-:Y:S01]  /*11160*/  VIADD R0, R3, 0x20 ;  /* 0x0000002003007836 */ /* 0x000fe20000000000 */
[----:B------:R-:W-:Y:S09]  /*11170*/  @P6 BRA `(.L_x_2513) ;  /* 0x0000000400d86947 */ /* 0x000ff20003800000 */
[----:B0-----:R-:W0:Y:S01]  /*11180*/  LDS.128 R4, [R3+0x1e200] ;  /* 0x01e2000003047984 */ /* 0x001e220000000c00 */
        /* <DEDUP_REMOVED lines=15> */
[----:B------:R-:W-:-:S02]  /*11280*/  LOP3.LUT R14, R36, 0xff, RZ, 0xc0, !PT ;  /* 0x000000ff240e7812 */ /* 0x000fc400078ec0ff */
        /* <DEDUP_REMOVED lines=101> */
.L_x_2513:
[----:B------:R-:W-:Y:S05]  /*118e0*/  BSYNC B1 ;  /* 0x0000000000017941 */ /* 0x000fea0003800000 */
.L_x_2512:
[----:B------:R-:W-:Y:S01]  /*118f0*/  BSSY B1, `(.L_x_2514) ;  /* 0x000007d000017945 */ /* 0x000fe20003800000 */
[----:B------:R-:W-:-:S03]  /*11900*/  @P5 VIADD R0, R3, 0xffffffe0 ;  /* 0xffffffe003005836 */ /* 0x000fc60000000000 */
[----:B------:R-:W-:Y:S05]  /*11910*/  @P0 BRA `(.L_x_2515) ;  /* 0x0000000400e80947 */ /* 0x000fea0003800000 */
[----:B01----:R-:W0:Y:S01]  /*11920*/  LDS.128 R4, [R0+0x1e200] ;  /* 0x01e2000000047984 */ /* 0x003e220000000c00 */
[----:B-----5:R-:W-:Y:S02]  /*11930*/  SHF.R.U32.HI R36, RZ, 0x8, R33 ;  /* 0x00000008ff247819 */ /* 0x020fe40000011621 */
[----:B------:R-:W-:Y:S02]  /*11940*/  SHF.R.U32.HI R40, RZ, 0x8, R35 ;  /* 0x00000008ff287819 */ /* 0x000fe40000011623 */
[----:B------:R-:W-:Y:S02]  /*11950*/  LOP3.LUT R37, R33, 0xff, RZ, 0xc0, !PT ;  /* 0x000000ff21257812 */ /* 0x000fe400078ec0ff */
[----:B------:R-:W-:Y:S02]  /*11960*/  LOP3.LUT R41, R35, 0xff, RZ, 0xc0, !PT ;  /* 0x000000ff23297812 */ /* 0x000fe400078ec0ff */
[----:B------:R-:W-:Y:S02]  /*11970*/  LOP3.LUT R36, R36, 0xff, RZ, 0xc0, !PT ;  /* 0x000000ff24247812 */ /* 0x000fe400078ec0ff */
[----:B------:R-:W-:-:S02]  /*11980*/  LOP3.LUT R40, R40, 0xff, RZ, 0xc0, !PT ;  /* 0x000000ff28287812 */ /* 0x000fc400078ec0ff */
[----:B------:R-:W-:Y:S02]  /*11990*/  SHF.R.U32.HI R14, RZ, 0x8, R32 ;  /* 0x00000008ff0e7819 */ /* 0x000fe40000011620 */
        /* <DEDUP_REMOVED lines=114> */
.L_x_2515:
[----:B------:R-:W-:Y:S05]  /*120c0*/  BSYNC B1 ;  /* 0x0000000000017941 */ /* 0x000fea0003800000 */
.L_x_2514:
[----:B------:R-:W-:Y:S04]  /*120d0*/  BSSY B1, `(.L_x_2516) ;  /* 0x0000078000017945 */ /* 0x000fe80003800000 */
[----:B------:R-:W-:Y:S05]  /*120e0*/  @P1 BRA `(.L_x_2517) ;  /* 0x0000000400d81947 */ /* 0x000fea0003800000 */
[----:B012---:R-:W0:Y:S01]  /*120f0*/  LDS.128 R4, [R3+0x20200] ;  /* 0x0202000003047984 */ /* 0x007e220000000c00 */
        /* <DEDUP_REMOVED lines=15> */
[----:B------:R-:W-:Y:S02]  /*121f0*/  LOP3.LUT R14, R28, 0xff, RZ, 0xc0, !PT ;  /* 0x000000ff1c0e7812 */ /* 0x000fe400078ec0ff */
        /* <DEDUP_REMOVED lines=101> */
.L_x_2517:
[----:B------:R-:W-:Y:S05]  /*12850*/  BSYNC B1 ;  /* 0x0000000000017941 */ /* 0x000fea0003800000 */
.L_x_2516:
        /* <DEDUP_REMOVED lines=124> */
.L_x_2519:
[----:B------:R-:W-:Y:S05]  /*13020*/  BSYNC B1 ;  /* 0x0000000000017941 */ /* 0x000fea0003800000 */
.L_x_2518:
[----:B------:R-:W-:Y:S04]  /*13030*/  BSSY B1, `(.L_x_2520) ;  /* 0x0000078000017945 */ /* 0x000fe80003800000 */
[----:B------:R-:W-:Y:S05]  /*13040*/  @P3 BRA `(.L_x_2521) ;  /* 0x0000000400d83947 */ /* 0x000fea0003800000 */
[----:B01234-:R-:W0:Y:S01]  /*13050*/  LDS.128 R4, [R3+0x22200] ;  /* 0x0222000003047984 */ /* 0x01fe220000000c00 */
        /* <DEDUP_REMOVED lines=24> */
[----:B------:R-:W-:Y:S02]  /*131e0*/  LOP3.LUT R15, R15, 0xff0000, R10, 0xf8, !PT ;  /* 0x00ff00000f0f7812 */ /* 0x000fe400078ef80a */
[----:B0-----:R-:W-:Y:S02]  /*131f0*/  F2FP.F16.E4M3.UNPACK_B R14, R6.H1 ;  /* 0x00000006ff0e723e */ /* 0x001fe400030006ff */
[----:B------:R-:W-:Y:S02]  /*13200*/  F2FP.F16.E4M3.UNPACK_B R28, R29 ;  /* 0x0000001dff1c723e */ /* 0x000fe400020006ff */
[----:B------:R-:W-:-:S02]  /*13210*/  F2FP.F16.E4M3.UNPACK_B R21, R25 ;  /* 0x00000019ff15723e */ /* 0x000fc400020006ff */
        /* <DEDUP_REMOVED lines=89> */
.L_x_2521:
[----:B------:R-:W-:Y:S05]  /*137b0*/  BSYNC B1 ;  /* 0x0000000000017941 */ /* 0x000fea0003800000 */
.L_x_2520:
[----:B------:R-:W-:Y:S05]  /*137c0*/  @P4 BRA `(.L_x_2511) ;  /* 0x0000003c00904947 */ /* 0x000fea0003800000 */
[----:B01234-:R-:W0:Y:S01]  /*137d0*/  LDS.128 R4, [R0+0x22200] ;  /* 0x0222000000047984 */ /* 0x01fe220000000c00 */
[----:B-----5:R-:W-:Y:S02]  /*137e0*/  SHF.R.U32.HI R11, RZ, 0x8, R9 ;  /* 0x00000008ff0b7819 */ /* 0x020fe40000011609 */
[----:B------:R-:W-:Y:S02]  /*137f0*/  SHF.R.U32.HI R24, RZ, 0x8, R13 ;  /* 0x00000008ff187819 */ /* 0x000fe4000001160d */
[----:B------:R-:W-:Y:S02]  /*13800*/  SHF.R.U32.HI R15, RZ, 0x8, R12 ;  /* 0x00000008ff0f7819 */ /* 0x000fe4000001160c */
[----:B------:R-:W-:Y:S02]  /*13810*/  LOP3.LUT R14, R9, 0xff, RZ, 0xc0, !PT ;  /* 0x000000ff090e7812 */ /* 0x000fe400078ec0ff */
        /* <DEDUP_REMOVED lines=12> */
[----:B------:R-:W-:Y:S02]  /*138e0*/  SHF.R.U32.HI R11, RZ, 0x10, R12 ;  /* 0x00000010ff0b7819 */ /* 0x000fe4000001160c */
[----:B------:R-:W-:-:S02]  /*138f0*/  LOP3.LUT R14, R14, 0xff, RZ, 0xc0, !PT ;  /* 0x000000ff0e0e7812 */ /* 0x000fc400078ec0ff */
[----:B------:R-:W-:Y:S02]  /*13900*/  LOP3.LUT R24, R24, 0xff, RZ, 0xc0, !PT ;  /* 0x000000ff18187812 */ /* 0x000fe400078ec0ff */
[----:B------:R-:W-:Y:S02]  /*13910*/  PRMT R10, R3, 0x7604, R10 ;  /* 0x00007604030a7816 */ /* 0x000fe4000000000a */
[----:B------:R-:W-:Y:S02]  /*13920*/  PRMT R21, R20, 0x7604, R21 ;  /* 0x0000760414157816 */ /* 0x000fe40000000015 */
[----:B------:R-:W-:Y:S02]  /*13930*/  SHF.R.U32.HI R3, RZ, 0x10, R8 ;  /* 0x00000010ff037819 */ /* 0x000fe40000011608 */
[----:B------:R-:W-:Y:S02]  /*13940*/  LOP3.LUT R20, R11, 0xff, RZ, 0xc0, !PT ;  /* 0x000000ff0b147812 */ /* 0x000fe400078ec0ff */
[----:B------:R-:W-:-:S02]  /*13950*/  PRMT R15, R14, 0x7054, R15 ;  /* 0x000070540e0f7816 */ /* 0x000fc4000000000f */
[----:B------:R-:W-:Y:S02]  /*13960*/  PRMT R25, R24, 0x7054, R25 ;  /* 0x0000705418197816 */ /* 0x000fe40000000019 */
[----:B------:R-:W-:Y:S02]  /*13970*/  LOP3.LUT R3, R3, 0xff, RZ, 0xc0, !PT ;  /* 0x000000ff03037812 */ /* 0x000fe400078ec0ff */
[----:B------:R-:W-:Y:S02]  /*13980*/  PRMT R21, R20, 0x7054, R21 ;  /* 0x0000705414157816 */ /* 0x000fe40000000015 */
[----:B------:R-:W-:Y:S02]  /*13990*/  LOP3.LUT R25, R25, 0xff000000, R13, 0xf8, !PT ;  /* 0xff00000019197812 */ /* 0x000fe400078ef80d */
[----:B------:R-:W-:Y:S02]  /*139a0*/  LOP3.LUT R15, R15, 0xff000000, R9, 0xf8, !PT ;  /* 0xff0000000f0f7812 */ /* 0x000fe400078ef809 */
[----:B------:R-:W-:-:S02]  /*139b0*/  PRMT R11, R3, 0x7054, R10 ;  /* 0x00007054030b7816 */ /* 0x000fc4000000000a */
[----:B------:R-:W-:Y:S02]  /*139c0*/  LOP3.LUT R21, R21, 0xff000000, R12, 0xf8, !PT ;  /* 0xff00000015157812 */ /* 0x000fe400078ef80c */
        /* <DEDUP_REMOVED lines=8> */
[-C--:B------:R-:W-:Y:S01]  /*13a50*/  F2FP.F16.E4M3.UNPACK_B R10, R7.reuse ;  /* 0x00000007ff0a723e */ /* 0x080fe200020006ff */
[----:B------:R-:W-:Y:S01]  /*13a60*/  HADD2.F32 R13, -RZ, R12.H1_H1 ;  /* 0x3000000cff0d7230 */ /* 0x000fe20000004100 */
[----:B------:R-:W-:Y:S01]  /*13a70*/  F2FP.F16.E4M3.UNPACK_B R11, R7.H1 ;  /* 0x00000007ff0b723e */ /* 0x000fe200030006ff */
[----:B------:R-:W-:-:S02]  /*13a80*/  HADD2.F32 R20, -RZ, R20.H0_H0 ;  /* 0x20000014ff147230 */ /* 0x000fc40000004100 */
[CC--:B------:R-:W-:Y:S01]  /*13a90*/  FMUL.FTZ R26, R8.reuse, R24.reuse ;  /* 0x00000018081a7220 */ /* 0x0c0fe20000410000 */
[----:B------:R-:W-:Y:S01]  /*13aa0*/  F2FP.F16.E4M3.UNPACK_B R7, R5 ;  /* 0x00000005ff07723e */ /* 0x000fe200020006ff */
[----:B------:R-:W-:Y:S01]  /*13ab0*/  FMUL.FTZ R27, R8, R13 ;  /* 0x0000000d081b7220 */ /* 0x000fe20000410000 */
[----:B------:R-:W-:Y:S01]  /*13ac0*/  F2FP.F16.E4M3.UNPACK_B R8, R5.H1 ;  /* 0x00000005ff08723e */ /* 0x000fe200030006ff */
[----:B------:R-:W-:Y:S02]  /*13ad0*/  HADD2.F32 R5, -RZ, R6.H1_H1 ;  /* 0x30000006ff057230 */ /* 0x000fe40000004100 */
[C---:B------:R-:W-:Y:S01]  /*13ae0*/  FFMA.FTZ R28, R9.reuse, R13, -R26 ;  /* 0x0000000d091c7223 */ /* 0x040fe2000001081a */
[----:B------:R-:W-:Y:S02]  /*13af0*/  HADD2.F32 R12, -RZ, R12.H0_H0 ;  /* 0x2000000cff0c7230 */ /* 0x000fe40000004100 */
[----:B------:R-:W-:Y:S01]  /*13b00*/  FFMA.FTZ R29, R9, R24, R27 ;  /* 0x00000018091d7223 */ /* 0x000fe2000001001b */
[----:B------:R-:W-:Y:S01]  /*13b10*/  HADD2.F32 R6, -RZ, R6.H0_H0 ;  /* 0x20000006ff067230 */ /* 0x000fe20000004100 */
[----:B------:R-:W-:Y:S01]  /*13b20*/  F2FP.F16.E4M3.UNPACK_B R25, R25.H1 ;  /* 0x00000019ff19723e */ /* 0x000fe200030006ff */
[C---:B------:R-:W-:Y:S01]  /*13b30*/  FMUL.FTZ R9, R5.reuse, R20 ;  /* 0x0000001405097220 */ /* 0x040fe20000410000 */
[----:B------:R-:W-:Y:S01]  /*13b40*/  F2FP.F16.E4M3.UNPACK_B R15, R15.H1 ;  /* 0x0000000fff0f723e */ /* 0x000fe200030006ff */
[----:B------:R-:W-:Y:S01]  /*13b50*/  FMUL.FTZ R27, R5, R12 ;  /* 0x0000000c051b7220 */ /* 0x000fe20000410000 */
[----:B------:R-:W-:-:S02]  /*13b60*/  HADD2.F32 R5, -RZ, R10.H1_H1 ;  /* 0x3000000aff057230 */ /* 0x000fc40000004100 */
[C---:B------:R-:W-:Y:S01]  /*13b70*/  FFMA.FTZ R26, R6.reuse, R12, -R9 ;  /* 0x0000000c061a7223 */ /* 0x040fe20000010809 */
[----:B------:R-:W-:Y:S02]  /*13b80*/  HADD2.F32 R13, -RZ, R25.H0_H0 ;  /* 0x20000019ff0d7230 */ /* 0x000fe40000004100 */
[----:B------:R-:W-:Y:S01]  /*13b90*/  FFMA.FTZ R27, R6, R20, R27 ;  /* 0x00000014061b7223 */ /* 0x000fe2000001001b */
[----:B------:R-:W-:Y:S01]  /*13ba0*/  HADD2.F32 R9, -RZ, R15.H0_H0 ;  /* 0x2000000fff097230 */ /* 0x000fe20000004100 */
[----:B------:R-:W-:Y:S01]  /*13bb0*/  F2FP.F16.E4M3.UNPACK_B R3, R4 ;  /* 0x00000004ff03723e */ /* 0x000fe200020006ff */
        /* <DEDUP_REMOVED lines=12> */
[----:B------:R-:W-:Y:S01]  /*13c80*/  F2FP.F16.E4M3.UNPACK_B R4, R4.H1 ;  /* 0x00000004ff04723e */ /* 0x000fe200030006ff */
[C---:B------:R-:W-:Y:S01]  /*13c90*/  FFMA.FTZ R32, R11.reuse, R15, -R12 ;  /* 0x0000000f0b207223 */ /* 0x040fe2000001080c */
[-C--:B------:R-:W-:Y:S01]  /*13ca0*/  F2FP.F16.E4M3.UNPACK_B R9, R14.reuse ;  /* 0x0000000eff09723e */ /* 0x080fe200020006ff */
        /* <DEDUP_REMOVED lines=23> */
[--C-:B------:R-:W-:Y:S02]  /*13e20*/  HADD2.F32 R3, -RZ, R7.reuse.H1_H1 ;  /* 0x30000007ff037230 */ /* 0x100fe40000004100 */
[C---:B------:R-:W-:Y:S01]  /*13e30*/  FMUL.FTZ R15, R4.reuse, R9 ;  /* 0x00000009040f7220 */ /* 0x040fe20000410000 */
[----:B------:R-:W-:Y:S02]  /*13e40*/  HADD2.F32 R14, -RZ, R14.H0_H0 ;  /* 0x2000000eff0e7230 */ /* 0x000fe40000004100 */
[-C--:B------:R-:W-:Y:S01]  /*13e50*/  FMUL.FTZ R12, R4, R5.reuse ;  /* 0x00000005040c7220 */ /* 0x080fe20000410000 */
        /* <DEDUP_REMOVED lines=18> */
.L_x_2505:
[----:B------:R-:W0:Y:S01]  /*13f80*/  LDC R10, c[0x0][0x448] ;  /* 0x00011200ff0a7b82 */ /* 0x000e220000000800 */
[----:B------:R-:W-:Y:S01]  /*13f90*/  IMAD.MOV.U32 R9, RZ, RZ, R28 ;  /* 0x000000ffff097224 */ /* 0x000fe200078e001c */
[----:B------:R-:W-:Y:S01]  /*13fa0*/  MOV R4, R24 ;  /* 0x0000001800047202 */ /* 0x000fe20000000f00 */
[----:B------:R-:W-:Y:S01]  /*13fb0*/  IMAD.MOV.U32 R5, RZ, RZ, R29 ;  /* 0x000000ffff057224 */ /* 0x000fe200078e001d */
[----:B------:R-:W-:Y:S01]  /*13fc0*/  ULDC.64 UR4, c[0x0][0x3f8] ;  /* 0x0000fe0000047ab9 */ /* 0x000fe20000000a00 */
[----:B------:R-:W-:Y:S01]  /*13fd0*/  IMAD.MOV.U32 R6, RZ, RZ, R26 ;  /* 0x000000ffff067224 */ /* 0x000fe200078e001a */
[----:B------:R-:W-:Y:S01]  /*13fe0*/  ULDC.64 UR6, c[0x0][0x408] ;  /* 0x0001020000067ab9 */ /* 0x000fe20000000a00 */
[----:B------:R-:W-:Y:S01]  /*13ff0*/  IMAD.MOV.U32 R7, RZ, RZ, R31 ;  /* 0x000000ffff077224 */ /* 0x000fe200078e001f */
[----:B------:R-:W-:Y:S01]  /*14000*/  ULDC.64 UR8, c[0x0][0x400] ;  /* 0x0001000000087ab9 */ /* 0x000fe20000000a00 */
[----:B0-----:R-:W-:-:S13]  /*14010*/  ISETP.NE.AND P0, PT, R10, 0x1, PT ;  /* 0x000000010a00780c */ /* 0x001fda0003f05270 */
[----:B------:R-:W0:Y:S08]  /*14020*/  @P0 LDC R3, c[0x0][0x44c] ;  /* 0x00011300ff030b82 */ /* 0x000e300000000800 */
[----:B------:R-:W1:Y:S01]  /*14030*/  @P0 LDC R0, c[0x0][0x450] ;  /* 0x00011400ff000b82 */ /* 0x000e620000000800 */
[----:B0-----:R-:W-:-:S05]  /*14040*/  @P0 IMAD.HI.U32 R3, R28, R3, RZ ;  /* 0x000000031c030227 */ /* 0x001fca00078e00ff */
[----:B-1----:R-:W-:-:S04]  /*14050*/  @P0 SHF.R.U32.HI R9, RZ, R0, R3 ;  /* 0x00000000ff090219 */ /* 0x002fc80000011603 */
[----:B------:R-:W-:Y:S01]  /*14060*/  SHF.R.S32.HI R0, RZ, 0x1f, R9 ;  /* 0x0000001fff007819 */ /* 0x000fe20000011409 */
[----:B------:R-:W-:-:S04]  /*14070*/  IMAD.WIDE.U32 R4, R9, UR4, R4 ;  /* 0x0000000409047c25 */ /* 0x000fc8000f8e0004 */
[----:B------:R-:W-:Y:S02]  /*14080*/  IMAD R8, R0, UR4, RZ ;  /* 0x0000000400087c24 */ /* 0x000fe4000f8e02ff */
[----:B------:R-:W-:-:S04]  /*14090*/  IMAD.WIDE.U32 R6, R9, UR6, R6 ;  /* 0x0000000609067c25 */ /* 0x000fc8000f8e0006 */
[----:B------:R-:W-:Y:S01]  /*140a0*/  IMAD R0, R0, UR6, RZ ;  /* 0x0000000600007c24 */ /* 0x000fe2000f8e02ff */
[----:B------:R-:W-:Y:S01]  /*140b0*/  IADD3 R21, P1, R6, UR8, RZ ;  /* 0x0000000806157c10 */ /* 0x000fe2000ff3e0ff */
        /* <DEDUP_REMOVED lines=12> */
.L_x_2748:
        /* <DEDUP_REMOVED lines=20> */
[C---:B------:R-:W-:Y:S02]  /*142c0*/  IADD3 R5, R18.reuse, 0x40, RZ ;  /* 0x0000004012057810 */ /* 0x040fe40007ffe0ff */
[----:B------:R-:W-:Y:S02]  /*142d0*/  CS2R R24, SRZ ;  /* 0x0000000000187805 */ /* 0x000fe4000001ff00 */
[----:B------:R-:W-:-:S02]  /*142e0*/  ISETP.GE.AND P2, PT, R18, UR4, PT ;  /* 0x0000000412007c0c */ /* 0x000fc4000bf46270 */
[----:B------:R-:W-:Y:S02]  /*142f0*/  CS2R R26, SRZ ;  /* 0x00000000001a7805 */ /* 0x000fe4000001ff00 */
[----:B------:R-:W-:Y:S02]  /*14300*/  ISETP.GE.AND P1, PT, R4, UR4, PT ;  /* 0x0000000404007c0c */ /* 0x000fe4000bf26270 */
[----:B------:R-:W-:Y:S02]  /*14310*/  CS2R R6, SRZ ;  /* 0x0000000000067805 */ /* 0x000fe4000001ff00 */
[----:B------:R-:W-:Y:S02]  /*14320*/  ISETP.GE.AND P0, PT, R5, UR4, PT ;  /* 0x0000000405007c0c */ /* 0x000fe4000bf06270 */
[----:B------:R-:W-:Y:S02]  /*14330*/  CS2R R28, SRZ ;  /* 0x00000000001c7805 */ /* 0x000fe4000001ff00 */
[----:B------:R-:W-:-:S02]  /*14340*/  CS2R R30, SRZ ;  /* 0x00000000001e7805 */ /* 0x000fc4000001ff00 */
[----:B------:R-:W-:Y:S02]  /*14350*/  @!P2 SHF.R.S32.HI R5, RZ, 0x1f, R18 ;  /* 0x0000001fff05a819 */ /* 0x000fe40000011412 */
[C---:B--2---:R-:W-:Y:S02]  /*14360*/  @!P2 IADD3 R36, P3, R18.reuse, R3, RZ ;  /* 0x000000031224a210 */ /* 0x044fe40007f7e0ff */
[----:B----4-:R-:W-:-:S03]  /*14370*/  @!P2 IADD3 R38, P4, R18, R21, RZ ;  /* 0x000000151226a210 */ /* 0x010fc60007f9e0ff */
[--C-:B-1----:R-:W-:Y:S02]  /*14380*/  @!P2 IMAD.X R37, R0, 0x1, R5.reuse, P3 ;  /* 0x000000010025a824 */ /* 0x102fe400018e0605 */
[----:B---3--:R-:W-:Y:S01]  /*14390*/  @!P2 IMAD.X R39, R20, 0x1, R5, P4 ;  /* 0x000000011427a824 */ /* 0x008fe200020e0605 */
        /* <DEDUP_REMOVED lines=12> */
[----:B------:R-:W-:Y:S02]  /*14460*/  @!P0 IADD3 R46, P3, R3, R48, RZ ;  /* 0x00000030032e8210 */ /* 0x000fe40007f7e0ff */
[----:B------:R-:W-:Y:S01]  /*14470*/  @!P0 SHF.R.S32.HI R3, RZ, 0x1f, R48 ;  /* 0x0000001fff038819 */ /* 0x000fe20000011430 */
[----:B------:R-:W-:Y:S01]  /*14480*/  @!P1 IMAD.X R43, R20, 0x1, R5, P4 ;  /* 0x00000001142b9824 */ /* 0x000fe200020e0605 */
[----:B------:R-:W-:-:S02]  /*14490*/  @!P1 IADD3.X R41, R0, R5, RZ, P5, !PT ;  /* 0x0000000500299210 */ /* 0x000fc40002ffe4ff */
[----:B------:R-:W-:Y:S02]  /*144a0*/  CS2R R4, SRZ ;  /* 0x0000000000047805 */ /* 0x000fe4000001ff00 */
[----:B------:R-:W-:Y:S01]  /*144b0*/  @!P0 IADD3 R48, P5, R21, R48, RZ ;  /* 0x0000003015308210 */ /* 0x000fe20007fbe0ff */
[--C-:B------:R-:W-:Y:S01]  /*144c0*/  @!P0 IMAD.X R47, R0, 0x1, R3.reuse, P3 ;  /* 0x00000001002f8824 */ /* 0x100fe200018e0603 */
[----:B------:R0:W5:Y:S03]  /*144d0*/  @!P1 LD.E.128 R8, desc[UR54][R42.64] ;  /* 0x000000362a089980 */ /* 0x000166000c101d00 */
[----:B------:R-:W-:Y:S01]  /*144e0*/  @!P0 IMAD.X R49, R20, 0x1, R3, P5 ;  /* 0x0000000114318824 */ /* 0x000fe200028e0603 */
[----:B------:R0:W5:Y:S04]  /*144f0*/  @!P2 LD.E.128 R4, desc[UR54][R38.64] ;  /* 0x000000362604a980 */ /* 0x000168000c101d00 */
[----:B------:R0:W5:Y:S04]  /*14500*/  @!P1 LD.E.128 R28, desc[UR54][R40.64] ;  /* 0x00000036281c9980 */ /* 0x000168000c101d00 */
[----:B------:R0:W5:Y:S04]  /*14510*/  @!P0 LD.E.128 R32, desc[UR54][R46.64] ;  /* 0x000000362e208980 */ /* 0x000168000c101d00 */
[----:B------:R0:W5:Y:S02]  /*14520*/  @!P0 LD.E.128 R12, desc[UR54][R48.64] ;  /* 0x00000036300c8980 */ /* 0x000164000c101d00 */
.L_x_2524:
[----:B------:R-:W-:Y:S05]  /*14530*/  BSYNC B1 ;  /* 0x0000000000017941 */ /* 0x000fea0003800000 */
.L_x_2523:
        /* <DEDUP_REMOVED lines=10> */
.L_x_2749:
[----:B------:R-:W-:Y:S05]  /*145e0*/  BSYNC B1 ;  /* 0x0000000000017941 */ /* 0x000fea0003800000 */
.L_x_2525:
[----:B------:R-:W-:Y:S05]  /*145f0*/  @P1 BRA `(.L_x_2511) ;  /* 0x0000003000041947 */ /* 0x000fea0003800000 */
[----:B------:R-:W4:Y:S01]  /*14600*/  LDC R3, c[0x0][0x3f4] ;  /* 0x0000fd00ff037b82 */ /* 0x000f220000000800 */
[C---:B---3--:R-:W-:Y:S01]  /*14610*/  VIADD R20, R18.reuse, 0x40 ;  /* 0x0000004012147836 */ /* 0x048fe20000000000 */
[C---:B-1----:R-:W-:Y:S01]  /*14620*/  IADD3 R0, R18.reuse, 0x20, RZ ;  /* 0x0000002012007810 */ /* 0x042fe20007ffe0ff */
[----:B------:R-:W-:Y:S01]  /*14630*/  BSSY B1, `(.L_x_2527) ;  /* 0x0000101000017945 */ /* 0x000fe20003800000 */
[-C--:B----4-:R-:W-:Y:S02]  /*14640*/  ISETP.GE.AND P0, PT, R18, R3.reuse, PT ;  /* 0x000000031200720c */ /* 0x090fe40003f06270 */
[-C--:B------:R-:W-:Y:S02]  /*14650*/  ISETP.GE.AND P1, PT, R0, R3.reuse, PT ;  /* 0x000000030000720c */ /* 0x080fe40003f26270 */
[----:B------:R-:W-:-:S09]  /*14660*/  ISETP.GE.AND P2, PT, R20, R3, PT ;  /* 0x000000031400720c */ /* 0x000fd20003f46270 */
[----:B------:R-:W-:Y:S05]  /*14670*/  @P0 BRA `(.L_x_2528) ;  /* 0x0000000c00f00947 */ /* 0x000fea0003800000 */
[----:B------:R-:W3:Y:S01]  /*14680*/  LDL R65, [R1+0x64] ;  /* 0x0000640001417983 */ /* 0x000ee20000100800 */
[----:B0-----:R-:W0:Y:S01]  /*14690*/  S2R R36, SR_TID.X ;  /* 0x0000000000247919 */ /* 0x001e220000002100 */
[----:B-----5:R-:W-:Y:S02]  /*146a0*/  SHF.R.U32.HI R0, RZ, 0x8, R24 ;  /* 0x00000008ff007819 */ /* 0x020fe40000011618 */
[----:B------:R-:W-:Y:S02]  /*146b0*/  LOP3.LUT R20, R24, 0xff, RZ, 0xc0, !PT ;  /* 0x000000ff18147812 */ /* 0x000fe400078ec0ff */
[----:B--2---:R-:W-:-:S04]  /*146c0*/  LOP3.LUT R21, R0, 0xff, RZ, 0xc0, !PT ;  /* 0x000000ff00157812 */ /* 0x004fc800078ec0ff */
[----:B------:R-:W-:Y:S01]  /*146d0*/  PRMT R45, R21, 0x7604, R20 ;  /* 0x00007604152d7816 */ /* 0x000fe20000000014 */
[----:B0-----:R-:W-:-:S05]  /*146e0*/  VIADD R38, R36, 0xffffff80 ;  /* 0xffffff8024267836 */ /* 0x001fca0000000000 */
[----:B------:R-:W-:-:S04]  /*146f0*/  LEA.HI R40, R38, R38, RZ, 0x1 ;  /* 0x0000002626287211 */ /* 0x000fc800078f08ff */
[----:B------:R-:W-:-:S05]  /*14700*/  LOP3.LUT R40, R40, 0xfffffffe, RZ, 0xc0, !PT ;  /* 0xfffffffe28287812 */ /* 0x000fca00078ec0ff */
[----:B------:R-:W-:-:S05]  /*14710*/  IMAD.IADD R40, R38, 0x1, -R40 ;  /* 0x0000000126287824 */ /* 0x000fca00078e0a28 */
[----:B------:R-:W-:-:S04]  /*14720*/  LEA.HI R0, R3, R40, RZ, 0x1c ;  /* 0x0000002803007211 */ /* 0x000fc800078fe0ff */
[----:B------:R-:W-:-:S04]  /*14730*/  SHF.R.S32.HI R21, RZ, 0x1f, R0 ;  /* 0x0000001fff157819 */ /* 0x000fc80000011400 */
[----:B------:R-:W-:Y:S01]  /*14740*/  LEA.HI R20, R21, R0, RZ, 0x2 ;  /* 0x0000000015147211 */ /* 0x000fe200078f10ff */
[----:B------:R-:W-:-:S03]  /*14750*/  IMAD.SHL.U32 R21, R0, 0x10, RZ ;  /* 0x0000001000157824 */ /* 0x000fc600078e00ff */
[----:B------:R-:W-:Y:S02]  /*14760*/  SHF.L.U32 R20, R20, 0xb, RZ ;  /* 0x0000000b14147819 */ /* 0x000fe400000006ff */
[----:B------:R-:W-:Y:S02]  /*14770*/  LOP3.LUT R0, R230, 0x30, R21, 0xf8, !PT ;  /* 0x00000030e6007812 */ /* 0x000fe400078ef815 */
[----:B------:R-:W-:Y:S02]  /*14780*/  SHF.R.U32.HI R37, RZ, 0x8, R25 ;  /* 0x00000008ff257819 */ /* 0x000fe40000011619 */
[----:B------:R-:W-:Y:S02]  /*14790*/  SHF.R.U32.HI R39, RZ, 0x8, R26 ;  /* 0x00000008ff277819 */ /* 0x000fe4000001161a */
[----:B------:R-:W-:Y:S02]  /*147a0*/  LOP3.LUT R0, R0, R231, RZ, 0x3c, !PT ;  /* 0x000000e700007212 */ /* 0x000fe400078e3cff */
[----:B------:R-:W-:-:S02]  /*147b0*/  LOP3.LUT R21, R20, 0xffffe000, RZ, 0xc0, !PT ;  /* 0xffffe00014157812 */ /* 0x000fc400078ec0ff */
[----:B------:R-:W-:Y:S02]  /*147c0*/  LOP3.LUT R36, R25, 0xff, RZ, 0xc0, !PT ;  /* 0x000000ff19247812 */ /* 0x000fe400078ec0ff */
        /* <DEDUP_REMOVED lines=25> */
[----:B------:R-:W-:Y:S02]  /*14960*/  PRMT R57, R50, 0x7604, R49 ;  /* 0x0000760432397816 */ /* 0x000fe40000000031 */
[----:B------:R-:W-:Y:S01]  /*14970*/  SHF.R.U32.HI R49, RZ, 0x10, R27 ;  /* 0x00000010ff317819 */ /* 0x000fe2000001161b */
[----:B------:R-:W-:Y:S01]  /*14980*/  IMAD.U32 R55, R55, 0x10000, RZ ;  /* 0x0001000037377824 */ /* 0x000fe200078e00ff */
[----:B------:R-:W-:Y:S01]  /*14990*/  SHF.R.U32.HI R52, RZ, 0x8, R7 ;  /* 0x00000008ff347819 */ /* 0x000fe20000011607 */
[----:B------:R-:W-:Y:S01]  /*149a0*/  IMAD.U32 R21, R21, 0x10000, RZ ;  /* 0x0001000015157824 */ /* 0x000fe200078e00ff */
[----:B------:R-:W-:Y:S01]  /*149b0*/  LOP3.LUT R51, R7, 0xff, RZ, 0xc0, !PT ;  /* 0x000000ff07337812 */ /* 0x000fe200078ec0ff */
[----:B------:R-:W-:Y:S01]  /*149c0*/  IMAD.U32 R49, R49, 0x10000, RZ ;  /* 0x0001000031317824 */ /* 0x000fe200078e00ff */
[----:B------:R-:W-:Y:S02]  /*149d0*/  LOP3.LUT R52, R52, 0xff, RZ, 0xc0, !PT ;  /* 0x000000ff34347812 */ /* 0x000fe400078ec0ff */
[----:B------:R-:W-:-:S02]  /*149e0*/  LOP3.LUT R55, R48, 0xff0000, R55, 0xf8, !PT ;  /* 0x00ff000030377812 */ /* 0x000fc400078ef837 */
[----:B------:R-:W-:Y:S02]  /*149f0*/  LOP3.LUT R21, R46, 0xff0000, R21, 0xf8, !PT ;  /* 0x00ff00002e157812 */ /* 0x000fe400078ef815 */
[----:B------:R-:W-:Y:S02]  /*14a00*/  PRMT R52, R52, 0x7604, R51 ;  /* 0x0000760434347816 */ /* 0x000fe40000000033 */
[----:B------:R-:W-:Y:S02]  /*14a10*/  LOP3.LUT R51, R20, 0xff0000, R49, 0xf8, !PT ;  /* 0x00ff000014337812 */ /* 0x000fe400078ef831 */
[----:B------:R-:W-:Y:S02]  /*14a20*/  LOP3.LUT R45, R45, 0xff0000, R24, 0xf8, !PT ;  /* 0x00ff00002d2d7812 */ /* 0x000fe400078ef818 */
[----:B------:R-:W-:Y:S02]  /*14a30*/  LOP3.LUT R47, R47, 0xff0000, R26, 0xf8, !PT ;  /* 0x00ff00002f2f7812 */ /* 0x000fe400078ef81a */
[----:B------:R-:W-:-:S02]  /*14a40*/  LOP3.LUT R55, R55, 0xff000000, R5, 0xf8, !PT ;  /* 0xff00000037377812 */ /* 0x000fc400078ef805 */
[----:B------:R-:W-:Y:S02]  /*14a50*/  SHF.R.U32.HI R59, RZ, 0x10, R7 ;  /* 0x00000010ff3b7819 */ /* 0x000fe40000011607 */
[----:B------:R-:W-:Y:S02]  /*14a60*/  LOP3.LUT R50, R21, 0xff000000, R25, 0xf8, !PT ;  /* 0xff00000015327812 */ /* 0x000fe400078ef819 */
[----:B------:R-:W-:Y:S02]  /*14a70*/  LOP3.LUT R21, R53, 0xff0000, R4, 0xf8, !PT ;  /* 0x00ff000035157812 */ /* 0x000fe400078ef804 */
[----:B------:R-:W-:Y:S02]  /*14a80*/  LOP3.LUT R49, R45, 0xff000000, R24, 0xf8, !PT ;  /* 0xff0000002d317812 */ /* 0x000fe400078ef818 */
[----:B------:R-:W-:Y:S02]  /*14a90*/  LOP3.LUT R53, R51, 0xff000000, R27, 0xf8, !PT ;  /* 0xff00000033357812 */ /* 0x000fe400078ef81b */
[----:B------:R-:W-:-:S02]  /*14aa0*/  LOP3.LUT R20, R47, 0xff000000, R26, 0xf8, !PT ;  /* 0xff0000002f147812 */ /* 0x000fc400078ef81a */
[----:B------:R-:W-:Y:S02]  /*14ab0*/  F2FP.F16.E4M3.UNPACK_B R27, R55 ;  /* 0x00000037ff1b723e */ /* 0x000fe400020006ff */
[----:B0-----:R-:W-:Y:S02]  /*14ac0*/  F2FP.F16.E4M3.UNPACK_B R24, R41 ;  /* 0x00000029ff18723e */ /* 0x001fe400020006ff */
[----:B------:R-:W-:Y:S02]  /*14ad0*/  SHF.L.U32 R59, R59, 0x10, RZ ;  /* 0x000000103b3b7819 */ /* 0x000fe400000006ff */
[----:B------:R-:W-:Y:S02]  /*14ae0*/  F2FP.F16.E4M3.UNPACK_B R26, R50 ;  /* 0x00000032ff1a723e */ /* 0x000fe400020006ff */
[----:B------:R-:W-:Y:S01]  /*14af0*/  LOP3.LUT R54, R21, 0xff000000, R4, 0xf8, !PT ;  /* 0xff00000015367812 */ /* 0x000fe200078ef804 */
[----:B------:R-:W-:Y:S01]  /*14b00*/  HADD2.F32 R56, -RZ, R27.H0_H0 ;  /* 0x2000001bff387230 */ /* 0x000fe20000004100 */
[----:B------:R-:W-:Y:S01]  /*14b10*/  LOP3.LUT R59, R52, 0xff0000, R59, 0xf8, !PT ;  /* 0x00ff0000343b7812 */ /* 0x000fe200078ef83b */
[----:B------:R-:W-:-:S02]  /*14b20*/  HADD2.F32 R5, -RZ, R24.H0_H0 ;  /* 0x20000018ff057230 */ /* 0x000fc40000004100 */
[----:B------:R-:W-:-:S03]  /*14b30*/  HADD2.F32 R52, -RZ, R26.H0_H0 ;  /* 0x2000001aff347230 */ /* 0x000fc60000004100 */
[C---:B------:R-:W-:Y:S02]  /*14b40*/  FMUL.FTZ R58, R5.reuse, R56 ;  /* 0x00000038053a7220 */ /* 0x040fe40000410000 */
[----:B------:R-:W-:Y:S01]  /*14b50*/  FMUL.FTZ R51, R5, R52 ;  /* 0x0000003405337220 */ /* 0x000fe20000410000 */
[--C-:B------:R-:W-:Y:S02]  /*14b60*/  LOP3.LUT R57, R57, 0xff0000, R6.reuse, 0xf8, !PT ;  /* 0x00ff000039397812 */ /* 0x100fe400078ef806 */
[----:B------:R-:W-:Y:S02]  /*14b70*/  F2FP.F16.E4M3.UNPACK_B R46, R41.H1 ;  /* 0x00000029ff2e723e */ /* 0x000fe400030006ff */
[----:B------:R-:W-:Y:S02]  /*14b80*/  F2FP.F16.E4M3.UNPACK_B R55, R55.H1 ;  /* 0x00000037ff37723e */ /* 0x000fe400030006ff */
[----:B------:R-:W-:Y:S01]  /*14b90*/  F2FP.F16.E4M3.UNPACK_B R50, R50.H1 ;  /* 0x00000032ff32723e */ /* 0x000fe200030006ff */
[----:B------:R-:W-:Y:S01]  /*14ba0*/  HADD2.F32 R24, -RZ, R24.H1_H1 ;  /* 0x30000018ff187230 */ /* 0x000fe20000004100 */
[----:B------:R-:W-:Y:S01]  /*14bb0*/  LOP3.LUT R6, R57, 0xff000000, R6, 0xf8, !PT ;  /* 0xff00000039067812 */ /* 0x000fe200078ef806 */
[--C-:B------:R-:W-:Y:S01]  /*14bc0*/  HADD2.F32 R57, -RZ, R55.reuse.H0_H0 ;  /* 0x20000037ff397230 */ /* 0x100fe20000004100 */
[----:B------:R-:W-:Y:S01]  /*14bd0*/  LOP3.LUT R59, R59, 0xff000000, R7, 0xf8, !PT ;  /* 0xff0000003b3b7812 */ /* 0x000fe200078ef807 */
[----:B------:R-:W-:Y:S01]  /*14be0*/  HADD2.F32 R55, -RZ, R55.H1_H1 ;  /* 0x30000037ff377230 */ /* 0x000fe20000004100 */
[----:B------:R-:W-:-:S02]  /*14bf0*/  F2FP.F16.E4M3.UNPACK_B R47, R43 ;  /* 0x0000002bff2f723e */ /* 0x000fc400020006ff */
[----:B------:R-:W-:Y:S02]  /*14c00*/  F2FP.F16.E4M3.UNPACK_B R48, R43.H1 ;  /* 0x0000002bff30723e */ /* 0x000fe400030006ff */
[-C--:B------:R-:W-:Y:S02]  /*14c10*/  F2FP.F16.E4M3.UNPACK_B R41, R40.reuse ;  /* 0x00000028ff29723e */ /* 0x080fe400020006ff */
[----:B------:R-:W-:Y:S01]  /*14c20*/  F2FP.F16.E4M3.UNPACK_B R40, R40.H1 ;  /* 0x00000028ff28723e */ /* 0x000fe200030006ff */
[----:B---3--:R-:W0:Y:S02]  /*14c30*/  LDS.128 R36, [R65+0x1e200] ;  /* 0x01e2000041247984 */ /* 0x008e240000000c00 */
[----:B0-----:R-:W-:-:S05]  /*14c40*/  F2FP.F16.E4M3.UNPACK_B R21, R37 ;  /* 0x00000025ff15723e */ /* 0x001fca00020006ff */
[----:B------:R-:W-:-:S05]  /*14c50*/  HADD2.F32 R25, -RZ, R21.H0_H0 ;  /* 0x20000015ff197230 */ /* 0x000fca0000004100 */
[C---:B------:R-:W-:Y:S01]  /*14c60*/  FFMA.FTZ R5, R25.reuse, R52, -R58 ;  /* 0x0000003419057223 */ /* 0x040fe2000001083a */
[----:B------:R-:W-:Y:S01]  /*14c70*/  FFMA.FTZ R25, R25, R56, R51 ;  /* 0x0000003819197223 */ /* 0x000fe20000010033 */
[----:B------:R-:W-:Y:S02]  /*14c80*/  HADD2.F32 R51, -RZ, R26.H1_H1 ;  /* 0x3000001aff337230 */ /* 0x000fe40000004100 */
[----:B------:R-:W-:Y:S01]  /*14c90*/  HADD2.F32 R56, -RZ, R27.H1_H1 ;  /* 0x3000001bff387230 */ /* 0x000fe20000004100 */
[----:B------:R-:W-:Y:S01]  /*14ca0*/  F2FP.F16.E4M3.UNPACK_B R37, R37.H1 ;  /* 0x00000025ff25723e */ /* 0x000fe200030006ff */
[----:B------:R-:W-:Y:S02]  /*14cb0*/  HADD2.F32 R26, -RZ, R46.H0_H0 ;  /* 0x2000002eff1a7230 */ /* 0x000fe40000004100 */
[----:B------:R-:W-:Y:S02]  /*14cc0*/  HADD2.F32 R52, -RZ, R50.H0_H0 ;  /* 0x20000032ff347230 */ /* 0x000fe40000004100 */
[----:B------:R-:W-:Y:S01]  /*14cd0*/  FMUL.FTZ R61, R24, R51 ;  /* 0x00000033183d7220 */ /* 0x000fe20000410000 */
[----:B------:R-:W-:-:S02]  /*14ce0*/  HADD2.F32 R21, -RZ, R21.H1_H1 ;  /* 0x30000015ff157230 */ /* 0x000fc40000004100 */
[----:B------:R-:W-:Y:S01]  /*14cf0*/  FMUL.FTZ R58, R24, R56 ;  /* 0x00000038183a7220 */ /* 0x000fe20000410000 */
[C---:B------:R-:W-:Y:S01]  /*14d00*/  FMUL.FTZ R60, R26.reuse, R57 ;  /* 0x000000391a3c7220 */ /* 0x040fe20000410000 */
[----:B------:R-:W-:Y:S01]  /*14d10*/  FMUL.FTZ R62, R26, R52 ;  /* 0x000000341a3e7220 */ /* 0x000fe20000410000 */
[----:B------:R-:W-:Y:S02]  /*14d20*/  HADD2.F32 R27, -RZ, R37.H0_H0 ;  /* 0x20000025ff1b7230 */ /* 0x000fe40000004100 */
[C---:B------:R-:W-:Y:S01]  /*14d30*/  FFMA.FTZ R26, R21.reuse, R56, R61 ;  /* 0x00000038151a7223 */ /* 0x040fe2000001003d */
[----:B------:R-:W-:Y:S01]  /*14d40*/  FFMA.FTZ R24, R21, R51, -R58 ;  /* 0x0000003315187223 */ /* 0x000fe2000001083a */
[----:B------:R-:W-:Y:S01]  /*14d50*/  F2FP.F16.E4M3.UNPACK_B R56, R59 ;  /* 0x0000003bff38723e */ /* 0x000fe200020006ff */
[----:B------:R-:W-:Y:S01]  /*14d60*/  HADD2.F32 R46, -RZ, R46.H1_H1 ;  /* 0x3000002eff2e7230 */ /* 0x000fe20000004100 */
[----:B------:R-:W-:Y:S01]  /*14d70*/  F2FP.F16.E4M3.UNPACK_B R51, R53 ;  /* 0x00000035ff33723e */ /* 0x000fe200020006ff */
[----:B------:R-:W-:-:S02]  /*14d80*/  HADD2.F32 R50, -RZ, R50.H1_H1 ;  /* 0x30000032ff327230 */ /* 0x000fc40000004100 */
[C---:B------:R-:W-:Y:S01]  /*14d90*/  FFMA.FTZ R60, R27.reuse, R52, -R60 ;  /* 0x000000341b3c7223 */ /* 0x040fe2000001083c */
[----:B------:R-:W-:Y:S01]  /*14da0*/  FFMA.FTZ R62, R27, R57, R62 ;  /* 0x000000391b3e7223 */ /* 0x000fe2000001003e */
[----:B------:R-:W-:Y:S01]  /*14db0*/  F2FP.F16.E4M3.UNPACK_B R45, R39 ;  /* 0x00000027ff2d723e */ /* 0x000fe200020006ff */
[----:B------:R-:W-:Y:S02]  /*14dc0*/  HADD2.F32 R58, -RZ, R56.H0_H0 ;  /* 0x20000038ff3a7230 */ /* 0x000fe40000004100 */
[C---:B------:R-:W-:Y:S01]  /*14dd0*/  FMUL.FTZ R64, R46.reuse, R55 ;  /* 0x000000372e407220 */ /* 0x040fe20000410000 */
[----:B------:R-:W-:Y:S02]  /*14de0*/  HADD2.F32 R27, -RZ, R47.H0_H0 ;  /* 0x2000002fff1b7230 */ /* 0x000fe40000004100 */
[----:B------:R-:W-:Y:S01]  /*14df0*/  FMUL.FTZ R46, R46, R50 ;  /* 0x000000322e2e7220 */ /* 0x000fe20000410000 */
[----:B------:R-:W-:Y:S02]  /*14e00*/  HADD2.F32 R37, -RZ, R37.H1_H1 ;  /* 0x30000025ff257230 */ /* 0x000fe40000004100 */
[----:B------:R-:W-:-:S02]  /*14e10*/  HADD2.F32 R52, -RZ, R51.H0_H0 ;  /* 0x20000033ff347230 */ /* 0x000fc40000004100 */
[----:B------:R-:W-:Y:S01]  /*14e20*/  FMUL.FTZ R66, R27, R58 ;  /* 0x0000003a1b427220 */ /* 0x000fe20000410000 */
[----:B------:R-:W-:Y:S02]  /*14e30*/  HADD2.F32 R21, -RZ, R45.H0_H0 ;  /* 0x2000002dff157230 */ /* 0x000fe40000004100 */
[----:B------:R-:W-:Y:S01]  /*14e40*/  FFMA.FTZ R55, R37, R55, R46 ;  /* 0x0000003725377223 */ /* 0x000fe2000001002e */
[----:B------:R-:W-:Y:S01]  /*14e50*/  F2FP.F16.E4M3.UNPACK_B R59, R59.H1 ;  /* 0x0000003bff3b723e */ /* 0x000fe200030006ff */
[----:B------:R-:W-:Y:S01]  /*14e60*/  FMUL.FTZ R27, R27, R52 ;  /* 0x000000341b1b7220 */ /* 0x000fe20000410000 */
[----:B------:R-:W-:Y:S01]  /*14e70*/  HADD2.F32 R56, -RZ, R56.H1_H1 ;  /* 0x30000038ff387230 */ /* 0x000fe20000004100 */
[----:B------:R-:W-:Y:S01]  /*14e80*/  F2FP.F16.E4M3.UNPACK_B R53, R53.H1 ;  /* 0x00000035ff35723e */ /* 0x000fe200030006ff */
[----:B------:R-:W-:Y:S02]  /*14e90*/  HADD2.F32 R47, -RZ, R47.H1_H1 ;  /* 0x3000002fff2f7230 */ /* 0x000fe40000004100 */
[----:B------:R-:W-:-:S02]  /*14ea0*/  HADD2.F32 R46, -RZ, R51.H1_H1 ;  /* 0x30000033ff2e7230 */ /* 0x000fc40000004100 */
[----:B------:R-:W-:Y:S01]  /*14eb0*/  FFMA.FTZ R57, R37, R50, -R64 ;  /* 0x0000003225397223 */ /* 0x000fe20000010840 */
[C---:B------:R-:W-:Y:S01]  /*14ec0*/  FFMA.FTZ R66, R21.reuse, R52, -R66 ;  /* 0x0000003415427223 */ /* 0x040fe20000010842 */
[----:B------:R-:W-:Y:S01]  /*14ed0*/  FFMA.FTZ R58, R21, R58, R27 ;  /* 0x0000003a153a7223 */ /* 0x000fe2000001001b */
[----:B------:R-:W-:Y:S01]  /*14ee0*/  F2FP.F16.E4M3.UNPACK_B R39, R39.H1 ;  /* 0x00000027ff27723e */ /* 0x000fe200030006ff */
[----:B------:R-:W-:Y:S02]  /*14ef0*/  HADD2.F32 R45, -RZ, R45.H1_H1 ;  /* 0x3000002dff2d7230 */ /* 0x000fe40000004100 */
[C---:B------:R-:W-:Y:S01]  /*14f00*/  FMUL.FTZ R64, R47.reuse, R56 ;  /* 0x000000382f407220 */ /* 0x040fe20000410000 */
[----:B------:R-:W-:Y:S02]  /*14f10*/  HADD2.F32 R52, -RZ, R59.H0_H0 ;  /* 0x2000003bff347230 */ /* 0x000fe40000004100 */
[----:B------:R-:W-:Y:S01]  /*14f20*/  FMUL.FTZ R47, R47, R46 ;  /* 0x0000002e2f2f7220 */ /* 0x000fe20000410000 */
[----:B------:R-:W-:-:S02]  /*14f30*/  HADD2.F32 R27, -RZ, R48.H0_H0 ;  /* 0x20000030ff1b7230 */ /* 0x000fc40000004100 */
[----:B------:R-:W-:Y:S02]  /*14f40*/  HADD2.F32 R50, -RZ, R53.H0_H0 ;  /* 0x20000035ff327230 */ /* 0x000fe40000004100 */
[----:B------:R-:W-:Y:S01]  /*14f50*/  FFMA.FTZ R61, R45, R46, -R64 ;  /* 0x0000002e2d3d7223 */ /* 0x000fe20000010840 */
[----:B------:R-:W-:Y:S02]  /*14f60*/  HADD2.F32 R21, -RZ, R39.H0_H0 ;  /* 0x20000027ff157230 */ /* 0x000fe40000004100 */
[----:B------:R-:W-:Y:S01]  /*14f70*/  FMUL.FTZ R68, R27, R52 ;  /* 0x000000341b447220 */ /* 0x000fe20000410000 */
[----:B------:R-:W-:Y:S01]  /*14f80*/  FFMA.FTZ R63, R45, R56, R47 ;  /* 0x000000382d3f7223 */ /* 0x000fe2000001002f */
[----:B------:R-:W-:Y:S01]  /*14f90*/  FMUL.FTZ R27, R27, R50 ;  /* 0x000000321b1b7220 */ /* 0x000fe20000410000 */
[----:B------:R-:W-:Y:S02]  /*14fa0*/  F2FP.F16.E4M3.UNPACK_B R45, R54.H1 ;  /* 0x00000036ff2d723e */ /* 0x000fe400030006ff */
[----:B------:R-:W-:Y:S01]  /*14fb0*/  F2FP.F16.E4M3.UNPACK_B R37, R49.H1 ;  /* 0x00000031ff25723e */ /* 0x000fe200030006ff */
[C---:B------:R-:W-:Y:S01]  /*14fc0*/  FFMA.FTZ R68, R21.reuse, R50, -R68 ;  /* 0x0000003215447223 */ /* 0x040fe20000010844 */
[----:B------:R-:W-:Y:S01]  /*14fd0*/  F2FP.F16.E4M3.UNPACK_B R7, R36 ;  /* 0x00000024ff07723e */ /* 0x000fe200020006ff */
[----:B------:R-:W-:Y:S01]  /*14fe0*/  FFMA.FTZ R64, R21, R52, R27 ;  /* 0x0000003415407223 */ /* 0x000fe2000001001b */
[----:B------:R-:W-:Y:S01]  /*14ff0*/  HADD2.F32 R53, -RZ, R53.H1_H1 ;  /* 0x30000035ff357230 */ /* 0x000fe20000004100 */
[----:B------:R-:W-:Y:S01]  /*15000*/  F2FP.F16.E4M3.UNPACK_B R36, R36.H1 ;  /* 0x00000024ff24723e */ /* 0x000fe200030006ff */
[----:B------:R-:W-:-:S02]  /*15010*/  HADD2.F32 R59, -RZ, R59.H1_H1 ;  /* 0x3000003bff3b7230 */ /* 0x000fc40000004100 */
[----:B------:R-:W-:Y:S02]  /*15020*/  HADD2.F32 R48, -RZ, R48.H1_H1 ;  /* 0x30000030ff307230 */ /* 0x000fe40000004100 */
[----:B------:R-:W-:Y:S02]  /*15030*/  HADD2.F32 R50, -RZ, R45.H0_H0 ;  /* 0x2000002dff327230 */ /* 0x000fe40000004100 */
[----:B------:R-:W-:Y:S02]  /*15040*/  HADD2.F32 R27, -RZ, R40.H0_H0 ;  /* 0x20000028ff1b7230 */ /* 0x000fe40000004100 */
[----:B------:R-:W-:Y:S02]  /*15050*/  HADD2.F32 R46, -RZ, R37.H0_H0 ;  /* 0x20000025ff2e7230 */ /* 0x000fe40000004100 */
[C---:B------:R-:W-:Y:S01]  /*15060*/  FMUL.FTZ R52, R48.reuse, R59 ;  /* 0x0000003b30347220 */ /* 0x040fe20000410000 */
[----:B------:R-:W-:Y:S01]  /*15070*/  FMUL.FTZ R56, R48, R53 ;  /* 0x0000003530387220 */ /* 0x000fe20000410000 */
[----:B------:R-:W-:-:S02]  /*15080*/  HADD2.F32 R21, -RZ, R36.H0_H0 ;  /* 0x20000024ff157230 */ /* 0x000fc40000004100 */
[C---:B------:R-:W-:Y:S01]  /*15090*/  FMUL.FTZ R48, R27.reuse, R50 ;  /* 0x000000321b307220 */ /* 0x040fe20000410000 */
[----:B------:R-:W-:Y:S01]  /*150a0*/  FMUL.FTZ R27, R27, R46 ;  /* 0x0000002e1b1b7220 */ /* 0x000fe20000410000 */
[----:B------:R-:W-:Y:S01]  /*150b0*/  HADD2.F32 R45, -RZ, R45.H1_H1 ;  /* 0x3000002dff2d7230 */ /* 0x000fe20000004100 */
[----:B------:R-:W-:Y:S01]  /*150c0*/  F2FP.F16.E4M3.UNPACK_B R54, R54 ;  /* 0x00000036ff36723e */ /* 0x000fe200020006ff */
[----:B------:R-:W-:Y:S02]  /*150d0*/  HADD2.F32 R40, -RZ, R40.H1_H1 ;  /* 0x30000028ff287230 */ /* 0x000fe40000004100 */
[----:B------:R-:W-:Y:S02]  /*150e0*/  HADD2.F32 R37, -RZ, R37.H1_H1 ;  /* 0x30000025ff257230 */ /* 0x000fe40000004100 */
[C---:B------:R-:W-:Y:S01]  /*150f0*/  FFMA.FTZ R47, R21.reuse, R46, -R48 ;  /* 0x0000002e152f7223 */ /* 0x040fe20000010830 */
[----:B------:R-:W-:Y:S02]  /*15100*/  HADD2.F32 R39, -RZ, R39.H1_H1 ;  /* 0x30000027ff277230 */ /* 0x000fe40000004100 */
        /* <DEDUP_REMOVED lines=9> */
[C---:B------:R-:W-:Y:S01]  /*151a0*/  FFMA.FTZ R52, R36.reuse, R37, -R21 ;  /* 0x0000002524347223 */ /* 0x040fe20000010815 */
[----:B------:R-:W-:Y:S01]  /*151b0*/  FFMA.FTZ R56, R36, R45, R46 ;  /* 0x0000002d24387223 */ /* 0x000fe2000001002e */
[----:B------:R-:W-:Y:S02]  /*151c0*/  HADD2.F32 R36, -RZ, R49.H0_H0 ;  /* 0x20000031ff247230 */ /* 0x000fe40000004100 */
[----:B------:R-:W-:Y:S01]  /*151d0*/  FMUL.FTZ R46, R27, R40 ;  /* 0x000000281b2e7220 */ /* 0x000fe20000410000 */
[----:B------:R-:W-:Y:S02]  /*151e0*/  HADD2.F32 R21, -RZ, R7.H0_H0 ;  /* 0x20000007ff157230 */ /* 0x000fe40000004100 */
[----:B------:R-:W-:-:S02]  /*151f0*/  HADD2.F32 R54, -RZ, R54.H1_H1 ;  /* 0x30000036ff367230 */ /* 0x000fc40000004100 */
[----:B------:R-:W-:Y:S02]  /*15200*/  HADD2.F32 R41, -RZ, R41.H1_H1 ;  /* 0x30000029ff297230 */ /* 0x000fe40000004100 */
[-C--:B------:R-:W-:Y:S01]  /*15210*/  FMUL.FTZ R48, R27, R36.reuse ;  /* 0x000000241b307220 */ /* 0x080fe20000410000 */
[----:B------:R-:W-:Y:S01]  /*15220*/  FFMA.FTZ R46, R21, R36, -R46 ;  /* 0x00000024152e7223 */ /* 0x000fe2000001082e */
[-C--:B------:R-:W-:Y:S01]  /*15230*/  F2FP.F16.E4M3.UNPACK_B R43, R42.reuse ;  /* 0x0000002aff2b723e */ /* 0x080fe200020006ff */
[----:B------:R-:W-:Y:S01]  /*15240*/  HADD2.F32 R36, -RZ, R49.H1_H1 ;  /* 0x30000031ff247230 */ /* 0x000fe20000004100 */
[----:B------:R-:W-:Y:S01]  /*15250*/  F2FP.F16.E4M3.UNPACK_B R42, R42.H1 ;  /* 0x0000002aff2a723e */ /* 0x000fe200030006ff */
[----:B------:R-:W-:Y:S01]  /*15260*/  HADD2.F32 R7, -RZ, R7.H1_H1 ;  /* 0x30000007ff077230 */ /* 0x000fe20000004100 */
[----:B------:R-:W-:Y:S01]  /*15270*/  F2FP.F16.E4M3.UNPACK_B R37, R6.H1 ;  /* 0x00000006ff25723e */ /* 0x000fe200030006ff */
[----:B------:R-:W-:Y:S01]  /*15280*/  FMUL.FTZ R50, R41, R54 ;  /* 0x0000003629327220 */ /* 0x000fe20000410000 */
[----:B------:R-:W-:Y:S01]  /*15290*/  F2FP.F16.E4M3.UNPACK_B R27, R20.H1 ;  /* 0x00000014ff1b723e */ /* 0x000fe200030006ff */
[----:B------:R-:W-:Y:S01]  /*152a0*/  FFMA.FTZ R48, R21, R40, R48 ;  /* 0x0000002815307223 */ /* 0x000fe20000010030 */
[----:B------:R-:W-:Y:S01]  /*152b0*/  F2FP.F16.E4M3.UNPACK_B R4, R38 ;  /* 0x00000026ff04723e */ /* 0x000fe200020006ff */
[----:B------:R-:W-:Y:S01]  /*152c0*/  FMUL.FTZ R41, R41, R36 ;  /* 0x0000002429297220 */ /* 0x000fe20000410000 */
[----:B------:R-:W-:Y:S01]  /*152d0*/  F2FP.F16.E4M3.UNPACK_B R38, R38.H1 ;  /* 0x00000026ff26723e */ /* 0x000fe200030006ff */
[----:B------:R-:W-:Y:S01]  /*152e0*/  FFMA.FTZ R39, R7, R36, -R50 ;  /* 0x0000002407277223 */ /* 0x000fe20000010832 */
[----:B------:R-:W-:-:S02]  /*152f0*/  HADD2.F32 R40, -RZ, R37.H0_H0 ;  /* 0x20000025ff287230 */ /* 0x000fc40000004100 */
[--C-:B------:R-:W-:Y:S02]  /*15300*/  HADD2.F32 R21, -RZ, R42.reuse.H0_H0 ;  /* 0x2000002aff157230 */ /* 0x100fe40000004100 */
[----:B------:R-:W-:Y:S02]  /*15310*/  HADD2.F32 R36, -RZ, R27.H0_H0 ;  /* 0x2000001bff247230 */ /* 0x000fe40000004100 */
[----:B------:R-:W-:Y:S02]  /*15320*/  HADD2.F32 R37, -RZ, R37.H1_H1 ;  /* 0x30000025ff257230 */ /* 0x000fe40000004100 */
[----:B------:R-:W-:Y:S02]  /*15330*/  HADD2.F32 R42, -RZ, R42.H1_H1 ;  /* 0x3000002aff2a7230 */ /* 0x000fe40000004100 */
[----:B------:R-:W-:Y:S01]  /*15340*/  FFMA.FTZ R41, R7, R54, R41 ;  /* 0x0000003607297223 */ /* 0x000fe20000010029 */
[----:B------:R-:W-:Y:S02]  /*15350*/  HADD2.F32 R7, -RZ, R38.H0_H0 ;  /* 0x20000026ff077230 */ /* 0x000fe40000004100 */
[----:B------:R-:W-:Y:S01]  /*15360*/  FMUL.FTZ R50, R21, R40 ;  /* 0x0000002815327220 */ /* 0x000fe20000410000 */
[----:B------:R-:W-:-:S02]  /*15370*/  HADD2.F32 R27, -RZ, R27.H1_H1 ;  /* 0x3000001bff1b7230 */ /* 0x000fc40000004100 */
[----:B------:R-:W-:Y:S01]  /*15380*/  FMUL.FTZ R54, R21, R36 ;  /* 0x0000002415367220 */ /* 0x000fe20000410000 */
[----:B------:R-:W-:Y:S01]  /*15390*/  HADD2.F32 R38, -RZ, R38.H1_H1 ;  /* 0x30000026ff267230 */ /* 0x000fe20000004100 */
[----:B------:R-:W-:Y:S01]  /*153a0*/  F2FP.F16.E4M3.UNPACK_B R20, R20 ;  /* 0x00000014ff14723e */ /* 0x000fe200020006ff */
[C---:B------:R-:W-:Y:S01]  /*153b0*/  FMUL.FTZ R21, R42.reuse, R37 ;  /* 0x000000252a157220 */ /* 0x040fe20000410000 */
[----:B------:R-:W-:Y:S01]  /*153c0*/  F2FP.F16.E4M3.UNPACK_B R6, R6 ;  /* 0x00000006ff06723e */ /* 0x000fe200020006ff */
[C---:B------:R-:W-:Y:S01]  /*153d0*/  FFMA.FTZ R50, R7.reuse, R36, -R50 ;  /* 0x0000002407327223 */ /* 0x040fe20000010832 */
[-C--:B------:R-:W-:Y:S01]  /*153e0*/  FMUL.FTZ R42, R42, R27.reuse ;  /* 0x0000001b2a2a7220 */ /* 0x080fe20000410000 */
[----:B------:R-:W-:Y:S01]  /*153f0*/  FFMA.FTZ R54, R7, R40, R54 ;  /* 0x0000002807367223 */ /* 0x000fe20000010036 */
[----:B------:R-:W-:Y:S01]  /*15400*/  FFMA.FTZ R45, R38, R27, -R21 ;  /* 0x0000001b262d7223 */ /* 0x000fe20000010815 */
[----:B------:R-:W-:Y:S02]  /*15410*/  HADD2.F32 R21, -RZ, R20.H0_H0 ;  /* 0x20000014ff157230 */ /* 0x000fe40000004100 */
[----:B------:R-:W-:-:S02]  /*15420*/  HADD2.F32 R27, -RZ, R6.H0_H0 ;  /* 0x20000006ff1b7230 */ /* 0x000fc40000004100 */
[--C-:B------:R-:W-:Y:S02]  /*15430*/  HADD2.F32 R7, -RZ, R43.reuse.H0_H0 ;  /* 0x2000002bff077230 */ /* 0x100fe40000004100 */
[----:B------:R-:W-:Y:S02]  /*15440*/  HADD2.F32 R36, -RZ, R6.H1_H1 ;  /* 0x30000006ff247230 */ /* 0x000fe40000004100 */
[----:B------:R-:W-:Y:S02]  /*15450*/  HADD2.F32 R43, -RZ, R43.H1_H1 ;  /* 0x3000002bff2b7230 */ /* 0x000fe40000004100 */
[----:B------:R-:W-:Y:S02]  /*15460*/  HADD2.F32 R20, -RZ, R20.H1_H1 ;  /* 0x30000014ff147230 */ /* 0x000fe40000004100 */
[----:B------:R-:W-:Y:S01]  /*15470*/  FFMA.FTZ R49, R38, R37, R42 ;  /* 0x0000002526317223 */ /* 0x000fe2000001002a */
[--C-:B------:R-:W-:Y:S02]  /*15480*/  HADD2.F32 R6, -RZ, R4.reuse.H0_H0 ;  /* 0x20000004ff067230 */ /* 0x100fe40000004100 */
[C---:B------:R-:W-:Y:S01]  /*15490*/  FMUL.FTZ R37, R7.reuse, R27 ;  /* 0x0000001b07257220 */ /* 0x040fe20000410000 */
[----:B------:R-:W-:Y:S01]  /*154a0*/  FMUL.FTZ R38, R7, R21 ;  /* 0x0000001507267220 */ /* 0x000fe20000410000 */
[----:B------:R-:W-:-:S02]  /*154b0*/  HADD2.F32 R4, -RZ, R4.H1_H1 ;  /* 0x30000004ff047230 */ /* 0x000fc40000004100 */
[C---:B------:R-:W-:Y:S01]  /*154c0*/  FMUL.FTZ R7, R43.reuse, R36 ;  /* 0x000000242b077220 */ /* 0x040fe20000410000 */
[-C--:B------:R-:W-:Y:S01]  /*154d0*/  FMUL.FTZ R43, R43, R20.reuse ;  /* 0x000000142b2b7220 */ /* 0x080fe20000410000 */
        /* <DEDUP_REMOVED lines=8> */
[----:B------:R-:W-:Y:S02]  /*15560*/  F2FP.SATFINITE.E4M3.F32.PACK_AB_MERGE_C R45, R45, R50, RZ ;  /* 0x000000322d2d723e */ /* 0x000fe400048070ff */
[----:B------:R-:W-:Y:S02]  /*15570*/  F2FP.SATFINITE.E4M3.F32.PACK_AB_MERGE_C R27, R59, R64, RZ ;  /* 0x000000403b1b723e */ /* 0x000fe400048070ff */
[----:B------:R-:W-:Y:S02]  /*15580*/  F2FP.SATFINITE.E4M3.F32.PACK_AB_MERGE_C R51, R56, R51, RZ ;  /* 0x000000333833723e */ /* 0x000fe400048070ff */
[----:B------:R-:W-:Y:S02]  /*15590*/  F2FP.SATFINITE.E4M3.F32.PACK_AB_MERGE_C R49, R49, R54, RZ ;  /* 0x000000363131723e */ /* 0x000fe400048070ff */
[----:B------:R-:W-:-:S02]  /*155a0*/  F2FP.SATFINITE.E4M3.F32.PACK_AB_MERGE_C R5, R24, R5, R57 ;  /* 0x000000051805723e */ /* 0x000fc40004807039 */
[----:B------:R-:W-:Y:S02]  /*155b0*/  F2FP.SATFINITE.E4M3.F32.PACK_AB_MERGE_C R7, R61, R66, R7 ;  /* 0x000000423d07723e */ /* 0x000fe40004807007 */
[----:B------:R-:W-:Y:S02]  /*155c0*/  F2FP.SATFINITE.E4M3.F32.PACK_AB_MERGE_C R25, R26, R25, R55 ;  /* 0x000000191a19723e */ /* 0x000fe40004807037 */
[----:B------:R-:W-:Y:S02]  /*155d0*/  F2FP.SATFINITE.E4M3.F32.PACK_AB_MERGE_C R4, R39, R46, R4 ;  /* 0x0000002e2704723e */ /* 0x000fe40004807004 */
[----:B------:R-:W-:Y:S02]  /*155e0*/  F2FP.SATFINITE.E4M3.F32.PACK_AB_MERGE_C R6, R6, R37, R45 ;  /* 0x000000250606723e */ /* 0x000fe4000480702d */
[----:B------:R-:W-:Y:S02]  /*155f0*/  F2FP.SATFINITE.E4M3.F32.PACK_AB_MERGE_C R27, R63, R58, R27 ;  /* 0x0000003a3f1b723e */ /* 0x000fe4000480701b */
[----:B------:R-:W-:-:S02]  /*15600*/  F2FP.SATFINITE.E4M3.F32.PACK_AB_MERGE_C R24, R41, R48, R51 ;  /* 0x000000302918723e */ /* 0x000fc40004807033 */
[----:B------:R-:W-:Y:S01]  /*15610*/  F2FP.SATFINITE.E4M3.F32.PACK_AB_MERGE_C R26, R43, R38, R49 ;  /* 0x000000262b1a723e */ /* 0x000fe20004807031 */
[----:B------:R1:W-:Y:S04]  /*15620*/  STS.128 [R65+0x1e200], R4 ;  /* 0x01e2000441007388 */ /* 0x0003e80000000c00 */
[----:B------:R1:W-:Y:S02]  /*15630*/  STS.128 [R0+0x1e200], R24 ;  /* 0x01e2001800007388 */ /* 0x0003e40000000c00 */
.L_x_2528:
[----:B------:R-:W-:Y:S05]  /*15640*/  BSYNC B1 ;  /* 0x0000000000017941 */ /* 0x000fea0003800000 */
.L_x_2527:
[----:B------:R-:W-:Y:S04]  /*15650*/  BSSY B1, `(.L_x_2529) ;  /* 0x0000102000017945 */ /* 0x000fe80003800000 */
[----:B------:R-:W-:Y:S05]  /*15660*/  @P1 BRA `(.L_x_2530) ;  /* 0x0000001000001947 */ /* 0x000fea0003800000 */
[----:B------:R-:W3:Y:S04]  /*15670*/  LDL R20, [R1+0x54] ;  /* 0x0000540001147983 */ /* 0x000ee80000100800 */
[----:B------:R-:W4:Y:S01]  /*15680*/  LDL R62, [R1+0x60] ;  /* 0x00006000013e7983 */ /* 0x000f220000100800 */
[----:B-1---5:R-:W-:Y:S02]  /*15690*/  SHF.R.U32.HI R0, RZ, 0x8, R28 ;  /* 0x00000008ff007819 */ /* 0x022fe4000001161c */
[----:B------:R-:W-:Y:S02]  /*156a0*/  LOP3.LUT R5, R28, 0xff, RZ, 0xc0, !PT ;  /* 0x000000ff1c057812 */ /* 0x000fe400078ec0ff */
[----:B------:R-:W-:Y:S02]  /*156b0*/  LOP3.LUT R4, R0, 0xff, RZ, 0xc0, !PT ;  /* 0x000000ff00047812 */ /* 0x000fe400078ec0ff */
[----:B------:R-:W-:-:S02]  /*156c0*/  SHF.R.U32.HI R6, RZ, 0x8, R29 ;  /* 0x00000008ff067819 */ /* 0x000fc4000001161d */
[----:B0-----:R-:W-:Y:S02]  /*156d0*/  PRMT R37, R4, 0x7604, R5 ;  /* 0x0000760404257816 */ /* 0x001fe40000000005 */
[----:B--2---:R-:W-:Y:S02]  /*156e0*/  LOP3.LUT R21, R31, 0xff, RZ, 0xc0, !PT ;  /* 0x000000ff1f157812 */ /* 0x004fe400078ec0ff */
[----:B------:R-:W-:Y:S02]  /*156f0*/  SHF.R.U32.HI R24, RZ, 0x8, R8 ;  /* 0x00000008ff187819 */ /* 0x000fe40000011608 */
[----:B------:R-:W-:Y:S02]  /*15700*/  LOP3.LUT R7, R29, 0xff, RZ, 0xc0, !PT ;  /* 0x000000ff1d077812 */ /* 0x000fe400078ec0ff */
[----:B------:R-:W-:Y:S02]  /*15710*/  LOP3.LUT R6, R6, 0xff, RZ, 0xc0, !PT ;  /* 0x000000ff06067812 */ /* 0x000fe400078ec0ff */
[----:B------:R-:W-:-:S02]  /*15720*/  LOP3.LUT R25, R8, 0xff, RZ, 0xc0, !PT ;  /* 0x000000ff08197812 */ /* 0x000fc400078ec0ff */
[----:B------:R-:W-:Y:S02]  /*15730*/  LOP3.LUT R24, R24, 0xff, RZ, 0xc0, !PT ;  /* 0x000000ff18187812 */ /* 0x000fe400078ec0ff */
[----:B------:R-:W-:Y:S02]  /*15740*/  PRMT R36, R6, 0x7604, R7 ;  /* 0x0000760406247816 */ /* 0x000fe40000000007 */
[----:B------:R-:W-:Y:S02]  /*15750*/  SHF.R.U32.HI R6, RZ, 0x8, R30 ;  /* 0x00000008ff067819 */ /* 0x000fe4000001161e */
[----:B------:R-:W-:Y:S02]  /*15760*/  PRMT R47, R24, 0x7604, R25 ;  /* 0x00007604182f7816 */ /* 0x000fe40000000019 */
[----:B------:R-:W-:Y:S02]  /*15770*/  LOP3.LUT R25, R9, 0xff, RZ, 0xc0, !PT ;  /* 0x000000ff09197812 */ /* 0x000fe400078ec0ff */
[----:B------:R-:W-:-:S02]  /*15780*/  SHF.R.U32.HI R24, RZ, 0x8, R11 ;  /* 0x00000008ff187819 */ /* 0x000fc4000001160b */
[----:B------:R-:W-:Y:S02]  /*15790*/  LOP3.LUT R7, R30, 0xff, RZ, 0xc0, !PT ;  /* 0x000000ff1e077812 */ /* 0x000fe400078ec0ff */
[----:B------:R-:W-:Y:S02]  /*157a0*/  LOP3.LUT R6, R6, 0xff, RZ, 0xc0, !PT ;  /* 0x000000ff06067812 */ /* 0x000fe400078ec0ff */
[----:B------:R-:W-:Y:S02]  /*157b0*/  LOP3.LUT R27, R10, 0xff, RZ, 0xc0, !PT ;  /* 0x000000ff0a1b7812 */ /* 0x000fe400078ec0ff */
[----:B------:R-:W-:Y:S02]  /*157c0*/  LOP3.LUT R24, R24, 0xff, RZ, 0xc0, !PT ;  /* 0x000000ff18187812 */ /* 0x000fe400078ec0ff */
[----:B------:R-:W-:Y:S02]  /*157d0*/  LOP3.LUT R41, R11, 0xff, RZ, 0xc0, !PT ;  /* 0x000000ff0b297812 */ /* 0x000fe400078ec0ff */
[----:B------:R-:W-:-:S02]  /*157e0*/  PRMT R39, R6, 0x7604, R7 ;  /* 0x0000760406277816 */ /* 0x000fc40000000007 */
[----:B------:R-:W-:Y:S02]  /*157f0*/  PRMT R42, R24, 0x7604, R41 ;  /* 0x00007604182a7816 */ /* 0x000fe40000000029 */
[----:B------:R-:W-:Y:S02]  /*15800*/  SHF.R.U32.HI R38, RZ, 0x10, R30 ;  /* 0x00000010ff267819 */ /* 0x000fe4000001161e */
[----:B------:R-:W-:Y:S02]  /*15810*/  SHF.R.U32.HI R40, RZ, 0x10, R31 ;  /* 0x00000010ff287819 */ /* 0x000fe4000001161f */
[----:B------:R-:W-:Y:S02]  /*15820*/  LOP3.LUT R38, R38, 0xff, RZ, 0xc0, !PT ;  /* 0x000000ff26267812 */ /* 0x000fe400078ec0ff */
[----:B------:R-:W-:Y:S02]  /*15830*/  LOP3.LUT R40, R40, 0xff, RZ, 0xc0, !PT ;  /* 0x000000ff28287812 */ /* 0x000fe400078ec0ff */
[----:B------:R-:W-:-:S02]  /*15840*/  PRMT R41, R38, 0x7054, R39 ;  /* 0x0000705426297816 */ /* 0x000fc40000000027 */
[----:B------:R-:W-:Y:S02]  /*15850*/  SHF.R.U32.HI R39, RZ, 0x10, R11 ;  /* 0x00000010ff277819 */ /* 0x000fe4000001160b */
[----:B------:R-:W-:Y:S02]  /*15860*/  SHF.R.U32.HI R38, RZ, 0x10, R10 ;  /* 0x00000010ff267819 */ /* 0x000fe4000001160a */
[----:B------:R-:W-:Y:S02]  /*15870*/  LOP3.LUT R39, R39, 0xff, RZ, 0xc0, !PT ;  /* 0x000000ff27277812 */ /* 0x000fe400078ec0ff */
[----:B------:R-:W-:Y:S02]  /*15880*/  LOP3.LUT R38, R38, 0xff, RZ, 0xc0, !PT ;  /* 0x000000ff26267812 */ /* 0x000fe400078ec0ff */
[----:B------:R-:W-:-:S04]  /*15890*/  PRMT R53, R39, 0x7054, R42 ;  /* 0x0000705427357816 */ /* 0x000fc8000000002a */
[----:B------:R-:W-:Y:S02]  /*158a0*/  LOP3.LUT R53, R53, 0xff000000, R11, 0xf8, !PT ;  /* 0xff00000035357812 */ /* 0x000fe400078ef80b */
[----:B---3--:R-:W-:Y:S02]  /*158b0*/  LEA.HI R0, R3, R20, RZ, 0x1c ;  /* 0x0000001403007211 */ /* 0x008fe400078fe0ff */
[----:B------:R-:W-:Y:S02]  /*158c0*/  SHF.R.U32.HI R20, RZ, 0x8, R31 ;  /* 0x00000008ff147819 */ /* 0x000fe4000001161f */
[----:B------:R-:W-:Y:S02]  /*158d0*/  SHF.R.S32.HI R5, RZ, 0x1f, R0 ;  /* 0x0000001fff057819 */ /* 0x000fe40000011400 */
[----:B------:R-:W-:Y:S02]  /*158e0*/  LOP3.LUT R20, R20, 0xff, RZ, 0xc0, !PT ;  /* 0x000000ff14147812 */ /* 0x000fe400078ec0ff */
[----:B------:R-:W-:Y:S01]  /*158f0*/  LEA.HI R4, R5, R0, RZ, 0x2 ;  /* 0x0000000005047211 */ /* 0x000fe200078f10ff */
[----:B------:R-:W-:Y:S01]  /*15900*/  IMAD.SHL.U32 R5, R0, 0x10, RZ ;  /* 0x0000001000057824 */ /* 0x000fe200078e00ff */
[----:B------:R-:W-:-:S02]  /*15910*/  PRMT R43, R20, 0x7604, R21 ;  /* 0x00007604142b7816 */ /* 0x000fc40000000015 */
[----:B------:R-:W-:Y:S01]  /*15920*/  SHF.R.U32.HI R20, RZ, 0x8, R10 ;  /* 0x00000008ff147819 */ /* 0x000fe2000001160a */
[----:B------:R-:W-:Y:S01]  /*15930*/  IMAD.SHL.U32 R4, R4, 0x800, RZ ;  /* 0x0000080004047824 */ /* 0x000fe200078e00ff */
[----:B------:R-:W-:Y:S02]  /*15940*/  LOP3.LUT R0, R230, 0x30, R5, 0xf8, !PT ;  /* 0x00000030e6007812 */ /* 0x000fe400078ef805 */
[----:B------:R-:W-:Y:S02]  /*15950*/  LOP3.LUT R20, R20, 0xff, RZ, 0xc0, !PT ;  /* 0x000000ff14147812 */ /* 0x000fe400078ec0ff */
[----:B------:R-:W-:Y:S02]  /*15960*/  LOP3.LUT R0, R0, R231, RZ, 0x3c, !PT ;  /* 0x000000e700007212 */ /* 0x000fe400078e3cff */
[----:B------:R-:W-:Y:S02]  /*15970*/  LOP3.LUT R5, R4, 0xffffe000, RZ, 0xc0, !PT ;  /* 0xffffe00004057812 */ /* 0x000fe400078ec0ff */
[----:B------:R-:W-:-:S02]  /*15980*/  PRMT R51, R20, 0x7604, R27 ;  /* 0x0000760414337816 */ /* 0x000fc4000000001b */
[----:B------:R-:W-:Y:S02]  /*15990*/  IADD3 R21, R0, R232, R5 ;  /* 0x000000e800157210 */ /* 0x000fe40007ffe005 */
[----:B------:R-:W-:Y:S01]  /*159a0*/  SHF.R.U32.HI R0, RZ, 0x8, R9 ;  /* 0x00000008ff007819 */ /* 0x000fe20000011609 */
[----:B----4-:R-:W0:Y:S01]  /*159b0*/  LDS.128 R4, [R62+0x1e200] ;  /* 0x01e200003e047984 */ /* 0x010e220000000c00 */
[----:B------:R-:W-:Y:S02]  /*159c0*/  SHF.R.U32.HI R20, RZ, 0x10, R28 ;  /* 0x00000010ff147819 */ /* 0x000fe4000001161c */
[----:B------:R-:W-:Y:S02]  /*159d0*/  LOP3.LUT R0, R0, 0xff, RZ, 0xc0, !PT ;  /* 0x000000ff00007812 */ /* 0x000fe400078ec0ff */
[----:B------:R-:W-:Y:S02]  /*159e0*/  LOP3.LUT R20, R20, 0xff, RZ, 0xc0, !PT ;  /* 0x000000ff14147812 */ /* 0x000fe400078ec0ff */
[----:B------:R-:W-:Y:S01]  /*159f0*/  PRMT R49, R0, 0x7604, R25 ;  /* 0x0000760400317816 */ /* 0x000fe20000000019 */
[----:B------:R-:W-:Y:S01]  /*15a00*/  IMAD.IADD R0, R16, 0x1, R21 ;  /* 0x0000000110007824 */ /* 0x000fe200078e0215 */
[----:B------:R-:W-:-:S02]  /*15a10*/  SHF.R.U32.HI R21, RZ, 0x10, R29 ;  /* 0x00000010ff157819 */ /* 0x000fc4000001161d */
[----:B------:R-:W-:Y:S02]  /*15a20*/  PRMT R37, R20, 0x7054, R37 ;  /* 0x0000705414257816 */ /* 0x000fe40000000025 */
[----:B------:R-:W1:Y:S01]  /*15a30*/  LDS.128 R24, [R0+0x1e200] ;  /* 0x01e2000000187984 */ /* 0x000e620000000c00 */
[----:B------:R-:W-:Y:S02]  /*15a40*/  LOP3.LUT R21, R21, 0xff, RZ, 0xc0, !PT ;  /* 0x000000ff15157812 */ /* 0x000fe400078ec0ff */
[----:B------:R-:W-:Y:S02]  /*15a50*/  SHF.R.U32.HI R20, RZ, 0x10, R8 ;  /* 0x00000010ff147819 */ /* 0x000fe40000011608 */
[----:B------:R-:W-:Y:S02]  /*15a60*/  PRMT R21, R21, 0x7054, R36 ;  /* 0x0000705415157816 */ /* 0x000fe40000000024 */
[----:B------:R-:W-:Y:S02]  /*15a70*/  SHF.R.U32.HI R36, RZ, 0x10, R9 ;  /* 0x00000010ff247819 */ /* 0x000fe40000011609 */
[----:B------:R-:W-:-:S02]  /*15a80*/  LOP3.LUT R20, R20, 0xff, RZ, 0xc0, !PT ;  /* 0x000000ff14147812 */ /* 0x000fc400078ec0ff */
[----:B------:R-:W-:Y:S02]  /*15a90*/  LOP3.LUT R36, R36, 0xff, RZ, 0xc0, !PT ;  /* 0x000000ff24247812 */ /* 0x000fe400078ec0ff */
[----:B------:R-:W-:Y:S02]  /*15aa0*/  LOP3.LUT R39, R21, 0xff000000, R29, 0xf8, !PT ;  /* 0xff00000015277812 */ /* 0x000fe400078ef81d */
[----:B------:R-:W-:Y:S02]  /*15ab0*/  PRMT R49, R36, 0x7054, R49 ;  /* 0x0000705424317816 */ /* 0x000fe40000000031 */
[----:B------:R-:W-:Y:S02]  /*15ac0*/  PRMT R47, R20, 0x7054, R47 ;  /* 0x00007054142f7816 */ /* 0x000fe4000000002f */
[----:B------:R-:W-:Y:S02]  /*15ad0*/  LOP3.LUT R49, R49, 0xff000000, R9, 0xf8, !PT ;  /* 0xff00000031317812 */ /* 0x000fe400078ef809 */
[----:B------:R-:W-:-:S02]  /*15ae0*/  PRMT R51, R38, 0x7054, R51 ;  /* 0x0000705426337816 */ /* 0x000fc40000000033 */
[----:B------:R-:W-:Y:S02]  /*15af0*/  PRMT R45, R40, 0x7054, R43 ;  /* 0x00007054282d7816 */ /* 0x000fe4000000002b */
[----:B------:R-:W-:Y:S02]  /*15b00*/  F2FP.F16.E4M3.UNPACK_B R46, R49 ;  /* 0x00000031ff2e723e */ /* 0x000fe400020006ff */
[-C--:B0-----:R-:W-:Y:S02]  /*15b10*/  F2FP.F16.E4M3.UNPACK_B R11, R6.reuse ;  /* 0x00000006ff0b723e */ /* 0x081fe400020006ff */
[----:B------:R-:W-:Y:S01]  /*15b20*/  F2FP.F16.E4M3.UNPACK_B R20, R6.H1 ;  /* 0x00000006ff14723e */ /* 0x000fe200030006ff */
[----:B------:R-:W-:Y:S01]  /*15b30*/  HADD2.F32 R48, -RZ, R46.H0_H0 ;  /* 0x2000002eff307230 */ /* 0x000fe20000004100 */
[----:B------:R-:W-:Y:S02]  /*15b40*/  F2FP.F16.E4M3.UNPACK_B R40, R39 ;  /* 0x00000027ff28723e */ /* 0x000fe400020006ff */
[----:B------:R-:W-:-:S02]  /*15b50*/  LOP3.LUT R47, R47, 0xff000000, R8, 0xf8, !PT ;  /* 0xff0000002f2f7812 */ /* 0x000fc400078ef808 */
[----:B------:R-:W-:Y:S01]  /*15b60*/  LOP3.LUT R50, R51, 0xff000000, R10, 0xf8, !PT ;  /* 0xff00000033327812 */ /* 0x000fe200078ef80a */
[----:B------:R-:W-:Y:S01]  /*15b70*/  HADD2.F32 R42, -RZ, R40.H0_H0 ;  /* 0x20000028ff2a7230 */ /* 0x000fe20000004100 */
[-C--:B------:R-:W-:Y:S01]  /*15b80*/  F2FP.F16.E4M3.UNPACK_B R8, R5.reuse ;  /* 0x00000005ff08723e */ /* 0x080fe200020006ff */
[----:B------:R-:W-:Y:S01]  /*15b90*/  HADD2.F32 R51, -RZ, R46.H1_H1 ;  /* 0x3000002eff337230 */ /* 0x000fe20000004100 */
[----:B------:R-:W-:Y:S02]  /*15ba0*/  F2FP.F16.E4M3.UNPACK_B R10, R5.H1 ;  /* 0x00000005ff0a723e */ /* 0x000fe400030006ff */
[----:B-1----:R-:W-:Y:S01]  /*15bb0*/  F2FP.F16.E4M3.UNPACK_B R6, R25 ;  /* 0x00000019ff06723e */ /* 0x002fe200020006ff */
[--C-:B------:R-:W-:Y:S01]  /*15bc0*/  HADD2.F32 R9, -RZ, R8.reuse.H0_H0 ;  /* 0x20000008ff097230 */ /* 0x100fe20000004100 */
[----:B------:R-:W-:Y:S01]  /*15bd0*/  LOP3.LUT R38, R37, 0xff000000, R28, 0xf8, !PT ;  /* 0xff00000025267812 */ /* 0x000fe200078ef81c */
[----:B------:R-:W-:Y:S01]  /*15be0*/  HADD2.F32 R8, -RZ, R8.H1_H1 ;  /* 0x30000008ff087230 */ /* 0x000fe20000004100 */
[-C--:B------:R-:W-:Y:S01]  /*15bf0*/  F2FP.F16.E4M3.UNPACK_B R36, R27.reuse ;  /* 0x0000001bff24723e */ /* 0x080fe200020006ff */
[----:B------:R-:W-:Y:S01]  /*15c00*/  HADD2.F32 R5, -RZ, R6.H0_H0 ;  /* 0x20000006ff057230 */ /* 0x000fe20000004100 */
[----:B------:R-:W-:-:S02]  /*15c10*/  F2FP.F16.E4M3.UNPACK_B R37, R27.H1 ;  /* 0x0000001bff25723e */ /* 0x000fc400030006ff */
[----:B------:R-:W-:Y:S02]  /*15c20*/  F2FP.F16.E4M3.UNPACK_B R29, R25.H1 ;  /* 0x00000019ff1d723e */ /* 0x000fe400030006ff */
[C---:B------:R-:W-:Y:S01]  /*15c30*/  FMUL.FTZ R52, R5.reuse, R48 ;  /* 0x0000003005347220 */ /* 0x040fe20000410000 */
[-C--:B------:R-:W-:Y:S01]  /*15c40*/  FMUL.FTZ R27, R5, R42.reuse ;  /* 0x0000002a051b7220 */ /* 0x080fe20000410000 */
[----:B------:R-:W-:Y:S02]  /*15c50*/  F2FP.F16.E4M3.UNPACK_B R49, R49.H1 ;  /* 0x00000031ff31723e */ /* 0x000fe400030006ff */
[----:B------:R-:W-:Y:S01]  /*15c60*/  LOP3.LUT R43, R41, 0xff000000, R30, 0xf8, !PT ;  /* 0xff000000292b7812 */ /* 0x000fe200078ef81e */
[----:B------:R-:W-:Y:S01]  /*15c70*/  FFMA.FTZ R5, R9, R42, -R52 ;  /* 0x0000002a09057223 */ /* 0x000fe20000010834 */
[----:B------:R-:W-:Y:S01]  /*15c80*/  LOP3.LUT R45, R45, 0xff000000, R31, 0xf8, !PT ;  /* 0xff0000002d2d7812 */ /* 0x000fe200078ef81f */
[----:B------:R-:W-:Y:S01]  /*15c90*/  FFMA.FTZ R9, R9, R48, R27 ;  /* 0x0000003009097223 */ /* 0x000fe2000001001b */
[-C--:B------:R-:W-:Y:S01]  /*15ca0*/  F2FP.F16.E4M3.UNPACK_B R30, R26.reuse ;  /* 0x0000001aff1e723e */ /* 0x080fe200020006ff */
[----:B------:R-:W-:Y:S01]  /*15cb0*/  HADD2.F32 R42, -RZ, R49.H0_H0 ;  /* 0x20000031ff2a7230 */ /* 0x000fe20000004100 */
[----:B------:R-:W-:Y:S01]  /*15cc0*/  F2FP.F16.E4M3.UNPACK_B R31, R26.H1 ;  /* 0x0000001aff1f723e */ /* 0x000fe200030006ff */
[----:B------:R-:W-:Y:S01]  /*15cd0*/  HADD2.F32 R26, -RZ, R6.H1_H1 ;  /* 0x30000006ff1a7230 */ /* 0x000fe20000004100 */
[----:B------:R-:W-:Y:S01]  /*15ce0*/  F2FP.F16.E4M3.UNPACK_B R39, R39.H1 ;  /* 0x00000027ff27723e */ /* 0x000fe200030006ff */
[----:B------:R-:W-:Y:S01]  /*15cf0*/  HADD2.F32 R27, -RZ, R29.H0_H0 ;  /* 0x2000001dff1b7230 */ /* 0x000fe20000004100 */
[----:B------:R-:W-:Y:S01]  /*15d00*/  F2FP.F16.E4M3.UNPACK_B R21, R7 ;  /* 0x00000007ff15723e */ /* 0x000fe200020006ff */
[----:B------:R-:W-:-:S02]  /*15d10*/  HADD2.F32 R41, -RZ, R40.H1_H1 ;  /* 0x30000028ff297230 */ /* 0x000fc40000004100 */
[C---:B------:R-:W-:Y:S01]  /*15d20*/  FMUL.FTZ R55, R26.reuse, R51 ;  /* 0x000000331a377220 */ /* 0x040fe20000410000 */
[--C-:B------:R-:W-:Y:S02]  /*15d30*/  HADD2.F32 R40, -RZ, R39.reuse.H0_H0 ;  /* 0x20000027ff287230 */ /* 0x100fe40000004100 */
[C---:B------:R-:W-:Y:S01]  /*15d40*/  FMUL.FTZ R57, R27.reuse, R42 ;  /* 0x0000002a1b397220 */ /* 0x040fe20000410000 */
[----:B------:R-:W-:Y:S02]  /*15d50*/  HADD2.F32 R6, -RZ, R10.H0_H0 ;  /* 0x2000000aff067230 */ /* 0x000fe40000004100 */
[-C--:B------:R-:W-:Y:S01]  /*15d60*/  FMUL.FTZ R26, R26, R41.reuse ;  /* 0x000000291a1a7220 */ /* 0x080fe20000410000 */
[----:B------:R-:W-:Y:S01]  /*15d70*/  FFMA.FTZ R46, R8, R41, -R55 ;  /* 0x00000029082e7223 */ /* 0x000fe20000010837 */
[-C--:B------:R-:W-:Y:S01]  /*15d80*/  FMUL.FTZ R27, R27, R40.reuse ;  /* 0x000000281b1b7220 */ /* 0x080fe20000410000 */
[----:B------:R-:W-:Y:S02]  /*15d90*/  HADD2.F32 R39, -RZ, R39.H1_H1 ;  /* 0x30000027ff277230 */ /* 0x000fe40000004100 */
[----:B------:R-:W-:Y:S01]  /*15da0*/  FFMA.FTZ R57, R6, R40, -R57 ;  /* 0x0000002806397223 */ /* 0x000fe20000010839 */
[----:B------:R-:W-:Y:S01]  /*15db0*/  FFMA.FTZ R48, R8, R51, R26 ;  /* 0x0000003308307223 */ /* 0x000fe2000001001a */
[----:B------:R-:W-:Y:S01]  /*15dc0*/  F2FP.F16.E4M3.UNPACK_B R40, R53 ;  /* 0x00000035ff28723e */ /* 0x000fe200020006ff */
[----:B------:R-:W-:Y:S01]  /*15dd0*/  HADD2.F32 R49, -RZ, R49.H1_H1 ;  /* 0x30000031ff317230 */ /* 0x000fe20000004100 */
[----:B------:R-:W-:Y:S01]  /*15de0*/  F2FP.F16.E4M3.UNPACK_B R26, R45 ;  /* 0x0000002dff1a723e */ /* 0x000fe200020006ff */
        /* <DEDUP_REMOVED lines=19> */
[----:B------:R-:W-:Y:S01]  /*15f20*/  F2FP.F16.E4M3.UNPACK_B R28, R7.H1 ;  /* 0x00000007ff1c723e */ /* 0x000fe200030006ff */
[----:B------:R-:W-:-:S02]  /*15f30*/  HADD2.F32 R26, -RZ, R26.H1_H1 ;  /* 0x3000001aff1a7230 */ /* 0x000fc40000004100 */
[C---:B------:R-:W-:Y:S01]  /*15f40*/  FMUL.FTZ R10, R36.reuse, R40 ;  /* 0x00000028240a7220 */ /* 0x040fe20000410000 */
[----:B------:R-:W-:Y:S01]  /*15f50*/  HADD2.F32 R21, -RZ, R21.H1_H1 ;  /* 0x30000015ff157230 */ /* 0x000fe20000004100 */
[----:B------:R-:W-:Y:S01]  /*15f60*/  F2FP.F16.E4M3.UNPACK_B R25, R24 ;  /* 0x00000018ff19723e */ /* 0x000fe200020006ff */
[----:B------:R-:W-:Y:S02]  /*15f70*/  HADD2.F32 R29, -RZ, R53.H0_H0 ;  /* 0x20000035ff1d7230 */ /* 0x000fe40000004100 */
[-C--:B------:R-:W-:Y:S01]  /*15f80*/  FMUL.FTZ R39, R36, R26.reuse ;  /* 0x0000001a24277220 */ /* 0x080fe20000410000 */
[----:B------:R-:W-:Y:S02]  /*15f90*/  HADD2.F32 R8, -RZ, R37.H0_H0 ;  /* 0x20000025ff087230 */ /* 0x000fe40000004100 */
[----:B------:R-:W-:Y:S01]  /*15fa0*/  FFMA.FTZ R56, R21, R26, -R10 ;  /* 0x0000001a15387223 */ /* 0x000fe2000001080a */
[----:B------:R-:W-:Y:S01]  /*15fb0*/  HADD2.F32 R27, -RZ, R45.H0_H0 ;  /* 0x2000002dff1b7230 */ /* 0x000fe20000004100 */
[----:B------:R-:W-:Y:S01]  /*15fc0*/  F2FP.F16.E4M3.UNPACK_B R24, R24.H1 ;  /* 0x00000018ff18723e */ /* 0x000fe200030006ff */
[----:B------:R-:W-:-:S02]  /*15fd0*/  HADD2.F32 R6, -RZ, R28.H0_H0 ;  /* 0x2000001cff067230 */ /* 0x000fc40000004100 */
[C---:B------:R-:W-:Y:S01]  /*15fe0*/  FMUL.FTZ R41, R8.reuse, R29 ;  /* 0x0000001d08297220 */ /* 0x040fe20000410000 */
[----:B------:R-:W-:Y:S01]  /*15ff0*/  F2FP.F16.E4M3.UNPACK_B R26, R47.H1 ;  /* 0x0000002fff1a723e */ /* 0x000fe200030006ff */
[-C--:B------:R-:W-:Y:S01]  /*16000*/  FMUL.FTZ R8, R8, R27.reuse ;  /* 0x0000001b08087220 */ /* 0x080fe20000410000 */
[-C--:B------:R-:W-:Y:S01]  /*16010*/  F2FP.F16.E4M3.UNPACK_B R7, R4.reuse ;  /* 0x00000004ff07723e */ /* 0x080fe200020006ff */
[C---:B------:R-:W-:Y:S01]  /*16020*/  FFMA.FTZ R58, R6.reuse, R27, -R41 ;  /* 0x0000001b063a7223 */ /* 0x040fe20000010829 */
[----:B------:R-:W-:Y:S01]  /*16030*/  F2FP.F16.E4M3.UNPACK_B R4, R4.H1 ;  /* 0x00000004ff04723e */ /* 0x000fe200030006ff */
[----:B------:R-:W-:Y:S01]  /*16040*/  FFMA.FTZ R59, R6, R29, R8 ;  /* 0x0000001d063b7223 */ /* 0x000fe20000010008 */
[----:B------:R-:W-:Y:S01]  /*16050*/  HADD2.F32 R45, -RZ, R45.H1_H1 ;  /* 0x3000002dff2d7230 */ /* 0x000fe20000004100 */
[----:B------:R-:W-:Y:S01]  /*16060*/  F2FP.F16.E4M3.UNPACK_B R10, R38.H1 ;  /* 0x00000026ff0a723e */ /* 0x000fe200030006ff */
[----:B------:R-:W-:Y:S02]  /*16070*/  HADD2.F32 R53, -RZ, R53.H1_H1 ;  /* 0x30000035ff357230 */ /* 0x000fe40000004100 */
[----:B------:R-:W-:Y:S01]  /*16080*/  FFMA.FTZ R55, R21, R40, R39 ;  /* 0x0000002815377223 */ /* 0x000fe20000010027 */
[----:B------:R-:W-:Y:S01]  /*16090*/  HADD2.F32 R37, -RZ, R37.H1_H1 ;  /* 0x30000025ff257230 */ /* 0x000fe20000004100 */
[----:B------:R-:W-:Y:S01]  /*160a0*/  F2FP.F16.E4M3.UNPACK_B R47, R47 ;  /* 0x0000002fff2f723e */ /* 0x000fe200020006ff */
        /* <DEDUP_REMOVED lines=13> */
[----:B------:R-:W-:Y:S01]  /*16180*/  FFMA.FTZ R28, R6, R21, -R29 ;  /* 0x00000015061c7223 */ /* 0x000fe2000001081d */
[----:B------:R-:W-:Y:S01]  /*16190*/  HADD2.F32 R29, -RZ, R26.H1_H1 ;  /* 0x3000001aff1d7230 */ /* 0x000fe20000004100 */
[----:B------:R-:W-:Y:S01]  /*161a0*/  F2FP.SATFINITE.E4M3.F32.PACK_AB_MERGE_C R52, R52, R57, RZ ;  /* 0x000000393434723e */ /* 0x000fe200048070ff */
        /* <DEDUP_REMOVED lines=37> */
[----:B------:R-:W-:Y:S01]  /*16400*/  FFMA.FTZ R26, R4, R7, -R25 ;  /* 0x00000007041a7223 */ /* 0x000fe20000010819 */
[----:B------:R-:W-:Y:S01]  /*16410*/  HADD2.F32 R20, -RZ, R20.H1_H1 ;  /* 0x30000014ff147230 */ /* 0x000fe20000004100 */
[----:B------:R-:W-:Y:S01]  /*16420*/  F2FP.SATFINITE.E4M3.F32.PACK_AB_MERGE_C R5, R46, R5, R52 ;  /* 0x000000052e05723e */ /* 0x000fe20004807034 */
        /* <DEDUP_REMOVED lines=36> */
.L_x_2530:
[----:B------:R-:W-:Y:S05]  /*16670*/  BSYNC B1 ;  /* 0x0000000000017941 */ /* 0x000fea0003800000 */
.L_x_2529:
[----:B------:R-:W-:Y:S05]  /*16680*/  @P2 BRA `(.L_x_2511) ;  /* 0x0000000c00e02947 */ /* 0x000fea0003800000 */
[----:B-1-3--:R-:W3:Y:S04]  /*16690*/  LDL R0, [R1+0x58] ;  /* 0x0000580001007983 */ /* 0x00aee80000100800 */
[----:B------:R-:W4:Y:S01]  /*166a0*/  LDL R53, [R1+0x5c] ;  /* 0x00005c0001357983 */ /* 0x000f220000100800 */
        /* <DEDUP_REMOVED lines=21> */
[----:B0-----:R-:W-:-:S02]  /*16800*/  SHF.R.U32.HI R37, RZ, 0x10, R13 ;  /* 0x00000010ff257819 */ /* 0x001fc4000001160d */
[----:B------:R-:W-:Y:S02]  /*16810*/  PRMT R39, R28, 0x7604, R27 ;  /* 0x000076041c277816 */ /* 0x000fe4000000001b */
[----:B------:R-:W-:Y:S01]  /*16820*/  SHF.R.U32.HI R27, RZ, 0x10, R35 ;  /* 0x00000010ff1b7819 */ /* 0x000fe20000011623 */
[----:B------:R-:W-:Y:S01]  /*16830*/  IMAD.U32 R37, R37, 0x10000, RZ ;  /* 0x0001000025257824 */ /* 0x000fe200078e00ff */
[--C-:B------:R-:W-:Y:S02]  /*16840*/  SHF.R.U32.HI R30, RZ, 0x8, R15.reuse ;  /* 0x00000008ff1e7819 */ /* 0x100fe4000001160f */
[----:B------:R-:W-:Y:S01]  /*16850*/  LOP3.LUT R29, R15, 0xff, RZ, 0xc0, !PT ;  /* 0x000000ff0f1d7812 */ /* 0x000fe200078ec0ff */
[----:B------:R-:W-:Y:S01]  /*16860*/  IMAD.U32 R27, R27, 0x10000, RZ ;  /* 0x000100001b1b7824 */ /* 0x000fe200078e00ff */
[----:B------:R-:W-:Y:S02]  /*16870*/  LOP3.LUT R30, R30, 0xff, RZ, 0xc0, !PT ;  /* 0x000000ff1e1e7812 */ /* 0x000fe400078ec0ff */
[----:B------:R-:W-:-:S02]  /*16880*/  SHF.R.U32.HI R41, RZ, 0x10, R15 ;  /* 0x00000010ff297819 */ /* 0x000fc4000001160f */
[----:B------:R-:W-:Y:S02]  /*16890*/  PRMT R30, R30, 0x7604, R29 ;  /* 0x000076041e1e7816 */ /* 0x000fe4000000001d */
[----:B------:R-:W-:Y:S02]  /*168a0*/  LOP3.LUT R31, R31, 0xff0000, R12, 0xf8, !PT ;  /* 0x00ff00001f1f7812 */ /* 0x000fe400078ef80c */
[----:B------:R-:W-:Y:S02]  /*168b0*/  SHF.L.U32 R41, R41, 0x10, RZ ;  /* 0x0000001029297819 */ /* 0x000fe400000006ff */
[----:B------:R-:W-:Y:S02]  /*168c0*/  LOP3.LUT R25, R25, 0xff0000, R34, 0xf8, !PT ;  /* 0x00ff000019197812 */ /* 0x000fe400078ef822 */
[----:B------:R-:W-:Y:S02]  /*168d0*/  LOP3.LUT R41, R30, 0xff0000, R41, 0xf8, !PT ;  /* 0x00ff00001e297812 */ /* 0x000fe400078ef829 */
[----:B------:R-:W-:-:S02]  /*168e0*/  LOP3.LUT R39, R39, 0xff0000, R14, 0xf8, !PT ;  /* 0x00ff000027277812 */ /* 0x000fc400078ef80e */
[----:B------:R-:W-:Y:S02]  /*168f0*/  LOP3.LUT R30, R25, 0xff000000, R34, 0xf8, !PT ;  /* 0xff000000191e7812 */ /* 0x000fe400078ef822 */
[----:B------:R-:W-:Y:S02]  /*16900*/  LOP3.LUT R36, R39, 0xff000000, R14, 0xf8, !PT ;  /* 0xff00000027247812 */ /* 0x000fe400078ef80e */
[----:B------:R-:W-:Y:S02]  /*16910*/  LOP3.LUT R41, R41, 0xff000000, R15, 0xf8, !PT ;  /* 0xff00000029297812 */ /* 0x000fe400078ef80f */
[----:B---3--:R-:W-:Y:S02]  /*16920*/  LEA.HI R3, R3, R0, RZ, 0x1c ;  /* 0x0000000003037211 */ /* 0x008fe400078fe0ff */
[----:B------:R-:W-:-:S04]  /*16930*/  LOP3.LUT R0, R32, 0xff, RZ, 0xc0, !PT ;  /* 0x000000ff20007812 */ /* 0x000fc800078ec0ff */
[----:B--2---:R-:W-:Y:S02]  /*16940*/  PRMT R21, R5, 0x7604, R0 ;  /* 0x0000760405157816 */ /* 0x004fe40000000000 */
[----:B------:R-:W-:Y:S02]  /*16950*/  SHF.R.S32.HI R0, RZ, 0x1f, R3 ;  /* 0x0000001fff007819 */ /* 0x000fe40000011403 */
[----:B------:R-:W-:Y:S02]  /*16960*/  LOP3.LUT R5, R35, 0xff, RZ, 0xc0, !PT ;  /* 0x000000ff23057812 */ /* 0x000fe400078ec0ff */
[----:B------:R-:W-:Y:S01]  /*16970*/  LEA.HI R4, R0, R3, RZ, 0x2 ;  /* 0x0000000300047211 */ /* 0x000fe200078f10ff */
[----:B------:R-:W-:Y:S01]  /*16980*/  IMAD.SHL.U32 R3, R3, 0x10, RZ ;  /* 0x0000001003037824 */ /* 0x000fe200078e00ff */
[----:B------:R-:W-:Y:S02]  /*16990*/  PRMT R24, R6, 0x7604, R5 ;  /* 0x0000760406187816 */ /* 0x000fe40000000005 */
[----:B------:R-:W-:-:S02]  /*169a0*/  SHF.L.U32 R4, R4, 0xb, RZ ;  /* 0x0000000b04047819 */ /* 0x000fc400000006ff */
[----:B------:R-:W-:Y:S02]  /*169b0*/  LOP3.LUT R0, R230, 0x30, R3, 0xf8, !PT ;  /* 0x00000030e6007812 */ /* 0x000fe400078ef803 */
[----:B------:R-:W-:Y:S02]  /*169c0*/  LOP3.LUT R3, R4, 0xffffe000, RZ, 0xc0, !PT ;  /* 0xffffe00004037812 */ /* 0x000fe400078ec0ff */
[----:B------:R-:W-:Y:S01]  /*169d0*/  LOP3.LUT R0, R0, R231, RZ, 0x3c, !PT ;  /* 0x000000e700007212 */ /* 0x000fe200078e3cff */
[----:B----4-:R-:W0:Y:S01]  /*169e0*/  LDS.128 R4, [R53+0x1e200] ;  /* 0x01e2000035047984 */ /* 0x010e220000000c00 */
[----:B------:R-:W-:Y:S02]  /*169f0*/  LOP3.LUT R21, R21, 0xff0000, R32, 0xf8, !PT ;  /* 0x00ff000015157812 */ /* 0x000fe400078ef820 */
[----:B------:R-:W-:Y:S02]  /*16a00*/  IADD3 R3, R0, R232, R3 ;  /* 0x000000e800037210 */ /* 0x000fe40007ffe003 */
[----:B------:R-:W-:-:S02]  /*16a10*/  LOP3.LUT R29, R24, 0xff0000, R27, 0xf8, !PT ;  /* 0x00ff0000181d7812 */ /* 0x000fc400078ef81b */
[----:B------:R-:W-:Y:S01]  /*16a20*/  LOP3.LUT R27, R21, 0xff000000, R32, 0xf8, !PT ;  /* 0xff000000151b7812 */ /* 0x000fe200078ef820 */
[----:B------:R-:W-:Y:S01]  /*16a30*/  IMAD.IADD R0, R16, 0x1, R3 ;  /* 0x0000000110007824 */ /* 0x000fe200078e0203 */
[----:B------:R-:W-:Y:S02]  /*16a40*/  LOP3.LUT R3, R8, 0xff, RZ, 0xc0, !PT ;  /* 0x000000ff08037812 */ /* 0x000fe400078ec0ff */
[----:B------:R-:W-:Y:S02]  /*16a50*/  LOP3.LUT R34, R29, 0xff000000, R35, 0xf8, !PT ;  /* 0xff0000001d227812 */ /* 0x000fe400078ef823 */
[----:B------:R-:W1:Y:S01]  /*16a60*/  LDS.128 R8, [R0+0x1e200] ;  /* 0x01e2000000087984 */ /* 0x000e620000000c00 */
[----:B------:R-:W-:Y:S02]  /*16a70*/  PRMT R26, R3, 0x7604, R26 ;  /* 0x00007604031a7816 */ /* 0x000fe4000000001a */
[----:B------:R-:W-:Y:S02]  /*16a80*/  SHF.R.U32.HI R3, RZ, 0x10, R33 ;  /* 0x00000010ff037819 */ /* 0x000fe40000011621 */
[----:B------:R-:W-:-:S03]  /*16a90*/  LOP3.LUT R37, R26, 0xff0000, R37, 0xf8, !PT ;  /* 0x00ff00001a257812 */ /* 0x000fc600078ef825 */
[----:B------:R-:W-:Y:S01]  /*16aa0*/  IMAD.U32 R3, R3, 0x10000, RZ ;  /* 0x0001000003037824 */ /* 0x000fe200078e00ff */
[----:B------:R-:W-:-:S04]  /*16ab0*/  LOP3.LUT R37, R37, 0xff000000, R13, 0xf8, !PT ;  /* 0xff00000025257812 */ /* 0x000fc800078ef80d */
[----:B------:R-:W-:-:S04]  /*16ac0*/  LOP3.LUT R3, R20, 0xff0000, R3, 0xf8, !PT ;  /* 0x00ff000014037812 */ /* 0x000fc800078ef803 */
[----:B------:R-:W-:Y:S02]  /*16ad0*/  LOP3.LUT R32, R3, 0xff000000, R33, 0xf8, !PT ;  /* 0xff00000003207812 */ /* 0x000fe400078ef821 */
[----:B------:R-:W-:Y:S02]  /*16ae0*/  LOP3.LUT R33, R31, 0xff000000, R12, 0xf8, !PT ;  /* 0xff0000001f217812 */ /* 0x000fe400078ef80c */
[----:B------:R-:W-:Y:S02]  /*16af0*/  F2FP.F16.E4M3.UNPACK_B R28, R32 ;  /* 0x00000020ff1c723e */ /* 0x000fe400020006ff */
[-C--:B------:R-:W-:Y:S02]  /*16b00*/  F2FP.F16.E4M3.UNPACK_B R31, R37.reuse ;  /* 0x00000025ff1f723e */ /* 0x080fe400020006ff */
[----:B------:R-:W-:Y:S01]  /*16b10*/  F2FP.F16.E4M3.UNPACK_B R37, R37.H1 ;  /* 0x00000025ff25723e */ /* 0x000fe200030006ff */
[----:B------:R-:W-:Y:S01]  /*16b20*/  HADD2.F32 R29, -RZ, R28.H0_H0 ;  /* 0x2000001cff1d7230 */ /* 0x000fe20000004100 */
[----:B0-----:R-:W-:Y:S01]  /*16b30*/  F2FP.F16.E4M3.UNPACK_B R12, R5 ;  /* 0x00000005ff0c723e */ /* 0x001fe200020006ff */
[----:B------:R-:W-:Y:S01]  /*16b40*/  HADD2.F32 R35, -RZ, R31.H0_H0 ;  /* 0x2000001fff237230 */ /* 0x000fe20000004100 */
[----:B------:R-:W-:-:S02]  /*16b50*/  F2FP.F16.E4M3.UNPACK_B R14, R7 ;  /* 0x00000007ff0e723e */ /* 0x000fc400020006ff */
[----:B------:R-:W-:Y:S02]  /*16b60*/  F2FP.F16.E4M3.UNPACK_B R15, R7.H1 ;  /* 0x00000007ff0f723e */ /* 0x000fe400030006ff */
[-C--:B------:R-:W-:Y:S02]  /*16b70*/  F2FP.F16.E4M3.UNPACK_B R7, R6.reuse ;  /* 0x00000006ff07723e */ /* 0x080fe400020006ff */
[----:B------:R-:W-:Y:S01]  /*16b80*/  F2FP.F16.E4M3.UNPACK_B R13, R6.H1 ;  /* 0x00000006ff0d723e */ /* 0x000fe200030006ff */
[--C-:B------:R-:W-:Y:S01]  /*16b90*/  HADD2.F32 R6, -RZ, R12.reuse.H0_H0 ;  /* 0x2000000cff067230 */ /* 0x100fe20000004100 */
[----:B------:R-:W-:Y:S01]  /*16ba0*/  F2FP.F16.E4M3.UNPACK_B R32, R32.H1 ;  /* 0x00000020ff20723e */ /* 0x000fe200030006ff */
[----:B------:R-:W-:Y:S01]  /*16bb0*/  HADD2.F32 R12, -RZ, R12.H1_H1 ;  /* 0x3000000cff0c7230 */ /* 0x000fe20000004100 */
[----:B------:R-:W-:Y:S02]  /*16bc0*/  F2FP.F16.E4M3.UNPACK_B R5, R5.H1 ;  /* 0x00000005ff05723e */ /* 0x000fe400030006ff */
[----:B-1----:R-:W-:-:S02]  /*16bd0*/  F2FP.F16.E4M3.UNPACK_B R20, R9 ;  /* 0x00000009ff14723e */ /* 0x002fc400020006ff */
[----:B------:R-:W-:Y:S02]  /*16be0*/  F2FP.F16.E4M3.UNPACK_B R21, R9.H1 ;  /* 0x00000009ff15723e */ /* 0x000fe400030006ff */
[-C--:B------:R-:W-:Y:S01]  /*16bf0*/  F2FP.F16.E4M3.UNPACK_B R25, R11.reuse ;  /* 0x0000000bff19723e */ /* 0x080fe200020006ff */
[--C-:B------:R-:W-:Y:S01]  /*16c00*/  HADD2.F32 R24, -RZ, R20.reuse.H0_H0 ;  /* 0x20000014ff187230 */ /* 0x100fe20000004100 */
[----:B------:R-:W-:Y:S01]  /*16c10*/  F2FP.F16.E4M3.UNPACK_B R26, R11.H1 ;  /* 0x0000000bff1a723e */ /* 0x000fe200030006ff */
[----:B------:R-:W-:Y:S01]  /*16c20*/  HADD2.F32 R20, -RZ, R20.H1_H1 ;  /* 0x30000014ff147230 */ /* 0x000fe20000004100 */
[-C--:B------:R-:W-:Y:S02]  /*16c30*/  F2FP.F16.E4M3.UNPACK_B R11, R10.reuse ;  /* 0x0000000aff0b723e */ /* 0x080fe400020006ff */
[C---:B------:R-:W-:Y:S01]  /*16c40*/  FMUL.FTZ R40, R24.reuse, R29 ;  /* 0x0000001d18287220 */ /* 0x040fe20000410000 */
[----:B------:R-:W-:Y:S01]  /*16c50*/  FMUL.FTZ R39, R24, R35 ;  /* 0x0000002318277220 */ /* 0x000fe20000410000 */
[----:B------:R-:W-:Y:S01]  /*16c60*/  F2FP.F16.E4M3.UNPACK_B R24, R10.H1 ;  /* 0x0000000aff18723e */ /* 0x000fe200030006ff */
[----:B------:R-:W-:-:S02]  /*16c70*/  HADD2.F32 R10, -RZ, R21.H0_H0 ;  /* 0x20000015ff0a7230 */ /* 0x000fc40000004100 */
[C---:B------:R-:W-:Y:S01]  /*16c80*/  FFMA.FTZ R40, R6.reuse, R35, R40 ;  /* 0x0000002306287223 */ /* 0x040fe20000010028 */
[----:B------:R-:W-:Y:S01]  /*16c90*/  FFMA.FTZ R38, R6, R29, -R39 ;  /* 0x0000001d06267223 */ /* 0x000fe20000010827 */
[----:B------:R-:W-:Y:S01]  /*16ca0*/  HADD2.F32 R35, -RZ, R31.H1_H1 ;  /* 0x3000001fff237230 */ /* 0x000fe20000004100 */
[----:B------:R-:W-:Y:S01]  /*16cb0*/  F2FP.F16.E4M3.UNPACK_B R9, R8 ;  /* 0x00000008ff09723e */ /* 0x000fe200020006ff */
[----:B------:R-:W-:Y:S01]  /*16cc0*/  HADD2.F32 R29, -RZ, R28.H1_H1 ;  /* 0x3000001cff1d7230 */ /* 0x000fe20000004100 */
[----:B------:R-:W-:Y:S01]  /*16cd0*/  F2FP.F16.E4M3.UNPACK_B R28, R41 ;  /* 0x00000029ff1c723e */ /* 0x000fe200020006ff */
[----:B------:R-:W-:Y:S02]  /*16ce0*/  HADD2.F32 R39, -RZ, R37.H0_H0 ;  /* 0x20000025ff277230 */ /* 0x000fe40000004100 */
[C---:B------:R-:W-:Y:S01]  /*16cf0*/  FMUL.FTZ R43, R20.reuse, R35 ;  /* 0x00000023142b7220 */ /* 0x040fe20000410000 */
[----:B------:R-:W-:Y:S02]  /*16d00*/  HADD2.F32 R31, -RZ, R32.H0_H0 ;  /* 0x20000020ff1f7230 */ /* 0x000fe40000004100 */
[----:B------:R-:W-:Y:S01]  /*16d10*/  FMUL.FTZ R20, R20, R29 ;  /* 0x0000001d14147220 */ /* 0x000fe20000410000 */
[----:B------:R-:W-:-:S02]  /*16d20*/  HADD2.F32 R6, -RZ, R5.H0_H0 ;  /* 0x20000005ff067230 */ /* 0x000fc40000004100 */
        /* <DEDUP_REMOVED lines=9> */
[----:B------:R-:W-:Y:S01]  /*16dc0*/  HADD2.F32 R21, -RZ, R21.H1_H1 ;  /* 0x30000015ff157230 */ /* 0x000fe20000004100 */
[----:B------:R-:W-:Y:S01]  /*16dd0*/  F2FP.F16.E4M3.UNPACK_B R34, R34.H1 ;  /* 0x00000022ff22723e */ /* 0x000fe200030006ff */
[----:B------:R-:W-:Y:S01]  /*16de0*/  HADD2.F32 R31, -RZ, R28.H0_H0 ;  /* 0x2000001cff1f7230 */ /* 0x000fe20000004100 */
[----:B------:R-:W-:Y:S01]  /*16df0*/  F2FP.F16.E4M3.UNPACK_B R8, R8.H1 ;  /* 0x00000008ff08723e */ /* 0x000fe200030006ff */
[----:B------:R-:W-:-:S02]  /*16e00*/  HADD2.F32 R10, -RZ, R25.H0_H0 ;  /* 0x20000019ff0a7230 */ /* 0x000fc40000004100 */
[C---:B------:R-:W-:Y:S01]  /*16e10*/  FMUL.FTZ R42, R21.reuse, R20 ;  /* 0x00000014152a7220 */ /* 0x040fe20000410000 */
[----:B------:R-:W-:Y:S01]  /*16e20*/  HADD2.F32 R32, -RZ, R32.H1_H1 ;  /* 0x30000020ff207230 */ /* 0x000fe20000004100 */
[----:B------:R-:W-:Y:S01]  /*16e30*/  F2FP.F16.E4M3.UNPACK_B R3, R4 ;  /* 0x00000004ff03723e */ /* 0x000fe200020006ff */
        /* <DEDUP_REMOVED lines=11> */
[----:B------:R-:W-:Y:S01]  /*16ef0*/  HADD2.F32 R20, -RZ, R41.H0_H0 ;  /* 0x20000029ff147230 */ /* 0x000fe20000004100 */
[----:B------:R-:W-:Y:S01]  /*16f00*/  F2FP.F16.E4M3.UNPACK_B R4, R4.H1 ;  /* 0x00000004ff04723e */ /* 0x000fe200030006ff */
        /* <DEDUP_REMOVED lines=112> */
.L_x_2511:
[----:B------:R-:W-:Y:S05]  /*17610*/  BSYNC B0 ;  /* 0x0000000000007941 */ /* 0x000fea0003800000 */
.L_x_2504:
        /* <DEDUP_REMOVED lines=8> */
.L_x_2502:
[----:B0-234-:R-:W-:-:S05]  /*176a0*/  IMAD.U32 R0, RZ, RZ, UR53 ;  /* 0x00000035ff007e24 */ /* 0x01dfca000f8e00ff */
[----:B------:R-:W-:-:S13]  /*176b0*/  ISETP.NE.AND P1, PT, R0, 0x3, PT ;  /* 0x000000030000780c */ /* 0x000fda0003f25270 */
[----:B------:R-:W-:Y:S05]  /*176c0*/  @!P1 BRA `(.L_x_2531) ;  /* 0x0000000000049947 */ /* 0x000fea0003800000 */
[----:B------:R-:W-:Y:S01]  /*176d0*/  BPT.TRAP 0x1 ;  /* 0x000000040000795c */ /* 0x000fe20000300000 */
.L_x_2531:
[----:B------:R-:W-:Y:S01]  /*176e0*/  IMAD R0, R221, 0x8, R16 ;  /* 0x00000008dd007824 */ /* 0x000fe200078e0210 */
[----:B-1----:R-:W-:-:S04]  /*176f0*/  SHF.L.U32 R3, R222, 0x1f, RZ ;  /* 0x0000001fde037819 */ /* 0x002fc800000006ff */
[----:B------:R0:W1:Y:S01]  /*17700*/  SYNCS.PHASECHK.TRANS64.TRYWAIT P0, [R0+URZ+0x33430], R3 ;  /* 0x03343003000075a7 */ /* 0x000062000800017f */
[----:B------:R-:W-:Y:S05]  /*17710*/  @!P1 BRA `(.L_x_2532) ;  /* 0x0000000000049947 */ /* 0x000fea0003800000 */
[----:B------:R-:W-:Y:S01]  /*17720*/  BPT.TRAP 0x1 ;  /* 0x000000040000795c */ /* 0x000fe20000300000 */
.L_x_2532:
[----:B-----5:R-:W2:Y:S02]  /*17730*/  S2R R4, SR_TID.X ;  /* 0x0000000000047919 */ /* 0x020ea40000002100 */
[----:B--2---:R-:W-:-:S04]  /*17740*/  LOP3.LUT R4, R4, 0x7f, RZ, 0xc0, !PT ;  /* 0x0000007f04047812 */ /* 0x004fc800078ec0ff */
[----:B------:R-:W-:Y:S01]  /*17750*/  ISETP.NE.AND P2, PT, R4, RZ, PT ;  /* 0x000000ff0400720c */ /* 0x000fe20003f45270 */
[----:B-1----:R-:W-:-:S12]  /*17760*/  @P0 BRA `(.L_x_2533) ;  /* 0x0000000000080947 */ /* 0x002fd80003800000 */
[----:B------:R-:W1:Y:S02]  /*17770*/  SYNCS.PHASECHK.TRANS64.TRYWAIT P0, [R0+URZ+0x33430], R3 ;  /* 0x03343003000075a7 */ /* 0x000e64000800017f */
[----:B-1----:R-:W-:Y:S05]  /*17780*/  @!P0 BRA `(.L_x_2534) ;  /* 0x0000018800188947 */ /* 0x002fea0003800000 */
.L_x_2533:
[----:B------:R-:W-:Y:S05]  /*17790*/  WARPSYNC.ALL ;  /* 0x0000000000007948 */ /* 0x000fea0003800000 */
[----:B01----:R-:W-:Y:S01]  /*177a0*/  VIADD R3, R16, 0x24200 ;  /* 0x0002420010037836 */ /* 0x003fe20000000000 */
[----:B------:R-:W-:Y:S01]  /*177b0*/  R2UR UR44, R44 ;  /* 0x000000002c2c72ca */ /* 0x000fe200000e0000 */
[----:B------:R-:W-:Y:S01]  /*177c0*/  IMAD.MOV.U32 R5, RZ, RZ, -0x7fffffe0 ;  /* 0x80000020ff057424 */ /* 0x000fe200078e00ff */
[----:B------:R-:W-:Y:S01]  /*177d0*/  WARPGROUP.ARRIVE ;  /* 0x00000000000079c5 */ /* 0x000fe20000000000 */
[----:B------:R-:W-:Y:S01]  /*177e0*/  UMOV UR25, 0x80000020 ;  /* 0x8000002000197882 */ /* 0x000fe20000000000 */
[----:B------:R-:W-:Y:S01]  /*177f0*/  SHF.R.U32.HI R3, RZ, 0x4, R3 ;  /* 0x00000004ff037819 */ /* 0x000fe20000011603 */
[----:B------:R-:W-:Y:S01]  /*17800*/  IMAD.MOV.U32 R7, RZ, RZ, -0x7fffffe0 ;  /* 0x80000020ff077424 */ /* 0x000fe200078e00ff */
[----:B------:R-:W2:Y:S01]  /*17810*/  LDL R108, [R1+0x24] ;  /* 0x00002400016c7983 */ /* 0x000ea20000100800 */
[----:B------:R-:W-:Y:S01]  /*17820*/  IMAD.MOV.U32 R11, RZ, RZ, -0x7fffffe0 ;  /* 0x80000020ff0b7424 */ /* 0x000fe200078e00ff */
[----:B------:R-:W-:Y:S01]  /*17830*/  LOP3.LUT R3, R3, 0x3fff, RZ, 0xc0, !PT ;  /* 0x00003fff03037812 */ /* 0x000fe200078ec0ff */
[----:B------:R-:W-:Y:S01]  /*17840*/  IMAD.MOV.U32 R13, RZ, RZ, -0x7fffffe0 ;  /* 0x80000020ff0d7424 */ /* 0x000fe200078e00ff */
[----:B------:R-:W-:Y:S01]  /*17850*/  UMOV UR5, 0x80000020 ;  /* 0x8000002000057882 */ /* 0x000fe20000000000 */
[----:B------:R-:W3:Y:S01]  /*17860*/  LDL R104, [R1] ;  /* 0x0000000001687983 */ /* 0x000ee20000100800 */
[----:B------:R-:W-:-:S03]  /*17870*/  LOP3.LUT R9, R3, 0x10000, RZ, 0xfc, !PT ;  /* 0x0001000003097812 */ /* 0x000fc600078efcff */
[----:B------:R-:W4:Y:S01]  /*17880*/  LDL R106, [R1+0x20] ;  /* 0x00002000016a7983 */ /* 0x000f220000100800 */
[----:B------:R-:W-:Y:S01]  /*17890*/  IMAD.MOV.U32 R21, RZ, RZ, -0x7fffffe0 ;  /* 0x80000020ff157424 */ /* 0x000fe200078e00ff */
[----:B------:R-:W-:Y:S01]  /*178a0*/  ULDC UR56, c[0x0][0x988] ;  /* 0x0002620000387ab9 */ /* 0x000fe20000000800 */
[----:B------:R-:W-:Y:S01]  /*178b0*/  IMAD R4, R221, 0x780, R9 ;  /* 0x00000780dd047824 */ /* 0x000fe200078e0209 */
[----:B------:R-:W-:Y:S01]  /*178c0*/  R2UR UR27, R5 ;  /* 0x00000000051b72ca */ /* 0x000fe200000e0000 */
[----:B------:R-:W-:Y:S01]  /*178d0*/  ULOP3.LUT UR44, UR44, 0x10000, URZ, 0xfc, !UPT ;  /* 0x000100002c2c7892 */ /* 0x000fe2000f8efc3f */
[----:B------:R-:W-:Y:S01]  /*178e0*/  R2UR UR11, R11 ;  /* 0x000000000b0b72ca */ /* 0x000fe200000e0000 */
[C---:B------:R-:W-:Y:S01]  /*178f0*/  VIADD R10, R4.reuse, 0x100 ;  /* 0x00000100040a7836 */ /* 0x040fe20000000000 */
[C---:B------:R-:W-:Y:S01]  /*17900*/  R2UR UR26, R4.reuse ;  /* 0x00000000041a72ca */ /* 0x040fe200000e0000 */
[----:B------:R-:W-:Y:S01]  /*17910*/  UMOV UR9, UR25 ;  /* 0x0000001900097c82 */ /* 0x000fe20008000000 */
[C---:B------:R-:W-:Y:S01]  /*17920*/  IADD3 R6, R4.reuse, 0x80, RZ ;  /* 0x0000008004067810 */ /* 0x040fe20007ffe0ff */
[----:B------:R-:W-:Y:S01]  /*17930*/  UMOV UR13, UR25 ;  /* 0x00000019000d7c82 */ /* 0x000fe20008000000 */
[----:B------:R-:W-:Y:S01]  /*17940*/  UMOV UR24, UR44 ;  /* 0x0000002c00187c82 */ /* 0x000fe20008000000 */
[----:B------:R-:W-:Y:S01]  /*17950*/  UMOV UR17, UR25 ;  /* 0x0000001900117c82 */ /* 0x000fe20008000000 */
[C---:B------:R-:W-:Y:S01]  /*17960*/  VIADD R12, R4.reuse, 0x2 ;  /* 0x00000002040c7836 */ /* 0x040fe20000000000 */
[----:B------:R-:W-:Y:S01]  /*17970*/  R2UR UR7, R13 ;  /* 0x000000000d0772ca */ /* 0x000fe200000e0000 */
[----:B------:R-:W-:Y:S01]  /*17980*/  UMOV UR21, UR5 ;  /* 0x0000000500157c82 */ /* 0x000fe20008000000 */
[----:B------:R-:W-:Y:S01]  /*17990*/  VIADD R20, R4, 0x602 ;  /* 0x0000060204147836 */ /* 0x000fe20000000000 */
[----:B------:R-:W0:Y:S01]  /*179a0*/  LDC R5, c[0x0][0x448] ;  /* 0x00011200ff057b82 */ /* 0x000e220000000800 */
[----:B------:R-:W-:Y:S01]  /*179b0*/  @!P2 VIADD R0, R0, 0x33440 ;  /* 0x000334400000a836 */ /* 0x000fe20000000000 */
[----:B------:R-:W-:Y:S01]  /*179c0*/  ULDC UR57, c[0x0][0x988] ;  /* 0x0002620000397ab9 */ /* 0x000fe20000000800 */
[----:B------:R-:W-:Y:S01]  /*179d0*/  QGMMA.64x32x32.F32.E4M3.E4M3 R88, gdesc[UR24], RZ, !UPT, gsb0 ;  /* 0x00600000185879f3 */ /* 0x000fe2000c0008ff */
[----:B------:R-:W-:-:S02]  /*179e0*/  R2UR UR26, R6 ;  /* 0x00000000061a72ca */ /* 0x000fc400000e0000 */
[----:B------:R-:W-:Y:S01]  /*179f0*/  R2UR UR27, R7 ;  /* 0x00000000071b72ca */ /* 0x000fe200000e0000 */
[----:B------:R-:W-:Y:S02]  /*17a00*/  WARPGROUP.DEPBAR.LE gsb0, 0x0 ;  /* 0x00008000000079c5 */ /* 0x000fe40000010000 */
[----:B------:R-:W-:-:S10]  /*17a10*/  WARPGROUP.ARRIVE ;  /* 0x00000000000079c5 */ /* 0x000fd40000000000 */
[----:B------:R-:W-:Y:S01]  /*17a20*/  QGMMA.64x32x32.F32.E4M3.E4M3 R72, gdesc[UR24], RZ, !UPT, gsb0 ;  /* 0x00600000184879f3 */ /* 0x000fe2000c0008ff */
[----:B------:R-:W-:Y:S01]  /*17a30*/  R2UR UR10, R10 ;  /* 0x000000000a0a72ca */ /* 0x000fe200000e0000 */
[----:B------:R-:W-:Y:S01]  /*17a40*/  UMOV UR8, UR24 ;  /* 0x0000001800087c82 */ /* 0x000fe20008000000 */
[----:B------:R-:W-:Y:S01]  /*17a50*/  VIADD R6, R4, 0x180 ;  /* 0x0000018004067836 */ /* 0x000fe20000000000 */
[----:B------:R-:W-:Y:S02]  /*17a60*/  WARPGROUP.DEPBAR.LE gsb0, 0x0 ;  /* 0x00008000000079c5 */ /* 0x000fe40000010000 */
[----:B------:R-:W-:-:S08]  /*17a70*/  WARPGROUP.ARRIVE ;  /* 0x00000000000079c5 */ /* 0x000fd00000000000 */
[----:B------:R-:W-:Y:S01]  /*17a80*/  QGMMA.64x32x32.F32.E4M3.E4M3 R56, gdesc[UR8], RZ, !UPT, gsb0 ;  /* 0x00600000083879f3 */ /* 0x000fe2000c0008ff */
[----:B------:R-:W-:Y:S01]  /*17a90*/  IMAD.MOV.U32 R7, RZ, RZ, -0x7fffffe0 ;  /* 0x80000020ff077424 */ /* 0x000fe200078e00ff */
[----:B------:R-:W-:-:S04]  /*17aa0*/  R2UR UR14, R6 ;  /* 0x00000000060e72ca */ /* 0x000fc800000e0000 */
[----:B------:R-:W-:Y:S01]  /*17ab0*/  R2UR UR15, R7 ;  /* 0x00000000070f72ca */ /* 0x000fe200000e0000 */
[----:B------:R-:W-:Y:S01]  /*17ac0*/  UMOV UR12, UR24 ;  /* 0x00000018000c7c82 */ /* 0x000fe20008000000 */
[----:B------:R-:W-:Y:S02]  /*17ad0*/  WARPGROUP.DEPBAR.LE gsb0, 0x0 ;  /* 0x00008000000079c5 */ /* 0x000fe40000010000 */
[----:B------:R-:W-:-:S09]  /*17ae0*/  WARPGROUP.ARRIVE ;  /* 0x00000000000079c5 */ /* 0x000fd20000000000 */
[----:B------:R-:W-:Y:S01]  /*17af0*/  QGMMA.64x32x32.F32.E4M3.E4M3 R40, gdesc[UR12], RZ, !UPT, gsb0 ;  /* 0x006000000c2879f3 */ /* 0x000fe2000c0008ff */
[----:B------:R-:W-:Y:S01]  /*17b00*/  IMAD.MOV.U32 R11, RZ, RZ, -0x7fffffe0 ;  /* 0x80000020ff0b7424 */ /* 0x000fe200078e00ff */
[----:B------:R-:W-:-:S04]  /*17b10*/  IADD3 R10, R4, 0x200, RZ ;  /* 0x00000200040a7810 */ /* 0x000fc80007ffe0ff */
[----:B------:R-:W-:Y:S02]  /*17b20*/  R2UR UR18, R10 ;  /* 0x000000000a1272ca */ /* 0x000fe400000e0000 */
[----:B------:R-:W-:Y:S01]  /*17b30*/  R2UR UR19, R11 ;  /* 0x000000000b1372ca */ /* 0x000fe200000e0000 */
[----:B------:R-:W-:Y:S01]  /*17b40*/  UMOV UR16, UR24 ;  /* 0x0000001800107c82 */ /* 0x000fe20008000000 */
[----:B------:R-:W-:Y:S02]  /*17b50*/  WARPGROUP.DEPBAR.LE gsb0, 0x0 ;  /* 0x00008000000079c5 */ /* 0x000fe40000010000 */
[----:B------:R-:W-:-:S09]  /*17b60*/  WARPGROUP.ARRIVE ;  /* 0x00000000000079c5 */ /* 0x000fd20000000000 */
[----:B------:R-:W-:Y:S01]  /*17b70*/  QGMMA.64x32x32.F32.E4M3.E4M3 R24, gdesc[UR16], RZ, !UPT, gsb0 ;  /* 0x00600000101879f3 */ /* 0x000fe2000c0008ff */
[----:B------:R-:W-:Y:S01]  /*17b80*/  R2UR UR6, R12 ;  /* 0x000000000c0672ca */ /* 0x000fe200000e0000 */
[----:B------:R-:W-:Y:S01]  /*17b90*/  UIADD3 UR4, UR44, 0x2, URZ ;  /* 0x000000022c047890 */ /* 0x000fe2000fffe03f */
[----:B------:R-:W-:Y:S01]  /*17ba0*/  IMAD.MOV.U32 R7, RZ, RZ, -0x7fffffe0 ;  /* 0x80000020ff077424 */ /* 0x000fe200078e00ff */
[----:B------:R-:W-:Y:S02]  /*17bb0*/  WARPGROUP.DEPBAR.LE gsb0, 0x0 ;  /* 0x00008000000079c5 */ /* 0x000fe40000010000 */
[----:B------:R-:W-:-:S08]  /*17bc0*/  WARPGROUP.ARRIVE ;  /* 0x00000000000079c5 */ /* 0x000fd00000000000 */
[----:B------:R-:W-:Y:S01]  /*17bd0*/  QGMMA.64x32x32.F32.E4M3.E4M3 R88, gdesc[UR4], R88, gsb0 ;  /* 0x00600000045879f3 */ /* 0x000fe20008000858 */
[----:B------:R-:W-:Y:S02]  /*17be0*/  IADD3 R6, R4, 0x82, RZ ;  /* 0x0000008204067810 */ /* 0x000fe40007ffe0ff */
[----:B------:R-:W-:Y:S02]  /*17bf0*/  R2UR UR7, R7 ;  /* 0x00000000070772ca */ /* 0x000fe400000e0000 */
[----:B------:R-:W-:Y:S01]  /*17c00*/  R2UR UR6, R6 ;  /* 0x00000000060672ca */ /* 0x000fe200000e0000 */
[----:B------:R-:W-:Y:S02]  /*17c10*/  WARPGROUP.DEPBAR.LE gsb0, 0x0 ;  /* 0x00008000000079c5 */ /* 0x000fe40000010000 */
[----:B------:R-:W-:-:S10]  /*17c20*/  WARPGROUP.ARRIVE ;  /* 0x00000000000079c5 */ /* 0x000fd40000000000 */
[----:B------:R-:W-:Y:S01]  /*17c30*/  QGMMA.64x32x32.F32.E4M3.E4M3 R72, gdesc[UR4], R72, gsb0 ;  /* 0x00600000044879f3 */ /* 0x000fe20008000848 */
[----:B------:R-:W-:Y:S02]  /*17c40*/  VIADD R10, R4, 0x102 ;  /* 0x00000102040a7836 */ /* 0x000fe40000000000 */
[----:B------:R-:W-:Y:S01]  /*17c50*/  IMAD.MOV.U32 R11, RZ, RZ, -0x7fffffe0 ;  /* 0x80000020ff0b7424 */ /* 0x000fe200078e00ff */
[----:B------:R-:W-:Y:S01]  /*17c60*/  UMOV UR12, UR4 ;  /* 0x00000004000c7c82 */ /* 0x000fe20008000000 */
[----:B------:R-:W-:Y:S01]  /*17c70*/  UMOV UR13, UR5 ;  /* 0x00000005000d7c82 */ /* 0x000fe20008000000 */
[----:B------:R-:W-:Y:S01]  /*17c80*/  R2UR UR14, R10 ;  /* 0x000000000a0e72ca */ /* 0x000fe200000e0000 */
[C---:B------:R-:W-:Y:S01]  /*17c90*/  VIADD R6, R4.reuse, 0x182 ;  /* 0x0000018204067836 */ /* 0x040fe20000000000 */
[----:B------:R-:W-:Y:S01]  /*17ca0*/  R2UR UR15, R11 ;  /* 0x000000000b0f72ca */ /* 0x000fe200000e0000 */
[----:B------:R-:W-:Y:S01]  /*17cb0*/  IMAD.MOV.U32 R7, RZ, RZ, -0x7fffffe0 ;  /* 0x80000020ff077424 */ /* 0x000fe200078e00ff */
[----:B------:R-:W-:Y:S01]  /*17cc0*/  UMOV UR16, UR4 ;  /* 0x0000000400107c82 */ /* 0x000fe20008000000 */
[----:B------:R-:W-:Y:S01]  /*17cd0*/  UMOV UR17, UR5 ;  /* 0x0000000500117c82 */ /* 0x000fe20008000000 */
[----:B------:R-:W-:Y:S01]  /*17ce0*/  UMOV UR20, UR4 ;  /* 0x0000000400147c82 */ /* 0x000fe20008000000 */
[----:B------:R-:W-:-:S02]  /*17cf0*/  VIADD R12, R4, 0x280 ;  /* 0x00000280040c7836 */ /* 0x000fc40000000000 */
[----:B------:R-:W-:Y:S01]  /*17d00*/  IMAD.MOV.U32 R13, RZ, RZ, -0x7fffffe0 ;  /* 0x80000020ff0d7424 */ /* 0x000fe200078e00ff */
[----:B------:R-:W-:Y:S01]  /*17d10*/  UIADD3 UR8, UR44, 0x200, URZ ;  /* 0x000002002c087890 */ /* 0x000fe2000fffe03f */
[----:B------:R-:W-:Y:S01]  /*17d20*/  UMOV UR9, 0x80000020 ;  /* 0x8000002000097882 */ /* 0x000fe20000000000 */
[----:B0-----:R-:W-:Y:S01]  /*17d30*/  ISETP.NE.AND P0, PT, R5, 0x1, PT ;  /* 0x000000010500780c */ /* 0x001fe20003f05270 */
[----:B------:R-:W-:Y:S01]  /*17d40*/  ULDC UR6, c[0x0][0x988] ;  /* 0x0002620000067ab9 */ /* 0x000fe20000000800 */
[----:B------:R-:W-:Y:S02]  /*17d50*/  WARPGROUP.DEPBAR.LE gsb0, 0x0 ;  /* 0x00008000000079c5 */ /* 0x000fe40000010000 */
[----:B------:R-:W-:Y:S01]  /*17d60*/  WARPGROUP.ARRIVE ;  /* 0x00000000000079c5 */ /* 0x000fe20000000000 */
[----:B------:R-:W-:Y:S02]  /*17d70*/  R2UR UR18, R6 ;  /* 0x00000000061272ca */ /* 0x000fe400000e0000 */
[----:B------:R-:W-:Y:S01]  /*17d80*/  R2UR UR19, R7 ;  /* 0x00000000071372ca */ /* 0x000fe200000e0000 */
[----:B------:R-:W-:Y:S01]  /*17d90*/  IMAD.MOV.U32 R11, RZ, RZ, -0x7fffffe0 ;  /* 0x80000020ff0b7424 */ /* 0x000fe200078e00ff */
[----:B------:R-:W-:Y:S01]  /*17da0*/  IADD3 R10, R4, 0x202, RZ ;  /* 0x00000202040a7810 */ /* 0x000fe20007ffe0ff */
[----:B------:R-:W-:Y:S01]  /*17db0*/  QGMMA.64x32x32.F32.E4M3.E4M3 R56, gdesc[UR12], R56, gsb0 ;  /* 0x006000000c3879f3 */ /* 0x000fe20008000838 */
[----:B------:R-:W-:-:S02]  /*17dc0*/  R2UR UR10, R12 ;  /* 0x000000000c0a72ca */ /* 0x000fc400000e0000 */
[----:B------:R-:W-:Y:S01]  /*17dd0*/  R2UR UR11, R13 ;  /* 0x000000000d0b72ca */ /* 0x000fe200000e0000 */
[----:B------:R-:W-:Y:S01]  /*17de0*/  UMOV UR28, UR8 ;  /* 0x00000008001c7c82 */ /* 0x000fe20008000000 */
[----:B------:R-:W-:Y:S01]  /*17df0*/  UMOV UR29, UR9 ;  /* 0x00000009001d7c82 */ /* 0x000fe20008000000 */
[----:B------:R-:W0:Y:S01]  /*17e00*/  @P0 LDC R5, c[0x0][0x44c] ;  /* 0x00011300ff050b82 */ /* 0x000e220000000800 */
[----:B------:R-:W-:Y:S02]  /*17e10*/  WARPGROUP.DEPBAR.LE gsb0, 0x0 ;  /* 0x00008000000079c5 */ /* 0x000fe40000010000 */
[----:B------:R-:W-:-:S06]  /*17e20*/  WARPGROUP.ARRIVE ;  /* 0x00000000000079c5 */ /* 0x000fcc0000000000 */
[----:B------:R-:W-:Y:S01]  /*17e30*/  QGMMA.64x32x32.F32.E4M3.E4M3 R40, gdesc[UR16], R40, gsb0 ;  /* 0x00600000102879f3 */ /* 0x000fe20008000828 */
[----:B------:R-:W-:Y:S02]  /*17e40*/  R2UR UR22, R10 ;  /* 0x000000000a1672ca */ /* 0x000fe400000e0000 */
[----:B------:R-:W-:Y:S01]  /*17e50*/  R2UR UR23, R11 ;  /* 0x000000000b1772ca */ /* 0x000fe200000e0000 */
[----:B------:R-:W-:Y:S02]  /*17e60*/  WARPGROUP.DEPBAR.LE gsb0, 0x0 ;  /* 0x00008000000079c5 */ /* 0x000fe40000010000 */
[----:B------:R-:W-:-:S10]  /*17e70*/  WARPGROUP.ARRIVE ;  /* 0x00000000000079c5 */ /* 0x000fd40000000000 */
[----:B------:R-:W-:Y:S01]  /*17e80*/  QGMMA.64x32x32.F32.E4M3.E4M3 R24, gdesc[UR20], R24, gsb0 ;  /* 0x00600000141879f3 */ /* 0x000fe20008000818 */
[----:B------:R-:W-:Y:S01]  /*17e90*/  IMAD.MOV.U32 R7, RZ, RZ, -0x7fffffe0 ;  /* 0x80000020ff077424 */ /* 0x000fe200078e00ff */
[----:B------:R-:W-:Y:S01]  /*17ea0*/  IADD3 R6, R4, 0x300, RZ ;  /* 0x0000030004067810 */ /* 0x000fe20007ffe0ff */
[----:B------:R-:W-:Y:S02]  /*17eb0*/  WARPGROUP.DEPBAR.LE gsb0, 0x0 ;  /* 0x00008000000079c5 */ /* 0x000fe40000010000 */
[----:B------:R-:W-:-:S06]  /*17ec0*/  WARPGROUP.ARRIVE ;  /* 0x00000000000079c5 */ /* 0x000fcc0000000000 */
[----:B------:R-:W-:Y:S01]  /*17ed0*/  QGMMA.64x32x32.F32.E4M3.E4M3 R88, gdesc[UR8], R88, gsb0 ;  /* 0x00600000085879f3 */ /* 0x000fe20008000858 */
[----:B------:R-:W-:Y:S02]  /*17ee0*/  R2UR UR10, R6 ;  /* 0x00000000060a72ca */ /* 0x000fe400000e0000 */
[----:B------:R-:W-:Y:S01]  /*17ef0*/  R2UR UR11, R7 ;  /* 0x00000000070b72ca */ /* 0x000fe200000e0000 */
[----:B------:R-:W-:Y:S01]  /*17f00*/  VIADD R10, R4, 0x380 ;  /* 0x00000380040a7836 */ /* 0x000fe20000000000 */
[----:B------:R-:W-:Y:S02]  /*17f10*/  WARPGROUP.DEPBAR.LE gsb0, 0x0 ;  /* 0x00008000000079c5 */ /* 0x000fe40000010000 */
[----:B------:R-:W-:-:S09]  /*17f20*/  WARPGROUP.ARRIVE ;  /* 0x00000000000079c5 */ /* 0x000fd20000000000 */
[----:B------:R-:W-:Y:S01]  /*17f30*/  QGMMA.64x32x32.F32.E4M3.E4M3 R72, gdesc[UR8], R72, gsb0 ;  /* 0x00600000084879f3 */ /* 0x000fe20008000848 */
[----:B------:R-:W-:Y:S01]  /*17f40*/  IMAD.MOV.U32 R11, RZ, RZ, -0x7fffffe0 ;  /* 0x80000020ff0b7424 */ /* 0x000fe200078e00ff */
[----:B------:R-:W-:-:S04]  /*17f50*/  R2UR UR18, R10 ;  /* 0x000000000a1272ca */ /* 0x000fc800000e0000 */
[----:B------:R-:W-:Y:S01]  /*17f60*/  R2UR UR19, R11 ;  /* 0x000000000b1372ca */ /* 0x000fe200000e0000 */
[----:B------:R-:W-:Y:S01]  /*17f70*/  UMOV UR16, UR8 ;  /* 0x0000000800107c82 */ /* 0x000fe20008000000 */
[----:B------:R-:W-:Y:S01]  /*17f80*/  UMOV UR17, UR9 ;  /* 0x0000000900117c82 */ /* 0x000fe20008000000 */
[----:B------:R-:W-:Y:S02]  /*17f90*/  WARPGROUP.DEPBAR.LE gsb0, 0x0 ;  /* 0x00008000000079c5 */ /* 0x000fe40000010000 */
[----:B------:R-:W-:-:S08]  /*17fa0*/  WARPGROUP.ARRIVE ;  /* 0x00000000000079c5 */ /* 0x000fd00000000000 */
[----:B------:R-:W-:Y:S01]  /*17fb0*/  QGMMA.64x32x32.F32.E4M3.E4M3 R56, gdesc[UR16], R56, gsb0 ;  /* 0x00600000103879f3 */ /* 0x000fe20008000838 */
[----:B------:R-:W-:Y:S02]  /*17fc0*/  VIADD R6, R4, 0x400 ;  /* 0x0000040004067836 */ /* 0x000fe40000000000 */
[----:B------:R-:W-:-:S03]  /*17fd0*/  IMAD.MOV.U32 R7, RZ, RZ, -0x7fffffe0 ;  /* 0x80000020ff077424 */ /* 0x000fc600078e00ff */
[----:B------:R-:W-:Y:S02]  /*17fe0*/  R2UR UR22, R6 ;  /* 0x00000000061672ca */ /* 0x000fe400000e0000 */
[----:B------:R-:W-:Y:S01]  /*17ff0*/  R2UR UR23, R7 ;  /* 0x00000000071772ca */ /* 0x000fe200000e0000 */
[----:B------:R-:W-:Y:S01]  /*18000*/  UMOV UR20, UR8 ;  /* 0x0000000800147c82 */ /* 0x000fe20008000000 */
[----:B------:R-:W-:Y:S01]  /*18010*/  UMOV UR21, UR9 ;  /* 0x0000000900157c82 */ /* 0x000fe20008000000 */
[----:B------:R-:W-:Y:S02]  /*18020*/  WARPGROUP.DEPBAR.LE gsb0, 0x0 ;  /* 0x00008000000079c5 */ /* 0x000fe40000010000 */
[----:B------:R-:W-:-:S08]  /*18030*/  WARPGROUP.ARRIVE ;  /* 0x00000000000079c5 */ /* 0x000fd00000000000 */
[----:B------:R-:W-:Y:S01]  /*18040*/  QGMMA.64x32x32.F32.E4M3.E4M3 R40, gdesc[UR20], R40, gsb0 ;  /* 0x00600000142879f3 */ /* 0x000fe20008000828 */
[----:B------:R-:W-:Y:S01]  /*18050*/  IMAD.MOV.U32 R11, RZ, RZ, -0x7fffffe0 ;  /* 0x80000020ff0b7424 */ /* 0x000fe200078e00ff */
[----:B------:R-:W-:-:S04]  /*18060*/  IADD3 R10, R4, 0x480, RZ ;  /* 0x00000480040a7810 */ /* 0x000fc80007ffe0ff */
[----:B------:R-:W-:Y:S02]  /*18070*/  R2UR UR30, R10 ;  /* 0x000000000a1e72ca */ /* 0x000fe400000e0000 */
[----:B------:R-:W-:Y:S01]  /*18080*/  R2UR UR31, R11 ;  /* 0x000000000b1f72ca */ /* 0x000fe200000e0000 */
[----:B------:R-:W-:Y:S02]  /*18090*/  WARPGROUP.DEPBAR.LE gsb0, 0x0 ;  /* 0x00008000000079c5 */ /* 0x000fe40000010000 */
[----:B------:R-:W-:-:S10]  /*180a0*/  WARPGROUP.ARRIVE ;  /* 0x00000000000079c5 */ /* 0x000fd40000000000 */
[----:B------:R-:W-:Y:S01]  /*180b0*/  QGMMA.64x32x32.F32.E4M3.E4M3 R24, gdesc[UR28], R24, gsb0 ;  /* 0x006000001c1879f3 */ /* 0x000fe20008000818 */
[----:B------:R-:W-:Y:S02]  /*180c0*/  VIADD R12, R4, 0x282 ;  /* 0x00000282040c7836 */ /* 0x000fe40000000000 */
[----:B------:R-:W-:-:S03]  /*180d0*/  IMAD.MOV.U32 R13, RZ, RZ, -0x7fffffe0 ;  /* 0x80000020ff0d7424 */ /* 0x000fc600078e00ff */
[----:B------:R-:W-:Y:S02]  /*180e0*/  R2UR UR14, R12 ;  /* 0x000000000c0e72ca */ /* 0x000fe400000e0000 */
[----:B------:R-:W-:Y:S01]  /*180f0*/  R2UR UR15, R13 ;  /* 0x000000000d0f72ca */ /* 0x000fe200000e0000 */
[----:B------:R-:W-:Y:S01]  /*18100*/  UIADD3 UR12, UR44, 0x202, URZ ;  /* 0x000002022c0c7890 */ /* 0x000fe2000fffe03f */
[----:B------:R-:W-:Y:S01]  /*18110*/  UMOV UR13, 0x80000020 ;  /* 0x80000020000d7882 */ /* 0x000fe20000000000 */
        /* <DEDUP_REMOVED lines=75> */
[----:B------:R-:W-:Y:S01]  /*185d0*/  UIADD3 UR20, UR44, 0x402, URZ ;  /* 0x000004022c147890 */ /* 0x000fe2000fffe03f */
[----:B------:R-:W-:Y:S02]  /*185e0*/  UMOV UR45, UR17 ;  /* 0x00000011002d7c82 */ /* 0x000fe40008000000 */
[----:B------:R-:W-:Y:S01]  /*185f0*/  UMOV UR44, UR16 ;  /* 0x00000010002c7c82 */ /* 0x000fe20008000000 */
[----:B------:R-:W-:Y:S02]  /*18600*/  WARPGROUP.DEPBAR.LE gsb0, 0x0 ;  /* 0x00008000000079c5 */ /* 0x000fe40000010000 */
[----:B------:R-:W-:-:S06]  /*18610*/  WARPGROUP.ARRIVE ;  /* 0x00000000000079c5 */ /* 0x000fcc0000000000 */
[----:B------:R-:W-:Y:S01]  /*18620*/  QGMMA.64x32x32.F32.E4M3.E4M3 R24, gdesc[UR44], R24, gsb0 ;  /* 0x006000002c1879f3 */ /* 0x000fe20008000818 */
[----:B------:R-:W-:Y:S02]  /*18630*/  VIADD R12, R4, 0x502 ;  /* 0x00000502040c7836 */ /* 0x000fe40000000000 */
[----:B------:R-:W-:-:S03]  /*18640*/  IMAD.MOV.U32 R13, RZ, RZ, -0x7fffffe0 ;  /* 0x80000020ff0d7424 */ /* 0x000fc600078e00ff */
[----:B------:R-:W-:Y:S02]  /*18650*/  R2UR UR22, R12 ;  /* 0x000000000c1672ca */ /* 0x000fe400000e0000 */
[----:B------:R-:W-:Y:S01]  /*18660*/  R2UR UR23, R13 ;  /* 0x000000000d1772ca */ /* 0x000fe200000e0000 */
[----:B------:R-:W-:Y:S01]  /*18670*/  UMOV UR21, 0x80000020 ;  /* 0x8000002000157882 */ /* 0x000fe20000000000 */
[----:B------:R-:W-:Y:S02]  /*18680*/  WARPGROUP.DEPBAR.LE gsb0, 0x0 ;  /* 0x00008000000079c5 */ /* 0x000fe40000010000 */
[----:B------:R-:W-:-:S09]  /*18690*/  WARPGROUP.ARRIVE ;  /* 0x00000000000079c5 */ /* 0x000fd20000000000 */
        /* <DEDUP_REMOVED lines=8> */
[----:B------:R-:W-:Y:S02]  /*18720*/  R2UR UR22, R20 ;  /* 0x00000000141672ca */ /* 0x000fe400000e0000 */
[----:B------:R-:W-:Y:S01]  /*18730*/  R2UR UR23, R21 ;  /* 0x00000000151772ca */ /* 0x000fe200000e0000 */
[----:B------:R-:W-:Y:S02]  /*18740*/  WARPGROUP.DEPBAR.LE gsb0, 0x0 ;  /* 0x00008000000079c5 */ /* 0x000fe40000010000 */
[----:B------:R-:W-:-:S10]  /*18750*/  WARPGROUP.ARRIVE ;  /* 0x00000000000079c5 */ /* 0x000fd40000000000 */
[----:B------:R-:W-:Y:S01]  /*18760*/  QGMMA.64x32x32.F32.E4M3.E4M3 R56, gdesc[UR20], R56, gsb0 ;  /* 0x00600000143879f3 */ /* 0x000fe20008000838 */
        /* <DEDUP_REMOVED lines=11> */
[----:B------:R-:W-:-:S02]  /*18820*/  FMUL.FTZ R75, R2, R83 ;  /* 0x00000053024b7220 */ /* 0x000fc40000410000 */
[----:B------:R-:W1:Y:S01]  /*18830*/  MUFU.TANH R10, R10 ;  /* 0x0000000a000a7308 */ /* 0x000e620000002400 */
[----:B------:R-:W-:Y:S02]  /*18840*/  WARPGROUP.DEPBAR.LE gsb0, 0x0 ;  /* 0x00008000000079c5 */ /* 0x000fe40000010000 */
[C---:B------:R-:W-:Y:S02]  /*18850*/  FMUL.FTZ R78, R2.reuse, R60 ;  /* 0x0000003c024e7220 */ /* 0x040fe40000410000 */
[----:B------:R-:W5:Y:S01]  /*18860*/  @P0 LDC R60, c[0x0][0x450] ;  /* 0x00011400ff3c0b82 */ /* 0x000f620000000800 */
[C---:B------:R-:W-:Y:S01]  /*18870*/  FMUL.FTZ R77, R2.reuse, R64 ;  /* 0x00000040024d7220 */ /* 0x040fe20000410000 */
[----:B------:R-:W-:Y:S01]  /*18880*/  FMUL.FTZ R79, R2, R56 ;  /* 0x00000038024f7220 */ /* 0x000fe20000410000 */
[----:B--2---:R-:W-:Y:S02]  /*18890*/  IMAD.IADD R64, R108, 0x1, R235 ;  /* 0x000000016c407824 */ /* 0x004fe400078e02eb */
[----:B------:R-:W-:Y:S01]  /*188a0*/  FMUL.FTZ R95, R2, R57 ;  /* 0x00000039025f7220 */ /* 0x000fe20000410000 */
[----:B------:R-:W-:Y:S01]  /*188b0*/  VIADD R56, R4, 0x682 ;  /* 0x0000068204387836 */ /* 0x000fe20000000000 */
[----:B------:R-:W-:Y:S01]  /*188c0*/  MOV R57, 0x80000020 ;  /* 0x8000002000397802 */ /* 0x000fe20000000f00 */
[----:B0-----:R-:W-:-:S03]  /*188d0*/  @P0 IMAD.HI.U32 R5, R64, R5, RZ ;  /* 0x0000000540050227 */ /* 0x001fc600078e00ff */
[----:B------:R-:W-:Y:S02]  /*188e0*/  R2UR UR22, R56 ;  /* 0x00000000381672ca */ /* 0x000fe400000e0000 */
[----:B------:R-:W-:Y:S01]  /*188f0*/  R2UR UR23, R57 ;  /* 0x00000000391772ca */ /* 0x000fe200000e0000 */
[C---:B------:R-:W-:Y:S01]  /*18900*/  FMUL.FTZ R87, R2.reuse, R65 ;  /* 0x0000004102577220 */ /* 0x040fe20000410000 */
[----:B------:R-:W-:Y:S01]  /*18910*/  WARPGROUP.ARRIVE ;  /* 0x00000000000079c5 */ /* 0x000fe20000000000 */
[----:B------:R-:W-:Y:S01]  /*18920*/  FMUL.FTZ R56, R2, R58 ;  /* 0x0000003a02387220 */ /* 0x000fe20000410000 */
[----:B-----5:R-:W-:-:S09]  /*18930*/  @P0 SHF.R.U32.HI R64, RZ, R60, R5 ;  /* 0x0000003cff400219 */ /* 0x020fd20000011605 */
[----:B------:R-:W-:Y:S01]  /*18940*/  QGMMA.64x32x32.F32.E4M3.E4M3 R40, gdesc[UR20], R40, gsb0 ;  /* 0x00600000142879f3 */ /* 0x000fe20008000828 */
[----:B------:R-:W0:Y:S01]  /*18950*/  SHFL.IDX PT, R65, R64, RZ, 0x1c1f ;  /* 0x001c1fff40417589 */ /* 0x000e2200000e0000 */
[C---:B------:R-:W-:Y:S01]  /*18960*/  FMUL.FTZ R58, R2.reuse, R59 ;  /* 0x0000003b023a7220 */ /* 0x040fe20000410000 */
[C---:B------:R-:W-:Y:S01]  /*18970*/  FMUL.FTZ R59, R2.reuse, R66 ;  /* 0x00000042023b7220 */ /* 0x040fe20000410000 */
[----:B------:R-:W-:Y:S02]  /*18980*/  IMAD.MOV.U32 R66, RZ, RZ, -0xa0 ;  /* 0xffffff60ff427424 */ /* 0x000fe400078e00ff */
[C---:B------:R-:W-:Y:S01]  /*18990*/  FMUL.FTZ R60, R2.reuse, R63 ;  /* 0x0000003f023c7220 */ /* 0x040fe20000410000 */
[C---:B---3--:R-:W-:Y:S02]  /*189a0*/  IMAD R5, R159.reuse, -0xa0, R104 ;  /* 0xffffff609f057824 */ /* 0x048fe400078e0268 */
[----:B------:R-:W-:Y:S02]  /*189b0*/  IMAD R63, R159, R66, 0xa1 ;  /* 0x000000a19f3f7424 */ /* 0x000fe400078e0242 */
[----:B------:R-:W-:Y:S01]  /*189c0*/  FMUL.FTZ R83, R2, R68 ;  /* 0x0000004402537220 */ /* 0x000fe20000410000 */
[----:B------:R-:W2:Y:S01]  /*189d0*/  MUFU.TANH R88, R88 ;  /* 0x0000005800587308 */ /* 0x000ea20000002400 */
[----:B------:R-:W-:-:S02]  /*189e0*/  VIADD R5, R5, 0xa0 ;  /* 0x000000a005057836 */ /* 0x000fc40000000000 */
[----:B----4-:R-:W-:Y:S02]  /*189f0*/  IMAD R68, R106, -0x2, R63 ;  /* 0xfffffffe6a447824 */ /* 0x010fe400078e023f */
[C---:B------:R-:W-:Y:S01]  /*18a00*/  FMUL.FTZ R92, R2.reuse, R93 ;  /* 0x0000005d025c7220 */ /* 0x040fe20000410000 */
[C---:B------:R-:W-:Y:S01]  /*18a10*/  FMUL.FTZ R13, R2.reuse, R99 ;  /* 0x00000063020d7220 */ /* 0x040fe20000410000 */
[----:B------:R-:W-:Y:S01]  /*18a20*/  FMUL.FTZ R99, R2, R85 ;  /* 0x0000005502637220 */ /* 0x000fe20000410000 */
[----:B------:R-:W-:Y:S01]  /*18a30*/  IMAD R66, R106, -0x2, R5 ;  /* 0xfffffffe6a427824 */ /* 0x000fe200078e0205 */
[----:B------:R-:W3:Y:S01]  /*18a40*/  MUFU.TANH R89, R89 ;  /* 0x0000005900597308 */ /* 0x000ee20000002400 */
[----:B------:R-:W-:Y:S01]  /*18a50*/  IADD3 R85, -R237, R68, R104 ;  /* 0x00000044ed557210 */ /* 0x000fe20007ffe168 */
[C---:B------:R-:W-:Y:S01]  /*18a60*/  FMUL.FTZ R93, R2.reuse, R96 ;  /* 0x00000060025d7220 */ /* 0x040fe20000410000 */
[----:B------:R-:W-:Y:S01]  /*18a70*/  FMUL.FTZ R96, R2, R97 ;  /* 0x0000006102607220 */ /* 0x000fe20000410000 */
[----:B------:R-:W-:Y:S01]  /*18a80*/  VIADD R4, R4, 0x702 ;  /* 0x0000070204047836 */ /* 0x000fe20000000000 */
[----:B0-----:R-:W-:-:S03]  /*18a90*/  VIADDMNMX R68, R65, R85, R66, PT ;  /* 0x0000005541447246 */ /* 0x001fc60003800142 */
[----:B------:R-:W0:Y:S01]  /*18aa0*/  MUFU.TANH R92, R92 ;  /* 0x0000005c005c7308 */ /* 0x000e220000002400 */
[----:B------:R-:W-:Y:S01]  /*18ab0*/  FMUL.FTZ R97, R2, R100 ;  /* 0x0000006402617220 */ /* 0x000fe20000410000 */
[C---:B------:R-:W-:Y:S02]  /*18ac0*/  ISETP.GT.AND P4, PT, R68.reuse, RZ, PT ;  /* 0x000000ff4400720c */ /* 0x040fe40003f84270 */
[----:B------:R-:W-:-:S04]  /*18ad0*/  ISETP.GT.AND P3, PT, R68, 0x1, PT ;  /* 0x000000014400780c */ /* 0x000fc80003f64270 */
[----:B------:R-:W4:Y:S01]  /*18ae0*/  MUFU.TANH R93, R93 ;  /* 0x0000005d005d7308 */ /* 0x000f220000002400 */
[----:B------:R-:W-:Y:S01]  /*18af0*/  R2UR UR22, R4 ;  /* 0x00000000041672ca */ /* 0x000fe200000e0000 */
[----:B------:R-:W-:Y:S01]  /*18b00*/  FMUL.FTZ R100, R2, R101 ;  /* 0x0000006502647220 */ /* 0x000fe20000410000 */
[----:B------:R-:W-:Y:S02]  /*18b10*/  ISETP.GT.AND P5, PT, R68, 0x8, PT ;  /* 0x000000084400780c */ /* 0x000fe40003fa4270 */
[----:B-1----:R-:W-:Y:S02]  /*18b20*/  FSEL R4, R10, -INF , P4 ;  /* 0xff8000000a047808 */ /* 0x002fe40002000000 */
[----:B--2---:R-:W-:Y:S01]  /*18b30*/  FSEL R111, R88, -INF , P3 ;  /* 0xff800000586f7808 */ /* 0x004fe20001800000 */
[----:B------:R-:W1:Y:S01]  /*18b40*/  MUFU.TANH R96, R96 ;  /* 0x0000006000607308 */ /* 0x000e620000002400 */
[----:B------:R-:W-:Y:S01]  /*18b50*/  FMUL.FTZ R6, R2, R90 ;  /* 0x0000005a02067220 */ /* 0x000fe20000410000 */
[----:B------:R-:W-:Y:S01]  /*18b60*/  ISETP.GT.AND P4, PT, R68, 0x9, PT ;  /* 0x000000094400780c */ /* 0x000fe20003f84270 */
[----:B------:R-:W-:Y:S01]  /*18b70*/  FMUL.FTZ R90, R2, R72 ;  /* 0x00000048025a7220 */ /* 0x000fe20000410000 */
[----:B---3--:R-:W-:-:S02]  /*18b80*/  FSEL R115, R89, -INF , P5 ;  /* 0xff80000059737808 */ /* 0x008fc40002800000 */
[----:B------:R-:W-:Y:S02]  /*18b90*/  FMNMX.FTZ R10, R4, R111, !PT ;  /* 0x0000006f040a7209 */ /* 0x000fe40007810000 */
[----:B------:R-:W2:Y:S01]  /*18ba0*/  MUFU.TANH R97, R97 ;  /* 0x0000006100617308 */ /* 0x000ea20000002400 */
[----:B------:R-:W-:Y:S02]  /*18bb0*/  ISETP.GT.AND P3, PT, R68, 0x10, PT ;  /* 0x000000104400780c */ /* 0x000fe40003f64270 */
[----:B0-----:R-:W-:Y:S02]  /*18bc0*/  FSEL R117, R92, -INF , P4 ;  /* 0xff8000005c757808 */ /* 0x001fe40002000000 */
[----:B------:R-:W-:-:S03]  /*18bd0*/  FMNMX.FTZ R10, R115, R10, !PT ;  /* 0x0000000a730a7209 */ /* 0x000fc60007810000 */
[----:B------:R-:W0:Y:S01]  /*18be0*/  MUFU.TANH R100, R100 ;  /* 0x0000006400647308 */ /* 0x000e220000002400 */
[----:B------:R-:W-:Y:S02]  /*18bf0*/  ISETP.GT.AND P5, PT, R68, 0x11, PT ;  /* 0x000000114400780c */ /* 0x000fe40003fa4270 */
[----:B----4-:R-:W-:Y:S02]  /*18c00*/  FSEL R119, R93, -INF , P3 ;  /* 0xff8000005d777808 */ /* 0x010fe40001800000 */
[----:B------:R-:W-:-:S03]  /*18c10*/  FMNMX.FTZ R10, R117, R10, !PT ;  /* 0x0000000a750a7209 */ /* 0x000fc60007810000 */
[----:B------:R-:W3:Y:S01]  /*18c20*/  MUFU.TANH R90, R90 ;  /* 0x0000005a005a7308 */ /* 0x000ee20000002400 */
[----:B------:R-:W-:Y:S02]  /*18c30*/  ISETP.GT.AND P4, PT, R68, 0x18, PT ;  /* 0x000000184400780c */ /* 0x000fe40003f84270 */
[----:B-1----:R-:W-:Y:S02]  /*18c40*/  FSEL R123, R96, -INF , P5 ;  /* 0xff800000607b7808 */ /* 0x002fe40002800000 */
[----:B------:R-:W-:-:S03]  /*18c50*/  FMNMX.FTZ R10, R119, R10, !PT ;  /* 0x0000000a770a7209 */ /* 0x000fc60007810000 */
[----:B------:R-:W1:Y:S01]  /*18c60*/  MUFU.TANH R113, R113 ;  /* 0x0000007100717308 */ /* 0x000e620000002400 */
[----:B------:R-:W-:Y:S01]  /*18c70*/  ISETP.GT.AND P3, PT, R68, 0x19, PT ;  /* 0x000000194400780c */ /* 0x000fe20003f64270 */
[----:B------:R-:W-:Y:S01]  /*18c80*/  FMUL.FTZ R105, R2, R80 ;  /* 0x0000005002697220 */ /* 0x000fe20000410000 */
[----:B--2---:R-:W-:Y:S02]  /*18c90*/  FSEL R127, R97, -INF , P4 ;  /* 0xff800000617f7808 */ /* 0x004fe40002000000 */
[----:B------:R-:W-:-:S03]  /*18ca0*/  FMNMX.FTZ R10, R123, R10, !PT ;  /* 0x0000000a7b0a7209 */ /* 0x000fc60007810000 */
[----:B------:R-:W2:Y:S01]  /*18cb0*/  MUFU.TANH R109, R109 ;  /* 0x0000006d006d7308 */ /* 0x000ea20000002400 */
[----:B------:R-:W-:Y:S01]  /*18cc0*/  MOV R5, 0x80000020 ;  /* 0x8000002000057802 */ /* 0x000fe20000000f00 */
[----:B------:R-:W-:Y:S01]  /*18cd0*/  FMUL.FTZ R14, R2, R103 ;  /* 0x00000067020e7220 */ /* 0x000fe20000410000 */
[----:B------:R-:W-:Y:S01]  /*18ce0*/  ISETP.GT.AND P4, PT, R68, 0x20, PT ;  /* 0x000000204400780c */ /* 0x000fe20003f84270 */
[----:B------:R-:W-:Y:S01]  /*18cf0*/  FMUL.FTZ R103, R2, R81 ;  /* 0x0000005102677220 */ /* 0x000fe20000410000 */
[----:B0-----:R-:W-:Y:S02]  /*18d00*/  FSEL R125, R100, -INF , P3 ;  /* 0xff800000647d7808 */ /* 0x001fe40001800000 */
[----:B------:R-:W-:Y:S01]  /*18d10*/  FMNMX.FTZ R10, R127, R10, !PT ;  /* 0x0000000a7f0a7209 */ /* 0x000fe20007810000 */
[----:B------:R-:W0:Y:S01]  /*18d20*/  MUFU.TANH R107, R107 ;  /* 0x0000006b006b7308 */ /* 0x000e220000002400 */
[----:B------:R-:W-:Y:S01]  /*18d30*/  R2UR UR23, R5 ;  /* 0x00000000051772ca */ /* 0x000fe200000e0000 */
[----:B------:R-:W-:Y:S01]  /*18d40*/  FMUL.FTZ R101, R2, R84 ;  /* 0x0000005402657220 */ /* 0x000fe20000410000 */
[----:B------:R-:W-:-:S02]  /*18d50*/  ISETP.GT.AND P3, PT, R68, 0x21, PT ;  /* 0x000000214400780c */ /* 0x000fc40003f64270 */
[----:B---3--:R-:W-:Y:S02]  /*18d60*/  FSEL R121, R90, -INF , P4 ;  /* 0xff8000005a797808 */ /* 0x008fe40002000000 */
[----:B------:R-:W-:Y:S01]  /*18d70*/  FMNMX.FTZ R10, R125, R10, !PT ;  /* 0x0000000a7d0a7209 */ /* 0x000fe20007810000 */
[----:B------:R-:W3:Y:S01]  /*18d80*/  MUFU.TANH R105, R105 ;  /* 0x0000006900697308 */ /* 0x000ee20000002400 */
[C---:B------:R-:W-:Y:S01]  /*18d90*/  ISETP.GT.AND P4, PT, R68.reuse, 0x28, PT ;  /* 0x000000284400780c */ /* 0x040fe20003f84270 */
[----:B------:R-:W-:Y:S02]  /*18da0*/  WARPGROUP.DEPBAR.LE gsb0, 0x0 ;  /* 0x00008000000079c5 */ /* 0x000fe40000010000 */
[----:B-1----:R-:W-:Y:S02]  /*18db0*/  FSEL R113, R113, -INF , P3 ;  /* 0xff80000071717808 */ /* 0x002fe40001800000 */
[----:B------:R-:W-:Y:S02]  /*18dc0*/  FMNMX.FTZ R10, R121, R10, !PT ;  /* 0x0000000a790a7209 */ /* 0x000fe40007810000 */
[----:B------:R-:W1:Y:S01]  /*18dd0*/  MUFU.TANH R103, R103 ;  /* 0x0000006700677308 */ /* 0x000e620000002400 */
[----:B------:R-:W-:Y:S01]  /*18de0*/  WARPGROUP.ARRIVE ;  /* 0x00000000000079c5 */ /* 0x000fe20000000000 */
[----:B------:R-:W-:-:S02]  /*18df0*/  ISETP.GT.AND P3, PT, R68, 0x29, PT ;  /* 0x000000294400780c */ /* 0x000fc40003f64270 */
[----:B--2---:R-:W-:Y:S02]  /*18e00*/  FSEL R109, R109, -INF , P4 ;  /* 0xff8000006d6d7808 */ /* 0x004fe40002000000 */
[----:B------:R-:W-:Y:S01]  /*18e10*/  FMNMX.FTZ R10, R113, R10, !PT ;  /* 0x0000000a710a7209 */ /* 0x000fe20007810000 */
[----:B------:R-:W-:Y:S01]  /*18e20*/  QGMMA.64x32x32.F32.E4M3.E4M3 R24, gdesc[UR20], R24, gsb0 ;  /* 0x00600000141879f3 */ /* 0x000fe20008000818 */
[----:B------:R-:W2:Y:S01]  /*18e30*/  MUFU.TANH R101, R101 ;  /* 0x0000006500657308 */ /* 0x000ea20000002400 */
[----:B------:R-:W-:Y:S02]  /*18e40*/  ISETP.GT.AND P4, PT, R68, 0x30, PT ;  /* 0x000000304400780c */ /* 0x000fe40003f84270 */
[----:B0-----:R-:W-:Y:S02]  /*18e50*/  FSEL R107, R107, -INF , P3 ;  /* 0xff8000006b6b7808 */ /* 0x001fe40001800000 */
[----:B------:R-:W-:-:S03]  /*18e60*/  FMNMX.FTZ R10, R109, R10, !PT ;  /* 0x0000000a6d0a7209 */ /* 0x000fc60007810000 */
[----:B------:R-:W0:Y:S01]  /*18e70*/  MUFU.TANH R99, R99 ;  /* 0x0000006300637308 */ /* 0x000e220000002400 */
[----:B------:R-:W-:Y:S02]  /*18e80*/  ISETP.GT.AND P3, PT, R68, 0x31, PT ;  /* 0x000000314400780c */ /* 0x000fe40003f64270 */
[----:B---3--:R-:W-:Y:S02]  /*18e90*/  FSEL R105, R105, -INF , P4 ;  /* 0xff80000069697808 */ /* 0x008fe40002000000 */
[----:B------:R-:W-:-:S03]  /*18ea0*/  FMNMX.FTZ R10, R107, R10, !PT ;  /* 0x0000000a6b0a7209 */ /* 0x000fc60007810000 */
[----:B------:R-:W3:Y:S01]  /*18eb0*/  MUFU.TANH R79, R79 ;  /* 0x0000004f004f7308 */ /* 0x000ee20000002400 */
[----:B------:R-:W-:Y:S01]  /*18ec0*/  FMUL.FTZ R3, R2, R91 ;  /* 0x0000005b02037220 */ /* 0x000fe20000410000 */
[----:B------:R-:W-:Y:S01]  /*18ed0*/  ISETP.GT.AND P4, PT, R68, 0x38, PT ;  /* 0x000000384400780c */ /* 0x000fe20003f84270 */
[----:B------:R-:W-:Y:S01]  /*18ee0*/  FMUL.FTZ R91, R2, R61 ;  /* 0x0000003d025b7220 */ /* 0x000fe20000410000 */
[----:B-1----:R-:W-:Y:S02]  /*18ef0*/  FSEL R103, R103, -INF , P3 ;  /* 0xff80000067677808 */ /* 0x002fe40001800000 */
[----:B------:R-:W-:Y:S02]  /*18f00*/  FMNMX.FTZ R10, R105, R10, !PT ;  /* 0x0000000a690a7209 */ /* 0x000fe40007810000 */
[----:B------:R-:W1:Y:S01]  /*18f10*/  MUFU.TANH R95, R95 ;  /* 0x0000005f005f7308 */ /* 0x000e620000002400 */
[----:B------:R-:W-:Y:S02]  /*18f20*/  ISETP.GT.AND P3, PT, R68, 0x39, PT ;  /* 0x000000394400780c */ /* 0x000fe40003f64270 */
[----:B--2---:R-:W-:-:S02]  /*18f30*/  FSEL R101, R101, -INF , P4 ;  /* 0xff80000065657808 */ /* 0x004fc40002000000 */
[----:B------:R-:W-:-:S03]  /*18f40*/  FMNMX.FTZ R10, R103, R10, !PT ;  /* 0x0000000a670a7209 */ /* 0x000fc60007810000 */
        /* <DEDUP_REMOVED lines=9> */
[----:B------:R-:W-:Y:S01]  /*18fe0*/  ISETP.GT.AND P4, PT, R68, 0x48, PT ;  /* 0x000000484400780c */ /* 0x000fe20003f84270 */
[----:B------:R-:W-:Y:S01]  /*18ff0*/  FMUL.FTZ R81, R2, R69 ;  /* 0x0000004502517220 */ /* 0x000fe20000410000 */
[----:B-1----:R-:W-:Y:S02]  /*19000*/  FSEL R95, R95, -INF , P3 ;  /* 0xff8000005f5f7808 */ /* 0x002fe40001800000 */
[----:B------:R-:W-:-:S03]  /*19010*/  FMNMX.FTZ R10, R97, R10, !PT ;  /* 0x0000000a610a7209 */ /* 0x000fc60007810000 */
[----:B------:R-:W1:Y:S01]  /*19020*/  MUFU.TANH R87, R87 ;  /* 0x0000005700577308 */ /* 0x000e620000002400 */
[----:B------:R-:W-:Y:S02]  /*19030*/  ISETP.GT.AND P3, PT, R68, 0x49, PT ;  /* 0x000000494400780c */ /* 0x000fe40003f64270 */
[----:B--2---:R-:W-:Y:S02]  /*19040*/  FSEL R93, R78, -INF , P4 ;  /* 0xff8000004e5d7808 */ /* 0x004fe40002000000 */
[----:B------:R-:W-:-:S03]  /*19050*/  FMNMX.FTZ R10, R95, R10, !PT ;  /* 0x0000000a5f0a7209 */ /* 0x000fc60007810000 */
[----:B------:R-:W2:Y:S01]  /*19060*/  MUFU.TANH R83, R83 ;  /* 0x0000005300537308 */ /* 0x000ea20000002400 */
[----:B------:R-:W-:Y:S01]  /*19070*/  FMUL.FTZ R40, R2, R40 ;  /* 0x0000002802287220 */ /* 0x000fe20000410000 */
[----:B------:R-:W-:Y:S01]  /*19080*/  ISETP.GT.AND P4, PT, R68, 0x50, PT ;  /* 0x000000504400780c */ /* 0x000fe20003f84270 */
[----:B------:R-:W-:Y:S01]  /*19090*/  FMUL.FTZ R41, R2, R41 ;  /* 0x0000002902297220 */ /* 0x000fe20000410000 */
[----:B0-----:R-:W-:Y:S02]  /*190a0*/  FSEL R91, R91, -INF , P3 ;  /* 0xff8000005b5b7808 */ /* 0x001fe40001800000 */
[----:B------:R-:W-:Y:S02]  /*190b0*/  FMNMX.FTZ R10, R93, R10, !PT ;  /* 0x0000000a5d0a7209 */ /* 0x000fe40007810000 */
[----:B------:R-:W0:Y:S01]  /*190c0*/  MUFU.TANH R81, R81 ;  /* 0x0000005100517308 */ /* 0x000e220000002400 */
[----:B------:R-:W-:Y:S01]  /*190d0*/  ISETP.GT.AND P3, PT, R68, 0x51, PT ;  /* 0x000000514400780c */ /* 0x000fe20003f64270 */
[----:B------:R-:W-:Y:S01]  /*190e0*/  FMUL.FTZ R44, R2, R44 ;  /* 0x0000002c022c7220 */ /* 0x000fe20000410000 */
[----:B---3--:R-:W-:-:S02]  /*190f0*/  FSEL R89, R77, -INF , P4 ;  /* 0xff8000004d597808 */ /* 0x008fc40002000000 */
[----:B------:R-:W-:-:S03]  /*19100*/  FMNMX.FTZ R10, R91, R10, !PT ;  /* 0x0000000a5b0a7209 */ /* 0x000fc60007810000 */
[----:B------:R-:W3:Y:S01]  /*19110*/  MUFU.TANH R5, R40 ;  /* 0x0000002800057308 */ /* 0x000ee20000002400 */
[----:B------:R-:W-:Y:S01]  /*19120*/  ISETP.GT.AND P4, PT, R68, 0x58, PT ;  /* 0x000000584400780c */ /* 0x000fe20003f84270 */
[----:B------:R-:W-:Y:S01]  /*19130*/  FMUL.FTZ R45, R2, R45 ;  /* 0x0000002d022d7220 */ /* 0x000fe20000410000 */
        /* <DEDUP_REMOVED lines=8> */
[----:B------:R-:W-:Y:S01]  /*191c0*/  ISETP.GT.AND P4, PT, R68, 0x60, PT ;  /* 0x000000604400780c */ /* 0x000fe20003f84270 */
[----:B------:R-:W-:Y:S01]  /*191d0*/  FMUL.FTZ R49, R2, R49 ;  /* 0x0000003102317220 */ /* 0x000fe20000410000 */
[----:B0-----:R-:W-:Y:S02]  /*191e0*/  FSEL R81, R81, -INF , P3 ;  /* 0xff80000051517808 */ /* 0x001fe40001800000 */
[----:B------:R-:W-:-:S03]  /*191f0*/  FMNMX.FTZ R10, R83, R10, !PT ;  /* 0x0000000a530a7209 */ /* 0x000fc60007810000 */
[----:B------:R-:W0:Y:S01]  /*19200*/  MUFU.TANH R45, R45 ;  /* 0x0000002d002d7308 */ /* 0x000e220000002400 */
[----:B------:R-:W-:Y:S01]  /*19210*/  ISETP.GT.AND P3, PT, R68, 0x61, PT ;  /* 0x000000614400780c */ /* 0x000fe20003f64270 */
[----:B------:R-:W-:Y:S01]  /*19220*/  FMUL.FTZ R52, R2, R52 ;  /* 0x0000003402347220 */ /* 0x000fe20000410000 */
[----:B---3--:R-:W-:Y:S02]  /*19230*/  FSEL R79, R5, -INF , P4 ;  /* 0xff800000054f7808 */ /* 0x008fe40002000000 */
[----:B------:R-:W-:-:S03]  /*19240*/  FMNMX.FTZ R10, R81, R10, !PT ;  /* 0x0000000a510a7209 */ /* 0x000fc60007810000 */
[----:B------:R-:W3:Y:S01]  /*19250*/  MUFU.TANH R48, R48 ;  /* 0x0000003000307308 */ /* 0x000ee20000002400 */
[----:B------:R-:W-:Y:S02]  /*19260*/  ISETP.GT.AND P4, PT, R68, 0x68, PT ;  /* 0x000000684400780c */ /* 0x000fe40003f84270 */
[----:B-1----:R-:W-:Y:S02]  /*19270*/  FSEL R77, R41, -INF , P3 ;  /* 0xff800000294d7808 */ /* 0x002fe40001800000 */
[----:B------:R-:W-:-:S03]  /*19280*/  FMNMX.FTZ R10, R79, R10, !PT ;  /* 0x0000000a4f0a7209 */ /* 0x000fc60007810000 */
[----:B------:R-:W1:Y:S01]  /*19290*/  MUFU.TANH R49, R49 ;  /* 0x0000003100317308 */ /* 0x000e620000002400 */
[C---:B------:R-:W-:Y:S01]  /*192a0*/  FMUL.FTZ R63, R2.reuse, R71 ;  /* 0x00000047023f7220 */ /* 0x040fe20000410000 */
[----:B------:R-:W-:Y:S01]  /*192b0*/  FMUL.FTZ R53, R2, R53 ;  /* 0x0000003502357220 */ /* 0x000fe20000410000 */
[----:B------:R-:W-:Y:S02]  /*192c0*/  WARPGROUP.DEPBAR.LE gsb0, 0x0 ;  /* 0x00008000000079c5 */ /* 0x000fe40000010000 */
[----:B------:R-:W-:Y:S01]  /*192d0*/  ISETP.GT.AND P3, PT, R68, 0x69, PT ;  /* 0x000000694400780c */ /* 0x000fe20003f64270 */
[----:B------:R-:W-:Y:S01]  /*192e0*/  FMUL.FTZ R24, R2, R24 ;  /* 0x0000001802187220 */ /* 0x000fe20000410000 */
[----:B--2---:R-:W-:Y:S01]  /*192f0*/  FSEL R71, R44, -INF , P4 ;  /* 0xff8000002c477808 */ /* 0x004fe20002000000 */
[----:B------:R-:W2:Y:S01]  /*19300*/  MUFU.TANH R52, R52 ;  /* 0x0000003400347308 */ /* 0x000ea20000002400 */
[----:B------:R-:W-:Y:S01]  /*19310*/  FMNMX.FTZ R10, R77, R10, !PT ;  /* 0x0000000a4d0a7209 */ /* 0x000fe20007810000 */
[----:B------:R-:W-:Y:S01]  /*19320*/  FMUL.FTZ R61, R2, R70 ;  /* 0x00000046023d7220 */ /* 0x000fe20000410000 */
[----:B------:R-:W-:Y:S01]  /*19330*/  ISETP.GT.AND P4, PT, R68, 0x70, PT ;  /* 0x000000704400780c */ /* 0x000fe20003f84270 */
[----:B------:R-:W-:Y:S01]  /*19340*/  FMUL.FTZ R25, R2, R25 ;  /* 0x0000001902197220 */ /* 0x000fe20000410000 */
[----:B0-----:R-:W-:-:S02]  /*19350*/  FSEL R69, R45, -INF , P3 ;  /* 0xff8000002d457808 */ /* 0x001fc40001800000 */
[----:B------:R-:W-:Y:S01]  /*19360*/  FMNMX.FTZ R10, R71, R10, !PT ;  /* 0x0000000a470a7209 */ /* 0x000fe20007810000 */
[----:B------:R1:W0:Y:S01]  /*19370*/  MUFU.TANH R70, R53 ;  /* 0x0000003500467308 */ /* 0x0002220000002400 */
[C---:B------:R-:W-:Y:S01]  /*19380*/  FMUL.FTZ R57, R2.reuse, R62 ;  /* 0x0000003e02397220 */ /* 0x040fe20000410000 */
[----:B------:R-:W-:Y:S01]  /*19390*/  FMUL.FTZ R62, R2, R67 ;  /* 0x00000043023e7220 */ /* 0x000fe20000410000 */
[----:B------:R-:W-:Y:S01]  /*193a0*/  ISETP.GT.AND P3, PT, R68, 0x71, PT ;  /* 0x000000714400780c */ /* 0x000fe20003f64270 */
[----:B------:R-:W-:Y:S01]  /*193b0*/  FMUL.FTZ R28, R2, R28 ;  /* 0x0000001c021c7220 */ /* 0x000fe20000410000 */
[----:B---3--:R-:W-:Y:S02]  /*193c0*/  FSEL R67, R48, -INF , P4 ;  /* 0xff80000030437808 */ /* 0x008fe40002000000 */
[----:B------:R-:W-:Y:S01]  /*193d0*/  FMNMX.FTZ R10, R69, R10, !PT ;  /* 0x0000000a450a7209 */ /* 0x000fe20007810000 */
[----:B------:R-:W3:Y:S01]  /*193e0*/  MUFU.TANH R24, R24 ;  /* 0x0000001800187308 */ /* 0x000ee20000002400 */
[----:B------:R-:W-:-:S02]  /*193f0*/  ISETP.GT.AND P4, PT, R68, 0x78, PT ;  /* 0x000000784400780c */ /* 0x000fc40003f84270 */
[----:B-1----:R-:W-:Y:S02]  /*19400*/  FSEL R53, R49, -INF , P3 ;  /* 0xff80000031357808 */ /* 0x002fe40001800000 */
[----:B------:R-:W-:-:S03]  /*19410*/  FMNMX.FTZ R10, R67, R10, !PT ;  /* 0x0000000a430a7209 */ /* 0x000fc60007810000 */
[----:B------:R-:W1:Y:S01]  /*19420*/  MUFU.TANH R25, R25 ;  /* 0x0000001900197308 */ /* 0x000e620000002400 */
[----:B------:R-:W-:Y:S01]  /*19430*/  FMUL.FTZ R29, R2, R29 ;  /* 0x0000001d021d7220 */ /* 0x000fe20000410000 */
[----:B------:R-:W-:Y:S02]  /*19440*/  ISETP.GT.AND P3, PT, R68, 0x79, PT ;  /* 0x000000794400780c */ /* 0x000fe40003f64270 */
[----:B--2---:R-:W-:Y:S02]  /*19450*/  FSEL R65, R52, -INF , P4 ;  /* 0xff80000034417808 */ /* 0x004fe40002000000 */
[----:B------:R-:W-:Y:S02]  /*19460*/  FMNMX.FTZ R10, R53, R10, !PT ;  /* 0x0000000a350a7209 */ /* 0x000fe40007810000 */
[----:B------:R-:W2:Y:S01]  /*19470*/  MUFU.TANH R28, R28 ;  /* 0x0000001c001c7308 */ /* 0x000ea20000002400 */
[----:B------:R-:W-:Y:S01]  /*19480*/  FMUL.FTZ R32, R2, R32 ;  /* 0x0000002002207220 */ /* 0x000fe20000410000 */
[----:B------:R-:W-:Y:S01]  /*19490*/  ISETP.GT.AND P4, PT, R68, 0x80, PT ;  /* 0x000000804400780c */ /* 0x000fe20003f84270 */
[----:B------:R-:W-:Y:S01]  /*194a0*/  FMUL.FTZ R40, R2, R42 ;  /* 0x0000002a02287220 */ /* 0x000fe20000410000 */
[----:B0-----:R-:W-:Y:S01]  /*194b0*/  FSEL R45, R70, -INF , P3 ;  /* 0xff800000462d7808 */ /* 0x001fe20001800000 */
[----:B------:R-:W-:Y:S01]  /*194c0*/  FMUL.FTZ R33, R2, R33 ;  /* 0x0000002102217220 */ /* 0x000fe20000410000 */
[----:B------:R-:W-:-:S02]  /*194d0*/  FMNMX.FTZ R10, R65, R10, !PT ;  /* 0x0000000a410a7209 */ /* 0x000fc40007810000 */
[----:B------:R2:W0:Y:S01]  /*194e0*/  MUFU.TANH R41, R29 ;  /* 0x0000001d00297308 */ /* 0x0004220000002400 */
[----:B------:R-:W-:Y:S01]  /*194f0*/  FMUL.FTZ R42, R2, R43 ;  /* 0x0000002b022a7220 */ /* 0x000fe20000410000 */
[----:B------:R-:W-:Y:S01]  /*19500*/  ISETP.GT.AND P3, PT, R68, 0x81, PT ;  /* 0x000000814400780c */ /* 0x000fe20003f64270 */
[----:B------:R-:W-:Y:S01]  /*19510*/  FMUL.FTZ R36, R2, R36 ;  /* 0x0000002402247220 */ /* 0x000fe20000410000 */
[----:B---3--:R-:W-:Y:S02]  /*19520*/  FSEL R49, R24, -INF , P4 ;  /* 0xff80000018317808 */ /* 0x008fe40002000000 */
[----:B------:R-:W-:Y:S02]  /*19530*/  FMNMX.FTZ R10, R45, R10, !PT ;  /* 0x0000000a2d0a7209 */ /* 0x000fe40007810000 */
[----:B------:R-:W3:Y:S01]  /*19540*/  MUFU.TANH R43, R32 ;  /* 0x00000020002b7308 */ /* 0x000ee20000002400 */
[----:B------:R-:W-:Y:S02]  /*19550*/  ISETP.GT.AND P4, PT, R68, 0x88, PT ;  /* 0x000000884400780c */ /* 0x000fe40003f84270 */
[----:B-1----:R-:W-:-:S02]  /*19560*/  FSEL R5, R25, -INF , P3 ;  /* 0xff80000019057808 */ /* 0x002fc40001800000 */
[----:B------:R-:W-:Y:S01]  /*19570*/  FMNMX.FTZ R24, R49, R10, !PT ;  /* 0x0000000a31187209 */ /* 0x000fe20007810000 */
[----:B------:R-:W-:Y:S02]  /*19580*/  FMUL.FTZ R10, R2, R37 ;  /* 0x00000025020a7220 */ /* 0x000fe40000410000 */
[----:B------:R-:W1:Y:S01]  /*19590*/  MUFU.TANH R33, R33 ;  /* 0x0000002100217308 */ /* 0x000e620000002400 */
[----:B------:R-:W-:Y:S02]  /*195a0*/  ISETP.GT.AND P3, PT, R68, 0x89, PT ;  /* 0x000000894400780c */ /* 0x000fe40003f64270 */
[----:B--2---:R-:W-:Y:S02]  /*195b0*/  FSEL R29, R28, -INF , P4 ;  /* 0xff8000001c1d7808 */ /* 0x004fe40002000000 */
[----:B------:R-:W-:-:S03]  /*195c0*/  FMNMX.FTZ R24, R5, R24, !PT ;  /* 0x0000001805187209 */ /* 0x000fc60007810000 */
[----:B------:R-:W2:Y:S01]  /*195d0*/  MUFU.TANH R36, R36 ;  /* 0x0000002400247308 */ /* 0x000ea20000002400 */
[----:B------:R-:W-:Y:S02]  /*195e0*/  ISETP.GT.AND P4, PT, R68, 0x90, PT ;  /* 0x000000904400780c */ /* 0x000fe40003f84270 */
[----:B0-----:R-:W-:Y:S02]  /*195f0*/  FSEL R25, R41, -INF , P3 ;  /* 0xff80000029197808 */ /* 0x001fe40001800000 */
[----:B------:R-:W-:-:S03]  /*19600*/  FMNMX.FTZ R24, R29, R24, !PT ;  /* 0x000000181d187209 */ /* 0x000fc60007810000 */
[----:B------:R-:W0:Y:S01]  /*19610*/  MUFU.TANH R10, R10 ;  /* 0x0000000a000a7308 */ /* 0x000e220000002400 */
[C---:B------:R-:W-:Y:S02]  /*19620*/  ISETP.GT.AND P3, PT, R68.reuse, 0x91, PT ;  /* 0x000000914400780c */ /* 0x040fe40003f64270 */
[----:B---3--:R-:W-:Y:S02]  /*19630*/  FSEL R37, R43, -INF , P4 ;  /* 0xff8000002b257808 */ /* 0x008fe40002000000 */
[----:B------:R-:W-:Y:S02]  /*19640*/  FMNMX.FTZ R24, R25, R24, !PT ;  /* 0x0000001819187209 */ /* 0x000fe40007810000 */
[----:B------:R-:W-:Y:S02]  /*19650*/  ISETP.GT.AND P4, PT, R68, 0x98, PT ;  /* 0x000000984400780c */ /* 0x000fe40003f84270 */
[----:B-1----:R-:W-:Y:S02]  /*19660*/  FSEL R33, R33, -INF , P3 ;  /* 0xff80000021217808 */ /* 0x002fe40001800000 */
[----:B------:R-:W-:-:S02]  /*19670*/  FMNMX.FTZ R24, R37, R24, !PT ;  /* 0x0000001825187209 */ /* 0x000fc40007810000 */
[----:B------:R-:W-:Y:S02]  /*19680*/  ISETP.GT.AND P3, PT, R68, 0x99, PT ;  /* 0x000000994400780c */ /* 0x000fe40003f64270 */
[----:B--2---:R-:W-:Y:S02]  /*19690*/  FSEL R41, R36, -INF , P4 ;  /* 0xff80000024297808 */ /* 0x004fe40002000000 */
[----:B------:R-:W-:Y:S02]  /*196a0*/  FMNMX.FTZ R24, R33, R24, !PT ;  /* 0x0000001821187209 */ /* 0x000fe40007810000 */
[----:B0-----:R-:W-:Y:S02]  /*196b0*/  FSEL R43, R10, -INF , P3 ;  /* 0xff8000000a2b7808 */ /* 0x001fe40001800000 */
[----:B------:R-:W-:-:S04]  /*196c0*/  FMNMX.FTZ R24, R41, R24, !PT ;  /* 0x0000001829187209 */ /* 0x000fc80007810000 */
[----:B------:R-:W-:-:S05]  /*196d0*/  FMNMX.FTZ R24, R43, R24, !PT ;  /* 0x000000182b187209 */ /* 0x000fca0007810000 */
[----:B------:R-:W0:Y:S04]  /*196e0*/  SHFL.BFLY PT, R129, R24, 0x2, 0x1f ;  /* 0x0c401f0018817f89 */ /* 0x000e2800000e0000 */
[----:B------:R-:W1:Y:S01]  /*196f0*/  SHFL.IDX PT, R64, R64, 0x1, 0x1c1f ;  /* 0x003c1f0040407f89 */ /* 0x000e6200000e0000 */
[----:B0-----:R-:W-:-:S05]  /*19700*/  FMNMX.FTZ R129, R24, R129, !PT ;  /* 0x0000008118817209 */ /* 0x001fca0007810000 */
[----:B------:R-:W0:Y:S01]  /*19710*/  SHFL.BFLY PT, R120, R129, 0x1, 0x1f ;  /* 0x0c201f0081787f89 */ /* 0x000e2200000e0000 */
[C---:B------:R-:W-:Y:S01]  /*19720*/  FMUL.FTZ R7, R2.reuse, R94 ;  /* 0x0000005e02077220 */ /* 0x040fe20000410000 */
[----:B------:R-:W2:Y:S01]  /*19730*/  MUFU.TANH R6, R6 ;  /* 0x0000000600067308 */ /* 0x000ea20000002400 */
[----:B------:R-:W-:-:S07]  /*19740*/  FMUL.FTZ R8, R2, R98 ;  /* 0x0000006202087220 */ /* 0x000fce0000410000 */
[----:B------:R-:W3:Y:S01]  /*19750*/  MUFU.TANH R3, R3 ;  /* 0x0000000300037308 */ /* 0x000ee20000002400 */
[----:B------:R-:W-:Y:S01]  /*19760*/  IMAD.U32 R10, RZ, RZ, UR6 ;  /* 0x00000006ff0a7e24 */ /* 0x000fe2000f8e00ff */
[----:B-1----:R-:W-:-:S06]  /*19770*/  VIADDMNMX R66, R64, R85, R66, PT ;  /* 0x0000005540427246 */ /* 0x002fcc0003800142 */
[----:B------:R-:W1:Y:S01]  /*19780*/  MUFU.TANH R7, R7 ;  /* 0x0000000700077308 */ /* 0x000e620000002400 */
[----:B0-----:R-:W-:-:S07]  /*19790*/  FMNMX.FTZ R120, R129, R120, !PT ;  /* 0x0000007881787209 */ /* 0x001fce0007810000 */
[----:B------:R-:W0:Y:S01]  /*197a0*/  MUFU.TANH R11, R11 ;  /* 0x0000000b000b7308 */ /* 0x000e220000002400 */
[----:B------:R-:W-:Y:S01]  /*197b0*/  ISETP.GT.AND P4, PT, R66, RZ, PT ;  /* 0x000000ff4200720c */ /* 0x000fe20003f84270 */
[----:B------:R-:W-:-:S01]  /*197c0*/  FFMA.FTZ R28, R120, R10, -8 ;  /* 0xc1000000781c7423 */ /* 0x000fc2000001000a */
[----:B------:R-:W-:Y:S01]  /*197d0*/  FSETP.NEU.FTZ.AND P3, PT, R120, -INF , PT ;  /* 0xff8000007800780b */ /* 0x000fe20003f7d000 */
[----:B------:R-:W-:Y:S01]  /*197e0*/  FMUL.FTZ R12, R2, R102 ;  /* 0x00000066020c7220 */ /* 0x000fe20000410000 */
[----:B------:R-:W-:-:S03]  /*197f0*/  ISETP.GT.AND P5, PT, R66, 0x1, PT ;  /* 0x000000014200780c */ /* 0x000fc60003fa4270 */
[----:B------:R-:W4:Y:S01]  /*19800*/  MUFU.TANH R8, R8 ;  /* 0x0000000800087308 */ /* 0x000f220000002400 */
[C---:B------:R-:W-:Y:S01]  /*19810*/  FMUL.FTZ R32, R2.reuse, R46 ;  /* 0x0000002e02207220 */ /* 0x040fe20000410000 */
[C---:B------:R-:W-:Y:S01]  /*19820*/  FMUL.FTZ R46, R2.reuse, R54 ;  /* 0x00000036022e7220 */ /* 0x040fe20000410000 */
[C---:B------:R-:W-:Y:S01]  /*19830*/  FMUL.FTZ R54, R2.reuse, R30 ;  /* 0x0000001e02367220 */ /* 0x040fe20000410000 */
[----:B------:R-:W-:Y:S01]  /*19840*/  FMUL.FTZ R78, R2, R39 ;  /* 0x00000027024e7220 */ /* 0x000fe20000410000 */
[----:B------:R-:W-:Y:S02]  /*19850*/  FSEL R28, R28, RZ, P3 ;  /* 0x000000ff1c1c7208 */ /* 0x000fe40001800000 */
[----:B------:R-:W-:Y:S01]  /*19860*/  ISETP.GT.AND P3, PT, R66, 0x8, PT ;  /* 0x000000084200780c */ /* 0x000fe20003f64270 */
[----:B------:R-:W5:Y:S01]  /*19870*/  MUFU.TANH R13, R13 ;  /* 0x0000000d000d7308 */ /* 0x000f620000002400 */
[----:B--2---:R-:W-:Y:S02]  /*19880*/  FSEL R39, R6, -INF , P4 ;  /* 0xff80000006277808 */ /* 0x004fe40002000000 */
[----:B---3--:R-:W-:Y:S01]  /*19890*/  FSEL R30, R3, -INF , P5 ;  /* 0xff800000031e7808 */ /* 0x008fe20002800000 */
[C---:B------:R-:W-:Y:S01]  /*198a0*/  FMUL.FTZ R44, R2.reuse, R47 ;  /* 0x0000002f022c7220 */ /* 0x040fe20000410000 */
[----:B------:R-:W-:Y:S01]  /*198b0*/  FMUL.FTZ R47, R2, R51 ;  /* 0x00000033022f7220 */ /* 0x000fe20000410000 */
[----:B------:R-:W-:-:S02]  /*198c0*/  ISETP.GT.AND P4, PT, R66, 0x9, PT ;  /* 0x000000094200780c */ /* 0x000fc40003f84270 */
[----:B------:R-:W2:Y:S01]  /*198d0*/  MUFU.TANH R12, R12 ;  /* 0x0000000c000c7308 */ /* 0x000ea20000002400 */
[----:B-1----:R-:W-:Y:S01]  /*198e0*/  FSEL R51, R7, -INF , P3 ;  /* 0xff80000007337808 */ /* 0x002fe20001800000 */
[C---:B------:R-:W-:Y:S01]  /*198f0*/  FMUL.FTZ R15, R2.reuse, R74 ;  /* 0x0000004a020f7220 */ /* 0x040fe20000410000 */
[----:B------:R-:W-:Y:S01]  /*19900*/  FMNMX.FTZ R64, R39, R30, !PT ;  /* 0x0000001e27407209 */ /* 0x000fe20007810000 */
[C---:B------:R-:W-:Y:S01]  /*19910*/  FMUL.FTZ R36, R2.reuse, R50 ;  /* 0x0000003202247220 */ /* 0x040fe20000410000 */
[----:B------:R-:W-:Y:S01]  /*19920*/  FMUL.FTZ R50, R2, R55 ;  /* 0x0000003702327220 */ /* 0x000fe20000410000 */
[----:B------:R-:W-:Y:S02]  /*19930*/  ISETP.GT.AND P3, PT, R66, 0x10, PT ;  /* 0x000000104200780c */ /* 0x000fe40003f64270 */
[----:B------:R-:W1:Y:S01]  /*19940*/  MUFU.TANH R14, R14 ;  /* 0x0000000e000e7308 */ /* 0x000e620000002400 */
[----:B0-----:R-:W-:Y:S02]  /*19950*/  FSEL R55, R11, -INF , P4 ;  /* 0xff8000000b377808 */ /* 0x001fe40002000000 */
[----:B------:R-:W-:-:S02]  /*19960*/  FMNMX.FTZ R64, R51, R64, !PT ;  /* 0x0000004033407209 */ /* 0x000fc40007810000 */
[----:B------:R-:W-:Y:S02]  /*19970*/  ISETP.GT.AND P4, PT, R66, 0x11, PT ;  /* 0x000000114200780c */ /* 0x000fe40003f84270 */
[----:B----4-:R-:W-:Y:S01]  /*19980*/  FSEL R85, R8, -INF , P3 ;  /* 0xff80000008557808 */ /* 0x010fe20001800000 */
[----:B------:R-:W0:Y:S01]  /*19990*/  MUFU.TANH R15, R15 ;  /* 0x0000000f000f7308 */ /* 0x000e220000002400 */
[----:B------:R-:W-:Y:S02]  /*199a0*/  FMNMX.FTZ R64, R55, R64, !PT ;  /* 0x0000004037407209 */ /* 0x000fe40007810000 */
[----:B------:R-:W-:Y:S02]  /*199b0*/  ISETP.GT.AND P3, PT, R66, 0x18, PT ;  /* 0x000000184200780c */ /* 0x000fe40003f64270 */
[----:B-----5:R-:W-:Y:S02]  /*199c0*/  FSEL R13, R13, -INF , P4 ;  /* 0xff8000000d0d7808 */ /* 0x020fe40002000000 */
[----:B------:R-:W-:Y:S01]  /*199d0*/  FMNMX.FTZ R64, R85, R64, !PT ;  /* 0x0000004055407209 */ /* 0x000fe20007810000 */
[----:B------:R-:W3:Y:S01]  /*199e0*/  MUFU.TANH R21, R21 ;  /* 0x0000001500157308 */ /* 0x000ee20000002400 */
[----:B------:R-:W-:Y:S01]  /*199f0*/  FMUL.FTZ R52, R2, R27 ;  /* 0x0000001b02347220 */ /* 0x000fe20000410000 */
[----:B------:R-:W-:Y:S01]  /*19a00*/  FFMA.FTZ R27, R111, R10, -R28 ;  /* 0x0000000a6f1b7223 */ /* 0x000fe2000001081c */
[----:B------:R-:W-:Y:S01]  /*19a10*/  ISETP.GT.AND P4, PT, R66, 0x19, PT ;  /* 0x000000194200780c */ /* 0x000fe20003f84270 */
[----:B------:R-:W-:Y:S01]  /*19a20*/  FMUL.FTZ R72, R2, R82 ;  /* 0x0000005202487220 */ /* 0x000fe20000410000 */
[----:B--2---:R-:W-:-:S02]  /*19a30*/  FSEL R111, R12, -INF , P3 ;  /* 0xff8000000c6f7808 */ /* 0x004fc40001800000 */
[----:B------:R-:W-:Y:S01]  /*19a40*/  FMNMX.FTZ R64, R13, R64, !PT ;  /* 0x000000400d407209 */ /* 0x000fe20007810000 */
[----:B------:R-:W2:Y:S01]  /*19a50*/  MUFU.TANH R20, R20 ;  /* 0x0000001400147308 */ /* 0x000ea20000002400 */
[----:B------:R-:W-:-:S01]  /*19a60*/  FFMA.FTZ R8, R113, R10, -R28 ;  /* 0x0000000a71087223 */ /* 0x000fc2000001081c */
[----:B------:R-:W-:Y:S02]  /*19a70*/  ISETP.GT.AND P3, PT, R66, 0x20, PT ;  /* 0x000000204200780c */ /* 0x000fe40003f64270 */
[----:B-1----:R-:W-:Y:S02]  /*19a80*/  FSEL R113, R14, -INF , P4 ;  /* 0xff8000000e717808 */ /* 0x002fe40002000000 */
[----:B------:R-:W-:Y:S02]  /*19a90*/  FMNMX.FTZ R64, R111, R64, !PT ;  /* 0x000000406f407209 */ /* 0x000fe40007810000 */
[----:B------:R-:W1:Y:S01]  /*19aa0*/  MUFU.TANH R73, R73 ;  /* 0x0000004900497308 */ /* 0x000e620000002400 */
[----:B------:R-:W-:-:S01]  /*19ab0*/  FFMA.FTZ R24, R115, R10, -R28 ;  /* 0x0000000a73187223 */ /* 0x000fc2000001081c */
[----:B------:R-:W-:Y:S01]  /*19ac0*/  ISETP.GT.AND P4, PT, R66, 0x21, PT ;  /* 0x000000214200780c */ /* 0x000fe20003f84270 */
[----:B------:R-:W-:Y:S01]  /*19ad0*/  FMUL.FTZ R74, R2, R86 ;  /* 0x00000056024a7220 */ /* 0x000fe20000410000 */
[----:B0-----:R-:W-:-:S02]  /*19ae0*/  FSEL R115, R15, -INF , P3 ;  /* 0xff8000000f737808 */ /* 0x001fc40001800000 */
[----:B------:R-:W-:Y:S02]  /*19af0*/  FMNMX.FTZ R64, R113, R64, !PT ;  /* 0x0000004071407209 */ /* 0x000fe40007810000 */
[----:B------:R-:W0:Y:S01]  /*19b00*/  MUFU.TANH R72, R72 ;  /* 0x0000004800487308 */ /* 0x000e220000002400 */
[----:B------:R-:W-:Y:S02]  /*19b10*/  ISETP.GT.AND P3, PT, R66, 0x28, PT ;  /* 0x000000284200780c */ /* 0x000fe40003f64270 */
[----:B---3--:R-:W-:Y:S02]  /*19b20*/  FSEL R21, R21, -INF , P4 ;  /* 0xff80000015157808 */ /* 0x008fe40002000000 */
[----:B------:R-:W-:-:S03]  /*19b30*/  FMNMX.FTZ R64, R115, R64, !PT ;  /* 0x0000004073407209 */ /* 0x000fc60007810000 */
[----:B------:R-:W3:Y:S01]  /*19b40*/  MUFU.TANH R75, R75 ;  /* 0x0000004b004b7308 */ /* 0x000ee20000002400 */
[----:B------:R-:W-:-:S01]  /*19b50*/  FFMA.FTZ R11, R109, R10, -R28 ;  /* 0x0000000a6d0b7223 */ /* 0x000fc2000001081c */
[----:B------:R-:W-:Y:S02]  /*19b60*/  ISETP.GT.AND P4, PT, R66, 0x29, PT ;  /* 0x000000294200780c */ /* 0x000fe40003f84270 */
[----:B--2---:R-:W-:Y:S02]  /*19b70*/  FSEL R109, R20, -INF , P3 ;  /* 0xff800000146d7808 */ /* 0x004fe40001800000 */
[----:B------:R-:W-:Y:S02]  /*19b80*/  FMNMX.FTZ R64, R21, R64, !PT ;  /* 0x0000004015407209 */ /* 0x000fe40007810000 */
[----:B------:R-:W2:Y:S01]  /*19b90*/  MUFU.TANH R74, R74 ;  /* 0x0000004a004a7308 */ /* 0x000ea20000002400 */
[----:B------:R-:W-:Y:S02]  /*19ba0*/  ISETP.GT.AND P3, PT, R66, 0x30, PT ;  /* 0x000000304200780c */ /* 0x000fe40003f64270 */
[----:B-1----:R-:W-:-:S02]  /*19bb0*/  FSEL R73, R73, -INF , P4 ;  /* 0xff80000049497808 */ /* 0x002fc40002000000 */
[----:B------:R-:W-:-:S03]  /*19bc0*/  FMNMX.FTZ R64, R109, R64, !PT ;  /* 0x000000406d407209 */ /* 0x000fc60007810000 */
[----:B------:R-:W1:Y:S01]  /*19bd0*/  MUFU.TANH R76, R76 ;  /* 0x0000004c004c7308 */ /* 0x000e620000002400 */
[----:B------:R-:W-:-:S01]  /*19be0*/  FFMA.FTZ R14, R107, R10, -R28 ;  /* 0x0000000a6b0e7223 */ /* 0x000fc2000001081c */
[----:B------:R-:W-:Y:S02]  /*19bf0*/  ISETP.GT.AND P4, PT, R66, 0x31, PT ;  /* 0x000000314200780c */ /* 0x000fe40003f84270 */
[----:B0-----:R-:W-:Y:S02]  /*19c00*/  FSEL R107, R72, -INF , P3 ;  /* 0xff800000486b7808 */ /* 0x001fe40001800000 */
[----:B------:R-:W-:Y:S02]  /*19c10*/  FMNMX.FTZ R64, R73, R64, !PT ;  /* 0x0000004049407209 */ /* 0x000fe40007810000 */
[----:B------:R-:W0:Y:S01]  /*19c20*/  MUFU.TANH R56, R56 ;  /* 0x0000003800387308 */ /* 0x000e220000002400 */
[----:B------:R-:W-:Y:S02]  /*19c30*/  ISETP.GT.AND P3, PT, R66, 0x38, PT ;  /* 0x000000384200780c */ /* 0x000fe40003f64270 */
[----:B---3--:R-:W-:-:S02]  /*19c40*/  FSEL R75, R75, -INF , P4 ;  /* 0xff8000004b4b7808 */ /* 0x008fc40002000000 */
[----:B------:R-:W-:-:S03]  /*19c50*/  FMNMX.FTZ R64, R107, R64, !PT ;  /* 0x000000406b407209 */ /* 0x000fc60007810000 */
[----:B------:R-:W3:Y:S01]  /*19c60*/  MUFU.TANH R58, R58 ;  /* 0x0000003a003a7308 */ /* 0x000ee20000002400 */
[----:B------:R-:W-:-:S01]  /*19c70*/  FFMA.FTZ R12, R105, R10, -R28 ;  /* 0x0000000a690c7223 */ /* 0x000fc2000001081c */
[----:B------:R-:W-:Y:S02]  /*19c80*/  ISETP.GT.AND P4, PT, R66, 0x39, PT ;  /* 0x000000394200780c */ /* 0x000fe40003f84270 */
[----:B--2---:R-:W-:Y:S02]  /*19c90*/  FSEL R105, R74, -INF , P3 ;  /* 0xff8000004a697808 */ /* 0x004fe40001800000 */
[----:B------:R-:W-:Y:S02]  /*19ca0*/  FMNMX.FTZ R64, R75, R64, !PT ;  /* 0x000000404b407209 */ /* 0x000fe40007810000 */
[----:B------:R-:W2:Y:S01]  /*19cb0*/  MUFU.TANH R57, R57 ;  /* 0x0000003900397308 */ /* 0x000ea20000002400 */
[----:B------:R-:W-:-:S01]  /*19cc0*/  FFMA.FTZ R15, R103, R10, -R28 ;  /* 0x0000000a670f7223 */ /* 0x000fc2000001081c */
[----:B------:R-:W-:-:S02]  /*19cd0*/  ISETP.GT.AND P3, PT, R66, 0x40, PT ;  /* 0x000000404200780c */ /* 0x000fc40003f64270 */
[----:B-1----:R-:W-:Y:S02]  /*19ce0*/  FSEL R103, R76, -INF , P4 ;  /* 0xff8000004c677808 */ /* 0x002fe40002000000 */
[----:B------:R-:W-:Y:S02]  /*19cf0*/  FMNMX.FTZ R64, R105, R64, !PT ;  /* 0x0000004069407209 */ /* 0x000fe40007810000 */
[----:B------:R-:W1:Y:S01]  /*19d00*/  MUFU.TANH R60, R60 ;  /* 0x0000003c003c7308 */ /* 0x000e620000002400 */
[----:B------:R-:W-:Y:S01]  /*19d10*/  FMUL.FTZ R68, R2, R31 ;  /* 0x0000001f02447220 */ /* 0x000fe20000410000 */
[--C-:B------:R-:W-:Y:S01]  /*19d20*/  FFMA.FTZ R31, R117, R10, -R28.reuse ;  /* 0x0000000a751f7223 */ /* 0x100fe2000001081c */
[----:B------:R-:W-:Y:S02]  /*19d30*/  ISETP.GT.AND P4, PT, R66, 0x41, PT ;  /* 0x000000414200780c */ /* 0x000fe40003f84270 */
[----:B0-----:R-:W-:Y:S02]  /*19d40*/  FSEL R117, R56, -INF , P3 ;  /* 0xff80000038757808 */ /* 0x001fe40001800000 */
[----:B------:R-:W-:Y:S01]  /*19d50*/  FMNMX.FTZ R64, R103, R64, !PT ;  /* 0x0000004067407209 */ /* 0x000fe20007810000 */
[----:B------:R-:W0:Y:S01]  /*19d60*/  MUFU.TANH R59, R59 ;  /* 0x0000003b003b7308 */ /* 0x000e220000002400 */
[----:B------:R-:W-:-:S01]  /*19d70*/  FFMA.FTZ R20, R101, R10, -R28 ;  /* 0x0000000a65147223 */ /* 0x000fc2000001081c */
[----:B------:R-:W-:-:S02]  /*19d80*/  ISETP.GT.AND P3, PT, R66, 0x48, PT ;  /* 0x000000484200780c */ /* 0x000fc40003f64270 */
[----:B---3--:R-:W-:Y:S02]  /*19d90*/  FSEL R101, R58, -INF , P4 ;  /* 0xff8000003a657808 */ /* 0x008fe40002000000 */
[----:B------:R-:W-:Y:S02]  /*19da0*/  FMNMX.FTZ R64, R117, R64, !PT ;  /* 0x0000004075407209 */ /* 0x000fe40007810000 */
[----:B------:R-:W3:Y:S01]  /*19db0*/  MUFU.TANH R62, R62 ;  /* 0x0000003e003e7308 */ /* 0x000ee20000002400 */
[----:B------:R-:W-:Y:S01]  /*19dc0*/  FMUL.FTZ R48, R2, R26 ;  /* 0x0000001a02307220 */ /* 0x000fe20000410000 */
[--C-:B------:R-:W-:Y:S01]  /*19dd0*/  FFMA.FTZ R26, R119, R10, -R28.reuse ;  /* 0x0000000a771a7223 */ /* 0x100fe2000001081c */
[----:B------:R-:W-:Y:S02]  /*19de0*/  ISETP.GT.AND P4, PT, R66, 0x49, PT ;  /* 0x000000494200780c */ /* 0x000fe40003f84270 */
[----:B--2---:R-:W-:Y:S02]  /*19df0*/  FSEL R119, R57, -INF , P3 ;  /* 0xff80000039777808 */ /* 0x004fe40001800000 */
[----:B------:R-:W-:Y:S01]  /*19e00*/  FMNMX.FTZ R64, R101, R64, !PT ;  /* 0x0000004065407209 */ /* 0x000fe20007810000 */
        /* <DEDUP_REMOVED lines=17> */
[----:B------:R-:W-:Y:S02]  /*19f20*/  ISETP.GT.AND P4, PT, R66, 0x59, PT ;  /* 0x000000594200780c */ /* 0x000fe40003f84270 */
[----:B--2---:R-:W-:Y:S02]  /*19f30*/  FSEL R61, R61, -INF , P3 ;  /* 0xff8000003d3d7808 */ /* 0x004fe40001800000 */
[----:B------:R-:W-:-:S03]  /*19f40*/  FMNMX.FTZ R64, R97, R64, !PT ;  /* 0x0000004061407209 */ /* 0x000fc60007810000 */
[----:B------:R-:W2:Y:S01]  /*19f50*/  MUFU.TANH R32, R32 ;  /* 0x0000002000207308 */ /* 0x000ea20000002400 */
[----:B------:R-:W-:Y:S02]  /*19f60*/  ISETP.GT.AND P3, PT, R66, 0x60, PT ;  /* 0x000000604200780c */ /* 0x000fe40003f64270 */
[----:B-1----:R-:W-:Y:S02]  /*19f70*/  FSEL R63, R63, -INF , P4 ;  /* 0xff8000003f3f7808 */ /* 0x002fe40002000000 */
[----:B------:R-:W-:-:S03]  /*19f80*/  FMNMX.FTZ R64, R61, R64, !PT ;  /* 0x000000403d407209 */ /* 0x000fc60007810000 */
[----:B------:R-:W-:Y:S01]  /*19f90*/  MUFU.TANH R44, R44 ;  /* 0x0000002c002c7308 */ /* 0x000fe20000002400 */
[----:B------:R-:W-:-:S01]  /*19fa0*/  FFMA.FTZ R59, R95, R10, -R28 ;  /* 0x0000000a5f3b7223 */ /* 0x000fc2000001081c */
[----:B------:R-:W-:Y:S02]  /*19fb0*/  ISETP.GT.AND P4, PT, R66, 0x61, PT ;  /* 0x000000614200780c */ /* 0x000fe40003f84270 */
[----:B0-----:R-:W-:Y:S02]  /*19fc0*/  FSEL R95, R40, -INF , P3 ;  /* 0xff800000285f7808 */ /* 0x001fe40001800000 */
[----:B------:R-:W-:Y:S02]  /*19fd0*/  FMNMX.FTZ R64, R63, R64, !PT ;  /* 0x000000403f407209 */ /* 0x000fe40007810000 */
[----:B------:R-:W0:Y:S01]  /*19fe0*/  MUFU.TANH R36, R36 ;  /* 0x0000002400247308 */ /* 0x000e220000002400 */
[----:B------:R-:W-:-:S01]  /*19ff0*/  FFMA.FTZ R40, R93, R10, -R28 ;  /* 0x0000000a5d287223 */ /* 0x000fc2000001081c */
[----:B------:R-:W-:-:S02]  /*1a000*/  ISETP.GT.AND P3, PT, R66, 0x68, PT ;  /* 0x000000684200780c */ /* 0x000fc40003f64270 */
[----:B---3--:R-:W-:Y:S02]  /*1a010*/  FSEL R93, R42, -INF , P4 ;  /* 0xff8000002a5d7808 */ /* 0x008fe40002000000 */
[----:B------:R-:W-:Y:S02]  /*1a020*/  FMNMX.FTZ R64, R95, R64, !PT ;  /* 0x000000405f407209 */ /* 0x000fe40007810000 */
[----:B------:R-:W1:Y:S01]  /*1a030*/  MUFU.TANH R47, R47 ;  /* 0x0000002f002f7308 */ /* 0x000e620000002400 */
[----:B------:R-:W-:-:S01]  /*1a040*/  FFMA.FTZ R127, R127, R10, -R28 ;  /* 0x0000000a7f7f7223 */ /* 0x000fc2000001081c */
[----:B------:R-:W-:Y:S01]  /*1a050*/  FFMA.FTZ R3, R125, R10, -R28 ;  /* 0x0000000a7d037223 */ /* 0x000fe2000001081c */
[----:B------:R-:W-:Y:S02]  /*1a060*/  ISETP.GT.AND P4, PT, R66, 0x69, PT ;  /* 0x000000694200780c */ /* 0x000fe40003f84270 */
[----:B--2---:R-:W-:Y:S02]  /*1a070*/  FSEL R125, R32, -INF , P3 ;  /* 0xff800000207d7808 */ /* 0x004fe40001800000 */
[----:B------:R-:W-:Y:S01]  /*1a080*/  FMNMX.FTZ R64, R93, R64, !PT ;  /* 0x000000405d407209 */ /* 0x000fe20007810000 */
[----:B------:R-:W2:Y:S01]  /*1a090*/  MUFU.TANH R46, R46 ;  /* 0x0000002e002e7308 */ /* 0x000ea20000002400 */
[----:B------:R-:W-:-:S02]  /*1a0a0*/  ISETP.GT.AND P3, PT, R66, 0x70, PT ;  /* 0x000000704200780c */ /* 0x000fc40003f64270 */
[----:B------:R-:W-:-:S05]  /*1a0b0*/  FMNMX.FTZ R64, R125, R64, !PT ;  /* 0x000000407d407209 */ /* 0x000fca0007810000 */
[----:B------:R-:W3:Y:S01]  /*1a0c0*/  MUFU.TANH R50, R50 ;  /* 0x0000003200327308 */ /* 0x000ee20000002400 */
[----:B0-----:R-:W-:-:S07]  /*1a0d0*/  FSEL R129, R36, -INF , P3 ;  /* 0xff80000024817808 */ /* 0x001fce0001800000 */
[----:B------:R0:W-:Y:S01]  /*1a0e0*/  MUFU.EX2 R6, R127 ;  /* 0x0000007f00067308 */ /* 0x0001e20000000800 */
[----:B------:R-:W-:-:S01]  /*1a0f0*/  FFMA.FTZ R32, R89, R10, -R28 ;  /* 0x0000000a59207223 */ /* 0x000fc2000001081c */
[----:B0-----:R-:W-:-:S06]  /*1a100*/  FSEL R127, R44, -INF , P4 ;  /* 0xff8000002c7f7808 */ /* 0x001fcc0002000000 */
[----:B------:R-:W0:Y:S01]  /*1a110*/  MUFU.TANH R48, R48 ;  /* 0x0000003000307308 */ /* 0x000e220000002400 */
[C---:B------:R-:W-:Y:S02]  /*1a120*/  ISETP.GT.AND P4, PT, R66.reuse, 0x71, PT ;  /* 0x000000714200780c */ /* 0x040fe40003f84270 */
[----:B------:R-:W-:Y:S02]  /*1a130*/  FMNMX.FTZ R64, R127, R64, !PT ;  /* 0x000000407f407209 */ /* 0x000fe40007810000 */
[----:B------:R-:W-:Y:S02]  /*1a140*/  ISETP.GT.AND P3, PT, R66, 0x78, PT ;  /* 0x000000784200780c */ /* 0x000fe40003f64270 */
[----:B-1----:R-:W-:Y:S01]  /*1a150*/  FSEL R89, R47, -INF , P4 ;  /* 0xff8000002f597808 */ /* 0x002fe20002000000 */
[----:B------:R-:W1:Y:S01]  /*1a160*/  MUFU.TANH R52, R52 ;  /* 0x0000003400347308 */ /* 0x000e620000002400 */
[----:B------:R-:W-:Y:S01]  /*1a170*/  FMNMX.FTZ R64, R129, R64, !PT ;  /* 0x0000004081407209 */ /* 0x000fe20007810000 */
[----:B------:R-:W-:Y:S01]  /*1a180*/  FMUL.FTZ R34, R2, R34 ;  /* 0x0000002202227220 */ /* 0x000fe20000410000 */
[----:B------:R-:W-:-:S02]  /*1a190*/  ISETP.GT.AND P4, PT, R66, 0x79, PT ;  /* 0x000000794200780c */ /* 0x000fc40003f84270 */
[----:B--2---:R-:W-:Y:S02]  /*1a1a0*/  FSEL R131, R46, -INF , P3 ;  /* 0xff8000002e837808 */ /* 0x004fe40001800000 */
[----:B------:R-:W-:Y:S01]  /*1a1b0*/  FMNMX.FTZ R64, R89, R64, !PT ;  /* 0x0000004059407209 */ /* 0x000fe20007810000 */
[----:B------:R-:W2:Y:S01]  /*1a1c0*/  MUFU.TANH R54, R54 ;  /* 0x0000003600367308 */ /* 0x000ea20000002400 */
[----:B------:R-:W-:-:S01]  /*1a1d0*/  FFMA.FTZ R47, R87, R10, -R28 ;  /* 0x0000000a572f7223 */ /* 0x000fc2000001081c */
[----:B------:R-:W-:Y:S02]  /*1a1e0*/  ISETP.GT.AND P3, PT, R66, 0x80, PT ;  /* 0x000000804200780c */ /* 0x000fe40003f64270 */
[----:B---3--:R-:W-:Y:S02]  /*1a1f0*/  FSEL R87, R50, -INF , P4 ;  /* 0xff80000032577808 */ /* 0x008fe40002000000 */
[----:B------:R-:W-:Y:S02]  /*1a200*/  FMNMX.FTZ R64, R131, R64, !PT ;  /* 0x0000004083407209 */ /* 0x000fe40007810000 */
[----:B------:R-:W3:Y:S01]  /*1a210*/  MUFU.TANH R68, R68 ;  /* 0x0000004400447308 */ /* 0x000ee20000002400 */
[----:B------:R-:W-:Y:S01]  /*1a220*/  ISETP.GT.AND P4, PT, R66, 0x81, PT ;  /* 0x000000814200780c */ /* 0x000fe20003f84270 */
[----:B------:R-:W-:Y:S01]  /*1a230*/  FMUL.FTZ R38, R2, R38 ;  /* 0x0000002602267220 */ /* 0x000fe20000410000 */
[----:B0-----:R-:W-:-:S02]  /*1a240*/  FSEL R133, R48, -INF , P3 ;  /* 0xff80000030857808 */ /* 0x001fc40001800000 */
[----:B------:R-:W-:-:S03]  /*1a250*/  FMNMX.FTZ R64, R87, R64, !PT ;  /* 0x0000004057407209 */ /* 0x000fc60007810000 */
[----:B------:R-:W0:Y:S01]  /*1a260*/  MUFU.TANH R34, R34 ;  /* 0x0000002200227308 */ /* 0x000e220000002400 */
[----:B------:R-:W-:-:S01]  /*1a270*/  FFMA.FTZ R36, R83, R10, -R28 ;  /* 0x0000000a53247223 */ /* 0x000fc2000001081c */
[----:B------:R-:W-:Y:S02]  /*1a280*/  ISETP.GT.AND P3, PT, R66, 0x88, PT ;  /* 0x000000884200780c */ /* 0x000fe40003f64270 */
        /* <DEDUP_REMOVED lines=8> */
[----:B---3--:R-:W-:Y:S02]  /*1a310*/  FSEL R137, R68, -INF , P4 ;  /* 0xff80000044897808 */ /* 0x008fe40002000000 */
[----:B------:R-:W-:-:S03]  /*1a320*/  FMNMX.FTZ R64, R135, R64, !PT ;  /* 0x0000004087407209 */ /* 0x000fc60007810000 */
[----:B------:R-:W3:Y:S01]  /*1a330*/  MUFU.TANH R78, R78 ;  /* 0x0000004e004e7308 */ /* 0x000ee20000002400 */
[----:B------:R-:W-:Y:S02]  /*1a340*/  ISETP.GT.AND P4, PT, R66, 0x91, PT ;  /* 0x000000914200780c */ /* 0x000fe40003f84270 */
[----:B0-----:R-:W-:Y:S02]  /*1a350*/  FSEL R139, R34, -INF , P3 ;  /* 0xff800000228b7808 */ /* 0x001fe40001800000 */
[----:B------:R-:W-:Y:S01]  /*1a360*/  FMNMX.FTZ R64, R137, R64, !PT ;  /* 0x0000004089407209 */ /* 0x000fe20007810000 */
[----:B------:R-:W-:Y:S01]  /*1a370*/  FFMA.FTZ R34, R79, R10, -R28 ;  /* 0x0000000a4f227223 */ /* 0x000fe2000001081c */
[----:B------:R-:W-:Y:S02]  /*1a380*/  ISETP.GT.AND P3, PT, R66, 0x98, PT ;  /* 0x000000984200780c */ /* 0x000fe40003f64270 */
[----:B-1----:R-:W-:Y:S02]  /*1a390*/  FSEL R79, R70, -INF , P4 ;  /* 0xff800000464f7808 */ /* 0x002fe40002000000 */
[----:B------:R-:W-:-:S02]  /*1a3a0*/  FMNMX.FTZ R64, R139, R64, !PT ;  /* 0x000000408b407209 */ /* 0x000fc40007810000 */
[----:B------:R-:W-:Y:S02]  /*1a3b0*/  ISETP.GT.AND P4, PT, R66, 0x99, PT ;  /* 0x000000994200780c */ /* 0x000fe40003f84270 */
[----:B--2---:R-:W-:Y:S02]  /*1a3c0*/  FSEL R141, R38, -INF , P3 ;  /* 0xff800000268d7808 */ /* 0x004fe40001800000 */
[----:B------:R-:W-:Y:S02]  /*1a3d0*/  FMNMX.FTZ R64, R79, R64, !PT ;  /* 0x000000404f407209 */ /* 0x000fe40007810000 */
[----:B---3--:R-:W-:Y:S02]  /*1a3e0*/  FSEL R143, R78, -INF , P4 ;  /* 0xff8000004e8f7808 */ /* 0x008fe40002000000 */
[----:B------:R-:W-:-:S04]  /*1a3f0*/  FMNMX.FTZ R64, R141, R64, !PT ;  /* 0x000000408d407209 */ /* 0x000fc80007810000 */
[----:B------:R-:W-:Y:S01]  /*1a400*/  FMNMX.FTZ R64, R143, R64, !PT ;  /* 0x000000408f407209 */ /* 0x000fe20007810000 */
[----:B------:R-:W-:-:S04]  /*1a410*/  FFMA.FTZ R38, R71, R10, -R28 ;  /* 0x0000000a47267223 */ /* 0x000fc8000001081c */
[----:B------:R-:W0:Y:S02]  /*1a420*/  SHFL.BFLY PT, R71, R64, 0x2, 0x1f ;  /* 0x0c401f0040477f89 */ /* 0x000e2400000e0000 */
[----:B0-----:R-:W-:-:S05]  /*1a430*/  FMNMX.FTZ R71, R64, R71, !PT ;  /* 0x0000004740477209 */ /* 0x001fca0007810000 */
[----:B------:R-:W0:Y:S01]  /*1a440*/  SHFL.BFLY PT, R50, R71, 0x1, 0x1f ;  /* 0x0c201f0047327f89 */ /* 0x000e2200000e0000 */
[----:B------:R-:W-:-:S01]  /*1a450*/  FFMA.FTZ R7, R121, R10, -R28 ;  /* 0x0000000a79077223 */ /* 0x000fc2000001081c */
[-CC-:B------:R-:W-:Y:S01]  /*1a460*/  FFMA.FTZ R48, R25, R10.reuse, -R28.reuse ;  /* 0x0000000a19307223 */ /* 0x180fe2000001081c */
[----:B------:R-:W-:-:S01]  /*1a470*/  FFMA.FTZ R25, R37, R10, -R28 ;  /* 0x0000000a25197223 */ /* 0x000fc2000001081c */
[-CC-:B------:R-:W-:Y:S01]  /*1a480*/  FFMA.FTZ R37, R33, R10.reuse, -R28.reuse ;  /* 0x0000000a21257223 */ /* 0x180fe2000001081c */
[----:B------:R-:W-:-:S01]  /*1a490*/  FFMA.FTZ R33, R41, R10, -R28 ;  /* 0x0000000a29217223 */ /* 0x000fc2000001081c */
[----:B------:R-:W-:Y:S01]  /*1a4a0*/  FFMA.FTZ R4, R4, R10, -R28 ;  /* 0x0000000a04047223 */ /* 0x000fe2000001081c */
[----:B0-----:R-:W-:-:S04]  /*1a4b0*/  FMNMX.FTZ R121, R71, R50, !PT ;  /* 0x0000003247797209 */ /* 0x001fc80007810000 */
[C---:B------:R-:W-:Y:S01]  /*1a4c0*/  FSETP.NEU.FTZ.AND P3, PT, R121.reuse, -INF , PT ;  /* 0xff8000007900780b */ /* 0x040fe20003f7d000 */
[----:B------:R-:W-:-:S05]  /*1a4d0*/  FFMA.FTZ R41, R121, R10, -8 ;  /* 0xc100000079297423 */ /* 0x000fca000001000a */
[----:B------:R-:W-:Y:S01]  /*1a4e0*/  FSEL R66, R41, RZ, P3 ;  /* 0x000000ff29427208 */ /* 0x000fe20001800000 */
[----:B------:R-:W-:Y:S04]  /*1a4f0*/  MUFU.EX2 R4, R4 ;  /* 0x0000000400047308 */ /* 0x000fe80000000800 */
[----:B------:R-:W-:-:S01]  /*1a500*/  FFMA.FTZ R217, R39, R10, -R66 ;  /* 0x0000000a27d97223 */ /* 0x000fc20000010842 */
[-CC-:B------:R-:W-:Y:S01]  /*1a510*/  FFMA.FTZ R30, R30, R10.reuse, -R66.reuse ;  /* 0x0000000a1e1e7223 */ /* 0x180fe20000010842 */
[----:B------:R-:W-:-:S02]  /*1a520*/  FFMA.FTZ R51, R51, R10, -R66 ;  /* 0x0000000a33337223 */ /* 0x000fc40000010842 */
[----:B------:R-:W0:Y:S01]  /*1a530*/  MUFU.EX2 R27, R27 ;  /* 0x0000001b001b7308 */ /* 0x000e220000000800 */
[----:B------:R-:W-:-:S01]  /*1a540*/  FFMA.FTZ R55, R55, R10, -R66 ;  /* 0x0000000a37377223 */ /* 0x000fc20000010842 */
[----:B------:R-:W-:-:S06]  /*1a550*/  FFMA.FTZ R219, R85, R10, -R66 ;  /* 0x0000000a55db7223 */ /* 0x000fcc0000010842 */
[----:B------:R-:W-:Y:S08]  /*1a560*/  MUFU.EX2 R217, R217 ;  /* 0x000000d900d97308 */ /* 0x000ff00000000800 */
[----:B------:R-:W1:Y:S08]  /*1a570*/  MUFU.EX2 R30, R30 ;  /* 0x0000001e001e7308 */ /* 0x000e700000000800 */
[----:B------:R-:W2:Y:S01]  /*1a580*/  MUFU.EX2 R24, R24 ;  /* 0x0000001800187308 */ /* 0x000ea20000000800 */
[----:B------:R-:W-:-:S07]  /*1a590*/  FFMA.FTZ R52, R13, R10, -R66 ;  /* 0x0000000a0d347223 */ /* 0x000fce0000010842 */
[----:B------:R-:W3:Y:S08]  /*1a5a0*/  MUFU.EX2 R51, R51 ;  /* 0x0000003300337308 */ /* 0x000ef00000000800 */
[----:B------:R-:W4:Y:S01]  /*1a5b0*/  MUFU.EX2 R31, R31 ;  /* 0x0000001f001f7308 */ /* 0x000f220000000800 */
[----:B------:R-:W-:-:S01]  /*1a5c0*/  FFMA.FTZ R111, R111, R10, -R66 ;  /* 0x0000000a6f6f7223 */ /* 0x000fc20000010842 */
[----:B0-----:R-:W-:-:S06]  /*1a5d0*/  FADD.FTZ R41, R4, R27 ;  /* 0x0000001b04297221 */ /* 0x001fcc0000010000 */
[----:B------:R-:W0:Y:S08]  /*1a5e0*/  MUFU.EX2 R68, R55 ;  /* 0x0000003700447308 */ /* 0x000e300000000800 */
[----:B------:R-:W5:Y:S01]  /*1a5f0*/  MUFU.EX2 R26, R26 ;  /* 0x0000001a001a7308 */ /* 0x000f620000000800 */
[----:B-1----:R-:W-:-:S01]  /*1a600*/  FADD.FTZ R78, R217, R30 ;  /* 0x0000001ed94e7221 */ /* 0x002fc20000010000 */
[----:B--2---:R-:W-:-:S06]  /*1a610*/  FADD.FTZ R80, R24, R41 ;  /* 0x0000002918507221 */ /* 0x004fcc0000010000 */
[----:B------:R-:W1:Y:S01]  /*1a620*/  MUFU.EX2 R219, R219 ;  /* 0x000000db00db7308 */ /* 0x000e620000000800 */
[----:B------:R-:W-:-:S07]  /*1a630*/  FFMA.FTZ R91, R91, R10, -R28 ;  /* 0x0000000a5b5b7223 */ /* 0x000fce000001081c */
[----:B------:R-:W2:Y:S01]  /*1a640*/  MUFU.EX2 R35, R35 ;  /* 0x0000002300237308 */ /* 0x000ea20000000800 */
[----:B------:R-:W-:-:S01]  /*1a650*/  FFMA.FTZ R81, R81, R10, -R28 ;  /* 0x0000000a51517223 */ /* 0x000fc2000001081c */
[-CC-:B------:R-:W-:Y:S01]  /*1a660*/  FFMA.FTZ R77, R77, R10.reuse, -R28.reuse ;  /* 0x0000000a4d4d7223 */ /* 0x180fe2000001081c */
[----:B------:R-:W-:-:S01]  /*1a670*/  FFMA.FTZ R69, R69, R10, -R28 ;  /* 0x0000000a45457223 */ /* 0x000fc2000001081c */
[----:B------:R-:W-:-:S04]  /*1a680*/  FFMA.FTZ R42, R67, R10, -R28 ;  /* 0x0000000a432a7223 */ /* 0x000fc8000001081c */
[----:B------:R-:W2:Y:S01]  /*1a690*/  MUFU.EX2 R52, R52 ;  /* 0x0000003400347308 */ /* 0x000ea20000000800 */
[----:B------:R-:W-:-:S01]  /*1a6a0*/  FFMA.FTZ R53, R53, R10, -R28 ;  /* 0x0000000a35357223 */ /* 0x000fc2000001081c */
[-CC-:B------:R-:W-:Y:S01]  /*1a6b0*/  FFMA.FTZ R44, R65, R10.reuse, -R28.reuse ;  /* 0x0000000a412c7223 */ /* 0x180fe2000001081c */
[----:B------:R-:W-:-:S01]  /*1a6c0*/  FFMA.FTZ R45, R45, R10, -R28 ;  /* 0x0000000a2d2d7223 */ /* 0x000fc2000001081c */
[-CC-:B------:R-:W-:Y:S01]  /*1a6d0*/  FFMA.FTZ R46, R49, R10.reuse, -R28.reuse ;  /* 0x0000000a312e7223 */ /* 0x180fe2000001081c */
[----:B------:R-:W-:-:S01]  /*1a6e0*/  FFMA.FTZ R5, R5, R10, -R28 ;  /* 0x0000000a05057223 */ /* 0x000fc2000001081c */
[-C--:B------:R-:W-:Y:S01]  /*1a6f0*/  FFMA.FTZ R29, R29, R10.reuse, -R28 ;  /* 0x0000000a1d1d7223 */ /* 0x080fe2000001081c */
[----:B------:R-:W-:-:S01]  /*1a700*/  FFMA.FTZ R113, R113, R10, -R66 ;  /* 0x0000000a71717223 */ /* 0x000fc20000010842 */
[----:B------:R-:W2:Y:S01]  /*1a710*/  MUFU.EX2 R111, R111 ;  /* 0x0000006f006f7308 */ /* 0x000ea20000000800 */
[----:B------:R-:W-:-:S01]  /*1a720*/  FFMA.FTZ R28, R43, R10, -R28 ;  /* 0x0000000a2b1c7223 */ /* 0x000fc2000001081c */
[----:B---3--:R-:W-:Y:S01]  /*1a730*/  FADD.FTZ R41, R51, R78 ;  /* 0x0000004e33297221 */ /* 0x008fe20000010000 */
[----:B------:R-:W-:-:S01]  /*1a740*/  FFMA.FTZ R213, R115, R10, -R66 ;  /* 0x0000000a73d57223 */ /* 0x000fc20000010842 */
[----:B----4-:R-:W-:-:S04]  /*1a750*/  FADD.FTZ R43, R31, R80 ;  /* 0x000000501f2b7221 */ /* 0x010fc80000010000 */
[----:B------:R-:W3:Y:S01]  /*1a760*/  MUFU.EX2 R3, R3 ;  /* 0x0000000300037308 */ /* 0x000ee20000000800 */
[----:B0-----:R-:W-:-:S01]  /*1a770*/  FADD.FTZ R78, R68, R41 ;  /* 0x00000029444e7221 */ /* 0x001fc20000010000 */
[----:B------:R-:W-:Y:S01]  /*1a780*/  FFMA.FTZ R54, R21, R10, -R66 ;  /* 0x0000000a15367223 */ /* 0x000fe20000010842 */
[----:B-----5:R-:W-:-:S05]  /*1a790*/  FADD.FTZ R80, R26, R43 ;  /* 0x0000002b1a507221 */ /* 0x020fca0000010000 */
[----:B------:R-:W0:Y:S01]  /*1a7a0*/  MUFU.EX2 R70, R113 ;  /* 0x0000007100467308 */ /* 0x000e220000000800 */
[----:B-1----:R-:W-:-:S01]  /*1a7b0*/  FADD.FTZ R41, R219, R78 ;  /* 0x0000004edb297221 */ /* 0x002fc20000010000 */
[----:B------:R-:W-:Y:S01]  /*1a7c0*/  FFMA.FTZ R109, R109, R10, -R66 ;  /* 0x0000000a6d6d7223 */ /* 0x000fe20000010842 */
[----:B--2---:R-:W-:-:S05]  /*1a7d0*/  FADD.FTZ R43, R35, R80 ;  /* 0x00000050232b7221 */ /* 0x004fca0000010000 */
[----:B------:R-:W1:Y:S01]  /*1a7e0*/  MUFU.EX2 R7, R7 ;  /* 0x0000000700077308 */ /* 0x000e620000000800 */
[----:B------:R-:W-:-:S01]  /*1a7f0*/  FADD.FTZ R78, R52, R41 ;  /* 0x00000029344e7221 */ /* 0x000fc20000010000 */
[----:B------:R-:W-:-:S06]  /*1a800*/  FADD.FTZ R80, R6, R43 ;  /* 0x0000002b06507221 */ /* 0x000fcc0000010000 */
[----:B------:R-:W2:Y:S01]  /*1a810*/  MUFU.EX2 R213, R213 ;  /* 0x000000d500d57308 */ /* 0x000ea20000000800 */
[----:B------:R-:W-:-:S07]  /*1a820*/  FFMA.FTZ R73, R73, R10, -R66 ;  /* 0x0000000a49497223 */ /* 0x000fce0000010842 */
[----:B------:R-:W4:Y:S01]  /*1a830*/  MUFU.EX2 R8, R8 ;  /* 0x0000000800087308 */ /* 0x000f220000000800 */
[----:B------:R-:W-:-:S01]  /*1a840*/  FADD.FTZ R41, R111, R78 ;  /* 0x0000004e6f297221 */ /* 0x000fc20000010000 */
[----:B------:R-:W-:-:S06]  /*1a850*/  FFMA.FTZ R13, R107, R10, -R66 ;  /* 0x0000000a6b0d7223 */ /* 0x000fcc0000010842 */
[----:B------:R-:W5:Y:S01]  /*1a860*/  MUFU.EX2 R54, R54 ;  /* 0x0000003600367308 */ /* 0x000f620000000800 */
[----:B---3--:R-:W-:-:S07]  /*1a870*/  FADD.FTZ R80, R3, R80 ;  /* 0x0000005003507221 */ /* 0x008fce0000010000 */
[----:B------:R-:W3:Y:S01]  /*1a880*/  MUFU.EX2 R11, R11 ;  /* 0x0000000b000b7308 */ /* 0x000ee20000000800 */
[----:B0-----:R-:W-:-:S01]  /*1a890*/  FADD.FTZ R82, R70, R41 ;  /* 0x0000002946527221 */ /* 0x001fc20000010000 */
[----:B------:R-:W-:-:S06]  /*1a8a0*/  FFMA.FTZ R58, R75, R10, -R66 ;  /* 0x0000000a4b3a7223 */ /* 0x000fcc0000010842 */
[----:B------:R-:W0:Y:S01]  /*1a8b0*/  MUFU.EX2 R109, R109 ;  /* 0x0000006d006d7308 */ /* 0x000e220000000800 */
[----:B-1----:R-:W-:-:S01]  /*1a8c0*/  FADD.FTZ R41, R7, R80 ;  /* 0x0000005007297221 */ /* 0x002fc20000010000 */
[----:B------:R-:W-:-:S06]  /*1a8d0*/  @!P2 PRMT R0, RZ, 0x654, R0 ;  /* 0x00000654ff00a816 */ /* 0x000fcc0000000000 */
[----:B------:R-:W1:Y:S01]  /*1a8e0*/  MUFU.EX2 R14, R14 ;  /* 0x0000000e000e7308 */ /* 0x000e620000000800 */
[----:B--2---:R-:W-:-:S01]  /*1a8f0*/  FADD.FTZ R43, R213, R82 ;  /* 0x00000052d52b7221 */ /* 0x004fc20000010000 */
[----:B------:R-:W-:-:S06]  /*1a900*/  FFMA.FTZ R105, R105, R10, -R66 ;  /* 0x0000000a69697223 */ /* 0x000fcc0000010842 */
[----:B------:R-:W2:Y:S01]  /*1a910*/  MUFU.EX2 R72, R73 ;  /* 0x0000004900487308 */ /* 0x000ea20000000800 */
[----:B----4-:R-:W-:-:S01]  /*1a920*/  FADD.FTZ R80, R8, R41 ;  /* 0x0000002908507221 */ /* 0x010fc20000010000 */
[----:B------:R4:W-:Y:S06]  /*1a930*/  @!P2 SYNCS.ARRIVE.TRANS64.RED.A1T0 RZ, [R0+URZ], RZ ;  /* 0x000000ff00ffa9a7 */ /* 0x0009ec000810043f */
        /* <DEDUP_REMOVED lines=10> */
[----:B------:R-:W-:-:S03]  /*1a9e0*/  FFMA.FTZ R205, R95, R10, -R66 ;  /* 0x0000000a5fcd7223 */ /* 0x000fc60000010842 */
[----:B------:R-:W2:Y:S01]  /*1a9f0*/  MUFU.EX2 R15, R15 ;  /* 0x0000000f000f7308 */ /* 0x000ea20000000800 */
[----:B----4-:R-:W-:-:S01]  /*1aa00*/  FFMA.FTZ R0, R93, R10, -R66 ;  /* 0x0000000a5d007223 */ /* 0x010fc20000010842 */
[-CC-:B------:R-:W-:Y:S01]  /*1aa10*/  FFMA.FTZ R125, R125, R10.reuse, -R66.reuse ;  /* 0x0000000a7d7d7223 */ /* 0x180fe20000010842 */
[----:B------:R-:W-:-:S01]  /*1aa20*/  FFMA.FTZ R127, R127, R10, -R66 ;  /* 0x0000000a7f7f7223 */ /* 0x000fc20000010842 */
[-CC-:B------:R-:W-:Y:S01]  /*1aa30*/  FFMA.FTZ R129, R129, R10.reuse, -R66.reuse ;  /* 0x0000000a81817223 */ /* 0x180fe20000010842 */
[----:B------:R-:W-:-:S01]  /*1aa40*/  FFMA.FTZ R89, R89, R10, -R66 ;  /* 0x0000000a59597223 */ /* 0x000fc20000010842 */
[-CC-:B------:R-:W-:Y:S01]  /*1aa50*/  FFMA.FTZ R131, R131, R10.reuse, -R66.reuse ;  /* 0x0000000a83837223 */ /* 0x180fe20000010842 */
[----:B------:R-:W-:-:S01]  /*1aa60*/  FFMA.FTZ R87, R87, R10, -R66 ;  /* 0x0000000a57577223 */ /* 0x000fc20000010842 */
[----:B------:R4:W-:Y:S01]  /*1aa70*/  MUFU.EX2 R50, R37 ;  /* 0x0000002500327308 */ /* 0x0009e20000000800 */
        /* <DEDUP_REMOVED lines=8> */
[----:B----4-:R-:W-:-:S01]  /*1ab00*/  FFMA.FTZ R37, R123, R10, -R66 ;  /* 0x0000000a7b257223 */ /* 0x010fc20000010842 */
[----:B------:R-:W-:Y:S01]  /*1ab10*/  FFMA.FTZ R143, R143, R10, -R66 ;  /* 0x0000000a8f8f7223 */ /* 0x000fe20000010842 */
[----:B-----5:R-:W-:-:S01]  /*1ab20*/  FADD.FTZ R66, R54, R43 ;  /* 0x0000002b36427221 */ /* 0x020fc20000010000 */
[----:B---3--:R-:W-:Y:S01]  /*1ab30*/  FADD.FTZ R41, R11, R80 ;  /* 0x000000500b297221 */ /* 0x008fe20000010000 */
[----:B------:R-:W-:-:S03]  /*1ab40*/  F2FP.SATFINITE.E4M3.F32.PACK_AB_MERGE_C R216, R31, R24, RZ ;  /* 0x000000181fd8723e */ /* 0x000fc600048070ff */
[----:B------:R-:W3:Y:S01]  /*1ab50*/  MUFU.EX2 R20, R20 ;  /* 0x0000001400147308 */ /* 0x000ee20000000800 */
[----:B0-----:R-:W-:-:S01]  /*1ab60*/  FADD.FTZ R31, R109, R66 ;  /* 0x000000426d1f7221 */ /* 0x001fc20000010000 */
[----:B-1----:R-:W-:-:S06]  /*1ab70*/  FADD.FTZ R41, R14, R41 ;  /* 0x000000290e297221 */ /* 0x002fcc0000010000 */
[----:B------:R-:W-:Y:S01]  /*1ab80*/  MUFU.EX2 R57, R57 ;  /* 0x0000003900397308 */ /* 0x000fe20000000800 */
[----:B--2---:R-:W-:-:S01]  /*1ab90*/  FADD.FTZ R24, R72, R31 ;  /* 0x0000001f48187221 */ /* 0x004fc20000010000 */
[----:B------:R-:W-:-:S06]  /*1aba0*/  FADD.FTZ R66, R12, R41 ;  /* 0x000000290c427221 */ /* 0x000fcc0000010000 */
[----:B------:R-:W0:Y:S01]  /*1abb0*/  MUFU.EX2 R105, R105 ;  /* 0x0000006900697308 */ /* 0x000e220000000800 */
[----:B------:R-:W-:Y:S01]  /*1abc0*/  F2FP.SATFINITE.E4M3.F32.PACK_AB_MERGE_C R218, R3, R6, RZ ;  /* 0x0000000603da723e */ /* 0x000fe200048070ff */
[----:B------:R-:W-:-:S06]  /*1abd0*/  FADD.FTZ R3, R13, R24 ;  /* 0x000000180d037221 */ /* 0x000fcc0000010000 */
[----:B------:R-:W1:Y:S01]  /*1abe0*/  MUFU.EX2 R74, R103 ;  /* 0x00000067004a7308 */ /* 0x000e620000000800 */
[----:B------:R-:W-:Y:S01]  /*1abf0*/  F2FP.SATFINITE.E4M3.F32.PACK_AB_MERGE_C R212, R14, R11, RZ ;  /* 0x0000000b0ed4723e */ /* 0x000fe200048070ff */
[----:B------:R-:W-:-:S06]  /*1ac00*/  FADD.FTZ R11, R15, R66 ;  /* 0x000000420f0b7221 */ /* 0x000fcc0000010000 */
[----:B------:R-:W2:Y:S01]  /*1ac10*/  MUFU.EX2 R56, R56 ;  /* 0x0000003800387308 */ /* 0x000ea20000000800 */
[----:B------:R-:W-:-:S01]  /*1ac20*/  FADD.FTZ R14, R58, R3 ;  /* 0x000000033a0e7221 */ /* 0x000fc20000010000 */
[----:B---3--:R-:W-:-:S06]  /*1ac30*/  FADD.FTZ R24, R20, R11 ;  /* 0x0000000b14187221 */ /* 0x008fcc0000010000 */
[----:B------:R-:W3:Y:S08]  /*1ac40*/  MUFU.EX2 R21, R21 ;  /* 0x0000001500157308 */ /* 0x000ef00000000800 */
[----:B------:R-:W4:Y:S01]  /*1ac50*/  MUFU.EX2 R59, R59 ;  /* 0x0000003b003b7308 */ /* 0x000f220000000800 */
[----:B0-----:R-:W-:-:S01]  /*1ac60*/  FADD.FTZ R3, R105, R14 ;  /* 0x0000000e69037221 */ /* 0x001fc20000010000 */
[----:B------:R-:W-:-:S06]  /*1ac70*/  F2FP.SATFINITE.E4M3.F32.PACK_AB_MERGE_C R214, R57, R20, RZ ;  /* 0x0000001439d6723e */ /* 0x000fcc00048070ff */
[----:B------:R-:W0:Y:S01]  /*1ac80*/  MUFU.EX2 R60, R60 ;  /* 0x0000003c003c7308 */ /* 0x000e220000000800 */
[----:B------:R-:W-:-:S07]  /*1ac90*/  FADD.FTZ R57, R57, R24 ;  /* 0x0000001839397221 */ /* 0x000fce0000010000 */
[----:B------:R-:W5:Y:S01]  /*1aca0*/  MUFU.EX2 R40, R40 ;  /* 0x0000002800287308 */ /* 0x000f620000000800 */
[C---:B-1----:R-:W-:Y:S01]  /*1acb0*/  F2FP.SATFINITE.E4M3.F32.PACK_AB_MERGE_C R215, R74.reuse, R105, RZ ;  /* 0x000000694ad7723e */ /* 0x042fe200048070ff */
[----:B------:R-:W-:-:S06]  /*1acc0*/  FADD.FTZ R74, R74, R3 ;  /* 0x000000034a4a7221 */ /* 0x000fcc0000010000 */
[----:B------:R-:W-:Y:S01]  /*1acd0*/  MUFU.EX2 R91, R91 ;  /* 0x0000005b005b7308 */ /* 0x000fe20000000800 */
[----:B--2---:R-:W-:-:S07]  /*1ace0*/  FADD.FTZ R14, R56, R57 ;  /* 0x00000039380e7221 */ /* 0x004fce0000010000 */
[----:B------:R-:W1:Y:S01]  /*1acf0*/  MUFU.EX2 R119, R119 ;  /* 0x0000007700777308 */ /* 0x000e620000000800 */
[----:B---3--:R-:W-:-:S07]  /*1ad00*/  FADD.FTZ R3, R21, R74 ;  /* 0x0000004a15037221 */ /* 0x008fce0000010000 */
[----:B------:R-:W2:Y:S01]  /*1ad10*/  MUFU.EX2 R76, R99 ;  /* 0x00000063004c7308 */ /* 0x000ea20000000800 */
[----:B----4-:R-:W-:-:S07]  /*1ad20*/  FADD.FTZ R11, R59, R14 ;  /* 0x0000000e3b0b7221 */ /* 0x010fce0000010000 */
[----:B------:R-:W3:Y:S01]  /*1ad30*/  MUFU.EX2 R32, R32 ;  /* 0x0000002000207308 */ /* 0x000ee20000000800 */
[----:B0-----:R-:W-:-:S01]  /*1ad40*/  FADD.FTZ R14, R60, R3 ;  /* 0x000000033c0e7221 */ /* 0x001fc20000010000 */
[----:B-----5:R-:W-:-:S06]  /*1ad50*/  FADD.FTZ R20, R40, R11 ;  /* 0x0000000b28147221 */ /* 0x020fcc0000010000 */
[----:B------:R-:W0:Y:S08]  /*1ad60*/  MUFU.EX2 R37, R37 ;  /* 0x0000002500257308 */ /* 0x000e300000000800 */
[----:B------:R-:W4:Y:S01]  /*1ad70*/  MUFU.EX2 R47, R47 ;  /* 0x0000002f002f7308 */ /* 0x000f220000000800 */
[----:B-1----:R-:W-:-:S01]  /*1ad80*/  FADD.FTZ R3, R119, R14 ;  /* 0x0000000e77037221 */ /* 0x002fc20000010000 */
[----:B------:R-:W-:-:S06]  /*1ad90*/  F2FP.SATFINITE.E4M3.F32.PACK_AB_MERGE_C R208, R91, R40, RZ ;  /* 0x000000285bd0723e */ /* 0x000fcc00048070ff */
[----:B------:R-:W1:Y:S01]  /*1ada0*/  MUFU.EX2 R62, R62 ;  /* 0x0000003e003e7308 */ /* 0x000e620000000800 */
[----:B------:R-:W-:-:S07]  /*1adb0*/  FADD.FTZ R91, R91, R20 ;  /* 0x000000145b5b7221 */ /* 0x000fce0000010000 */
[----:B------:R-:W5:Y:S01]  /*1adc0*/  MUFU.EX2 R36, R36 ;  /* 0x0000002400247308 */ /* 0x000f620000000800 */
[C---:B--2---:R-:W-:Y:S01]  /*1add0*/  F2FP.SATFINITE.E4M3.F32.PACK_AB_MERGE_C R209, R76.reuse, R119, RZ ;  /* 0x000000774cd1723e */ /* 0x044fe200048070ff */
[----:B------:R-:W-:-:S06]  /*1ade0*/  FADD.FTZ R76, R76, R3 ;  /* 0x000000034c4c7221 */ /* 0x000fcc0000010000 */
[----:B------:R-:W-:Y:S01]  /*1adf0*/  MUFU.EX2 R81, R81 ;  /* 0x0000005100517308 */ /* 0x000fe20000000800 */
[----:B---3--:R-:W-:-:S07]  /*1ae00*/  FADD.FTZ R14, R32, R91 ;  /* 0x0000005b200e7221 */ /* 0x008fce0000010000 */
[----:B------:R-:W2:Y:S01]  /*1ae10*/  MUFU.EX2 R39, R39 ;  /* 0x0000002700277308 */ /* 0x000ea20000000800 */
[----:B------:R-:W-:Y:S01]  /*1ae20*/  F2FP.SATFINITE.E4M3.F32.PACK_AB_MERGE_C R212, R8, R7, R212 ;  /* 0x0000000708d4723e */ /* 0x000fe200048070d4 */
[----:B0-----:R-:W-:-:S06]  /*1ae30*/  FADD.FTZ R3, R37, R76 ;  /* 0x0000004c25037221 */ /* 0x001fcc0000010000 */
[----:B------:R-:W0:Y:S01]  /*1ae40*/  MUFU.EX2 R64, R64 ;  /* 0x0000004000407308 */ /* 0x000e220000000800 */
[----:B----4-:R-:W-:-:S07]  /*1ae50*/  FADD.FTZ R7, R47, R14 ;  /* 0x0000000e2f077221 */ /* 0x010fce0000010000 */
[----:B------:R-:W3:Y:S01]  /*1ae60*/  MUFU.EX2 R34, R34 ;  /* 0x0000002200227308 */ /* 0x000ee20000000800 */
[----:B------:R-:W-:Y:S01]  /*1ae70*/  F2FP.SATFINITE.E4M3.F32.PACK_AB_MERGE_C R214, R15, R12, R214 ;  /* 0x0000000c0fd6723e */ /* 0x000fe200048070d6 */
[----:B-1----:R-:W-:-:S06]  /*1ae80*/  FADD.FTZ R12, R62, R3 ;  /* 0x000000033e0c7221 */ /* 0x002fcc0000010000 */
[----:B------:R-:W1:Y:S01]  /*1ae90*/  MUFU.EX2 R205, R205 ;  /* 0x000000cd00cd7308 */ /* 0x000e620000000800 */
[----:B-----5:R-:W-:-:S07]  /*1aea0*/  FADD.FTZ R14, R36, R7 ;  /* 0x00000007240e7221 */ /* 0x020fce0000010000 */
[----:B------:R-:W4:Y:S01]  /*1aeb0*/  MUFU.EX2 R77, R77 ;  /* 0x0000004d004d7308 */ /* 0x000f220000000800 */
[----:B--2---:R-:W-:-:S01]  /*1aec0*/  FADD.FTZ R3, R39, R12 ;  /* 0x0000000c27037221 */ /* 0x004fc20000010000 */
[----:B------:R-:W-:-:S06]  /*1aed0*/  F2FP.SATFINITE.E4M3.F32.PACK_AB_MERGE_C R210, R81, R36, RZ ;  /* 0x0000002451d2723e */ /* 0x000fcc00048070ff */
[----:B------:R-:W2:Y:S01]  /*1aee0*/  MUFU.EX2 R0, R0 ;  /* 0x0000000000007308 */ /* 0x000ea20000000800 */
[----:B------:R-:W-:-:S07]  /*1aef0*/  FADD.FTZ R81, R81, R14 ;  /* 0x0000000e51517221 */ /* 0x000fce0000010000 */
[----:B------:R-:W5:Y:S01]  /*1af00*/  MUFU.EX2 R38, R38 ;  /* 0x0000002600267308 */ /* 0x000f620000000800 */
[C---:B0-----:R-:W-:Y:S01]  /*1af10*/  F2FP.SATFINITE.E4M3.F32.PACK_AB_MERGE_C R211, R64.reuse, R39, RZ ;  /* 0x0000002740d3723e */ /* 0x041fe200048070ff */
[----:B------:R-:W-:-:S06]  /*1af20*/  FADD.FTZ R64, R64, R3 ;  /* 0x0000000340407221 */ /* 0x000fcc0000010000 */
[----:B------:R-:W-:Y:S01]  /*1af30*/  MUFU.EX2 R69, R69 ;  /* 0x0000004500457308 */ /* 0x000fe20000000800 */
[----:B---3--:R-:W-:-:S07]  /*1af40*/  FADD.FTZ R14, R34, R81 ;  /* 0x00000051220e7221 */ /* 0x008fce0000010000 */
[----:B------:R-:W0:Y:S01]  /*1af50*/  MUFU.EX2 R125, R125 ;  /* 0x0000007d007d7308 */ /* 0x000e220000000800 */
[----:B-1----:R-:W-:-:S07]  /*1af60*/  FADD.FTZ R3, R205, R64 ;  /* 0x00000040cd037221 */ /* 0x002fce0000010000 */
[----:B------:R-:W1:Y:S01]  /*1af70*/  MUFU.EX2 R78, R127 ;  /* 0x0000007f004e7308 */ /* 0x000e620000000800 */
[----:B----4-:R-:W-:-:S07]  /*1af80*/  FADD.FTZ R7, R77, R14 ;  /* 0x0000000e4d077221 */ /* 0x010fce0000010000 */
[----:B------:R-:W3:Y:S01]  /*1af90*/  MUFU.EX2 R42, R42 ;  /* 0x0000002a002a7308 */ /* 0x000ee20000000800 */
[----:B--2---:R-:W-:-:S01]  /*1afa0*/  FADD.FTZ R14, R0, R3 ;  /* 0x00000003000e7221 */ /* 0x004fc20000010000 */
[----:B------:R-:W-:-:S06]  /*1afb0*/  F2FP.SATFINITE.E4M3.F32.PACK_AB_MERGE_C R216, R27, R4, R216 ;  /* 0x000000041bd8723e */ /* 0x000fcc00048070d8 */
[----:B------:R-:W2:Y:S01]  /*1afc0*/  MUFU.EX2 R129, R129 ;  /* 0x0000008100817308 */ /* 0x000ea20000000800 */
[----:B-----5:R-:W-:-:S07]  /*1afd0*/  FADD.FTZ R20, R38, R7 ;  /* 0x0000000726147221 */ /* 0x020fce0000010000 */
[----:B------:R-:W4:Y:S01]  /*1afe0*/  MUFU.EX2 R53, R53 ;  /* 0x0000003500357308 */ /* 0x000f220000000800 */
[----:B0-----:R-:W-:-:S01]  /*1aff0*/  FADD.FTZ R3, R125, R14 ;  /* 0x0000000e7d037221 */ /* 0x001fc20000010000 */
[----:B------:R-:W-:-:S06]  /*1b000*/  F2FP.SATFINITE.E4M3.F32.PACK_AB_MERGE_C R204, R69, R38, RZ ;  /* 0x0000002645cc723e */ /* 0x000fcc00048070ff */
[----:B------:R-:W-:Y:S01]  /*1b010*/  MUFU.EX2 R44, R44 ;  /* 0x0000002c002c7308 */ /* 0x000fe20000000800 */
[----:B------:R-:W-:-:S01]  /*1b020*/  FADD.FTZ R69, R69, R20 ;  /* 0x0000001445457221 */ /* 0x000fc20000010000 */
[----:B------:R-:W0:Y:S06]  /*1b030*/  @P0 LDC R24, c[0x0][0x44c] ;  /* 0x00011300ff180b82 */ /* 0x000e2c0000000800 */
[----:B------:R-:W-:Y:S08]  /*1b040*/  MUFU.EX2 R45, R45 ;  /* 0x0000002d002d7308 */ /* 0x000ff00000000800 */
[----:B------:R-:W5:Y:S01]  /*1b050*/  MUFU.EX2 R6, R89 ;  /* 0x0000005900067308 */ /* 0x000f620000000800 */
[C---:B-1----:R-:W-:Y:S01]  /*1b060*/  F2FP.SATFINITE.E4M3.F32.PACK_AB_MERGE_C R125, R78.reuse, R125, RZ ;  /* 0x0000007d4e7d723e */ /* 0x042fe200048070ff */
[----:B------:R-:W-:-:S06]  /*1b070*/  FADD.FTZ R78, R78, R3 ;  /* 0x000000034e4e7221 */ /* 0x000fcc0000010000 */
[----:B------:R-:W-:Y:S01]  /*1b080*/  MUFU.EX2 R131, R131 ;  /* 0x0000008300837308 */ /* 0x000fe20000000800 */
[----:B---3--:R-:W-:-:S07]  /*1b090*/  FADD.FTZ R14, R42, R69 ;  /* 0x000000452a0e7221 */ /* 0x008fce0000010000 */
[----:B------:R-:W1:Y:S01]  /*1b0a0*/  MUFU.EX2 R4, R87 ;  /* 0x0000005700047308 */ /* 0x000e620000000800 */
[----:B------:R-:W-:Y:S01]  /*1b0b0*/  F2FP.SATFINITE.E4M3.F32.PACK_AB_MERGE_C R218, R35, R26, R218 ;  /* 0x0000001a23da723e */ /* 0x000fe200048070da */
[----:B--2---:R-:W-:Y:S01]  /*1b0c0*/  FADD.FTZ R3, R129, R78 ;  /* 0x0000004e81037221 */ /* 0x004fe20000010000 */
[----:B------:R-:W2:Y:S05]  /*1b0d0*/  @P0 LDC R26, c[0x0][0x450] ;  /* 0x00011400ff1a0b82 */ /* 0x000eaa0000000800 */
[----:B------:R-:W3:Y:S01]  /*1b0e0*/  MUFU.EX2 R46, R46 ;  /* 0x0000002e002e7308 */ /* 0x000ee20000000800 */
[----:B----4-:R-:W-:-:S01]  /*1b0f0*/  FADD.FTZ R7, R53, R14 ;  /* 0x0000000e35077221 */ /* 0x010fc20000010000 */
[----:B-----5:R-:W-:Y:S01]  /*1b100*/  FADD.FTZ R14, R6, R3 ;  /* 0x00000003060e7221 */ /* 0x020fe20000010000 */
[----:B------:R-:W-:-:S05]  /*1b110*/  F2FP.SATFINITE.E4M3.F32.PACK_AB_MERGE_C R206, R45, R44, RZ ;  /* 0x0000002c2dce723e */ /* 0x000fca00048070ff */
[----:B------:R-:W4:Y:S01]  /*1b120*/  MUFU.EX2 R133, R133 ;  /* 0x0000008500857308 */ /* 0x000f220000000800 */
[----:B------:R-:W-:-:S07]  /*1b130*/  FADD.FTZ R44, R44, R7 ;  /* 0x000000072c2c7221 */ /* 0x000fce0000010000 */
[----:B------:R-:W5:Y:S01]  /*1b140*/  MUFU.EX2 R5, R5 ;  /* 0x0000000500057308 */ /* 0x000f620000000800 */
[----:B-1----:R-:W-:Y:S01]  /*1b150*/  F2FP.SATFINITE.E4M3.F32.PACK_AB_MERGE_C R207, R4, R131, RZ ;  /* 0x0000008304cf723e */ /* 0x002fe200048070ff */
[----:B------:R-:W-:-:S06]  /*1b160*/  FADD.FTZ R131, R131, R14 ;  /* 0x0000000e83837221 */ /* 0x000fcc0000010000 */
[----:B------:R-:W-:Y:S01]  /*1b170*/  MUFU.EX2 R29, R29 ;  /* 0x0000001d001d7308 */ /* 0x000fe20000000800 */
[----:B------:R-:W-:-:S07]  /*1b180*/  FADD.FTZ R45, R45, R44 ;  /* 0x0000002c2d2d7221 */ /* 0x000fce0000010000 */
[----:B------:R-:W1:Y:S08]  /*1b190*/  MUFU.EX2 R48, R48 ;  /* 0x0000003000307308 */ /* 0x000e700000000800 */
[----:B------:R-:W2:Y:S01]  /*1b1a0*/  MUFU.EX2 R8, R83 ;  /* 0x0000005300087308 */ /* 0x000ea20000000800 */
[----:B------:R-:W-:Y:S01]  /*1b1b0*/  F2FP.SATFINITE.E4M3.F32.PACK_AB_MERGE_C R207, R6, R129, R207 ;  /* 0x0000008106cf723e */ /* 0x000fe200048070cf */
[----:B------:R-:W-:-:S06]  /*1b1c0*/  FADD.FTZ R4, R4, R131 ;  /* 0x0000008304047221 */ /* 0x000fcc0000010000 */
[----:B------:R-:W2:Y:S01]  /*1b1d0*/  MUFU.EX2 R135, R135 ;  /* 0x0000008700877308 */ /* 0x000ea20000000800 */
[----:B---3--:R-:W-:-:S01]  /*1b1e0*/  FADD.FTZ R6, R46, R45 ;  /* 0x0000002d2e067221 */ /* 0x008fc20000010000 */
[----:B----4-:R-:W-:-:S06]  /*1b1f0*/  FADD.FTZ R3, R133, R4 ;  /* 0x0000000485037221 */ /* 0x010fcc0000010000 */
[----:B------:R-:W3:Y:S01]  /*1b200*/  MUFU.EX2 R12, R137 ;  /* 0x00000089000c7308 */ /* 0x000ee20000000800 */
[----:B-----5:R-:W-:-:S01]  /*1b210*/  FADD.FTZ R6, R5, R6 ;  /* 0x0000000605067221 */ /* 0x020fc20000010000 */
[----:B0-----:R-:W-:-:S06]  /*1b220*/  @P0 IMAD.HI.U32 R11, R235, R24, RZ ;  /* 0x00000018eb0b0227 */ /* 0x001fcc00078e00ff */
[----:B------:R-:W0:Y:S01]  /*1b230*/  MUFU.EX2 R25, R25 ;  /* 0x0000001900197308 */ /* 0x000e220000000800 */
[----:B-1----:R-:W-:Y:S01]  /*1b240*/  F2FP.SATFINITE.E4M3.F32.PACK_AB_MERGE_C R7, R48, R29, RZ ;  /* 0x0000001d3007723e */ /* 0x002fe200048070ff */
[----:B--2---:R-:W-:Y:S01]  /*1b250*/  FADD.FTZ R14, R8, R3 ;  /* 0x00000003080e7221 */ /* 0x004fe20000010000 */
[----:B------:R-:W-:-:S01]  /*1b260*/  FADD.FTZ R29, R29, R6 ;  /* 0x000000061d1d7221 */ /* 0x000fc20000010000 */
[----:B------:R-:W-:Y:S01]  /*1b270*/  IMAD.MOV.U32 R20, RZ, RZ, R235 ;  /* 0x000000ffff147224 */ /* 0x000fe200078e00eb */
[----:B------:R-:W-:-:S03]  /*1b280*/  @P0 SHF.R.U32.HI R20, RZ, R26, R11 ;  /* 0x0000001aff140219 */ /* 0x000fc6000001160b */
[----:B------:R-:W1:Y:S01]  /*1b290*/  MUFU.EX2 R33, R33 ;  /* 0x0000002100217308 */ /* 0x000e620000000800 */
[----:B------:R-:W-:-:S01]  /*1b2a0*/  FADD.FTZ R3, R135, R14 ;  /* 0x0000000e87037221 */ /* 0x000fc20000010000 */
[----:B------:R-:W-:Y:S01]  /*1b2b0*/  FADD.FTZ R48, R48, R29 ;  /* 0x0000001d30307221 */ /* 0x000fe20000010000 */
[----:B---3--:R-:W-:Y:S02]  /*1b2c0*/  F2FP.SATFINITE.E4M3.F32.PACK_AB_MERGE_C R135, R12, R135, RZ ;  /* 0x000000870c87723e */ /* 0x008fe400048070ff */
[----:B------:R-:W-:Y:S01]  /*1b2d0*/  IADD3 R6, R20, R104, -R237 ;  /* 0x0000006814067210 */ /* 0x000fe20007ffe8ed */
[----:B------:R-:W-:-:S01]  /*1b2e0*/  FADD.FTZ R12, R12, R3 ;  /* 0x000000030c0c7221 */ /* 0x000fc20000010000 */
[----:B0-----:R-:W-:-:S03]  /*1b2f0*/  FADD.FTZ R3, R25, R48 ;  /* 0x0000003019037221 */ /* 0x001fc60000010000 */
[----:B------:R-:W-:-:S04]  /*1b300*/  IMAD.HI R11, R6, 0x66666667, RZ ;  /* 0x66666667060b7827 */ /* 0x000fc800078e02ff */
[----:B------:R-:W-:-:S01]  /*1b310*/  FADD.FTZ R6, R50, R3 ;  /* 0x0000000332067221 */ /* 0x000fc20000010000 */
[----:B------:R-:W0:Y:S01]  /*1b320*/  MUFU.EX2 R139, R139 ;  /* 0x0000008b008b7308 */ /* 0x000e220000000800 */
[----:B------:R-:W-:Y:S02]  /*1b330*/  F2FP.SATFINITE.E4M3.F32.PACK_AB_MERGE_C R205, R0, R205, R125 ;  /* 0x000000cd00cd723e */ /* 0x000fe4000480707d */
[----:B-1----:R-:W-:Y:S01]  /*1b340*/  FADD.FTZ R3, R33, R6 ;  /* 0x0000000621037221 */ /* 0x002fe20000010000 */
[----:B------:R-:W-:-:S04]  /*1b350*/  SHF.R.U32.HI R6, RZ, 0x1f, R11 ;  /* 0x0000001fff067819 */ /* 0x000fc8000001160b */
[----:B------:R-:W1:Y:S01]  /*1b360*/  MUFU.EX2 R0, R79 ;  /* 0x0000004f00007308 */ /* 0x000e620000000800 */
[----:B------:R-:W-:Y:S01]  /*1b370*/  LEA.HI.SX32 R14, R11, R6, 0x1a ;  /* 0x000000060b0e7211 */ /* 0x000fe200078fd2ff */
[----:B------:R-:W-:-:S03]  /*1b380*/  VIADD R6, R159, 0xfffffffe ;  /* 0xfffffffe9f067836 */ /* 0x000fc60000000000 */
[----:B------:R-:W-:-:S03]  /*1b390*/  VIMNMX R14, RZ, R14, !PT ;  /* 0x0000000eff0e7248 */ /* 0x000fc60007fe0100 */
[----:B------:R-:W2:Y:S01]  /*1b3a0*/  MUFU.EX2 R28, R28 ;  /* 0x0000001c001c7308 */ /* 0x000ea20000000800 */
[----:B------:R-:W-:-:S07]  /*1b3b0*/  ISETP.GE.AND P2, PT, R6, R14, PT ;  /* 0x0000000e0600720c */ /* 0x000fce0003f46270 */
[----:B------:R-:W-:Y:S08]  /*1b3c0*/  MUFU.EX2 R141, R141 ;  /* 0x0000008d008d7308 */ /* 0x000ff00000000800 */
[----:B------:R-:W3:Y:S01]  /*1b3d0*/  MUFU.EX2 R4, R143 ;  /* 0x0000008f00047308 */ /* 0x000ee20000000800 */
[----:B------:R-:W-:Y:S01]  /*1b3e0*/  F2FP.SATFINITE.E4M3.F32.PACK_AB_MERGE_C R200, R5, R46, R7 ;  /* 0x0000002e05c8723e */ /* 0x000fe20004807007 */
[----:B0-----:R-:W-:Y:S01]  /*1b3f0*/  FADD.FTZ R5, R139, R12 ;  /* 0x0000000c8b057221 */ /* 0x001fe20000010000 */
[----:B------:R-:W-:-:S03]  /*1b400*/  F2FP.SATFINITE.E4M3.F32.PACK_AB_MERGE_C R201, R8, R133, R135 ;  /* 0x0000008508c9723e */ /* 0x000fc60004807087 */
[----:B-1----:R-:W-:Y:S01]  /*1b410*/  FADD.FTZ R8, R0, R5 ;  /* 0x0000000500087221 */ /* 0x002fe20000010000 */
[----:B------:R-:W-:Y:S02]  /*1b420*/  F2FP.SATFINITE.E4M3.F32.PACK_AB_MERGE_C R51, R68, R51, RZ ;  /* 0x000000334433723e */ /* 0x000fe400048070ff */
[----:B------:R-:W-:Y:S02]  /*1b430*/  F2FP.SATFINITE.E4M3.F32.PACK_AB_MERGE_C R70, R70, R111, RZ ;  /* 0x0000006f4646723e */ /* 0x000fe400048070ff */
[----:B------:R-:W-:Y:S02]  /*1b440*/  F2FP.SATFINITE.E4M3.F32.PACK_AB_MERGE_C R72, R72, R109, RZ ;  /* 0x0000006d4848723e */ /* 0x000fe400048070ff */
[----:B--2---:R-:W-:Y:S02]  /*1b450*/  F2FP.SATFINITE.E4M3.F32.PACK_AB_MERGE_C R7, R28, R33, RZ ;  /* 0x000000211c07723e */ /* 0x004fe400048070ff */
[----:B---3--:R-:W-:Y:S01]  /*1b460*/  F2FP.SATFINITE.E4M3.F32.PACK_AB_MERGE_C R5, R4, R141, RZ ;  /* 0x0000008d0405723e */ /* 0x008fe200048070ff */
[----:B------:R-:W-:Y:S01]  /*1b470*/  FADD.FTZ R141, R141, R8 ;  /* 0x000000088d8d7221 */ /* 0x000fe20000010000 */
[----:B------:R-:W-:Y:S01]  /*1b480*/  F2FP.SATFINITE.E4M3.F32.PACK_AB_MERGE_C R217, R30, R217, R51 ;  /* 0x000000d91ed9723e */ /* 0x000fe20004807033 */
[----:B------:R-:W-:Y:S01]  /*1b490*/  FADD.FTZ R3, R28, R3 ;  /* 0x000000031c037221 */ /* 0x000fe20000010000 */
[----:B------:R-:W-:-:S02]  /*1b4a0*/  F2FP.SATFINITE.E4M3.F32.PACK_AB_MERGE_C R219, R52, R219, R70 ;  /* 0x000000db34db723e */ /* 0x000fc40004807046 */
[----:B------:R-:W-:Y:S02]  /*1b4b0*/  CS2R R118, SRZ ;  /* 0x0000000000767805 */ /* 0x000fe4000001ff00 */
[----:B------:R-:W-:Y:S02]  /*1b4c0*/  F2FP.SATFINITE.E4M3.F32.PACK_AB_MERGE_C R213, R54, R213, R72 ;  /* 0x000000d536d5723e */ /* 0x000fe40004807048 */
[----:B------:R-:W-:Y:S02]  /*1b4d0*/  CS2R R116, SRZ ;  /* 0x0000000000747805 */ /* 0x000fe4000001ff00 */
[----:B------:R-:W-:Y:S02]  /*1b4e0*/  F2FP.SATFINITE.E4M3.F32.PACK_AB_MERGE_C R215, R58, R13, R215 ;  /* 0x0000000d3ad7723e */ /* 0x000fe400048070d7 */
[----:B------:R-:W-:Y:S02]  /*1b4f0*/  CS2R R114, SRZ ;  /* 0x0000000000727805 */ /* 0x000fe4000001ff00 */
        /* <DEDUP_REMOVED lines=14> */
[----:B------:R-:W-:Y:S01]  /*1b5e0*/  F2FP.SATFINITE.E4M3.F32.PACK_AB_MERGE_C R203, R0, R139, R5 ;  /* 0x0000008b00cb723e */ /* 0x000fe20004807005 */
[----:B------:R-:W-:Y:S01]  /*1b5f0*/  FADD.FTZ R0, R4, R141 ;  /* 0x0000008d04007221 */ /* 0x000fe20000010000 */
        /* <DEDUP_REMOVED lines=38> */
[----:B------:R-:W-:Y:S06]  /*1b860*/  @!P2 BRA `(.L_x_2535) ;  /* 0x000000480078a947 */ /* 0x000fec0003800000 */
[----:B------:R-:W-:Y:S01]  /*1b870*/  MOV R4, R121 ;  /* 0x0000007900047202 */ /* 0x000fe20000000f00 */
[----:B------:R-:W-:Y:S02]  /*1b880*/  IMAD.MOV.U32 R5, RZ, RZ, R120 ;  /* 0x000000ffff057224 */ /* 0x000fe400078e0078 */
[----:B------:R-:W-:Y:S02]  /*1b890*/  IMAD.MOV.U32 R7, RZ, RZ, R222 ;  /* 0x000000ffff077224 */ /* 0x000fe400078e00de */
[----:B------:R-:W-:-:S07]  /*1b8a0*/  IMAD.MOV.U32 R119, RZ, RZ, RZ ;  /* 0x000000ffff777224 */ /* 0x000fce00078e00ff */
.L_x_2546:
        /* <DEDUP_REMOVED lines=8> */
.L_x_2537:
        /* <DEDUP_REMOVED lines=8> */
.L_x_2538:
[----:B------:R-:W-:Y:S04]  /*1b9b0*/  BSSY B0, `(.L_x_2536) ;  /* 0x0000004000007945 */ /* 0x000fe80003800000 */
[----:B-1----:R-:W-:Y:S05]  /*1b9c0*/  @P3 BRA `(.L_x_2539) ;  /* 0x0000000000083947 */ /* 0x002fea0003800000 */
[----:B------:R-:W1:Y:S02]  /*1b9d0*/  SYNCS.PHASECHK.TRANS64.TRYWAIT P3, [R11+URZ+0x33430], R8 ;  /* 0x033430080b0075a7 */ /* 0x000e64000806017f */
[----:B-1----:R-:W-:Y:S05]  /*1b9e0*/  @!P3 BRA `(.L_x_2540) ;  /* 0x000001440094b947 */ /* 0x002fea0003800000 */
.L_x_2539:
[----:B------:R-:W-:Y:S05]  /*1b9f0*/  BSYNC B0 ;  /* 0x0000000000007941 */ /* 0x000fea0003800000 */
.L_x_2536:
[----:B01----:R-:W0:Y:S01]  /*1ba00*/  S2R R8, SR_TID.X ;  /* 0x0000000000087919 */ /* 0x003e220000002100 */
[----:B------:R-:W-:Y:S05]  /*1ba10*/  WARPSYNC.ALL ;  /* 0x0000000000007948 */ /* 0x000fea0003800000 */
[----:B------:R-:W-:Y:S01]  /*1ba20*/  IMAD.MOV.U32 R11, RZ, RZ, -0x7fffffe0 ;  /* 0x80000020ff0b7424 */ /* 0x000fe200078e00ff */
[----:B------:R-:W-:Y:S01]  /*1ba30*/  UMOV UR48, UR24 ;  /* 0x0000001800307c82 */ /* 0x000fe20008000000 */
[----:B------:R-:W-:Y:S01]  /*1ba40*/  UMOV UR49, UR25 ;  /* 0x0000001900317c82 */ /* 0x000fe20008000000 */
[----:B------:R-:W-:Y:S01]  /*1ba50*/  IMAD.MOV.U32 R121, RZ, RZ, -0x7fffffe0 ;  /* 0x80000020ff797424 */ /* 0x000fe200078e00ff */
[----:B------:R-:W-:Y:S01]  /*1ba60*/  UMOV UR44, UR24 ;  /* 0x00000018002c7c82 */ /* 0x000fe20008000000 */
[----:B------:R-:W-:Y:S01]  /*1ba70*/  R2UR UR51, R11 ;  /* 0x000000000b3372ca */ /* 0x000fe200000e0000 */
[----:B------:R-:W-:Y:S01]  /*1ba80*/  UMOV UR45, UR25 ;  /* 0x00000019002d7c82 */ /* 0x000fe20008000000 */
[----:B------:R-:W-:Y:S01]  /*1ba90*/  IMAD.MOV.U32 R13, RZ, RZ, -0x7fffffe0 ;  /* 0x80000020ff0d7424 */ /* 0x000fe200078e00ff */
[----:B------:R-:W-:Y:S01]  /*1baa0*/  R2UR UR47, R121 ;  /* 0x00000000792f72ca */ /* 0x000fe200000e0000 */
[----:B------:R-:W-:Y:S01]  /*1bab0*/  UMOV UR32, UR24 ;  /* 0x0000001800207c82 */ /* 0x000fe20008000000 */
[----:B------:R-:W-:Y:S01]  /*1bac0*/  MOV R21, 0x80000020 ;  /* 0x8000002000157802 */ /* 0x000fe20000000f00 */
        /* <DEDUP_REMOVED lines=8> */
[----:B------:R-:W-:Y:S01]  /*1bb50*/  IMAD.MOV.U32 R11, RZ, RZ, -0x7fffffe0 ;  /* 0x80000020ff0b7424 */ /* 0x000fe200078e00ff */
[----:B------:R-:W-:-:S02]  /*1bb60*/  MOV R13, 0x80000020 ;  /* 0x80000020000d7802 */ /* 0x000fc40000000f00 */
        /* <DEDUP_REMOVED lines=9> */
[C---:B------:R-:W-:Y:S01]  /*1bc00*/  VIADD R20, R10.reuse, 0x180 ;  /* 0x000001800a147836 */ /* 0x040fe20000000000 */
[----:B------:R-:W-:Y:S02]  /*1bc10*/  IADD3 R12, R10, 0x100, RZ ;  /* 0x000001000a0c7810 */ /* 0x000fe40007ffe0ff */
[----:B------:R-:W-:Y:S01]  /*1bc20*/  R2UR UR46, R120 ;  /* 0x00000000782e72ca */ /* 0x000fe200000e0000 */
[----:B------:R-:W-:Y:S01]  /*1bc30*/  VIADD R120, R10, 0x200 ;  /* 0x000002000a787836 */ /* 0x000fe20000000000 */
[----:B------:R-:W-:Y:S01]  /*1bc40*/  R2UR UR26, R12 ;  /* 0x000000000c1a72ca */ /* 0x000fe200000e0000 */
[----:B------:R-:W-:Y:S01]  /*1bc50*/  VIADD R12, R10, 0x2 ;  /* 0x000000020a0c7836 */ /* 0x000fe20000000000 */
[----:B------:R-:W-:Y:S01]  /*1bc60*/  R2UR UR34, R20 ;  /* 0x00000000142272ca */ /* 0x000fe200000e0000 */
[----:B------:R-:W-:Y:S01]  /*1bc70*/  WARPGROUP.ARRIVE ;  /* 0x00000000000079c5 */ /* 0x000fe20000000000 */
[----:B------:R-:W-:Y:S01]  /*1bc80*/  R2UR UR30, R120 ;  /* 0x00000000781e72ca */ /* 0x000fe200000e0000 */
[----:B------:R-:W-:Y:S01]  /*1bc90*/  VIADD R20, R10, 0x82 ;  /* 0x000000820a147836 */ /* 0x000fe20000000000 */
[----:B------:R-:W-:Y:S01]  /*1bca0*/  R2UR UR6, R12 ;  /* 0x000000000c0672ca */ /* 0x000fe200000e0000 */
[----:B------:R-:W-:-:S02]  /*1bcb0*/  VIADD R12, R10, 0x102 ;  /* 0x000001020a0c7836 */ /* 0x000fc40000000000 */
        /* <DEDUP_REMOVED lines=14> */
[----:B------:R-:W-:Y:S02]  /*1bda0*/  WARPGROUP.DEPBAR.LE gsb0, 0x0 ;  /* 0x00008000000079c5 */ /* 0x000fe40000010000 */
[----:B------:R-:W-:-:S06]  /*1bdb0*/  WARPGROUP.ARRIVE ;  /* 0x00000000000079c5 */ /* 0x000fcc0000000000 */
[----:B------:R-:W-:Y:S03]  /*1bdc0*/  QGMMA.64x32x32.F32.E4M3.E4M3 R152, gdesc[UR24], RZ, !UPT, gsb0 ;  /* 0x00600000189879f3 */ /* 0x000fe6000c0008ff */
[----:B------:R-:W-:Y:S02]  /*1bdd0*/  WARPGROUP.DEPBAR.LE gsb0, 0x0 ;  /* 0x00008000000079c5 */ /* 0x000fe40000010000 */
[----:B------:R-:W-:-:S06]  /*1bde0*/  WARPGROUP.ARRIVE ;  /* 0x00000000000079c5 */ /* 0x000fcc0000000000 */
[----:B------:R-:W-:Y:S01]  /*1bdf0*/  QGMMA.64x32x32.F32.E4M3.E4M3 R136, gdesc[UR32], RZ, !UPT, gsb0 ;  /* 0x00600000208879f3 */ /* 0x000fe2000c0008ff */
[----:B------:R-:W-:Y:S01]  /*1be00*/  UMOV UR32, UR4 ;  /* 0x0000000400207c82 */ /* 0x000fe20008000000 */
[----:B------:R-:W-:Y:S01]  /*1be10*/  UMOV UR33, UR5 ;  /* 0x0000000500217c82 */ /* 0x000fe20008000000 */
        /* <DEDUP_REMOVED lines=37> */
[----:B------:R-:W-:Y:S01]  /*1c070*/  VIADD R12, R10, 0x380 ;  /* 0x000003800a0c7836 */ /* 0x000fe20000000000 */
[----:B------:R-:W-:Y:S01]  /*1c080*/  MOV R13, 0x80000020 ;  /* 0x80000020000d7802 */ /* 0x000fe20000000f00 */
        /* <DEDUP_REMOVED lines=126> */
[C---:B------:R-:W-:Y:S02]  /*1c870*/  VIADD R12, R10.reuse, 0x682 ;  /* 0x000006820a0c7836 */ /* 0x040fe40000000000 */
[----:B------:R-:W-:Y:S02]  /*1c880*/  IMAD.MOV.U32 R13, RZ, RZ, -0x7fffffe0 ;  /* 0x80000020ff0d7424 */ /* 0x000fe400078e00ff */
[----:B------:R-:W-:Y:S01]  /*1c890*/  VIADD R10, R10, 0x702 ;  /* 0x000007020a0a7836 */ /* 0x000fe20000000000 */
[----:B------:R-:W-:-:S02]  /*1c8a0*/  WARPGROUP.DEPBAR.LE gsb0, 0x0 ;  /* 0x00008000000079c5 */ /* 0x000fc40000010000 */
        /* <DEDUP_REMOVED lines=32> */
.L_x_2542:
[----:B------:R-:W-:Y:S02]  /*1cab0*/  SHF.L.U32 R7, R7, 0x1f, RZ ;  /* 0x0000001f07077819 */ /* 0x000fe400000006ff */
[----:B------:R-:W-:-:S04]  /*1cac0*/  LEA R10, R221, R16, 0x3 ;  /* 0x00000010dd0a7211 */ /* 0x000fc800078e18ff */
[----:B------:R0:W1:Y:S01]  /*1cad0*/  SYNCS.PHASECHK.TRANS64.TRYWAIT P2, [R10+URZ+0x33450], R7 ;  /* 0x033450070a0075a7 */ /* 0x000062000804017f */
[----:B------:R-:W-:Y:S05]  /*1cae0*/  @!P1 BRA `(.L_x_2543) ;  /* 0x0000000000049947 */ /* 0x000fea0003800000 */
[----:B------:R-:W-:Y:S01]  /*1caf0*/  BPT.TRAP 0x1 ;  /* 0x000000040000795c */ /* 0x000fe20000300000 */
.L_x_2543:
[----:B-1----:R-:W-:Y:S05]  /*1cb00*/  @P2 BRA `(.L_x_2541) ;  /* 0x0000000000082947 */ /* 0x002fea0003800000 */
[----:B------:R-:W1:Y:S02]  /*1cb10*/  SYNCS.PHASECHK.TRANS64.TRYWAIT P2, [R10+URZ+0x33450], R7 ;  /* 0x033450070a0075a7 */ /* 0x000e64000804017f */
[----:B-1----:R-:W-:Y:S05]  /*1cb20*/  @!P2 BRA `(.L_x_2544) ;  /* 0x000001340058a947 */ /* 0x002fea0003800000 */
.L_x_2541:
[----:B01----:R-:W-:Y:S01]  /*1cb30*/  VIADD R7, R16, 0x200 ;  /* 0x0000020010077836 */ /* 0x003fe20000000000 */
[----:B------:R-:W-:Y:S05]  /*1cb40*/  WARPSYNC.ALL ;  /* 0x0000000000007948 */ /* 0x000fea0003800000 */
[----:B------:R-:W-:Y:S01]  /*1cb50*/  SHF.R.U32.HI R7, RZ, 0x4, R7 ;  /* 0x00000004ff077819 */ /* 0x000fe20000011607 */
[----:B------:R-:W-:Y:S01]  /*1cb60*/  IMAD.MOV.U32 R11, RZ, RZ, -0x3ffffff0 ;  /* 0xc0000010ff0b7424 */ /* 0x000fe200078e00ff */
[----:B------:R-:W-:Y:S02]  /*1cb70*/  WARPGROUP.ARRIVE ;  /* 0x00000000000079c5 */ /* 0x000fe40000000000 */
[----:B------:R-:W-:-:S02]  /*1cb80*/  LOP3.LUT R7, R7, 0x3fff, RZ, 0xc0, !PT ;  /* 0x00003fff07077812 */ /* 0x000fc400078ec0ff */
[----:B------:R-:W-:Y:S02]  /*1cb90*/  R2UR UR7, R11 ;  /* 0x000000000b0772ca */ /* 0x000fe400000e0000 */
[----:B------:R-:W-:-:S05]  /*1cba0*/  LOP3.LUT R7, R7, 0x10000, RZ, 0xfc, !PT ;  /* 0x0001000007077812 */ /* 0x000fca00078efcff */
[----:B------:R-:W-:-:S05]  /*1cbb0*/  IMAD R10, R221, 0x780, R7 ;  /* 0x00000780dd0a7824 */ /* 0x000fca00078e0207 */
[----:B------:R-:W-:-:S13]  /*1cbc0*/  R2UR UR6, R10 ;  /* 0x000000000a0672ca */ /* 0x000fda00000e0000 */
[----:B------:R-:W-:Y:S01]  /*1cbd0*/  QGMMA.64x192x32.F32.E4M3.E4M3 R24, R216, gdesc[UR4], R24, gsb0 ;  /* 0x02e00004d8187df3 */ /* 0x000fe20008000818 */
[----:B------:R-:W-:Y:S02]  /*1cbe0*/  VIADD R12, R10, 0x180 ;  /* 0x000001800a0c7836 */ /* 0x000fe40000000000 */
[----:B------:R-:W-:-:S03]  /*1cbf0*/  IMAD.MOV.U32 R13, RZ, RZ, -0x3ffffff0 ;  /* 0xc0000010ff0d7424 */ /* 0x000fc600078e00ff */
[----:B------:R-:W-:Y:S02]  /*1cc00*/  R2UR UR6, R12 ;  /* 0x000000000c0672ca */ /* 0x000fe400000e0000 */
[----:B------:R-:W-:Y:S01]  /*1cc10*/  R2UR UR7, R13 ;  /* 0x000000000d0772ca */ /* 0x000fe200000e0000 */
[----:B------:R-:W-:Y:S01]  /*1cc20*/  IMAD.MOV.U32 R13, RZ, RZ, -0x3ffffff0 ;  /* 0xc0000010ff0d7424 */ /* 0x000fe200078e00ff */
[----:B------:R-:W-:Y:S01]  /*1cc30*/  IADD3 R12, R10, 0x300, RZ ;  /* 0x000003000a0c7810 */ /* 0x000fe20007ffe0ff */
[----:B------:R-:W-:Y:S02]  /*1cc40*/  WARPGROUP.DEPBAR.LE gsb0, 0x0 ;  /* 0x00008000000079c5 */ /* 0x000fe40000010000 */
[----:B------:R-:W-:Y:S01]  /*1cc50*/  WARPGROUP.ARRIVE ;  /* 0x00000000000079c5 */ /* 0x000fe20000000000 */
[----:B------:R-:W2:Y:S04]  /*1cc60*/  LDL R217, [R1+0x24] ;  /* 0x0000240001d97983 */ /* 0x000ea80000100800 */
[----:B------:R-:W3:Y:S03]  /*1cc70*/  LDL R218, [R1+0x20] ;  /* 0x0000200001da7983 */ /* 0x000ee60000100800 */
[----:B------:R-:W-:Y:S01]  /*1cc80*/  QGMMA.64x192x32.F32.E4M3.E4M3 R24, R212, gdesc[UR4], R24, gsb0 ;  /* 0x02e00004d4187df3 */ /* 0x000fe20008000818 */
[----:B------:R-:W4:Y:S01]  /*1cc90*/  LDL R219, [R1] ;  /* 0x0000000001db7983 */ /* 0x000f220000100800 */
[----:B------:R-:W-:Y:S01]  /*1cca0*/  R2UR UR6, R12 ;  /* 0x000000000c0672ca */ /* 0x000fe200000e0000 */
[----:B------:R-:W-:Y:S01]  /*1ccb0*/  VIADD R12, R10, 0x480 ;  /* 0x000004800a0c7836 */ /* 0x000fe20000000000 */
[----:B------:R-:W-:Y:S01]  /*1ccc0*/  R2UR UR7, R13 ;  /* 0x000000000d0772ca */ /* 0x000fe200000e0000 */
[----:B------:R-:W-:-:S02]  /*1ccd0*/  IMAD.MOV.U32 R13, RZ, RZ, -0x3ffffff0 ;  /* 0xc0000010ff0d7424 */ /* 0x000fc400078e00ff */
[----:B------:R-:W-:Y:S01]  /*1cce0*/  FMUL.FTZ R7, R2, R186 ;  /* 0x000000ba02077220 */ /* 0x000fe20000410000 */
[----:B------:R-:W-:Y:S02]  /*1ccf0*/  VIADD R10, R10, 0x600 ;  /* 0x000006000a0a7836 */ /* 0x000fe40000000000 */
[C---:B------:R-:W-:Y:S01]  /*1cd00*/  FMUL.FTZ R186, R2.reuse, R193 ;  /* 0x000000c102ba7220 */ /* 0x040fe20000410000 */
[C---:B------:R-:W-:Y:S01]  /*1cd10*/  FMUL.FTZ R193, R2.reuse, R173 ;  /* 0x000000ad02c17220 */ /* 0x040fe20000410000 */
[C---:B------:R-:W-:Y:S01]  /*1cd20*/  FMUL.FTZ R173, R2.reuse, R175 ;  /* 0x000000af02ad7220 */ /* 0x040fe20000410000 */
[C---:B------:R-:W-:Y:S01]  /*1cd30*/  FMUL.FTZ R175, R2.reuse, R178 ;  /* 0x000000b202af7220 */ /* 0x040fe20000410000 */
[----:B------:R-:W-:Y:S01]  /*1cd40*/  MOV R11, 0xc0000010 ;  /* 0xc0000010000b7802 */ /* 0x000fe20000000f00 */
[C---:B------:R-:W-:Y:S01]  /*1cd50*/  FMUL.FTZ R178, R2.reuse, R180 ;  /* 0x000000b402b27220 */ /* 0x040fe20000410000 */
[C---:B------:R-:W-:Y:S01]  /*1cd60*/  FMUL.FTZ R180, R2.reuse, R183 ;  /* 0x000000b702b47220 */ /* 0x040fe20000410000 */
[C---:B------:R-:W-:Y:S01]  /*1cd70*/  FMUL.FTZ R138, R2.reuse, R138 ;  /* 0x0000008a028a7220 */ /* 0x040fe20000410000 */
[----:B------:R-:W0:Y:S01]  /*1cd80*/  @P0 LDC R183, c[0x0][0x44c] ;  /* 0x00011300ffb70b82 */ /* 0x000e220000000800 */
        /* <DEDUP_REMOVED lines=92> */
[----:B------:R-:W-:Y:S01]  /*1d350*/  QGMMA.64x192x32.F32.E4M3.E4M3 R24, R204, gdesc[UR4], R24, gsb0 ;  /* 0x02e00004cc187df3 */ /* 0x000fe20008000818 */
[----:B------:R-:W-:Y:S01]  /*1d360*/  R2UR UR6, R10 ;  /* 0x000000000a0672ca */ /* 0x000fe200000e0000 */
[C---:B------:R-:W-:Y:S01]  /*1d370*/  FMUL.FTZ R10, R2.reuse, R184 ;  /* 0x000000b8020a7220 */ /* 0x040fe20000410000 */
[C---:B------:R-:W-:Y:S01]  /*1d380*/  FMUL.FTZ R184, R2.reuse, R192 ;  /* 0x000000c002b87220 */ /* 0x040fe20000410000 */
[C---:B------:R-:W-:Y:S01]  /*1d390*/  FMUL.FTZ R192, R2.reuse, R169 ;  /* 0x000000a902c07220 */ /* 0x040fe20000410000 */
[----:B------:R-:W-:Y:S01]  /*1d3a0*/  R2UR UR7, R11 ;  /* 0x000000000b0772ca */ /* 0x000fe200000e0000 */
[C---:B------:R-:W-:Y:S01]  /*1d3b0*/  FMUL.FTZ R169, R2.reuse, R170 ;  /* 0x000000aa02a97220 */ /* 0x040fe20000410000 */
[C---:B------:R-:W-:Y:S01]  /*1d3c0*/  FMUL.FTZ R11, R2.reuse, R185 ;  /* 0x000000b9020b7220 */ /* 0x040fe20000410000 */
[C---:B------:R-:W-:Y:S01]  /*1d3d0*/  FMUL.FTZ R170, R2.reuse, R171 ;  /* 0x000000ab02aa7220 */ /* 0x040fe20000410000 */
[C---:B------:R-:W-:Y:S01]  /*1d3e0*/  FMUL.FTZ R185, R2.reuse, R194 ;  /* 0x000000c202b97220 */ /* 0x040fe20000410000 */
[C---:B------:R-:W-:Y:S01]  /*1d3f0*/  FMUL.FTZ R171, R2.reuse, R172 ;  /* 0x000000ac02ab7220 */ /* 0x040fe20000410000 */
[C---:B------:R-:W-:Y:S01]  /*1d400*/  FMUL.FTZ R172, R2.reuse, R174 ;  /* 0x000000ae02ac7220 */ /* 0x040fe20000410000 */
        /* <DEDUP_REMOVED lines=15> */
[----:B--2---:R-:W-:Y:S01]  /*1d500*/  IMAD.IADD R166, R217, 0x1, R235 ;  /* 0x00000001d9a67824 */ /* 0x004fe200078e02eb */
[----:B------:R-:W2:Y:S03]  /*1d510*/  MUFU.TANH R10, R10 ;  /* 0x0000000a000a7308 */ /* 0x000ea60000002400 */
[----:B0-----:R-:W-:-:S04]  /*1d520*/  @P0 IMAD.HI.U32 R195, R166, R183, RZ ;  /* 0x000000b7a6c30227 */ /* 0x001fc800078e00ff */
[----:B------:R-:W-:Y:S01]  /*1d530*/  IMAD.MOV.U32 R183, RZ, RZ, R166 ;  /* 0x000000ffffb77224 */ /* 0x000fe200078e00a6 */
[----:B-1----:R-:W-:Y:S01]  /*1d540*/  @P0 SHF.R.U32.HI R183, RZ, R194, R195 ;  /* 0x000000c2ffb70219 */ /* 0x002fe200000116c3 */
[C---:B------:R-:W-:Y:S01]  /*1d550*/  FMUL.FTZ R166, R2.reuse, R167 ;  /* 0x000000a702a67220 */ /* 0x040fe20000410000 */
[----:B------:R-:W-:Y:S01]  /*1d560*/  FMUL.FTZ R167, R2, R136 ;  /* 0x0000008802a77220 */ /* 0x000fe20000410000 */
[----:B------:R-:W-:Y:S01]  /*1d570*/  IMAD.MOV.U32 R136, RZ, RZ, -0xa0 ;  /* 0xffffff60ff887424 */ /* 0x000fe200078e00ff */
[----:B------:R-:W0:Y:S01]  /*1d580*/  MUFU.TANH R11, R11 ;  /* 0x0000000b000b7308 */ /* 0x000e220000002400 */
[----:B------:R-:W1:Y:S02]  /*1d590*/  SHFL.IDX PT, R195, R183, RZ, 0x1c1f ;  /* 0x001c1fffb7c37589 */ /* 0x000e6400000e0000 */
[----:B------:R-:W-:Y:S02]  /*1d5a0*/  IMAD R136, R6, R136, 0x1 ;  /* 0x0000000106887424 */ /* 0x000fe400078e0288 */
[----:B------:R-:W5:Y:S02]  /*1d5b0*/  SHFL.IDX PT, R183, R183, 0x1, 0x1c1f ;  /* 0x003c1f00b7b77f89 */ /* 0x000f6400000e0000 */
[----:B---3--:R-:W-:Y:S01]  /*1d5c0*/  IMAD R194, R218, -0x2, R136 ;  /* 0xfffffffedac27824 */ /* 0x008fe200078e0288 */
[----:B------:R-:W3:Y:S04]  /*1d5d0*/  MUFU.TANH R184, R184 ;  /* 0x000000b800b87308 */ /* 0x000ee80000002400 */
[----:B----4-:R-:W-:-:S02]  /*1d5e0*/  IADD3 R194, -R237, R194, R219 ;  /* 0x000000c2edc27210 */ /* 0x010fc40007ffe1db */
[----:B------:R-:W4:Y:S02]  /*1d5f0*/  S2R R219, SR_TID.X ;  /* 0x0000000000db7919 */ /* 0x000f240000002100 */
[----:B------:R2:W-:Y:S08]  /*1d600*/  MUFU.TANH R136, R138 ;  /* 0x0000008a00887308 */ /* 0x0005f00000002400 */
[----:B------:R-:W4:Y:S01]  /*1d610*/  MUFU.TANH R192, R192 ;  /* 0x000000c000c07308 */ /* 0x000f220000002400 */
[----:B--2---:R-:W-:Y:S01]  /*1d620*/  FMUL.FTZ R138, R2, R139 ;  /* 0x0000008b028a7220 */ /* 0x004fe20000410000 */
[----:B-1----:R-:W-:-:S02]  /*1d630*/  IMAD.IADD R139, R194, 0x1, R195 ;  /* 0x00000001c28b7824 */ /* 0x002fc400078e02c3 */
[----:B------:R-:W-:Y:S01]  /*1d640*/  FMUL.FTZ R195, R2, R140 ;  /* 0x0000008c02c37220 */ /* 0x000fe20000410000 */
[----:B-----5:R-:W-:Y:S02]  /*1d650*/  IADD3 R183, R194, R183, RZ ;  /* 0x000000b7c2b77210 */ /* 0x020fe40007ffe0ff */
[C---:B------:R-:W-:Y:S01]  /*1d660*/  ISETP.GT.AND P2, PT, R139.reuse, RZ, PT ;  /* 0x000000ff8b00720c */ /* 0x040fe20003f44270 */
[----:B------:R-:W1:Y:S01]  /*1d670*/  MUFU.TANH R171, R171 ;  /* 0x000000ab00ab7308 */ /* 0x000e620000002400 */
[C---:B------:R-:W-:Y:S02]  /*1d680*/  ISETP.GT.AND P3, PT, R139.reuse, 0x1, PT ;  /* 0x000000018b00780c */ /* 0x040fe40003f64270 */
[----:B------:R-:W-:Y:S02]  /*1d690*/  FSEL R140, R10, -INF , P2 ;  /* 0xff8000000a8c7808 */ /* 0x000fe40001000000 */
[----:B------:R-:W-:Y:S02]  /*1d6a0*/  ISETP.GT.AND P2, PT, R139, 0x8, PT ;  /* 0x000000088b00780c */ /* 0x000fe40003f44270 */
[----:B0-----:R-:W-:Y:S01]  /*1d6b0*/  FSEL R11, R11, -INF , P3 ;  /* 0xff8000000b0b7808 */ /* 0x001fe20001800000 */
[----:B------:R0:W-:Y:S01]  /*1d6c0*/  MUFU.TANH R10, R195 ;  /* 0x000000c3000a7308 */ /* 0x0001e20000002400 */
[----:B------:R-:W-:-:S02]  /*1d6d0*/  ISETP.GT.AND P3, PT, R139, 0x9, PT ;  /* 0x000000098b00780c */ /* 0x000fc40003f64270 */
[----:B------:R-:W-:Y:S02]  /*1d6e0*/  FSEL R13, R13, -INF , P2 ;  /* 0xff8000000d0d7808 */ /* 0x000fe40001000000 */
[C---:B------:R-:W-:Y:S02]  /*1d6f0*/  ISETP.GT.AND P2, PT, R139.reuse, 0x10, PT ;  /* 0x000000108b00780c */ /* 0x040fe40003f44270 */
[----:B------:R-:W-:Y:S01]  /*1d700*/  FSEL R20, R20, -INF , P3 ;  /* 0xff80000014147808 */ /* 0x000fe20001800000 */
[----:B------:R-:W2:Y:S01]  /*1d710*/  MUFU.TANH R174, R174 ;  /* 0x000000ae00ae7308 */ /* 0x000ea20000002400 */
[----:B0-----:R-:W-:Y:S02]  /*1d720*/  FMNMX.FTZ R195, R140, R5, !PT ;  /* 0x000000058cc37209 */ /* 0x001fe40007810000 */
[----:B------:R-:W-:Y:S02]  /*1d730*/  ISETP.GT.AND P3, PT, R139, 0x11, PT ;  /* 0x000000118b00780c */ /* 0x000fe40003f64270 */
[----:B------:R-:W-:-:S02]  /*1d740*/  FMNMX.FTZ R195, R11, R195, !PT ;  /* 0x000000c30bc37209 */ /* 0x000fc40007810000 */
[----:B---3--:R-:W-:Y:S01]  /*1d750*/  FSEL R184, R184, -INF , P2 ;  /* 0xff800000b8b87808 */ /* 0x008fe20001000000 */
[----:B------:R-:W0:Y:S01]  /*1d760*/  MUFU.TANH R176, R176 ;  /* 0x000000b000b07308 */ /* 0x000e220000002400 */
[----:B------:R-:W-:Y:S02]  /*1d770*/  FMNMX.FTZ R195, R13, R195, !PT ;  /* 0x000000c30dc37209 */ /* 0x000fe40007810000 */
[----:B------:R-:W-:Y:S02]  /*1d780*/  ISETP.GT.AND P2, PT, R139, 0x18, PT ;  /* 0x000000188b00780c */ /* 0x000fe40003f44270 */
[----:B------:R-:W-:Y:S02]  /*1d790*/  FMNMX.FTZ R195, R20, R195, !PT ;  /* 0x000000c314c37209 */ /* 0x000fe40007810000 */
[----:B------:R-:W-:Y:S01]  /*1d7a0*/  FSEL R186, R186, -INF , P3 ;  /* 0xff800000baba7808 */ /* 0x000fe20001800000 */
[----:B------:R-:W3:Y:S01]  /*1d7b0*/  MUFU.TANH R182, R182 ;  /* 0x000000b600b67308 */ /* 0x000ee20000002400 */
[----:B------:R-:W-:-:S02]  /*1d7c0*/  FMNMX.FTZ R195, R184, R195, !PT ;  /* 0x000000c3b8c37209 */ /* 0x000fc40007810000 */
[C---:B------:R-:W-:Y:S02]  /*1d7d0*/  ISETP.GT.AND P3, PT, R139.reuse, 0x19, PT ;  /* 0x000000198b00780c */ /* 0x040fe40003f64270 */
[----:B------:R-:W-:Y:S02]  /*1d7e0*/  FSEL R188, R188, -INF , P2 ;  /* 0xff800000bcbc7808 */ /* 0x000fe40001000000 */
[----:B------:R-:W-:Y:S01]  /*1d7f0*/  FMNMX.FTZ R195, R186, R195, !PT ;  /* 0x000000c3bac37209 */ /* 0x000fe20007810000 */
[----:B------:R-:W5:Y:S01]  /*1d800*/  MUFU.TANH R159, R159 ;  /* 0x0000009f009f7308 */ /* 0x000f620000002400 */
[----:B------:R-:W-:Y:S02]  /*1d810*/  ISETP.GT.AND P2, PT, R139, 0x20, PT ;  /* 0x000000208b00780c */ /* 0x000fe40003f44270 */
[----:B------:R-:W-:Y:S02]  /*1d820*/  FSEL R190, R190, -INF , P3 ;  /* 0xff800000bebe7808 */ /* 0x000fe40001800000 */
[----:B------:R-:W-:-:S02]  /*1d830*/  FMNMX.FTZ R195, R188, R195, !PT ;  /* 0x000000c3bcc37209 */ /* 0x000fc40007810000 */
[C---:B------:R-:W-:Y:S01]  /*1d840*/  ISETP.GT.AND P3, PT, R139.reuse, 0x21, PT ;  /* 0x000000218b00780c */ /* 0x040fe20003f64270 */
[----:B------:R-:W5:Y:S01]  /*1d850*/  MUFU.TANH R163, R163 ;  /* 0x000000a300a37308 */ /* 0x000f620000002400 */
[----:B------:R-:W-:Y:S02]  /*1d860*/  FSEL R168, R168, -INF , P2 ;  /* 0xff800000a8a87808 */ /* 0x000fe40001000000 */
[----:B------:R-:W-:Y:S02]  /*1d870*/  FMNMX.FTZ R195, R190, R195, !PT ;  /* 0x000000c3bec37209 */ /* 0x000fe40007810000 */
[----:B------:R-:W-:Y:S02]  /*1d880*/  ISETP.GT.AND P2, PT, R139, 0x28, PT ;  /* 0x000000288b00780c */ /* 0x000fe40003f44270 */
[----:B----4-:R-:W-:Y:S01]  /*1d890*/  FSEL R192, R192, -INF , P3 ;  /* 0xff800000c0c07808 */ /* 0x010fe20001800000 */
[----:B------:R-:W4:Y:S01]  /*1d8a0*/  MUFU.TANH R167, R167 ;  /* 0x000000a700a77308 */ /* 0x000f220000002400 */
[----:B------:R-:W-:-:S02]  /*1d8b0*/  FMNMX.FTZ R195, R168, R195, !PT ;  /* 0x000000c3a8c37209 */ /* 0x000fc40007810000 */
[----:B------:R-:W-:Y:S02]  /*1d8c0*/  ISETP.GT.AND P3, PT, R139, 0x29, PT ;  /* 0x000000298b00780c */ /* 0x000fe40003f64270 */
[----:B-1----:R-:W-:Y:S02]  /*1d8d0*/  FSEL R171, R171, -INF , P2 ;  /* 0xff800000abab7808 */ /* 0x002fe40001000000 */
[----:B------:R-:W-:Y:S01]  /*1d8e0*/  FMNMX.FTZ R195, R192, R195, !PT ;  /* 0x000000c3c0c37209 */ /* 0x000fe20007810000 */
[----:B------:R-:W-:Y:S01]  /*1d8f0*/  MUFU.TANH R170, R170 ;  /* 0x000000aa00aa7308 */ /* 0x000fe20000002400 */
[----:B------:R-:W-:Y:S02]  /*1d900*/  ISETP.GT.AND P2, PT, R139, 0x30, PT ;  /* 0x000000308b00780c */ /* 0x000fe40003f44270 */
[----:B------:R-:W-:Y:S02]  /*1d910*/  FSEL R193, R193, -INF , P3 ;  /* 0xff800000c1c17808 */ /* 0x000fe40001800000 */
[----:B------:R-:W-:-:S02]  /*1d920*/  FMNMX.FTZ R195, R171, R195, !PT ;  /* 0x000000c3abc37209 */ /* 0x000fc40007810000 */
[----:B------:R-:W-:Y:S01]  /*1d930*/  ISETP.GT.AND P3, PT, R139, 0x31, PT ;  /* 0x000000318b00780c */ /* 0x000fe20003f64270 */
[----:B------:R-:W-:Y:S01]  /*1d940*/  MUFU.TANH R172, R172 ;  /* 0x000000ac00ac7308 */ /* 0x000fe20000002400 */
[----:B--2---:R-:W-:Y:S02]  /*1d950*/  FSEL R174, R174, -INF , P2 ;  /* 0xff800000aeae7808 */ /* 0x004fe40001000000 */
[----:B------:R-:W-:Y:S02]  /*1d960*/  FMNMX.FTZ R195, R193, R195, !PT ;  /* 0x000000c3c1c37209 */ /* 0x000fe40007810000 */
[----:B------:R-:W-:Y:S02]  /*1d970*/  ISETP.GT.AND P2, PT, R139, 0x38, PT ;  /* 0x000000388b00780c */ /* 0x000fe40003f44270 */
[----:B0-----:R-:W-:Y:S01]  /*1d980*/  FSEL R176, R176, -INF , P3 ;  /* 0xff800000b0b07808 */ /* 0x001fe20001800000 */
[----:B------:R-:W-:Y:S01]  /*1d990*/  MUFU.TANH R177, R177 ;  /* 0x000000b100b17308 */ /* 0x000fe20000002400 */
[----:B------:R-:W-:-:S02]  /*1d9a0*/  FMNMX.FTZ R195, R174, R195, !PT ;  /* 0x000000c3aec37209 */ /* 0x000fc40007810000 */
[C---:B------:R-:W-:Y:S02]  /*1d9b0*/  ISETP.GT.AND P3, PT, R139.reuse, 0x39, PT ;  /* 0x000000398b00780c */ /* 0x040fe40003f64270 */
[----:B------:R-:W-:Y:S02]  /*1d9c0*/  FSEL R178, R178, -INF , P2 ;  /* 0xff800000b2b27808 */ /* 0x000fe40001000000 */
[----:B------:R-:W-:Y:S01]  /*1d9d0*/  FMNMX.FTZ R195, R176, R195, !PT ;  /* 0x000000c3b0c37209 */ /* 0x000fe20007810000 */
[----:B------:R-:W-:Y:S01]  /*1d9e0*/  MUFU.TANH R179, R179 ;  /* 0x000000b300b37308 */ /* 0x000fe20000002400 */
[----:B------:R-:W-:Y:S02]  /*1d9f0*/  ISETP.GT.AND P2, PT, R139, 0x40, PT ;  /* 0x000000408b00780c */ /* 0x000fe40003f44270 */
[----:B------:R-:W-:Y:S02]  /*1da00*/  FSEL R181, R181, -INF , P3 ;  /* 0xff800000b5b57808 */ /* 0x000fe40001800000 */
[----:B------:R-:W-:-:S02]  /*1da10*/  FMNMX.FTZ R195, R178, R195, !PT ;  /* 0x000000c3b2c37209 */ /* 0x000fc40007810000 */
[----:B------:R-:W-:Y:S01]  /*1da20*/  ISETP.GT.AND P3, PT, R139, 0x41, PT ;  /* 0x000000418b00780c */ /* 0x000fe20003f64270 */
[----:B------:R-:W-:Y:S01]  /*1da30*/  MUFU.TANH R185, R185 ;  /* 0x000000b900b97308 */ /* 0x000fe20000002400 */
[----:B------:R-:W-:Y:S02]  /*1da40*/  FSEL R152, R152, -INF , P2 ;  /* 0xff80000098987808 */ /* 0x000fe40001000000 */
[----:B------:R-:W-:Y:S02]  /*1da50*/  FMNMX.FTZ R195, R181, R195, !PT ;  /* 0x000000c3b5c37209 */ /* 0x000fe40007810000 */
[----:B------:R-:W-:Y:S02]  /*1da60*/  ISETP.GT.AND P2, PT, R139, 0x48, PT ;  /* 0x000000488b00780c */ /* 0x000fe40003f44270 */
[----:B---3--:R-:W-:Y:S01]  /*1da70*/  FSEL R182, R182, -INF , P3 ;  /* 0xff800000b6b67808 */ /* 0x008fe20001800000 */
        /* <DEDUP_REMOVED lines=11> */
[----:B-----5:R-:W-:Y:S02]  /*1db30*/  FSEL R159, R159, -INF , P2 ;  /* 0xff8000009f9f7808 */ /* 0x020fe40001000000 */
[----:B------:R-:W-:Y:S02]  /*1db40*/  FMNMX.FTZ R195, R157, R195, !PT ;  /* 0x000000c39dc37209 */ /* 0x000fe40007810000 */
[----:B------:R-:W-:Y:S02]  /*1db50*/  ISETP.GT.AND P2, PT, R139, 0x58, PT ;  /* 0x000000588b00780c */ /* 0x000fe40003f44270 */
[----:B------:R-:W-:Y:S01]  /*1db60*/  FSEL R161, R161, -INF , P3 ;  /* 0xff800000a1a17808 */ /* 0x000fe20001800000 */
[----:B------:R-:W-:Y:S01]  /*1db70*/  MUFU.TANH R169, R169 ;  /* 0x000000a900a97308 */ /* 0x000fe20000002400 */
[----:B------:R-:W-:-:S02]  /*1db80*/  FMNMX.FTZ R195, R159, R195, !PT ;  /* 0x000000c39fc37209 */ /* 0x000fc40007810000 */
[----:B------:R-:W-:Y:S02]  /*1db90*/  ISETP.GT.AND P3, PT, R139, 0x59, PT ;  /* 0x000000598b00780c */ /* 0x000fe40003f64270 */
[----:B------:R-:W-:Y:S01]  /*1dba0*/  FSEL R163, R163, -INF , P2 ;  /* 0xff800000a3a37808 */ /* 0x000fe20001000000 */
[----:B------:R-:W-:Y:S02]  /*1dbb0*/  WARPGROUP.DEPBAR.LE gsb0, 0x0 ;  /* 0x00008000000079c5 */ /* 0x000fe40000010000 */
[----:B------:R-:W-:Y:S01]  /*1dbc0*/  FMNMX.FTZ R195, R161, R195, !PT ;  /* 0x000000c3a1c37209 */ /* 0x000fe20007810000 */
[----:B------:R-:W-:Y:S01]  /*1dbd0*/  MUFU.TANH R158, R158 ;  /* 0x0000009e009e7308 */ /* 0x000fe20000002400 */
[----:B------:R-:W-:Y:S01]  /*1dbe0*/  ISETP.GT.AND P2, PT, R139, 0x60, PT ;  /* 0x000000608b00780c */ /* 0x000fe20003f44270 */
[----:B------:R-:W-:Y:S01]  /*1dbf0*/  WARPGROUP.ARRIVE ;  /* 0x00000000000079c5 */ /* 0x000fe20000000000 */
[----:B------:R-:W-:Y:S02]  /*1dc00*/  FSEL R165, R165, -INF , P3 ;  /* 0xff800000a5a57808 */ /* 0x000fe40001800000 */
[----:B------:R-:W-:-:S02]  /*1dc10*/  FMNMX.FTZ R195, R163, R195, !PT ;  /* 0x000000c3a3c37209 */ /* 0x000fc40007810000 */
[----:B------:R-:W-:Y:S01]  /*1dc20*/  ISETP.GT.AND P3, PT, R139, 0x61, PT ;  /* 0x000000618b00780c */ /* 0x000fe20003f64270 */
[----:B------:R-:W-:Y:S01]  /*1dc30*/  MUFU.TANH R160, R160 ;  /* 0x000000a000a07308 */ /* 0x000fe20000002400 */
[----:B----4-:R-:W-:Y:S01]  /*1dc40*/  FSEL R167, R167, -INF , P2 ;  /* 0xff800000a7a77808 */ /* 0x010fe20001000000 */
[----:B------:R-:W-:Y:S01]  /*1dc50*/  QGMMA.64x192x32.F32.E4M3.E4M3 R24, R200, gdesc[UR4], R24, gsb0 ;  /* 0x02e00004c8187df3 */ /* 0x000fe20008000818 */
[----:B------:R-:W-:Y:S02]  /*1dc60*/  FMNMX.FTZ R195, R165, R195, !PT ;  /* 0x000000c3a5c37209 */ /* 0x000fe40007810000 */
[----:B------:R-:W-:Y:S02]  /*1dc70*/  ISETP.GT.AND P4, PT, R139, 0x68, PT ;  /* 0x000000688b00780c */ /* 0x000fe40003f84270 */
[----:B------:R-:W-:Y:S01]  /*1dc80*/  FSEL R137, R137, -INF , P3 ;  /* 0xff80000089897808 */ /* 0x000fe20001800000 */
[----:B------:R-:W-:Y:S01]  /*1dc90*/  MUFU.TANH R162, R162 ;  /* 0x000000a200a27308 */ /* 0x000fe20000002400 */
[----:B------:R-:W-:-:S02]  /*1dca0*/  FMNMX.FTZ R196, R167, R195, !PT ;  /* 0x000000c3a7c47209 */ /* 0x000fc40007810000 */
[----:B------:R-:W-:Y:S02]  /*1dcb0*/  ISETP.GT.AND P2, PT, R139, 0x69, PT ;  /* 0x000000698b00780c */ /* 0x000fe40003f44270 */
        /* <DEDUP_REMOVED lines=11> */
[----:B------:R-:W-:Y:S01]  /*1dd70*/  FSEL R145, R145, -INF , P4 ;  /* 0xff80000091917808 */ /* 0x000fe20002000000 */
[----:B------:R-:W-:Y:S01]  /*1dd80*/  MUFU.TANH R138, R138 ;  /* 0x0000008a008a7308 */ /* 0x000fe20000002400 */
[----:B------:R-:W-:-:S02]  /*1dd90*/  FMNMX.FTZ R10, R144, R10, !PT ;  /* 0x0000000a900a7209 */ /* 0x000fc40007810000 */
[----:B------:R-:W-:Y:S02]  /*1dda0*/  ISETP.GT.AND P2, PT, R139, 0x79, PT ;  /* 0x000000798b00780c */ /* 0x000fe40003f44270 */
[----:B------:R-:W-:Y:S02]  /*1ddb0*/  FSEL R148, R148, -INF , P5 ;  /* 0xff80000094947808 */ /* 0x000fe40002800000 */
[----:B------:R-:W-:Y:S02]  /*1ddc0*/  FMNMX.FTZ R10, R145, R10, !PT ;  /* 0x0000000a910a7209 */ /* 0x000fe40007810000 */
[----:B------:R-:W-:Y:S02]  /*1ddd0*/  ISETP.GT.AND P3, PT, R139, 0x80, PT ;  /* 0x000000808b00780c */ /* 0x000fe40003f64270 */
[----:B------:R-:W-:Y:S02]  /*1dde0*/  FSEL R149, R149, -INF , P2 ;  /* 0xff80000095957808 */ /* 0x000fe40001000000 */
[----:B------:R-:W-:-:S02]  /*1ddf0*/  FMNMX.FTZ R10, R148, R10, !PT ;  /* 0x0000000a940a7209 */ /* 0x000fc40007810000 */
[C---:B------:R-:W-:Y:S02]  /*1de00*/  ISETP.GT.AND P4, PT, R139.reuse, 0x81, PT ;  /* 0x000000818b00780c */ /* 0x040fe40003f84270 */
[C---:B------:R-:W-:Y:S02]  /*1de10*/  ISETP.GT.AND P5, PT, R139.reuse, 0x88, PT ;  /* 0x000000888b00780c */ /* 0x040fe40003fa4270 */
[----:B------:R-:W-:Y:S02]  /*1de20*/  ISETP.GT.AND P2, PT, R139, 0x89, PT ;  /* 0x000000898b00780c */ /* 0x000fe40003f44270 */
[----:B------:R-:W-:Y:S02]  /*1de30*/  FSEL R196, R120, -INF , P3 ;  /* 0xff80000078c47808 */ /* 0x000fe40001800000 */
[----:B------:R-:W-:Y:S02]  /*1de40*/  FMNMX.FTZ R120, R149, R10, !PT ;  /* 0x0000000a95787209 */ /* 0x000fe40007810000 */
[----:B------:R-:W-:Y:S01]  /*1de50*/  FSEL R121, R121, -INF , P4 ;  /* 0xff80000079797808 */ /* 0x000fe20002000000 */
[----:B------:R0:W1:Y:S01]  /*1de60*/  MUFU.TANH R10, R132 ;  /* 0x00000084000a7308 */ /* 0x0000620000002400 */
[----:B------:R-:W-:-:S02]  /*1de70*/  FSEL R124, R124, -INF , P5 ;  /* 0xff8000007c7c7808 */ /* 0x000fc40002800000 */
[----:B------:R-:W-:Y:S02]  /*1de80*/  FSEL R125, R125, -INF , P2 ;  /* 0xff8000007d7d7808 */ /* 0x000fe40001000000 */
[C---:B------:R-:W-:Y:S02]  /*1de90*/  ISETP.GT.AND P3, PT, R139.reuse, 0x90, PT ;  /* 0x000000908b00780c */ /* 0x040fe40003f64270 */
[C---:B------:R-:W-:Y:S02]  /*1dea0*/  ISETP.GT.AND P4, PT, R139.reuse, 0x91, PT ;  /* 0x000000918b00780c */ /* 0x040fe40003f84270 */
[C---:B------:R-:W-:Y:S02]  /*1deb0*/  ISETP.GT.AND P5, PT, R139.reuse, 0x98, PT ;  /* 0x000000988b00780c */ /* 0x040fe40003fa4270 */
[----:B------:R-:W-:Y:S01]  /*1dec0*/  ISETP.GT.AND P2, PT, R139, 0x99, PT ;  /* 0x000000998b00780c */ /* 0x000fe20003f44270 */
[----:B------:R-:W-:Y:S01]  /*1ded0*/  FMUL.FTZ R139, R2, R133 ;  /* 0x00000085028b7220 */ /* 0x000fe20000410000 */
[----:B------:R-:W-:-:S02]  /*1dee0*/  FMNMX.FTZ R120, R196, R120, !PT ;  /* 0x00000078c4787209 */ /* 0x000fc40007810000 */
[----:B0-----:R-:W-:Y:S02]  /*1def0*/  FSEL R132, R128, -INF , P3 ;  /* 0xff80000080847808 */ /* 0x001fe40001800000 */
[----:B------:R-:W-:Y:S01]  /*1df00*/  FMNMX.FTZ R120, R121, R120, !PT ;  /* 0x0000007879787209 */ /* 0x000fe20007810000 */
[----:B------:R-:W0:Y:S01]  /*1df10*/  MUFU.TANH R139, R139 ;  /* 0x0000008b008b7308 */ /* 0x000e220000002400 */
[----:B------:R-:W-:Y:S02]  /*1df20*/  FSEL R133, R129, -INF , P4 ;  /* 0xff80000081857808 */ /* 0x000fe40002000000 */
[----:B------:R-:W-:Y:S02]  /*1df30*/  FMNMX.FTZ R120, R124, R120, !PT ;  /* 0x000000787c787209 */ /* 0x000fe40007810000 */
[----:B-1----:R-:W-:Y:S02]  /*1df40*/  FSEL R129, R10, -INF , P5 ;  /* 0xff8000000a817808 */ /* 0x002fe40002800000 */
[----:B------:R-:W-:Y:S01]  /*1df50*/  FMNMX.FTZ R120, R125, R120, !PT ;  /* 0x000000787d787209 */ /* 0x000fe20007810000 */
[----:B------:R1:W2:Y:S01]  /*1df60*/  MUFU.TANH R128, R143 ;  /* 0x0000008f00807308 */ /* 0x0002a20000002400 */
[----:B------:R-:W-:-:S02]  /*1df70*/  ISETP.GT.AND P5, PT, R183, 0x1, PT ;  /* 0x00000001b700780c */ /* 0x000fc40003fa4270 */
[----:B------:R-:W-:Y:S02]  /*1df80*/  FMNMX.FTZ R120, R132, R120, !PT ;  /* 0x0000007884787209 */ /* 0x000fe40007810000 */
[----:B------:R-:W-:Y:S02]  /*1df90*/  FSEL R12, R12, -INF , P5 ;  /* 0xff8000000c0c7808 */ /* 0x000fe40002800000 */
[----:B------:R-:W-:Y:S02]  /*1dfa0*/  FMNMX.FTZ R120, R133, R120, !PT ;  /* 0x0000007885787209 */ /* 0x000fe40007810000 */
[----:B0-----:R-:W-:Y:S01]  /*1dfb0*/  FSEL R139, R139, -INF , P2 ;  /* 0xff8000008b8b7808 */ /* 0x001fe20001000000 */
[C---:B-1----:R-:W-:Y:S01]  /*1dfc0*/  FMUL.FTZ R143, R2.reuse, R146 ;  /* 0x00000092028f7220 */ /* 0x042fe20000410000 */
[----:B------:R-:W-:Y:S01]  /*1dfd0*/  FMNMX.FTZ R120, R129, R120, !PT ;  /* 0x0000007881787209 */ /* 0x000fe20007810000 */
[C---:B------:R-:W-:Y:S01]  /*1dfe0*/  FMUL.FTZ R146, R2.reuse, R147 ;  /* 0x0000009302927220 */ /* 0x040fe20000410000 */
[----:B------:R-:W-:Y:S01]  /*1dff0*/  ISETP.GT.AND P3, PT, R183, 0x8, PT ;  /* 0x00000008b700780c */ /* 0x000fe20003f64270 */
[C---:B------:R-:W-:Y:S01]  /*1e000*/  FMUL.FTZ R147, R2.reuse, R150 ;  /* 0x0000009602937220 */ /* 0x040fe20000410000 */
[----:B------:R-:W-:Y:S01]  /*1e010*/  FMNMX.FTZ R120, R139, R120, !PT ;  /* 0x000000788b787209 */ /* 0x000fe20007810000 */
[----:B------:R-:W-:Y:S01]  /*1e020*/  FMUL.FTZ R150, R2, R151 ;  /* 0x0000009702967220 */ /* 0x000fe20000410000 */
[C---:B------:R-:W-:Y:S01]  /*1e030*/  ISETP.GT.AND P4, PT, R183.reuse, 0x9, PT ;  /* 0x00000009b700780c */ /* 0x040fe20003f84270 */
[----:B------:R-:W0:Y:S01]  /*1e040*/  MUFU.TANH R143, R143 ;  /* 0x0000008f008f7308 */ /* 0x000e220000002400 */
[----:B------:R-:W-:Y:S01]  /*1e050*/  ISETP.GT.AND P5, PT, R183, 0x11, PT ;  /* 0x00000011b700780c */ /* 0x000fe20003fa4270 */
[----:B------:R-:W1:Y:S01]  /*1e060*/  SHFL.BFLY PT, R10, R120, 0x2, 0x1f ;  /* 0x0c401f00780a7f89 */ /* 0x000e6200000e0000 */
[----:B------:R-:W-:-:S02]  /*1e070*/  FSEL R15, R15, -INF , P3 ;  /* 0xff8000000f0f7808 */ /* 0x000fc40001800000 */
[----:B------:R-:W-:Y:S02]  /*1e080*/  FSEL R21, R21, -INF , P4 ;  /* 0xff80000015157808 */ /* 0x000fe40002000000 */
[----:B------:R-:W-:Y:S01]  /*1e090*/  FSEL R187, R187, -INF , P5 ;  /* 0xff800000bbbb7808 */ /* 0x000fe20002800000 */
[----:B------:R-:W3:Y:S01]  /*1e0a0*/  MUFU.TANH R146, R146 ;  /* 0x0000009200927308 */ /* 0x000ee20000002400 */
[C---:B------:R-:W-:Y:S02]  /*1e0b0*/  ISETP.GT.AND P3, PT, R183.reuse, 0x18, PT ;  /* 0x00000018b700780c */ /* 0x040fe40003f64270 */
[C---:B------:R-:W-:Y:S02]  /*1e0c0*/  ISETP.GT.AND P4, PT, R183.reuse, 0x19, PT ;  /* 0x00000019b700780c */ /* 0x040fe40003f84270 */
[----:B------:R-:W-:Y:S02]  /*1e0d0*/  ISETP.GT.AND P5, PT, R183, 0x21, PT ;  /* 0x00000021b700780c */ /* 0x000fe40003fa4270 */
[----:B------:R-:W-:Y:S01]  /*1e0e0*/  FSEL R189, R189, -INF , P3 ;  /* 0xff800000bdbd7808 */ /* 0x000fe20001800000 */
[----:B------:R-:W4:Y:S01]  /*1e0f0*/  MUFU.TANH R147, R147 ;  /* 0x0000009300937308 */ /* 0x000f220000002400 */
[----:B------:R-:W-:-:S02]  /*1e100*/  FSEL R191, R191, -INF , P4 ;  /* 0xff800000bfbf7808 */ /* 0x000fc40002000000 */
[----:B------:R-:W-:Y:S02]  /*1e110*/  FSEL R170, R170, -INF , P5 ;  /* 0xff800000aaaa7808 */ /* 0x000fe40002800000 */
[C---:B------:R-:W-:Y:S02]  /*1e120*/  ISETP.GT.AND P3, PT, R183.reuse, 0x28, PT ;  /* 0x00000028b700780c */ /* 0x040fe40003f64270 */
[C---:B------:R-:W-:Y:S01]  /*1e130*/  ISETP.GT.AND P4, PT, R183.reuse, 0x29, PT ;  /* 0x00000029b700780c */ /* 0x040fe20003f84270 */
[----:B------:R-:W5:Y:S01]  /*1e140*/  MUFU.TANH R150, R150 ;  /* 0x0000009600967308 */ /* 0x000f620000002400 */
[C---:B------:R-:W-:Y:S02]  /*1e150*/  ISETP.GT.AND P5, PT, R183.reuse, 0x30, PT ;  /* 0x00000030b700780c */ /* 0x040fe40003fa4270 */
[----:B-1----:R-:W-:Y:S02]  /*1e160*/  FMNMX.FTZ R10, R120, R10, !PT ;  /* 0x0000000a780a7209 */ /* 0x002fe40007810000 */
[----:B------:R-:W-:-:S02]  /*1e170*/  ISETP.GT.AND P2, PT, R183, RZ, PT ;  /* 0x000000ffb700720c */ /* 0x000fc40003f44270 */
[----:B------:R-:W-:Y:S01]  /*1e180*/  FSEL R172, R172, -INF , P3 ;  /* 0xff800000acac7808 */ /* 0x000fe20001800000 */
[----:B------:R-:W1:Y:S01]  /*1e190*/  SHFL.BFLY PT, R120, R10, 0x1, 0x1f ;  /* 0x0c201f000a787f89 */ /* 0x000e6200000e0000 */
[----:B------:R-:W-:Y:S02]  /*1e1a0*/  FSEL R173, R173, -INF , P4 ;  /* 0xff800000adad7808 */ /* 0x000fe40002000000 */
[----:B------:R-:W-:Y:S02]  /*1e1b0*/  FSEL R175, R175, -INF , P5 ;  /* 0xff800000afaf7808 */ /* 0x000fe40002800000 */
[C---:B------:R-:W-:Y:S02]  /*1e1c0*/  ISETP.GT.AND P3, PT, R183.reuse, 0x31, PT ;  /* 0x00000031b700780c */ /* 0x040fe40003f64270 */
[C---:B------:R-:W-:Y:S02]  /*1e1d0*/  ISETP.GT.AND P4, PT, R183.reuse, 0x38, PT ;  /* 0x00000038b700780c */ /* 0x040fe40003f84270 */
[----:B------:R-:W-:-:S02]  /*1e1e0*/  ISETP.GT.AND P5, PT, R183, 0x39, PT ;  /* 0x00000039b700780c */ /* 0x000fc40003fa4270 */
[----:B------:R-:W-:Y:S02]  /*1e1f0*/  FSEL R7, R7, -INF , P2 ;  /* 0xff80000007077808 */ /* 0x000fe40001000000 */
[----:B------:R-:W-:Y:S02]  /*1e200*/  ISETP.GT.AND P2, PT, R183, 0x10, PT ;  /* 0x00000010b700780c */ /* 0x000fe40003f44270 */
[----:B------:R-:W-:Y:S02]  /*1e210*/  FSEL R177, R177, -INF , P3 ;  /* 0xff800000b1b17808 */ /* 0x000fe40001800000 */
[----:B------:R-:W-:Y:S02]  /*1e220*/  FSEL R179, R179, -INF , P4 ;  /* 0xff800000b3b37808 */ /* 0x000fe40002000000 */
[----:B------:R-:W-:Y:S02]  /*1e230*/  FSEL R180, R180, -INF , P5 ;  /* 0xff800000b4b47808 */ /* 0x000fe40002800000 */
[----:B------:R-:W-:-:S02]  /*1e240*/  ISETP.GT.AND P3, PT, R183, 0x40, PT ;  /* 0x00000040b700780c */ /* 0x000fc40003f64270 */
[C---:B------:R-:W-:Y:S02]  /*1e250*/  ISETP.GT.AND P4, PT, R183.reuse, 0x41, PT ;  /* 0x00000041b700780c */ /* 0x040fe40003f84270 */
[----:B------:R-:W-:Y:S02]  /*1e260*/  ISETP.GT.AND P5, PT, R183, 0x48, PT ;  /* 0x00000048b700780c */ /* 0x000fe40003fa4270 */
[----:B-1----:R-:W-:Y:S01]  /*1e270*/  FMNMX.FTZ R120, R10, R120, !PT ;  /* 0x000000780a787209 */ /* 0x002fe20007810000 */
[----:B------:R-:W-:Y:S01]  /*1e280*/  IMAD.U32 R10, RZ, RZ, UR57 ;  /* 0x00000039ff0a7e24 */ /* 0x000fe2000f8e00ff */
[----:B------:R-:W-:Y:S02]  /*1e290*/  FSEL R185, R185, -INF , P2 ;  /* 0xff800000b9b97808 */ /* 0x000fe40001000000 */
[----:B------:R-:W-:Y:S01]  /*1e2a0*/  ISETP.GT.AND P2, PT, R183, 0x20, PT ;  /* 0x00000020b700780c */ /* 0x000fe20003f44270 */
[----:B------:R-:W-:-:S01]  /*1e2b0*/  FFMA.FTZ R151, R120, R10, -8 ;  /* 0xc100000078977423 */ /* 0x000fc2000001000a */
[----:B------:R-:W-:-:S02]  /*1e2c0*/  FSEL R153, R153, -INF , P3 ;  /* 0xff80000099997808 */ /* 0x000fc40001800000 */
[----:B------:R-:W-:Y:S02]  /*1e2d0*/  FSEL R154, R154, -INF , P4 ;  /* 0xff8000009a9a7808 */ /* 0x000fe40002000000 */
[----:B------:R-:W-:Y:S02]  /*1e2e0*/  FSEL R155, R155, -INF , P5 ;  /* 0xff8000009b9b7808 */ /* 0x000fe40002800000 */
[C---:B------:R-:W-:Y:S02]  /*1e2f0*/  ISETP.GT.AND P3, PT, R183.reuse, 0x49, PT ;  /* 0x00000049b700780c */ /* 0x040fe40003f64270 */
[C---:B------:R-:W-:Y:S02]  /*1e300*/  ISETP.GT.AND P4, PT, R183.reuse, 0x50, PT ;  /* 0x00000050b700780c */ /* 0x040fe40003f84270 */
[----:B------:R-:W-:Y:S02]  /*1e310*/  ISETP.GT.AND P5, PT, R183, 0x51, PT ;  /* 0x00000051b700780c */ /* 0x000fe40003fa4270 */
[----:B------:R-:W-:-:S02]  /*1e320*/  FSEL R169, R169, -INF , P2 ;  /* 0xff800000a9a97808 */ /* 0x000fc40001000000 */
[----:B------:R-:W-:Y:S02]  /*1e330*/  FSETP.NEU.FTZ.AND P2, PT, R120, -INF , PT ;  /* 0xff8000007800780b */ /* 0x000fe40003f5d000 */
[----:B------:R-:W-:Y:S02]  /*1e340*/  FSEL R158, R158, -INF , P3 ;  /* 0xff8000009e9e7808 */ /* 0x000fe40001800000 */
[----:B------:R-:W-:Y:S02]  /*1e350*/  FSEL R160, R160, -INF , P4 ;  /* 0xff800000a0a07808 */ /* 0x000fe40002000000 */
[----:B------:R-:W-:Y:S02]  /*1e360*/  FSEL R162, R162, -INF , P5 ;  /* 0xff800000a2a27808 */ /* 0x000fe40002800000 */
[C---:B------:R-:W-:Y:S02]  /*1e370*/  ISETP.GT.AND P3, PT, R183.reuse, 0x58, PT ;  /* 0x00000058b700780c */ /* 0x040fe40003f64270 */
[----:B------:R-:W-:-:S02]  /*1e380*/  ISETP.GT.AND P4, PT, R183, 0x59, PT ;  /* 0x00000059b700780c */ /* 0x000fc40003f84270 */
[----:B------:R-:W-:Y:S02]  /*1e390*/  ISETP.GT.AND P5, PT, R183, 0x60, PT ;  /* 0x00000060b700780c */ /* 0x000fe40003fa4270 */
[----:B------:R-:W-:Y:S02]  /*1e3a0*/  FSEL R151, R151, RZ, P2 ;  /* 0x000000ff97977208 */ /* 0x000fe40001000000 */
[----:B------:R-:W-:Y:S02]  /*1e3b0*/  FSEL R164, R164, -INF , P3 ;  /* 0xff800000a4a47808 */ /* 0x000fe40001800000 */
[----:B------:R-:W-:Y:S01]  /*1e3c0*/  FSEL R166, R166, -INF , P4 ;  /* 0xff800000a6a67808 */ /* 0x000fe20002000000 */
[----:B------:R-:W-:-:S01]  /*1e3d0*/  FFMA.FTZ R194, R184, R10, -R151 ;  /* 0x0000000ab8c27223 */ /* 0x000fc20000010897 */
[----:B------:R-:W-:Y:S01]  /*1e3e0*/  FSEL R136, R136, -INF , P5 ;  /* 0xff80000088887808 */ /* 0x000fe20002800000 */
[----:B------:R-:W-:-:S01]  /*1e3f0*/  FFMA.FTZ R192, R192, R10, -R151 ;  /* 0x0000000ac0c07223 */ /* 0x000fc20000010897 */
[----:B------:R-:W-:Y:S01]  /*1e400*/  ISETP.GT.AND P3, PT, R183, 0x61, PT ;  /* 0x00000061b700780c */ /* 0x000fe20003f64270 */
[----:B------:R-:W-:-:S01]  /*1e410*/  FFMA.FTZ R195, R195, R10, -R151 ;  /* 0x0000000ac3c37223 */ /* 0x000fc20000010897 */
[----:B------:R-:W-:Y:S01]  /*1e420*/  ISETP.GT.AND P4, PT, R183, 0x68, PT ;  /* 0x00000068b700780c */ /* 0x000fe20003f84270 */
[----:B------:R-:W-:-:S01]  /*1e430*/  FFMA.FTZ R140, R140, R10, -R151 ;  /* 0x0000000a8c8c7223 */ /* 0x000fc20000010897 */
[----:B------:R-:W-:Y:S01]  /*1e440*/  ISETP.GT.AND P5, PT, R183, 0x69, PT ;  /* 0x00000069b700780c */ /* 0x000fe20003fa4270 */
[----:B------:R-:W-:-:S01]  /*1e450*/  FFMA.FTZ R11, R11, R10, -R151 ;  /* 0x0000000a0b0b7223 */ /* 0x000fc20000010897 */
[----:B------:R-:W-:Y:S01]  /*1e460*/  FSEL R138, R138, -INF , P3 ;  /* 0xff8000008a8a7808 */ /* 0x000fe20001800000 */
[----:B------:R-:W-:-:S01]  /*1e470*/  FFMA.FTZ R13, R13, R10, -R151 ;  /* 0x0000000a0d0d7223 */ /* 0x000fc20000010897 */
[----:B------:R-:W-:Y:S01]  /*1e480*/  FSEL R184, R142, -INF , P4 ;  /* 0xff8000008eb87808 */ /* 0x000fe20002000000 */
[----:B------:R-:W-:-:S01]  /*1e490*/  FFMA.FTZ R20, R20, R10, -R151 ;  /* 0x0000000a14147223 */ /* 0x000fc20000010897 */
[----:B--2---:R-:W-:Y:S01]  /*1e4a0*/  FSEL R128, R128, -INF , P5 ;  /* 0xff80000080807808 */ /* 0x004fe20002800000 */
[----:B------:R1:W-:Y:S01]  /*1e4b0*/  MUFU.EX2 R142, R194 ;  /* 0x000000c2008e7308 */ /* 0x0003e20000000800 */
[C---:B------:R-:W-:Y:S01]  /*1e4c0*/  ISETP.GT.AND P3, PT, R183.reuse, 0x70, PT ;  /* 0x00000070b700780c */ /* 0x040fe20003f64270 */
[-CC-:B------:R-:W-:Y:S01]  /*1e4d0*/  FFMA.FTZ R168, R168, R10.reuse, -R151.reuse ;  /* 0x0000000aa8a87223 */ /* 0x180fe20000010897 */
[----:B------:R-:W-:Y:S01]  /*1e4e0*/  ISETP.GT.AND P4, PT, R183, 0x71, PT ;  /* 0x00000071b700780c */ /* 0x000fe20003f84270 */
[-CC-:B------:R-:W-:Y:S01]  /*1e4f0*/  FFMA.FTZ R171, R171, R10.reuse, -R151.reuse ;  /* 0x0000000aabab7223 */ /* 0x180fe20000010897 */
[----:B------:R-:W-:Y:S01]  /*1e500*/  ISETP.GT.AND P5, PT, R183, 0x78, PT ;  /* 0x00000078b700780c */ /* 0x000fe20003fa4270 */
[-CC-:B------:R-:W-:Y:S01]  /*1e510*/  FFMA.FTZ R174, R174, R10.reuse, -R151.reuse ;  /* 0x0000000aaeae7223 */ /* 0x180fe20000010897 */
[----:B0-----:R-:W-:Y:S01]  /*1e520*/  FSEL R143, R143, -INF , P3 ;  /* 0xff8000008f8f7808 */ /* 0x001fe20001800000 */
[-CC-:B------:R-:W-:Y:S01]  /*1e530*/  FFMA.FTZ R176, R176, R10.reuse, -R151.reuse ;  /* 0x0000000ab0b07223 */ /* 0x180fe20000010897 */
[----:B-1----:R-:W-:-:S01]  /*1e540*/  FFMA.FTZ R194, R186, R10, -R151 ;  /* 0x0000000abac27223 */ /* 0x002fc20000010897 */
[----:B---3--:R-:W-:Y:S01]  /*1e550*/  FSEL R186, R146, -INF , P4 ;  /* 0xff80000092ba7808 */ /* 0x008fe20002000000 */
[----:B------:R-:W-:-:S01]  /*1e560*/  FFMA.FTZ R178, R178, R10, -R151 ;  /* 0x0000000ab2b27223 */ /* 0x000fc20000010897 */
[----:B----4-:R-:W-:Y:S01]  /*1e570*/  FSEL R147, R147, -INF , P5 ;  /* 0xff80000093937808 */ /* 0x010fe20002800000 */
[----:B------:R0:W-:Y:S01]  /*1e580*/  MUFU.EX2 R146, R194 ;  /* 0x000000c200927308 */ /* 0x0001e20000000800 */
[----:B------:R-:W-:Y:S01]  /*1e590*/  ISETP.GT.AND P3, PT, R183, 0x79, PT ;  /* 0x00000079b700780c */ /* 0x000fe20003f64270 */
[-CC-:B------:R-:W-:Y:S01]  /*1e5a0*/  FFMA.FTZ R181, R181, R10.reuse, -R151.reuse ;  /* 0x0000000ab5b57223 */ /* 0x180fe20000010897 */
[C---:B------:R-:W-:Y:S01]  /*1e5b0*/  ISETP.GT.AND P4, PT, R183.reuse, 0x80, PT ;  /* 0x00000080b700780c */ /* 0x040fe20003f84270 */
[-CC-:B------:R-:W-:Y:S01]  /*1e5c0*/  FFMA.FTZ R152, R152, R10.reuse, -R151.reuse ;  /* 0x0000000a98987223 */ /* 0x180fe20000010897 */
[----:B------:R-:W-:Y:S01]  /*1e5d0*/  ISETP.GT.AND P5, PT, R183, 0x81, PT ;  /* 0x00000081b700780c */ /* 0x000fe20003fa4270 */
[-CC-:B------:R-:W-:Y:S01]  /*1e5e0*/  FFMA.FTZ R182, R182, R10.reuse, -R151.reuse ;  /* 0x0000000ab6b67223 */ /* 0x180fe20000010897 */
[----:B-----5:R-:W-:Y:S01]  /*1e5f0*/  FSEL R150, R150, -INF , P3 ;  /* 0xff80000096967808 */ /* 0x020fe20001800000 */
[-CC-:B------:R-:W-:Y:S01]  /*1e600*/  FFMA.FTZ R156, R156, R10.reuse, -R151.reuse ;  /* 0x0000000a9c9c7223 */ /* 0x180fe20000010897 */
[----:B0-----:R-:W-:-:S01]  /*1e610*/  FFMA.FTZ R194, R188, R10, -R151 ;  /* 0x0000000abcc27223 */ /* 0x001fc20000010897 */
[----:B------:R-:W-:Y:S01]  /*1e620*/  FSEL R188, R122, -INF , P4 ;  /* 0xff8000007abc7808 */ /* 0x000fe20002000000 */
[----:B------:R-:W-:-:S01]  /*1e630*/  FFMA.FTZ R157, R157, R10, -R151 ;  /* 0x0000000a9d9d7223 */ /* 0x000fc20000010897 */
[----:B------:R-:W-:Y:S01]  /*1e640*/  FSEL R123, R123, -INF , P5 ;  /* 0xff8000007b7b7808 */ /* 0x000fe20002800000 */
[----:B------:R0:W-:Y:S01]  /*1e650*/  MUFU.EX2 R122, R194 ;  /* 0x000000c2007a7308 */ /* 0x0001e20000000800 */
[----:B------:R-:W-:Y:S01]  /*1e660*/  ISETP.GT.AND P3, PT, R183, 0x88, PT ;  /* 0x00000088b700780c */ /* 0x000fe20003f64270 */
[-CC-:B------:R-:W-:Y:S01]  /*1e670*/  FFMA.FTZ R159, R159, R10.reuse, -R151.reuse ;  /* 0x0000000a9f9f7223 */ /* 0x180fe20000010897 */
[----:B------:R-:W-:Y:S01]  /*1e680*/  ISETP.GT.AND P4, PT, R183, 0x89, PT ;  /* 0x00000089b700780c */ /* 0x000fe20003f84270 */
[-CC-:B------:R-:W-:Y:S01]  /*1e690*/  FFMA.FTZ R161, R161, R10.reuse, -R151.reuse ;  /* 0x0000000aa1a17223 */ /* 0x180fe20000010897 */
[----:B------:R-:W-:Y:S01]  /*1e6a0*/  ISETP.GT.AND P5, PT, R183, 0x90, PT ;  /* 0x00000090b700780c */ /* 0x000fe20003fa4270 */
[-CC-:B------:R-:W-:Y:S01]  /*1e6b0*/  FFMA.FTZ R163, R163, R10.reuse, -R151.reuse ;  /* 0x0000000aa3a37223 */ /* 0x180fe20000010897 */
[----:B------:R-:W-:Y:S01]  /*1e6c0*/  FSEL R126, R126, -INF , P3 ;  /* 0xff8000007e7e7808 */ /* 0x000fe20001800000 */
        /* <DEDUP_REMOVED lines=11> */
[--C-:B------:R-:W-:Y:S01]  /*1e780*/  FFMA.FTZ R144, R144, R10, -R151.reuse ;  /* 0x0000000a90907223 */ /* 0x100fe20000010897 */
[----:B------:R-:W-:Y:S01]  /*1e790*/  FMNMX.FTZ R183, R7, R4, !PT ;  /* 0x0000000407b77209 */ /* 0x000fe20007810000 */
[-CC-:B------:R-:W-:Y:S01]  /*1e7a0*/  FFMA.FTZ R145, R145, R10.reuse, -R151.reuse ;  /* 0x0000000a91917223 */ /* 0x180fe20000010897 */
[----:B------:R-:W-:Y:S01]  /*1e7b0*/  FSEL R131, R131, -INF , P3 ;  /* 0xff80000083837808 */ /* 0x000fe20001800000 */
[-CC-:B------:R-:W-:Y:S01]  /*1e7c0*/  FFMA.FTZ R148, R148, R10.reuse, -R151.reuse ;  /* 0x0000000a94947223 */ /* 0x180fe20000010897 */
[----:B------:R-:W-:Y:S01]  /*1e7d0*/  FMNMX.FTZ R183, R12, R183, !PT ;  /* 0x000000b70cb77209 */ /* 0x000fe20007810000 */
[-CC-:B------:R-:W-:Y:S01]  /*1e7e0*/  FFMA.FTZ R149, R149, R10.reuse, -R151.reuse ;  /* 0x0000000a95957223 */ /* 0x180fe20000010897 */
[----:B------:R-:W-:Y:S01]  /*1e7f0*/  FSEL R135, R135, -INF , P5 ;  /* 0xff80000087877808 */ /* 0x000fe20002800000 */
[-CC-:B------:R-:W-:Y:S01]  /*1e800*/  FFMA.FTZ R196, R196, R10.reuse, -R151.reuse ;  /* 0x0000000ac4c47223 */ /* 0x180fe20000010897 */
[----:B0-----:R-:W-:Y:S01]  /*1e810*/  FMNMX.FTZ R194, R15, R183, !PT ;  /* 0x000000b70fc27209 */ /* 0x001fe20007810000 */
[-CC-:B------:R-:W-:Y:S01]  /*1e820*/  FFMA.FTZ R124, R124, R10.reuse, -R151.reuse ;  /* 0x0000000a7c7c7223 */ /* 0x180fe20000010897 */
[----:B------:R0:W-:Y:S01]  /*1e830*/  MUFU.EX2 R183, R192 ;  /* 0x000000c000b77308 */ /* 0x0001e20000000800 */
[----:B------:R-:W-:-:S01]  /*1e840*/  FFMA.FTZ R125, R125, R10, -R151 ;  /* 0x0000000a7d7d7223 */ /* 0x000fc20000010897 */
[----:B------:R-:W-:Y:S01]  /*1e850*/  FMNMX.FTZ R194, R21, R194, !PT ;  /* 0x000000c215c27209 */ /* 0x000fe20007810000 */
[----:B------:R-:W-:-:S01]  /*1e860*/  FFMA.FTZ R132, R132, R10, -R151 ;  /* 0x0000000a84847223 */ /* 0x000fc20000010897 */
[-CC-:B------:R-:W-:Y:S01]  /*1e870*/  FFMA.FTZ R133, R133, R10.reuse, -R151.reuse ;  /* 0x0000000a85857223 */ /* 0x180fe20000010897 */
[----:B------:R-:W-:-:S01]  /*1e880*/  FFMA.FTZ R129, R129, R10, -R151 ;  /* 0x0000000a81817223 */ /* 0x000fc20000010897 */
[----:B------:R-:W-:Y:S01]  /*1e890*/  FMNMX.FTZ R194, R185, R194, !PT ;  /* 0x000000c2b9c27209 */ /* 0x000fe20007810000 */
[----:B------:R-:W-:-:S01]  /*1e8a0*/  FFMA.FTZ R139, R139, R10, -R151 ;  /* 0x0000000a8b8b7223 */ /* 0x000fc20000010897 */
[----:B------:R-:W-:Y:S01]  /*1e8b0*/  MUFU.EX2 R140, R140 ;  /* 0x0000008c008c7308 */ /* 0x000fe20000000800 */
[----:B0-----:R-:W-:-:S01]  /*1e8c0*/  FFMA.FTZ R192, R193, R10, -R151 ;  /* 0x0000000ac1c07223 */ /* 0x001fc20000010897 */
[----:B------:R-:W-:Y:S01]  /*1e8d0*/  FMNMX.FTZ R194, R187, R194, !PT ;  /* 0x000000c2bbc27209 */ /* 0x000fe20007810000 */
[----:B------:R-:W-:-:S02]  /*1e8e0*/  WARPGROUP.DEPBAR.LE gsb0, 0x0 ;  /* 0x00008000000079c5 */ /* 0x000fc40000010000 */
[----:B------:R-:W-:Y:S02]  /*1e8f0*/  LOP3.LUT R197, R219, 0x7f, RZ, 0xc0, !PT ;  /* 0x0000007fdbc57812 */ /* 0x000fe400078ec0ff */
[----:B------:R-:W-:Y:S01]  /*1e900*/  FMNMX.FTZ R194, R189, R194, !PT ;  /* 0x000000c2bdc27209 */ /* 0x000fe20007810000 */
[----:B------:R-:W-:Y:S01]  /*1e910*/  MUFU.EX2 R11, R11 ;  /* 0x0000000b000b7308 */ /* 0x000fe20000000800 */
[----:B------:R-:W0:Y:S02]  /*1e920*/  S2R R219, SR_TID.X ;  /* 0x0000000000db7919 */ /* 0x000e240000002100 */
        /* <DEDUP_REMOVED lines=44> */
[----:B------:R-:W-:Y:S01]  /*1ebf0*/  MUFU.EX2 R161, R161 ;  /* 0x000000a100a17308 */ /* 0x000fe20000000800 */
[----:B------:R-:W-:Y:S02]  /*1ec00*/  FSEL R193, R134, -INF , P4 ;  /* 0xff80000086c17808 */ /* 0x000fe40002000000 */
[----:B------:R-:W-:-:S04]  /*1ec10*/  FMNMX.FTZ R194, R131, R194, !PT ;  /* 0x000000c283c27209 */ /* 0x000fc80007810000 */
[----:B------:R-:W-:Y:S01]  /*1ec20*/  FMNMX.FTZ R194, R193, R194, !PT ;  /* 0x000000c2c1c27209 */ /* 0x000fe20007810000 */
[----:B------:R1:W-:Y:S03]  /*1ec30*/  MUFU.EX2 R134, R195 ;  /* 0x000000c300867308 */ /* 0x0003e60000000800 */
[----:B------:R-:W-:-:S05]  /*1ec40*/  FMNMX.FTZ R194, R135, R194, !PT ;  /* 0x000000c287c27209 */ /* 0x000fca0007810000 */
[----:B------:R-:W-:Y:S01]  /*1ec50*/  MUFU.EX2 R163, R163 ;  /* 0x000000a300a37308 */ /* 0x000fe20000000800 */
[----:B-1----:R-:W1:Y:S07]  /*1ec60*/  SHFL.BFLY PT, R195, R194, 0x2, 0x1f ;  /* 0x0c401f00c2c37f89 */ /* 0x002e6e00000e0000 */
[----:B------:R-:W-:Y:S08]  /*1ec70*/  MUFU.EX2 R165, R165 ;  /* 0x000000a500a57308 */ /* 0x000ff00000000800 */
[----:B------:R-:W-:Y:S08]  /*1ec80*/  MUFU.EX2 R167, R167 ;  /* 0x000000a700a77308 */ /* 0x000ff00000000800 */
[----:B------:R-:W-:Y:S01]  /*1ec90*/  MUFU.EX2 R137, R137 ;  /* 0x0000008900897308 */ /* 0x000fe20000000800 */
[----:B-1----:R-:W-:Y:S01]  /*1eca0*/  FMNMX.FTZ R195, R194, R195, !PT ;  /* 0x000000c3c2c37209 */ /* 0x002fe20007810000 */
[----:B------:R-:W-:-:S04]  /*1ecb0*/  FFMA.FTZ R194, R121, R10, -R151 ;  /* 0x0000000a79c27223 */ /* 0x000fc80000010897 */
[----:B------:R-:W1:Y:S02]  /*1ecc0*/  SHFL.BFLY PT, R121, R195, 0x1, 0x1f ;  /* 0x0c201f00c3797f89 */ /* 0x000e6400000e0000 */
[----:B------:R-:W-:Y:S08]  /*1ecd0*/  MUFU.EX2 R141, R141 ;  /* 0x0000008d008d7308 */ /* 0x000ff00000000800 */
[----:B------:R-:W-:Y:S08]  /*1ece0*/  MUFU.EX2 R144, R144 ;  /* 0x0000009000907308 */ /* 0x000ff00000000800 */
[----:B------:R-:W-:Y:S01]  /*1ecf0*/  MUFU.EX2 R145, R145 ;  /* 0x0000009100917308 */ /* 0x000fe20000000800 */
[----:B-1----:R-:W-:-:S07]  /*1ed00*/  FMNMX.FTZ R121, R195, R121, !PT ;  /* 0x00000079c3797209 */ /* 0x002fce0007810000 */
[----:B------:R-:W-:Y:S01]  /*1ed10*/  MUFU.EX2 R148, R148 ;  /* 0x0000009400947308 */ /* 0x000fe20000000800 */
[C---:B------:R-:W-:Y:S01]  /*1ed20*/  FSETP.NEU.FTZ.AND P3, PT, R121.reuse, -INF , PT ;  /* 0xff8000007900780b */ /* 0x040fe20003f7d000 */
[----:B------:R-:W-:-:S05]  /*1ed30*/  FFMA.FTZ R195, R121, R10, -8 ;  /* 0xc100000079c37423 */ /* 0x000fca000001000a */
[----:B------:R-:W-:Y:S01]  /*1ed40*/  FSEL R151, R195, RZ, P3 ;  /* 0x000000ffc3977208 */ /* 0x000fe20001800000 */
[----:B------:R-:W-:Y:S01]  /*1ed50*/  MUFU.EX2 R149, R149 ;  /* 0x0000009500957308 */ /* 0x000fe20000000800 */
[----:B------:R-:W-:Y:S02]  /*1ed60*/  FSEL R195, R120, RZ, P2 ;  /* 0x000000ff78c37208 */ /* 0x000fe40001000000 */
[----:B------:R-:W-:Y:S01]  /*1ed70*/  ISETP.NE.AND P2, PT, R197, RZ, PT ;  /* 0x000000ffc500720c */ /* 0x000fe20003f45270 */
[----:B------:R-:W-:-:S01]  /*1ed80*/  FFMA.FTZ R7, R7, R10, -R151 ;  /* 0x0000000a07077223 */ /* 0x000fc20000010897 */
[----:B------:R-:W-:Y:S01]  /*1ed90*/  FFMA.FTZ R12, R12, R10, -R151 ;  /* 0x0000000a0c0c7223 */ /* 0x000fe20000010897 */
[----:B------:R-:W-:-:S01]  /*1eda0*/  FADD.FTZ R195, -R195, R5 ;  /* 0x00000005c3c37221 */ /* 0x000fc20000010100 */
[-CC-:B------:R-:W-:Y:S01]  /*1edb0*/  FFMA.FTZ R5, R160, R10.reuse, -R151.reuse ;  /* 0x0000000aa0057223 */ /* 0x180fe20000010897 */
[----:B------:R-:W-:Y:S01]  /*1edc0*/  FSEL R160, R121, RZ, P3 ;  /* 0x000000ff79a07208 */ /* 0x000fe20001800000 */
[-CC-:B------:R-:W-:Y:S01]  /*1edd0*/  FFMA.FTZ R15, R15, R10.reuse, -R151.reuse ;  /* 0x0000000a0f0f7223 */ /* 0x180fe20000010897 */
[----:B------:R-:W-:Y:S01]  /*1ede0*/  MUFU.EX2 R7, R7 ;  /* 0x0000000700077308 */ /* 0x000fe20000000800 */
[----:B------:R-:W-:-:S01]  /*1edf0*/  FFMA.FTZ R21, R21, R10, -R151 ;  /* 0x0000000a15157223 */ /* 0x000fc20000010897 */
[----:B------:R-:W-:Y:S01]  /*1ee00*/  FFMA.FTZ R185, R185, R10, -R151 ;  /* 0x0000000ab9b97223 */ /* 0x000fe20000010897 */
[----:B------:R-:W-:-:S01]  /*1ee10*/  FADD.FTZ R160, -R160, R4 ;  /* 0x00000004a0a07221 */ /* 0x000fc20000010100 */
[-C--:B------:R-:W-:Y:S01]  /*1ee20*/  FMUL.FTZ R4, R195, R10.reuse ;  /* 0x0000000ac3047220 */ /* 0x080fe20000410000 */
[----:B------:R-:W-:-:S01]  /*1ee30*/  FFMA.FTZ R187, R187, R10, -R151 ;  /* 0x0000000abbbb7223 */ /* 0x000fc20000010897 */
[-CC-:B------:R-:W-:Y:S01]  /*1ee40*/  FFMA.FTZ R189, R189, R10.reuse, -R151.reuse ;  /* 0x0000000abdbd7223 */ /* 0x180fe20000010897 */
[-C--:B------:R-:W-:Y:S01]  /*1ee50*/  FMUL.FTZ R160, R160, R10.reuse ;  /* 0x0000000aa0a07220 */ /* 0x080fe20000410000 */
        /* <DEDUP_REMOVED lines=22> */
[-CC-:B------:R-:W-:Y:S01]  /*1efc0*/  FFMA.FTZ R128, R128, R10.reuse, -R151.reuse ;  /* 0x0000000a80807223 */ /* 0x180fe20000010897 */
[----:B------:R-:W-:-:S01]  /*1efd0*/  FFMA.FTZ R143, R143, R10, -R151 ;  /* 0x0000000a8f8f7223 */ /* 0x000fc20000010897 */
[----:B------:R-:W3:Y:S01]  /*1efe0*/  MUFU.EX2 R15, R15 ;  /* 0x0000000f000f7308 */ /* 0x000ee20000000800 */
[----:B-1----:R-:W-:-:S01]  /*1eff0*/  FFMA.FTZ R3, R4, R3, R140 ;  /* 0x0000000304037223 */ /* 0x002fc2000001008c */
[-CC-:B------:R-:W-:Y:S01]  /*1f000*/  FFMA.FTZ R186, R186, R10.reuse, -R151.reuse ;  /* 0x0000000ababa7223 */ /* 0x180fe20000010897 */
[----:B------:R-:W-:-:S01]  /*1f010*/  FFMA.FTZ R147, R147, R10, -R151 ;  /* 0x0000000a93937223 */ /* 0x000fc20000010897 */
[----:B------:R-:W-:Y:S01]  /*1f020*/  FFMA.FTZ R150, R150, R10, -R151 ;  /* 0x0000000a96967223 */ /* 0x000fe20000010897 */
[----:B------:R-:W-:-:S01]  /*1f030*/  FADD.FTZ R3, R11, R3 ;  /* 0x000000030b037221 */ /* 0x000fc20000010000 */
[-CC-:B------:R-:W-:Y:S01]  /*1f040*/  FFMA.FTZ R188, R188, R10.reuse, -R151.reuse ;  /* 0x0000000abcbc7223 */ /* 0x180fe20000010897 */
[----:B------:R-:W-:-:S01]  /*1f050*/  FFMA.FTZ R123, R123, R10, -R151 ;  /* 0x0000000a7b7b7223 */ /* 0x000fc20000010897 */
[----:B------:R-:W1:Y:S01]  /*1f060*/  MUFU.EX2 R21, R21 ;  /* 0x0000001500157308 */ /* 0x000e620000000800 */
[----:B--2---:R-:W-:-:S01]  /*1f070*/  FFMA.FTZ R0, R160, R0, R7 ;  /* 0x00000000a0007223 */ /* 0x004fc20000010007 */
[----:B------:R-:W-:Y:S01]  /*1f080*/  FADD.FTZ R3, R13, R3 ;  /* 0x000000030d037221 */ /* 0x000fe20000010000 */
[----:B------:R-:W-:-:S01]  /*1f090*/  FFMA.FTZ R126, R126, R10, -R151 ;  /* 0x0000000a7e7e7223 */ /* 0x000fc20000010897 */
[----:B------:R-:W-:Y:S01]  /*1f0a0*/  FFMA.FTZ R190, R190, R10, -R151 ;  /* 0x0000000abebe7223 */ /* 0x000fe20000010897 */
[----:B------:R-:W-:-:S01]  /*1f0b0*/  FADD.FTZ R0, R12, R0 ;  /* 0x000000000c007221 */ /* 0x000fc20000010000 */
[----:B------:R-:W-:Y:S01]  /*1f0c0*/  FADD.FTZ R3, R20, R3 ;  /* 0x0000000314037221 */ /* 0x000fe20000010000 */
[----:B------:R-:W-:-:S01]  /*1f0d0*/  FFMA.FTZ R130, R130, R10, -R151 ;  /* 0x0000000a82827223 */ /* 0x000fc20000010897 */
[----:B------:R-:W2:Y:S01]  /*1f0e0*/  MUFU.EX2 R185, R185 ;  /* 0x000000b900b97308 */ /* 0x000ea20000000800 */
[----:B---3--:R-:W-:-:S01]  /*1f0f0*/  FADD.FTZ R0, R15, R0 ;  /* 0x000000000f007221 */ /* 0x008fc20000010000 */
[----:B------:R-:W-:Y:S01]  /*1f100*/  FADD.FTZ R3, R142, R3 ;  /* 0x000000038e037221 */ /* 0x000fe20000010000 */
[----:B------:R-:W-:-:S01]  /*1f110*/  FFMA.FTZ R131, R131, R10, -R151 ;  /* 0x0000000a83837223 */ /* 0x000fc20000010897 */
[-CC-:B------:R-:W-:Y:S01]  /*1f120*/  FFMA.FTZ R193, R193, R10.reuse, -R151.reuse ;  /* 0x0000000ac1c17223 */ /* 0x180fe20000010897 */
[----:B------:R-:W-:-:S01]  /*1f130*/  FFMA.FTZ R135, R135, R10, -R151 ;  /* 0x0000000a87877223 */ /* 0x000fc20000010897 */
[----:B------:R-:W-:Y:S01]  /*1f140*/  FADD.FTZ R3, R146, R3 ;  /* 0x0000000392037221 */ /* 0x000fe20000010000 */
[----:B------:R-:W-:Y:S01]  /*1f150*/  @!P2 IMAD R195, R8, 0x8, R16 ;  /* 0x0000000808c3a824 */ /* 0x000fe200078e0210 */
[----:B------:R-:W3:Y:S01]  /*1f160*/  MUFU.EX2 R187, R187 ;  /* 0x000000bb00bb7308 */ /* 0x000ee20000000800 */
[----:B-1----:R-:W-:-:S01]  /*1f170*/  FADD.FTZ R0, R21, R0 ;  /* 0x0000000015007221 */ /* 0x002fc20000010000 */
[----:B------:R-:W-:Y:S01]  /*1f180*/  FADD.FTZ R3, R122, R3 ;  /* 0x000000037a037221 */ /* 0x000fe20000010000 */
[----:B0-----:R-:W-:Y:S01]  /*1f190*/  SHF.R.U32.HI R197, RZ, 0x7, R219 ;  /* 0x00000007ffc57819 */ /* 0x001fe200000116db */
[----:B------:R-:W-:-:S02]  /*1f1a0*/  @!P2 VIADD R195, R195, 0x33440 ;  /* 0x00033440c3c3a836 */ /* 0x000fc40000000000 */
[----:B------:R-:W-:-:S01]  /*1f1b0*/  FADD.FTZ R3, R127, R3 ;  /* 0x000000037f037221 */ /* 0x000fc20000010000 */
[----:B------:R-:W-:Y:S01]  /*1f1c0*/  IADD3 R197, -R197, 0xb, RZ ;  /* 0x0000000bc5c57810 */ /* 0x000fe20007ffe1ff */
[----:B------:R-:W0:Y:S01]  /*1f1d0*/  MUFU.EX2 R189, R189 ;  /* 0x000000bd00bd7308 */ /* 0x000e220000000800 */
[----:B--2---:R-:W-:-:S01]  /*1f1e0*/  FADD.FTZ R0, R185, R0 ;  /* 0x00000000b9007221 */ /* 0x004fc20000010000 */
[----:B------:R-:W-:Y:S01]  /*1f1f0*/  FADD.FTZ R3, R168, R3 ;  /* 0x00000003a8037221 */ /* 0x000fe20000010000 */
[----:B------:R-:W-:Y:S01]  /*1f200*/  @!P2 PRMT R195, RZ, 0x654, R195 ;  /* 0x00000654ffc3a816 */ /* 0x000fe200000000c3 */
[----:B------:R1:W-:Y:S06]  /*1f210*/  BAR.ARV R197, 0x100 ;  /* 0x000400c50000751d */ /* 0x0003ec0000002000 */
[----:B------:R-:W2:Y:S01]  /*1f220*/  MUFU.EX2 R191, R191 ;  /* 0x000000bf00bf7308 */ /* 0x000ea20000000800 */
[----:B---3--:R-:W-:-:S01]  /*1f230*/  FADD.FTZ R0, R187, R0 ;  /* 0x00000000bb007221 */ /* 0x008fc20000010000 */
[----:B------:R-:W-:Y:S01]  /*1f240*/  FADD.FTZ R3, R183, R3 ;  /* 0x00000003b7037221 */ /* 0x000fe20000010000 */
[----:B------:R1:W-:Y:S03]  /*1f250*/  @!P2 SYNCS.ARRIVE.TRANS64.RED.A1T0 RZ, [R195+URZ], RZ ;  /* 0x000000ffc3ffa9a7 */ /* 0x0003e6000810043f */
[----:B------:R-:W-:-:S01]  /*1f260*/  FADD.FTZ R3, R171, R3 ;  /* 0x00000003ab037221 */ /* 0x000fc20000010000 */
[----:B0-----:R-:W-:Y:S01]  /*1f270*/  FADD.FTZ R0, R189, R0 ;  /* 0x00000000bd007221 */ /* 0x001fe20000010000 */
[----:B------:R-:W0:Y:S02]  /*1f280*/  MUFU.EX2 R169, R169 ;  /* 0x000000a900a97308 */ /* 0x000e240000000800 */
[----:B------:R-:W-:-:S04]  /*1f290*/  FADD.FTZ R3, R192, R3 ;  /* 0x00000003c0037221 */ /* 0x000fc80000010000 */
[----:B------:R-:W-:Y:S02]  /*1f2a0*/  FADD.FTZ R3, R174, R3 ;  /* 0x00000003ae037221 */ /* 0x000fe40000010000 */
[----:B------:R-:W3:Y:S01]  /*1f2b0*/  MUFU.EX2 R170, R170 ;  /* 0x000000aa00aa7308 */ /* 0x000ee20000000800 */
        /* <DEDUP_REMOVED lines=8> */
[----:B---3--:R-:W-:-:S01]  /*1f340*/  FADD.FTZ R0, R170, R0 ;  /* 0x00000000aa007221 */ /* 0x008fc20000010000 */
        /* <DEDUP_REMOVED lines=28> */
[----:B------:R-:W-:-:S06]  /*1f510*/  FADD.FTZ R3, R149, R3 ;  /* 0x0000000395037221 */ /* 0x000fcc0000010000 */
[----:B------:R-:W2:Y:S01]  /*1f520*/  MUFU.EX2 R158, R158 ;  /* 0x0000009e009e7308 */ /* 0x000ea20000000800 */
[----:B0-----:R-:W-:-:S07]  /*1f530*/  FADD.FTZ R0, R154, R0 ;  /* 0x000000009a007221 */ /* 0x001fce0000010000 */
[----:B------:R-:W0:Y:S01]  /*1f540*/  MUFU.EX2 R5, R5 ;  /* 0x0000000500057308 */ /* 0x000e220000000800 */
[----:B---3--:R-:W-:-:S07]  /*1f550*/  FADD.FTZ R0, R155, R0 ;  /* 0x000000009b007221 */ /* 0x008fce0000010000 */
[----:B------:R-:W3:Y:S01]  /*1f560*/  MUFU.EX2 R162, R162 ;  /* 0x000000a200a27308 */ /* 0x000ee20000000800 */
[----:B--2---:R-:W-:-:S07]  /*1f570*/  FADD.FTZ R0, R158, R0 ;  /* 0x000000009e007221 */ /* 0x004fce0000010000 */
        /* <DEDUP_REMOVED lines=51> */
[----:B---3--:R-:W-:-:S01]  /*1f8b0*/  FADD.FTZ R0, R193, R0 ;  /* 0x00000000c1007221 */ /* 0x008fc20000010000 */
[----:B--2---:R-:W-:-:S03]  /*1f8c0*/  FADD.FTZ R3, R139, R3 ;  /* 0x000000038b037221 */ /* 0x004fc60000010000 */
[----:B0-----:R-:W-:Y:S01]  /*1f8d0*/  FADD.FTZ R0, R135, R0 ;  /* 0x0000000087007221 */ /* 0x001fe20000010000 */
[----:B-1----:R-:W-:Y:S06]  /*1f8e0*/  @!P1 BRA `(.L_x_2545) ;  /* 0x0000000000049947 */ /* 0x002fec0003800000 */
[----:B------:R-:W-:Y:S01]  /*1f8f0*/  BPT.TRAP 0x1 ;  /* 0x000000040000795c */ /* 0x000fe20000300000 */
.L_x_2545:
[----:B------:R-:W-:Y:S01]  /*1f900*/  IMAD R151, R221, 0x8, R16 ;  /* 0x00000008dd977824 */ /* 0x000fe200078e0210 */
[----:B------:R-:W-:Y:S01]  /*1f910*/  ISETP.GT.AND P2, PT, R6, R14, PT ;  /* 0x0000000e0600720c */ /* 0x000fe20003f44270 */
[----:B------:R-:W-:Y:S01]  /*1f920*/  IMAD.U32 R195, RZ, RZ, UR42 ;  /* 0x0000002affc37e24 */ /* 0x000fe2000f8e00ff */
[----:B------:R-:W-:Y:S01]  /*1f930*/  F2FP.SATFINITE.E4M3.F32.PACK_AB_MERGE_C R13, R20, R13, RZ ;  /* 0x0000000d140d723e */ /* 0x000fe200048070ff */
[-C--:B------:R-:W-:Y:S01]  /*1f940*/  FMUL.FTZ R24, R24, R4.reuse ;  /* 0x0000000418187220 */ /* 0x080fe20000410000 */
        /* <DEDUP_REMOVED lines=137> */
[----:B------:R-:W-:Y:S01]  /*201e0*/  VIADD R6, R6, 0xffffffff ;  /* 0xffffffff06067836 */ /* 0x000fe20000000000 */
[----:B------:R-:W-:Y:S01]  /*201f0*/  MOV R7, R222 ;  /* 0x000000de00077202 */ /* 0x000fe20000000f00 */
[----:B------:R-:W-:-:S02]  /*20200*/  IMAD.MOV.U32 R4, RZ, RZ, R121 ;  /* 0x000000ffff047224 */ /* 0x000fc400078e0079 */
[----:B------:R-:W-:Y:S02]  /*20210*/  IMAD.MOV.U32 R5, RZ, RZ, R120 ;  /* 0x000000ffff057224 */ /* 0x000fe400078e0078 */
[----:B------:R-:W-:Y:S01]  /*20220*/  IMAD.MOV.U32 R221, RZ, RZ, R8 ;  /* 0x000000ffffdd7224 */ /* 0x000fe200078e0008 */
[----:B0-----:R-:W-:Y:S06]  /*20230*/  @P2 BRA `(.L_x_2546) ;  /* 0xffffffb4009c2947 */ /* 0x001fec000383ffff */
[----:B------:R-:W-:-:S07]  /*20240*/  IMAD.MOV.U32 R221, RZ, RZ, R8 ;  /* 0x000000ffffdd7224 */ /* 0x000fce00078e0008 */
.L_x_2535:
[----:B------:R-:W-:-:S13]  /*20250*/  ISETP.GE.AND P0, PT, R6, RZ, PT ;  /* 0x000000ff0600720c */ /* 0x000fda0003f06270 */
[----:B------:R-:W-:Y:S05]  /*20260*/  @!P0 BRA `(.L_x_2547) ;  /* 0x0000003c00888947 */ /* 0x000fea0003800000 */
[----:B------:R-:W-:Y:S01]  /*20270*/  IMAD.MOV.U32 R4, RZ, RZ, R121 ;  /* 0x000000ffff047224 */ /* 0x000fe200078e0079 */
[----:B------:R-:W-:Y:S01]  /*20280*/  MOV R7, R222 ;  /* 0x000000de00077202 */ /* 0x000fe20000000f00 */
[----:B------:R-:W-:Y:S02]  /*20290*/  IMAD.MOV.U32 R5, RZ, RZ, R120 ;  /* 0x000000ffff057224 */ /* 0x000fe400078e0078 */
[----:B------:R-:W-:-:S07]  /*202a0*/  IMAD.MOV.U32 R8, RZ, RZ, R221 ;  /* 0x000000ffff087224 */ /* 0x000fce00078e00dd */
.L_x_2558:
[----:B------:R-:W-:Y:S01]  /*202b0*/  ISETP.NE.AND P2, PT, R229, RZ, PT ;  /* 0x000000ffe500720c */ /* 0x000fe20003f45270 */
[----:B------:R-:W-:Y:S01]  /*202c0*/  VIADD R221, R8, 0x1 ;  /* 0x0000000108dd7836 */ /* 0x000fe20000000000 */
[----:B------:R-:W-:Y:S05]  /*202d0*/  YIELD ;  /* 0x0000000000007946 */ /* 0x000fea0003800000 */
[----:B------:R-:W-:-:S04]  /*202e0*/  ISETP.NE.AND P0, PT, R221, 0x2, PT ;  /* 0x00000002dd00780c */ /* 0x000fc80003f05270 */
[----:B------:R-:W-:Y:S02]  /*202f0*/  SEL R222, RZ, 0x1, P0 ;  /* 0x00000001ffde7807 */ /* 0x000fe40000000000 */
[----:B------:R-:W-:Y:S02]  /*20300*/  SEL R221, R221, RZ, P0 ;  /* 0x000000ffdddd7207 */ /* 0x000fe40000000000 */
[----:B------:R-:W-:Y:S01]  /*20310*/  LOP3.LUT R222, R7, R222, RZ, 0x3c, !PT ;  /* 0x000000de07de7212 */ /* 0x000fe200078e3cff */
[----:B------:R-:W-:Y:S06]  /*20320*/  @P2 BRA `(.L_x_2548) ;  /* 0x0000000000302947 */ /* 0x000fec0003800000 */
[----:B------:R-:W-:Y:S05]  /*20330*/  @!P1 BRA `(.L_x_2549) ;  /* 0x0000000000049947 */ /* 0x000fea0003800000 */
[----:B------:R-:W-:Y:S01]  /*20340*/  BPT.TRAP 0x1 ;  /* 0x000000040000795c */ /* 0x000fe20000300000 */
.L_x_2549:
[----:B------:R-:W-:Y:S01]  /*20350*/  IMAD R10, R221, 0x8, R16 ;  /* 0x00000008dd0a7824 */ /* 0x000fe200078e0210 */
[----:B------:R-:W-:-:S04]  /*20360*/  SHF.L.U32 R11, R222, 0x1f, RZ ;  /* 0x0000001fde0b7819 */ /* 0x000fc800000006ff */
[----:B------:R0:W1:Y:S01]  /*20370*/  SYNCS.PHASECHK.TRANS64.TRYWAIT P0, [R10+URZ+0x33430], R11 ;  /* 0x0334300b0a0075a7 */ /* 0x000062000800017f */
[----:B------:R-:W-:Y:S05]  /*20380*/  @!P1 BRA `(.L_x_2550) ;  /* 0x0000000000049947 */ /* 0x000fea0003800000 */
[----:B------:R-:W-:Y:S01]  /*20390*/  BPT.TRAP 0x1 ;  /* 0x000000040000795c */ /* 0x000fe20000300000 */
.L_x_2550:
[----:B------:R-:W-:Y:S04]  /*203a0*/  BSSY B0, `(.L_x_2548) ;  /* 0x0000004000007945 */ /* 0x000fe80003800000 */
[----:B-1----:R-:W-:Y:S05]  /*203b0*/  @P0 BRA `(.L_x_2551) ;  /* 0x0000000000080947 */ /* 0x002fea0003800000 */
[----:B------:R-:W1:Y:S02]  /*203c0*/  SYNCS.PHASECHK.TRANS64.TRYWAIT P0, [R10+URZ+0x33430], R11 ;  /* 0x0334300b0a0075a7 */ /* 0x000e64000800017f */
[----:B-1----:R-:W-:Y:S05]  /*203d0*/  @!P0 BRA `(.L_x_2552) ;  /* 0x000000fc00408947 */ /* 0x002fea0003800000 */
.L_x_2551:
[----:B------:R-:W-:Y:S05]  /*203e0*/  BSYNC B0 ;  /* 0x0000000000007941 */ /* 0x000fea0003800000 */
.L_x_2548:
        /* <DEDUP_REMOVED lines=23> */
[----:B0-----:R-:W-:-:S05]  /*20560*/  SHF.R.U32.HI R10, RZ, 0x7, R10 ;  /* 0x00000007ff0a7819 */ /* 0x001fca000001160a */
[----:B------:R-:W-:Y:S02]  /*20570*/  VIADD R120, R10, 0x8 ;  /* 0x000000080a787836 */ /* 0x000fe40000000000 */
[----:B------:R-:W-:-:S03]  /*20580*/  IMAD R10, R221, 0x780, R9 ;  /* 0x00000780dd0a7824 */ /* 0x000fc600078e0209 */
[----:B------:R0:W-:Y:S01]  /*20590*/  BAR.SYNC.DEFER_BLOCKING R120, 0x100 ;  /* 0x000400780000751d */ /* 0x0001e20000010000 */
[C---:B------:R-:W-:Y:S01]  /*205a0*/  VIADD R12, R10.reuse, 0x100 ;  /* 0x000001000a0c7836 */ /* 0x040fe20000000000 */
[C---:B------:R-:W-:Y:S01]  /*205b0*/  R2UR UR50, R10.reuse ;  /* 0x000000000a3272ca */ /* 0x040fe200000e0000 */
[C---:B------:R-:W-:Y:S01]  /*205c0*/  VIADD R14, R10.reuse, 0x180 ;  /* 0x000001800a0e7836 */ /* 0x040fe20000000000 */
[----:B------:R-:W-:Y:S02]  /*205d0*/  IADD3 R20, R10, 0x80, RZ ;  /* 0x000000800a147810 */ /* 0x000fe40007ffe0ff */
[----:B------:R-:W-:Y:S01]  /*205e0*/  R2UR UR26, R12 ;  /* 0x000000000c1a72ca */ /* 0x000fe200000e0000 */
[----:B------:R-:W-:Y:S01]  /*205f0*/  VIADD R12, R10, 0x2 ;  /* 0x000000020a0c7836 */ /* 0x000fe20000000000 */
[----:B------:R-:W-:Y:S02]  /*20600*/  R2UR UR46, R20 ;  /* 0x00000000142e72ca */ /* 0x000fe400000e0000 */
[----:B------:R-:W-:Y:S01]  /*20610*/  R2UR UR34, R14 ;  /* 0x000000000e2272ca */ /* 0x000fe200000e0000 */
[C---:B------:R-:W-:Y:S01]  /*20620*/  VIADD R14, R10.reuse, 0x82 ;  /* 0x000000820a0e7836 */ /* 0x040fe20000000000 */
[----:B------:R-:W-:-:S02]  /*20630*/  IADD3 R20, R10, 0x200, RZ ;  /* 0x000002000a147810 */ /* 0x000fc40007ffe0ff */
[----:B------:R-:W-:Y:S02]  /*20640*/  R2UR UR6, R12 ;  /* 0x000000000c0672ca */ /* 0x000fe400000e0000 */
[----:B------:R-:W-:Y:S02]  /*20650*/  R2UR UR30, R20 ;  /* 0x00000000141e72ca */ /* 0x000fe400000e0000 */
[----:B------:R-:W-:Y:S01]  /*20660*/  IADD3 R12, R10, 0x102, RZ ;  /* 0x000001020a0c7810 */ /* 0x000fe20007ffe0ff */
        /* <DEDUP_REMOVED lines=24> */
[----:B0-----:R-:W-:-:S06]  /*207f0*/  WARPGROUP.ARRIVE ;  /* 0x00000000000079c5 */ /* 0x001fcc0000000000 */
        /* <DEDUP_REMOVED lines=10> */
[----:B------:R-:W-:-:S03]  /*208a0*/  IMAD.MOV.U32 R13, RZ, RZ, -0x7fffffe0 ;  /* 0x80000020ff0d7424 */ /* 0x000fc600078e00ff */
[----:B------:R-:W-:Y:S01]  /*208b0*/  R2UR UR10, R12 ;  /* 0x000000000c0a72ca */ /* 0x000fe200000e0000 */
[----:B------:R-:W-:Y:S01]  /*208c0*/  VIADD R12, R10, 0x300 ;  /* 0x000003000a0c7836 */ /* 0x000fe20000000000 */
[----:B------:R-:W-:Y:S02]  /*208d0*/  R2UR UR11, R13 ;  /* 0x000000000d0b72ca */ /* 0x000fe400000e0000 */
[----:B------:R-:W-:Y:S01]  /*208e0*/  MOV R13, 0x80000020 ;  /* 0x80000020000d7802 */ /* 0x000fe20000000f00 */
        /* <DEDUP_REMOVED lines=148> */
[C---:B------:R-:W-:Y:S01]  /*21230*/  VIADD R12, R10.reuse, 0x682 ;  /* 0x000006820a0c7836 */ /* 0x040fe20000000000 */
[----:B------:R-:W-:Y:S01]  /*21240*/  IADD3 R10, R10, 0x702, RZ ;  /* 0x000007020a0a7810 */ /* 0x000fe20007ffe0ff */
        /* <DEDUP_REMOVED lines=31> */
[----:B------:R-:W-:Y:S05]  /*21440*/  @P2 BRA `(.L_x_2553) ;  /* 0x0000000000282947 */ /* 0x000fea0003800000 */
[----:B------:R-:W-:Y:S05]  /*21450*/  @!P1 BRA `(.L_x_2554) ;  /* 0x0000000000049947 */ /* 0x000fea0003800000 */
[----:B------:R-:W-:Y:S01]  /*21460*/  BPT.TRAP 0x1 ;  /* 0x000000040000795c */ /* 0x000fe20000300000 */
.L_x_2554:
[----:B------:R-:W-:Y:S01]  /*21470*/  SHF.L.U32 R7, R7, 0x1f, RZ ;  /* 0x0000001f07077819 */ /* 0x000fe200000006ff */
[----:B------:R-:W-:-:S04]  /*21480*/  IMAD R10, R8, 0x8, R16 ;  /* 0x00000008080a7824 */ /* 0x000fc800078e0210 */
[----:B------:R0:W1:Y:S01]  /*21490*/  SYNCS.PHASECHK.TRANS64.TRYWAIT P0, [R10+URZ+0x33450], R7 ;  /* 0x033450070a0075a7 */ /* 0x000062000800017f */
[----:B------:R-:W-:Y:S05]  /*214a0*/  @!P1 BRA `(.L_x_2555) ;  /* 0x0000000000049947 */ /* 0x000fea0003800000 */
[----:B------:R-:W-:Y:S01]  /*214b0*/  BPT.TRAP 0x1 ;  /* 0x000000040000795c */ /* 0x000fe20000300000 */
.L_x_2555:
[----:B-1----:R-:W-:Y:S05]  /*214c0*/  @P0 BRA `(.L_x_2553) ;  /* 0x0000000000080947 */ /* 0x002fea0003800000 */
[----:B------:R-:W1:Y:S02]  /*214d0*/  SYNCS.PHASECHK.TRANS64.TRYWAIT P0, [R10+URZ+0x33450], R7 ;  /* 0x033450070a0075a7 */ /* 0x000e64000800017f */
[----:B-1----:R-:W-:Y:S05]  /*214e0*/  @!P0 BRA `(.L_x_2556) ;  /* 0x000000ec00108947 */ /* 0x002fea0003800000 */
.L_x_2553:
[----:B01----:R-:W-:Y:S01]  /*214f0*/  VIADD R7, R16, 0x200 ;  /* 0x0000020010077836 */ /* 0x003fe20000000000 */
[----:B------:R-:W-:Y:S05]  /*21500*/  WARPSYNC.ALL ;  /* 0x0000000000007948 */ /* 0x000fea0003800000 */
[----:B------:R-:W-:Y:S01]  /*21510*/  SHF.R.U32.HI R7, RZ, 0x4, R7 ;  /* 0x00000004ff077819 */ /* 0x000fe20000011607 */
[----:B------:R-:W-:Y:S01]  /*21520*/  IMAD.MOV.U32 R11, RZ, RZ, -0x3ffffff0 ;  /* 0xc0000010ff0b7424 */ /* 0x000fe200078e00ff */
[----:B------:R-:W-:Y:S01]  /*21530*/  WARPGROUP.ARRIVE ;  /* 0x00000000000079c5 */ /* 0x000fe20000000000 */
[----:B------:R-:W-:Y:S01]  /*21540*/  IMAD.MOV.U32 R13, RZ, RZ, -0x3ffffff0 ;  /* 0xc0000010ff0d7424 */ /* 0x000fe200078e00ff */
[----:B------:R-:W-:Y:S01]  /*21550*/  LOP3.LUT R7, R7, 0x3fff, RZ, 0xc0, !PT ;  /* 0x00003fff07077812 */ /* 0x000fe200078ec0ff */
[C---:B------:R-:W-:Y:S01]  /*21560*/  FMUL.FTZ R14, R2.reuse, R188 ;  /* 0x000000bc020e7220 */ /* 0x040fe20000410000 */
[----:B------:R-:W-:Y:S01]  /*21570*/  R2UR UR7, R11 ;  /* 0x000000000b0772ca */ /* 0x000fe200000e0000 */
[C---:B------:R-:W-:Y:S01]  /*21580*/  FMUL.FTZ R11, R2.reuse, R185 ;  /* 0x000000b9020b7220 */ /* 0x040fe20000410000 */
[----:B------:R-:W-:Y:S01]  /*21590*/  LOP3.LUT R7, R7, 0x10000, RZ, 0xfc, !PT ;  /* 0x0001000007077812 */ /* 0x000fe200078efcff */
[C---:B------:R-:W-:Y:S01]  /*215a0*/  FMUL.FTZ R20, R2.reuse, R190 ;  /* 0x000000be02147220 */ /* 0x040fe20000410000 */
[C---:B------:R-:W-:Y:S01]  /*215b0*/  FMUL.FTZ R15, R2.reuse, R189 ;  /* 0x000000bd020f7220 */ /* 0x040fe20000410000 */
[----:B------:R-:W-:Y:S01]  /*215c0*/  FMUL.FTZ R21, R2, R191 ;  /* 0x000000bf02157220 */ /* 0x000fe20000410000 */
[----:B------:R-:W-:Y:S01]  /*215d0*/  MUFU.TANH R14, R14 ;  /* 0x0000000e000e7308 */ /* 0x000fe20000002400 */
[----:B------:R-:W-:-:S02]  /*215e0*/  IMAD R10, R8, 0x780, R7 ;  /* 0x00000780080a7824 */ /* 0x000fc400078e0207 */
[C---:B------:R-:W-:Y:S01]  /*215f0*/  FMUL.FTZ R7, R2.reuse, R184 ;  /* 0x000000b802077220 */ /* 0x040fe20000410000 */
[C---:B------:R-:W-:Y:S01]  /*21600*/  FMUL.FTZ R184, R2.reuse, R192 ;  /* 0x000000c002b87220 */ /* 0x040fe20000410000 */
[C---:B------:R-:W-:Y:S01]  /*21610*/  FMUL.FTZ R185, R2.reuse, R193 ;  /* 0x000000c102b97220 */ /* 0x040fe20000410000 */
[----:B------:R-:W-:Y:S01]  /*21620*/  FMUL.FTZ R188, R2, R196 ;  /* 0x000000c402bc7220 */ /* 0x000fe20000410000 */
[----:B------:R-:W-:Y:S01]  /*21630*/  R2UR UR6, R10 ;  /* 0x000000000a0672ca */ /* 0x000fe200000e0000 */
[----:B------:R-:W-:Y:S01]  /*21640*/  FMUL.FTZ R190, R2, R198 ;  /* 0x000000c602be7220 */ /* 0x000fe20000410000 */
[----:B------:R-:W-:Y:S01]  /*21650*/  IADD3 R12, R10, 0x180, RZ ;  /* 0x000001800a0c7810 */ /* 0x000fe20007ffe0ff */
        /* <DEDUP_REMOVED lines=9> */
[----:B------:R-:W-:Y:S01]  /*216f0*/  FMUL.FTZ R172, R2, R172 ;  /* 0x000000ac02ac7220 */ /* 0x000fe20000410000 */
[----:B------:R-:W-:Y:S01]  /*21700*/  QGMMA.64x192x32.F32.E4M3.E4M3 R24, R216, gdesc[UR4], R24, gsb0 ;  /* 0x02e00004d8187df3 */ /* 0x000fe20008000818 */
[----:B------:R-:W-:Y:S01]  /*21710*/  R2UR UR6, R12 ;  /* 0x000000000c0672ca */ /* 0x000fe200000e0000 */
[----:B------:R-:W-:Y:S01]  /*21720*/  VIADD R12, R10, 0x300 ;  /* 0x000003000a0c7836 */ /* 0x000fe20000000000 */
[----:B------:R-:W-:Y:S01]  /*21730*/  R2UR UR7, R13 ;  /* 0x000000000d0772ca */ /* 0x000fe200000e0000 */
[----:B------:R-:W-:-:S02]  /*21740*/  IMAD.MOV.U32 R13, RZ, RZ, -0x3ffffff0 ;  /* 0xc0000010ff0d7424 */ /* 0x000fc400078e00ff */
        /* <DEDUP_REMOVED lines=13> */
[----:B------:R-:W-:Y:S01]  /*21820*/  FMUL.FTZ R181, R2, R181 ;  /* 0x000000b502b57220 */ /* 0x000fe20000410000 */
[----:B------:R-:W-:Y:S01]  /*21830*/  FMNMX.FTZ R193, R14, R193, !PT ;  /* 0x000000c10ec17209 */ /* 0x000fe20007810000 */
        /* <DEDUP_REMOVED lines=26> */
[----:B------:R-:W2:Y:S01]  /*219e0*/  MUFU.TANH R188, R188 ;  /* 0x000000bc00bc7308 */ /* 0x000ea20000002400 */
[----:B-1----:R-:W-:Y:S01]  /*219f0*/  FMNMX.FTZ R193, R184, R193, !PT ;  /* 0x000000c1b8c17209 */ /* 0x002fe20007810000 */
        /* <DEDUP_REMOVED lines=13> */
[----:B------:R-:W-:Y:S01]  /*21ad0*/  FMUL.FTZ R122, R2, R122 ;  /* 0x0000007a027a7220 */ /* 0x000fe20000410000 */
[----:B------:R-:W-:Y:S01]  /*21ae0*/  MUFU.TANH R189, R189 ;  /* 0x000000bd00bd7308 */ /* 0x000fe20000002400 */
[----:B--2---:R-:W-:Y:S01]  /*21af0*/  FMNMX.FTZ R193, R188, R193, !PT ;  /* 0x000000c1bcc17209 */ /* 0x004fe20007810000 */
        /* <DEDUP_REMOVED lines=36> */
[----:B------:R-:W-:Y:S01]  /*21d40*/  VIADD R12, R10, 0x480 ;  /* 0x000004800a0c7836 */ /* 0x000fe20000000000 */
[----:B------:R-:W-:-:S03]  /*21d50*/  R2UR UR7, R13 ;  /* 0x000000000d0772ca */ /* 0x000fc600000e0000 */
[----:B------:R-:W-:Y:S01]  /*21d60*/  MUFU.TANH R154, R154 ;  /* 0x0000009a009a7308 */ /* 0x000fe20000002400 */
[----:B------:R-:W-:-:S07]  /*21d70*/  MOV R13, 0xc0000010 ;  /* 0xc0000010000d7802 */ /* 0x000fce0000000f00 */
[----:B------:R-:W-:Y:S08]  /*21d80*/  MUFU.TANH R153, R153 ;  /* 0x0000009900997308 */ /* 0x000ff00000002400 */
[----:B------:R-:W-:Y:S08]  /*21d90*/  MUFU.TANH R155, R155 ;  /* 0x0000009b009b7308 */ /* 0x000ff00000002400 */
[----:B------:R-:W-:Y:S01]  /*21da0*/  MUFU.TANH R156, R156 ;  /* 0x0000009c009c7308 */ /* 0x000fe20000002400 */
[----:B0-----:R-:W-:-:S04]  /*21db0*/  LOP3.LUT R219, R219, 0x7f, RZ, 0xc0, !PT ;  /* 0x0000007fdbdb7812 */ /* 0x001fc800078ec0ff */
[----:B------:R-:W-:Y:S02]  /*21dc0*/  ISETP.NE.AND P0, PT, R219, RZ, PT ;  /* 0x000000ffdb00720c */ /* 0x000fe40003f05270 */
[----:B------:R-:W0:Y:S01]  /*21dd0*/  S2R R219, SR_TID.X ;  /* 0x0000000000db7919 */ /* 0x000e220000002100 */
[----:B------:R-:W-:Y:S08]  /*21de0*/  MUFU.TANH R158, R158 ;  /* 0x0000009e009e7308 */ /* 0x000ff00000002400 */
[----:B------:R-:W-:Y:S08]  /*21df0*/  MUFU.TANH R157, R157 ;  /* 0x0000009d009d7308 */ /* 0x000ff00000002400 */
[----:B------:R-:W-:Y:S08]  /*21e00*/  MUFU.TANH R159, R159 ;  /* 0x0000009f009f7308 */ /* 0x000ff00000002400 */
[----:B------:R-:W-:Y:S01]  /*21e10*/  MUFU.TANH R160, R160 ;  /* 0x000000a000a07308 */ /* 0x000fe20000002400 */
[----:B0-----:R-:W-:-:S07]  /*21e20*/  SHF.R.U32.HI R219, RZ, 0x7, R219 ;  /* 0x00000007ffdb7819 */ /* 0x001fce00000116db */
        /* <DEDUP_REMOVED lines=29> */
[----:B------:R-:W0:Y:S08]  /*22000*/  MUFU.TANH R12, R12 ;  /* 0x0000000c000c7308 */ /* 0x000e300000002400 */
[----:B------:R-:W1:Y:S08]  /*22010*/  MUFU.TANH R13, R13 ;  /* 0x0000000d000d7308 */ /* 0x000e700000002400 */
[----:B------:R-:W2:Y:S01]  /*22020*/  MUFU.TANH R186, R186 ;  /* 0x000000ba00ba7308 */ /* 0x000ea20000002400 */
[----:B0-----:R-:W-:-:S07]  /*22030*/  FMNMX.FTZ R194, R12, R4, !PT ;  /* 0x000000040cc27209 */ /* 0x001fce0007810000 */
[----:B------:R-:W0:Y:S01]  /*22040*/  MUFU.TANH R187, R187 ;  /* 0x000000bb00bb7308 */ /* 0x000e220000002400 */
[----:B-1----:R-:W-:-:S04]  /*22050*/  FMNMX.FTZ R194, R13, R194, !PT ;  /* 0x000000c20dc27209 */ /* 0x002fc80007810000 */
[----:B------:R-:W-:-:S03]  /*22060*/  FMNMX.FTZ R194, R20, R194, !PT ;  /* 0x000000c214c27209 */ /* 0x000fc60007810000 */
[----:B------:R-:W-:Y:S01]  /*22070*/  MUFU.TANH R150, R150 ;  /* 0x0000009600967308 */ /* 0x000fe20000002400 */
[----:B------:R-:W-:-:S04]  /*22080*/  FMNMX.FTZ R194, R21, R194, !PT ;  /* 0x000000c215c27209 */ /* 0x000fc80007810000 */
[----:B--2---:R-:W-:Y:S01]  /*22090*/  FMNMX.FTZ R120, R186, R194, !PT ;  /* 0x000000c2ba787209 */ /* 0x004fe20007810000 */
[----:B------:R-:W-:Y:S01]  /*220a0*/  FMUL.FTZ R194, R2, R121 ;  /* 0x0000007902c27220 */ /* 0x000fe20000410000 */
[----:B------:R-:W-:Y:S01]  /*220b0*/  FMNMX.FTZ R121, R189, R193, !PT ;  /* 0x000000c1bd797209 */ /* 0x000fe20007810000 */
[----:B------:R-:W1:Y:S01]  /*220c0*/  MUFU.TANH R149, R149 ;  /* 0x0000009500957308 */ /* 0x000e620000002400 */
[----:B0-----:R-:W-:Y:S02]  /*220d0*/  FMNMX.FTZ R120, R187, R120, !PT ;  /* 0x00000078bb787209 */ /* 0x001fe40007810000 */
[----:B------:R-:W-:Y:S02]  /*220e0*/  FMNMX.FTZ R121, R168, R121, !PT ;  /* 0x00000079a8797209 */ /* 0x000fe40007810000 */
[----:B------:R-:W-:Y:S02]  /*220f0*/  FMNMX.FTZ R120, R190, R120, !PT ;  /* 0x00000078be787209 */ /* 0x000fe40007810000 */
[----:B------:R-:W-:Y:S01]  /*22100*/  FMNMX.FTZ R121, R169, R121, !PT ;  /* 0x00000079a9797209 */ /* 0x000fe20007810000 */
[----:B------:R-:W-:Y:S01]  /*22110*/  MUFU.TANH R151, R151 ;  /* 0x0000009700977308 */ /* 0x000fe20000002400 */
[----:B------:R-:W-:-:S02]  /*22120*/  FMNMX.FTZ R120, R191, R120, !PT ;  /* 0x00000078bf787209 */ /* 0x000fc40007810000 */
[----:B------:R-:W-:Y:S02]  /*22130*/  FMNMX.FTZ R121, R172, R121, !PT ;  /* 0x00000079ac797209 */ /* 0x000fe40007810000 */
[----:B------:R-:W-:Y:S02]  /*22140*/  FMNMX.FTZ R120, R170, R120, !PT ;  /* 0x00000078aa787209 */ /* 0x000fe40007810000 */
[----:B------:R-:W-:Y:S01]  /*22150*/  FMNMX.FTZ R121, R173, R121, !PT ;  /* 0x00000079ad797209 */ /* 0x000fe20007810000 */
[----:B------:R-:W0:Y:S01]  /*22160*/  MUFU.TANH R192, R192 ;  /* 0x000000c000c07308 */ /* 0x000e220000002400 */
[----:B------:R-:W-:Y:S02]  /*22170*/  FMNMX.FTZ R120, R171, R120, !PT ;  /* 0x00000078ab787209 */ /* 0x000fe40007810000 */
[----:B------:R-:W-:Y:S02]  /*22180*/  FMNMX.FTZ R121, R176, R121, !PT ;  /* 0x00000079b0797209 */ /* 0x000fe40007810000 */
[----:B------:R-:W-:-:S02]  /*22190*/  FMNMX.FTZ R120, R174, R120, !PT ;  /* 0x00000078ae787209 */ /* 0x000fc40007810000 */
[----:B------:R-:W-:Y:S01]  /*221a0*/  FMNMX.FTZ R121, R177, R121, !PT ;  /* 0x00000079b1797209 */ /* 0x000fe20007810000 */
[----:B------:R-:W-:Y:S01]  /*221b0*/  MUFU.TANH R122, R122 ;  /* 0x0000007a007a7308 */ /* 0x000fe20000002400 */
[----:B------:R-:W-:Y:S02]  /*221c0*/  FMNMX.FTZ R120, R175, R120, !PT ;  /* 0x00000078af787209 */ /* 0x000fe40007810000 */
[----:B------:R-:W-:Y:S02]  /*221d0*/  FMNMX.FTZ R121, R180, R121, !PT ;  /* 0x00000079b4797209 */ /* 0x000fe40007810000 */
[----:B------:R-:W-:Y:S02]  /*221e0*/  FMNMX.FTZ R120, R178, R120, !PT ;  /* 0x00000078b2787209 */ /* 0x000fe40007810000 */
[----:B------:R-:W-:Y:S01]  /*221f0*/  FMNMX.FTZ R121, R181, R121, !PT ;  /* 0x00000079b5797209 */ /* 0x000fe20007810000 */
[----:B------:R-:W2:Y:S01]  /*22200*/  MUFU.TANH R193, R194 ;  /* 0x000000c200c17308 */ /* 0x000ea20000002400 */
[----:B------:R-:W-:-:S02]  /*22210*/  FMNMX.FTZ R120, R179, R120, !PT ;  /* 0x00000078b3787209 */ /* 0x000fc40007810000 */
[----:B------:R-:W-:Y:S02]  /*22220*/  FMNMX.FTZ R121, R152, R121, !PT ;  /* 0x0000007998797209 */ /* 0x000fe40007810000 */
[----:B------:R-:W-:Y:S02]  /*22230*/  FMNMX.FTZ R120, R182, R120, !PT ;  /* 0x00000078b6787209 */ /* 0x000fe40007810000 */
[----:B------:R-:W-:Y:S01]  /*22240*/  FMNMX.FTZ R121, R153, R121, !PT ;  /* 0x0000007999797209 */ /* 0x000fe20007810000 */
[----:B------:R-:W-:Y:S01]  /*22250*/  MUFU.TANH R123, R123 ;  /* 0x0000007b007b7308 */ /* 0x000fe20000002400 */
[----:B------:R-:W-:Y:S02]  /*22260*/  FMNMX.FTZ R120, R183, R120, !PT ;  /* 0x00000078b7787209 */ /* 0x000fe40007810000 */
[----:B------:R-:W-:Y:S02]  /*22270*/  FMNMX.FTZ R121, R156, R121, !PT ;  /* 0x000000799c797209 */ /* 0x000fe40007810000 */
[----:B------:R-:W-:-:S02]  /*22280*/  FMNMX.FTZ R120, R154, R120, !PT ;  /* 0x000000789a787209 */ /* 0x000fc40007810000 */
[----:B------:R-:W-:Y:S01]  /*22290*/  FMNMX.FTZ R121, R157, R121, !PT ;  /* 0x000000799d797209 */ /* 0x000fe20007810000 */
[----:B------:R-:W3:Y:S01]  /*222a0*/  MUFU.TANH R124, R124 ;  /* 0x0000007c007c7308 */ /* 0x000ee20000002400 */
[----:B------:R-:W-:Y:S02]  /*222b0*/  FMNMX.FTZ R120, R155, R120, !PT ;  /* 0x000000789b787209 */ /* 0x000fe40007810000 */
        /* <DEDUP_REMOVED lines=8> */
[----:B------:R-:W4:Y:S01]  /*22340*/  MUFU.TANH R125, R125 ;  /* 0x0000007d007d7308 */ /* 0x000f220000002400 */
        /* <DEDUP_REMOVED lines=18> */
[----:B-1----:R-:W-:Y:S01]  /*22470*/  FMNMX.FTZ R121, R149, R121, !PT ;  /* 0x0000007995797209 */ /* 0x002fe20007810000 */
[----:B------:R-:W1:Y:S01]  /*22480*/  MUFU.TANH R129, R129 ;  /* 0x0000008100817308 */ /* 0x000e620000002400 */
[----:B------:R-:W-:Y:S02]  /*22490*/  FMNMX.FTZ R120, R147, R120, !PT ;  /* 0x0000007893787209 */ /* 0x000fe40007810000 */
[----:B0-----:R-:W-:Y:S02]  /*224a0*/  FMNMX.FTZ R121, R192, R121, !PT ;  /* 0x00000079c0797209 */ /* 0x001fe40007810000 */
[----:B------:R-:W-:Y:S02]  /*224b0*/  FMNMX.FTZ R120, R150, R120, !PT ;  /* 0x0000007896787209 */ /* 0x000fe40007810000 */
[----:B--2---:R-:W-:Y:S01]  /*224c0*/  FMNMX.FTZ R121, R193, R121, !PT ;  /* 0x00000079c1797209 */ /* 0x004fe20007810000 */
[----:B------:R-:W0:Y:S01]  /*224d0*/  MUFU.TANH R131, R131 ;  /* 0x0000008300837308 */ /* 0x000e220000002400 */
[----:B------:R-:W-:-:S02]  /*224e0*/  FMNMX.FTZ R120, R151, R120, !PT ;  /* 0x0000007897787209 */ /* 0x000fc40007810000 */
[----:B---3--:R-:W-:Y:S02]  /*224f0*/  FMNMX.FTZ R121, R124, R121, !PT ;  /* 0x000000797c797209 */ /* 0x008fe40007810000 */
[----:B------:R-:W-:Y:S02]  /*22500*/  FMNMX.FTZ R120, R122, R120, !PT ;  /* 0x000000787a787209 */ /* 0x000fe40007810000 */
[----:B----4-:R-:W-:Y:S01]  /*22510*/  FMNMX.FTZ R121, R125, R121, !PT ;  /* 0x000000797d797209 */ /* 0x010fe20007810000 */
[----:B------:R-:W2:Y:S01]  /*22520*/  MUFU.TANH R132, R132 ;  /* 0x0000008400847308 */ /* 0x000ea20000002400 */
[----:B------:R-:W-:Y:S02]  /*22530*/  FMNMX.FTZ R120, R123, R120, !PT ;  /* 0x000000787b787209 */ /* 0x000fe40007810000 */
[----:B-----5:R-:W-:Y:S02]  /*22540*/  FMNMX.FTZ R121, R128, R121, !PT ;  /* 0x0000007980797209 */ /* 0x020fe40007810000 */
[----:B------:R-:W-:-:S02]  /*22550*/  FMNMX.FTZ R120, R126, R120, !PT ;  /* 0x000000787e787209 */ /* 0x000fc40007810000 */
[----:B-1----:R-:W-:Y:S01]  /*22560*/  FMNMX.FTZ R121, R129, R121, !PT ;  /* 0x0000007981797209 */ /* 0x002fe20007810000 */
[----:B------:R-:W1:Y:S01]  /*22570*/  MUFU.TANH R134, R134 ;  /* 0x0000008600867308 */ /* 0x000e620000002400 */
[----:B------:R-:W-:-:S04]  /*22580*/  FMNMX.FTZ R120, R127, R120, !PT ;  /* 0x000000787f787209 */ /* 0x000fc80007810000 */
[----:B------:R-:W-:-:S03]  /*22590*/  FMNMX.FTZ R120, R130, R120, !PT ;  /* 0x0000007882787209 */ /* 0x000fc60007810000 */
[----:B------:R-:W3:Y:S01]  /*225a0*/  MUFU.TANH R133, R133 ;  /* 0x0000008500857308 */ /* 0x000ee20000002400 */
[----:B0-----:R-:W-:Y:S02]  /*225b0*/  FMNMX.FTZ R120, R131, R120, !PT ;  /* 0x0000007883787209 */ /* 0x001fe40007810000 */
[----:B--2---:R-:W-:-:S05]  /*225c0*/  FMNMX.FTZ R121, R132, R121, !PT ;  /* 0x0000007984797209 */ /* 0x004fca0007810000 */
[----:B------:R-:W0:Y:S01]  /*225d0*/  MUFU.TANH R135, R135 ;  /* 0x0000008700877308 */ /* 0x000e220000002400 */
[----:B-1----:R-:W-:Y:S02]  /*225e0*/  FMNMX.FTZ R120, R134, R120, !PT ;  /* 0x0000007886787209 */ /* 0x002fe40007810000 */
[----:B---3--:R-:W-:-:S05]  /*225f0*/  FMNMX.FTZ R195, R133, R121, !PT ;  /* 0x0000007985c37209 */ /* 0x008fca0007810000 */
[----:B------:R-:W1:Y:S01]  /*22600*/  SHFL.BFLY PT, R121, R195, 0x2, 0x1f ;  /* 0x0c401f00c3797f89 */ /* 0x000e6200000e0000 */
[----:B------:R-:W-:Y:S02]  /*22610*/  WARPGROUP.DEPBAR.LE gsb0, 0x0 ;  /* 0x00008000000079c5 */ /* 0x000fe40000010000 */
[----:B------:R-:W-:Y:S01]  /*22620*/  WARPGROUP.ARRIVE ;  /* 0x00000000000079c5 */ /* 0x000fe20000000000 */
[----:B0-----:R-:W-:-:S05]  /*22630*/  FMNMX.FTZ R194, R135, R120, !PT ;  /* 0x0000007887c27209 */ /* 0x001fca0007810000 */
[----:B------:R-:W-:Y:S01]  /*22640*/  QGMMA.64x192x32.F32.E4M3.E4M3 R24, R204, gdesc[UR4], R24, gsb0 ;  /* 0x02e00004cc187df3 */ /* 0x000fe20008000818 */
[----:B------:R-:W0:Y:S01]  /*22650*/  SHFL.BFLY PT, R120, R194, 0x2, 0x1f ;  /* 0x0c401f00c2787f89 */ /* 0x000e2200000e0000 */
[----:B-1----:R-:W-:Y:S01]  /*22660*/  FMNMX.FTZ R195, R195, R121, !PT ;  /* 0x00000079c3c37209 */ /* 0x002fe20007810000 */
[----:B------:R-:W-:-:S04]  /*22670*/  IMAD.MOV.U32 R121, RZ, RZ, -0x3ffffff0 ;  /* 0xc0000010ff797424 */ /* 0x000fc800078e00ff */
[----:B------:R-:W1:Y:S01]  /*22680*/  SHFL.BFLY PT, R196, R195, 0x1, 0x1f ;  /* 0x0c201f00c3c47f89 */ /* 0x000e6200000e0000 */
[----:B------:R-:W-:Y:S02]  /*22690*/  R2UR UR7, R121 ;  /* 0x00000000790772ca */ /* 0x000fe400000e0000 */
[----:B0-----:R-:W-:Y:S01]  /*226a0*/  FMNMX.FTZ R194, R194, R120, !PT ;  /* 0x00000078c2c27209 */ /* 0x001fe20007810000 */
[----:B------:R-:W-:-:S04]  /*226b0*/  VIADD R120, R10, 0x600 ;  /* 0x000006000a787836 */ /* 0x000fc80000000000 */
[----:B------:R-:W0:Y:S01]  /*226c0*/  SHFL.BFLY PT, R10, R194, 0x1, 0x1f ;  /* 0x0c201f00c20a7f89 */ /* 0x000e2200000e0000 */
[----:B------:R-:W-:Y:S02]  /*226d0*/  R2UR UR6, R120 ;  /* 0x00000000780672ca */ /* 0x000fe400000e0000 */
[----:B-1----:R-:W-:Y:S02]  /*226e0*/  FMNMX.FTZ R120, R195, R196, !PT ;  /* 0x000000c4c3787209 */ /* 0x002fe40007810000 */
[----:B------:R-:W-:-:S03]  /*226f0*/  IADD3 R196, -R219, 0xb, RZ ;  /* 0x0000000bdbc47810 */ /* 0x000fc60007ffe1ff */
[----:B------:R-:W-:Y:S01]  /*22700*/  FADD.FTZ R5, -R120, R5 ;  /* 0x0000000578057221 */ /* 0x000fe20000010100 */
[----:B0-----:R-:W-:Y:S01]  /*22710*/  FMNMX.FTZ R121, R194, R10, !PT ;  /* 0x0000000ac2797209 */ /* 0x001fe20007810000 */
[----:B------:R-:W-:Y:S02]  /*22720*/  IMAD.U32 R10, RZ, RZ, UR56 ;  /* 0x00000038ff0a7e24 */ /* 0x000fe4000f8e00ff */
[----:B------:R-:W-:Y:S02]  /*22730*/  @!P0 IMAD R194, R221, 0x8, R16 ;  /* 0x00000008ddc28824 */ /* 0x000fe400078e0210 */
[----:B------:R-:W-:Y:S01]  /*22740*/  FFMA.FTZ R195, R120, R10, -8 ;  /* 0xc100000078c37423 */ /* 0x000fe2000001000a */
[----:B------:R-:W-:-:S01]  /*22750*/  FADD.FTZ R4, -R121, R4 ;  /* 0x0000000479047221 */ /* 0x000fc20000010100 */
[-C--:B------:R-:W-:Y:S01]  /*22760*/  FMUL.FTZ R5, R5, R10.reuse ;  /* 0x0000000a05057220 */ /* 0x080fe20000410000 */
[----:B------:R-:W-:Y:S01]  /*22770*/  @!P0 IADD3 R194, R194, 0x33440, RZ ;  /* 0x00033440c2c28810 */ /* 0x000fe20007ffe0ff */
        /* <DEDUP_REMOVED lines=42> */
[----:B------:R-:W-:Y:S01]  /*22a20*/  MUFU.EX2 R5, R5 ;  /* 0x0000000500057308 */ /* 0x000fe20000000800 */
[----:B------:R-:W-:Y:S01]  /*22a30*/  @!P0 PRMT R194, RZ, 0x654, R194 ;  /* 0x00000654ffc28816 */ /* 0x000fe200000000c2 */
        /* <DEDUP_REMOVED lines=209> */
.L_x_2557:
[----:B------:R-:W-:Y:S01]  /*23750*/  IMAD R8, R8, 0x8, R16 ;  /* 0x0000000808087824 */ /* 0x000fe200078e0210 */
[----:B------:R-:W-:Y:S01]  /*23760*/  ISETP.GT.AND P0, PT, R6, RZ, PT ;  /* 0x000000ff0600720c */ /* 0x000fe20003f04270 */
[----:B------:R-:W-:Y:S01]  /*23770*/  IMAD.U32 R194, RZ, RZ, UR42 ;  /* 0x0000002affc27e24 */ /* 0x000fe2000f8e00ff */
        /* <DEDUP_REMOVED lines=145> */
.L_x_2547:
[----:B------:R-:W-:Y:S05]  /*24090*/  WARPSYNC.ALL ;  /* 0x0000000000007948 */ /* 0x000fea0003800000 */
[----:B------:R-:W-:Y:S06]  /*240a0*/  BAR.ARV 0x8, 0x180 ;  /* 0x0206000000007b1d */ /* 0x000fec0000002000 */
[----:B------:R-:W-:Y:S05]  /*240b0*/  @!P1 BRA `(.L_x_2559) ;  /* 0x0000000000049947 */ /* 0x000fea0003800000 */
[----:B------:R-:W-:Y:S01]  /*240c0*/  BPT.TRAP 0x1 ;  /* 0x000000040000795c */ /* 0x000fe20000300000 */
.L_x_2559:
[----:B------:R-:W-:Y:S01]  /*240d0*/  IMAD R11, R221, 0x8, R16 ;  /* 0x00000008dd0b7824 */ /* 0x000fe200078e0210 */
[----:B------:R-:W-:-:S04]  /*240e0*/  SHF.L.U32 R2, R222, 0x1f, RZ ;  /* 0x0000001fde027819 */ /* 0x000fc800000006ff */
[----:B------:R0:W1:Y:S01]  /*240f0*/  SYNCS.PHASECHK.TRANS64.TRYWAIT P0, [R11+URZ+0x33450], R2 ;  /* 0x033450020b0075a7 */ /* 0x000062000800017f */
[----:B------:R-:W-:Y:S05]  /*24100*/  @!P1 BRA `(.L_x_2560) ;  /* 0x0000000000049947 */ /* 0x000fea0003800000 */
[----:B------:R-:W-:Y:S01]  /*24110*/  BPT.TRAP 0x1 ;  /* 0x000000040000795c */ /* 0x000fe20000300000 */
.L_x_2560:
[----:B------:R-:W-:-:S04]  /*24120*/  IADD3 R16, R16, 0x200, RZ ;  /* 0x0000020010107810 */ /* 0x000fc80007ffe0ff */
[----:B------:R-:W-:-:S04]  /*24130*/  SHF.R.U32.HI R16, RZ, 0x4, R16 ;  /* 0x00000004ff107819 */ /* 0x000fc80000011610 */
[----:B------:R-:W-:-:S04]  /*24140*/  LOP3.LUT R16, R16, 0x3fff, RZ, 0xc0, !PT ;  /* 0x00003fff10107812 */ /* 0x000fc800078ec0ff */
[----:B------:R-:W-:Y:S01]  /*24150*/  LOP3.LUT R16, R16, 0x10000, RZ, 0xfc, !PT ;  /* 0x0001000010107812 */ /* 0x000fe200078efcff */
[----:B-1----:R-:W-:Y:S06]  /*24160*/  @P0 BRA `(.L_x_2561) ;  /* 0x0000000000080947 */ /* 0x002fec0003800000 */
[----:B------:R-:W1:Y:S02]  /*24170*/  SYNCS.PHASECHK.TRANS64.TRYWAIT P0, [R11+URZ+0x33450], R2 ;  /* 0x033450020b0075a7 */ /* 0x000e64000800017f */
[----:B-1----:R-:W-:Y:S05]  /*24180*/  @!P0 BRA `(.L_x_2562) ;  /* 0x000000bc00fc8947 */ /* 0x002fea0003800000 */
.L_x_2561:
[----:B------:R-:W-:Y:S01]  /*24190*/  IMAD R4, R221, 0x780, R16 ;  /* 0x00000780dd047824 */ /* 0x000fe200078e0210 */
[----:B------:R-:W0:Y:S01]  /*241a0*/  LDL R13, [R1+0x44] ;  /* 0x00004400010d7983 */ /* 0x000e220000100800 */
[----:B------:R-:W-:Y:S01]  /*241b0*/  IMAD.MOV.U32 R5, RZ, RZ, -0x3ffffff0 ;  /* 0xc0000010ff057424 */ /* 0x000fe200078e00ff */
[----:B------:R-:W-:Y:S05]  /*241c0*/  WARPSYNC.ALL ;  /* 0x0000000000007948 */ /* 0x000fea0003800000 */
[C---:B------:R-:W-:Y:S01]  /*241d0*/  R2UR UR6, R4.reuse ;  /* 0x00000000040672ca */ /* 0x040fe200000e0000 */
[----:B------:R-:W2:Y:S01]  /*241e0*/  LDL R14, [R1+0x2c] ;  /* 0x00002c00010e7983 */ /* 0x000ea20000100800 */
[----:B------:R-:W-:Y:S01]  /*241f0*/  R2UR UR7, R5 ;  /* 0x00000000050772ca */ /* 0x000fe200000e0000 */
[----:B------:R-:W-:Y:S01]  /*24200*/  WARPGROUP.ARRIVE ;  /* 0x00000000000079c5 */ /* 0x000fe20000000000 */
[----:B------:R-:W-:Y:S01]  /*24210*/  VIADD R6, R4, 0x180 ;  /* 0x0000018004067836 */ /* 0x000fe20000000000 */
[----:B------:R-:W3:Y:S01]  /*24220*/  LDL.LU R12, [R1+0x18] ;  /* 0x00001800010c7983 */ /* 0x000ee20000300800 */
[----:B------:R-:W-:Y:S01]  /*24230*/  IMAD.MOV.U32 R7, RZ, RZ, -0x3ffffff0 ;  /* 0xc0000010ff077424 */ /* 0x000fe200078e00ff */
[----:B------:R-:W-:-:S02]  /*24240*/  ULDC.64 UR4, c[0x0][0x9a0] ;  /* 0x0002680000047ab9 */ /* 0x000fc40000000a00 */
[----:B------:R-:W-:-:S04]  /*24250*/  ISETP.NE.U32.AND P0, PT, RZ, UR4, PT ;  /* 0x00000004ff007c0c */ /* 0x000fc8000bf05070 */
[----:B------:R-:W-:Y:S02]  /*24260*/  ISETP.NE.AND.EX P0, PT, RZ, UR5, PT, P0 ;  /* 0x00000005ff007c0c */ /* 0x000fe4000bf05300 */
[----:B------:R-:W-:Y:S01]  /*24270*/  QGMMA.64x192x32.F32.E4M3.E4M3 R24, R216, gdesc[UR4], R24, gsb0 ;  /* 0x02e00004d8187df3 */ /* 0x000fe20008000818 */
[----:B------:R-:W-:Y:S01]  /*24280*/  R2UR UR6, R6 ;  /* 0x00000000060672ca */ /* 0x000fe200000e0000 */
[----:B------:R-:W-:Y:S01]  /*24290*/  VIADD R6, R4, 0x300 ;  /* 0x0000030004067836 */ /* 0x000fe20000000000 */
[----:B------:R-:W-:Y:S02]  /*242a0*/  R2UR UR7, R7 ;  /* 0x00000000070772ca */ /* 0x000fe400000e0000 */
[----:B------:R-:W-:-:S06]  /*242b0*/  MOV R7, 0xc0000010 ;  /* 0xc000001000077802 */ /* 0x000fcc0000000f00 */
[----:B------:R-:W0:Y:S01]  /*242c0*/  @P0 LDC.64 R8, c[0x0][0x9c8] ;  /* 0x00027200ff080b82 */ /* 0x000e220000000a00 */
[----:B------:R-:W-:Y:S02]  /*242d0*/  WARPGROUP.DEPBAR.LE gsb0, 0x0 ;  /* 0x00008000000079c5 */ /* 0x000fe40000010000 */
[----:B------:R-:W-:-:S06]  /*242e0*/  WARPGROUP.ARRIVE ;  /* 0x00000000000079c5 */ /* 0x000fcc0000000000 */
[----:B------:R-:W-:Y:S01]  /*242f0*/  QGMMA.64x192x32.F32.E4M3.E4M3 R24, R212, gdesc[UR4], R24, gsb0 ;  /* 0x02e00004d4187df3 */ /* 0x000fe20008000818 */
[----:B------:R-:W-:Y:S02]  /*24300*/  R2UR UR6, R6 ;  /* 0x00000000060672ca */ /* 0x000fe400000e0000 */
[----:B------:R-:W-:Y:S02]  /*24310*/  R2UR UR7, R7 ;  /* 0x00000000070772ca */ /* 0x000fe400000e0000 */
[----:B------:R-:W4:Y:S01]  /*24320*/  @P0 LDC.64 R6, c[0x0][0x9d0] ;  /* 0x00027400ff060b82 */ /* 0x000f220000000a00 */
[----:B01----:R-:W-:-:S04]  /*24330*/  @P0 IMAD R2, R13, R8, RZ ;  /* 0x000000080d020224 */ /* 0x003fc800078e02ff */
[C---:B--2---:R-:W-:Y:S02]  /*24340*/  @P0 IMAD R5, R14.reuse, R9, R2 ;  /* 0x000000090e050224 */ /* 0x044fe400078e0202 */
[----:B------:R-:W-:Y:S01]  /*24350*/  @P0 IMAD.WIDE.U32 R8, R14, R8, RZ ;  /* 0x000000080e080225 */ /* 0x000fe200078e00ff */
[----:B---3--:R-:W-:-:S03]  /*24360*/  @P0 SHF.R.S32.HI R13, RZ, 0x1f, R12 ;  /* 0x0000001fff0d0819 */ /* 0x008fc6000001140c */
[----:B------:R-:W-:Y:S02]  /*24370*/  @P0 IMAD.IADD R9, R9, 0x1, R5 ;  /* 0x0000000109090824 */ /* 0x000fe400078e0205 */
[----:B----4-:R-:W-:-:S04]  /*24380*/  @P0 IMAD R2, R13, R6, RZ ;  /* 0x000000060d020224 */ /* 0x010fc800078e02ff */
[C---:B------:R-:W-:Y:S02]  /*24390*/  @P0 IMAD R5, R12.reuse, R7, R2 ;  /* 0x000000070c050224 */ /* 0x040fe400078e0202 */
[----:B------:R-:W-:-:S04]  /*243a0*/  @P0 IMAD.WIDE.U32 R6, R12, R6, R8 ;  /* 0x000000060c060225 */ /* 0x000fc800078e0008 */
[----:B------:R-:W-:Y:S01]  /*243b0*/  @P0 IMAD.IADD R5, R7, 0x1, R5 ;  /* 0x0000000107050824 */ /* 0x000fe200078e0205 */
[----:B------:R-:W-:Y:S01]  /*243c0*/  @P0 LEA R8, P2, R6, UR4, 0x2 ;  /* 0x0000000406080c11 */ /* 0x000fe2000f8410ff */
[----:B------:R-:W-:-:S03]  /*243d0*/  IMAD.MOV.U32 R2, RZ, RZ, 0x3f800000 ;  /* 0x3f800000ff027424 */ /* 0x000fc600078e00ff */
[----:B------:R-:W-:-:S05]  /*243e0*/  @P0 LEA.HI.X R9, R6, UR5, R5, 0x2, P2 ;  /* 0x0000000506090c11 */ /* 0x000fca00090f1405 */
[----:B------:R0:W2:Y:S01]  /*243f0*/  @P0 LDG.E R2, desc[UR54][R8.64] ;  /* 0x0000003608020981 */ /* 0x0000a2000c1e1900 */
[----:B------:R-:W-:Y:S02]  /*24400*/  WARPGROUP.DEPBAR.LE gsb0, 0x0 ;  /* 0x00008000000079c5 */ /* 0x000fe40000010000 */
[----:B------:R-:W-:-:S06]  /*24410*/  WARPGROUP.ARRIVE ;  /* 0x00000000000079c5 */ /* 0x000fcc0000000000 */
[----:B------:R-:W-:Y:S01]  /*24420*/  QGMMA.64x192x32.F32.E4M3.E4M3 R24, R208, gdesc[UR4], R24, gsb0 ;  /* 0x02e00004d0187df3 */ /* 0x000fe20008000818 */
[----:B------:R-:W-:Y:S01]  /*24430*/  VIADD R6, R4, 0x480 ;  /* 0x0000048004067836 */ /* 0x000fe20000000000 */
[----:B------:R-:W-:-:S04]  /*24440*/  MOV R7, 0xc0000010 ;  /* 0xc000001000077802 */ /* 0x000fc80000000f00 */
[----:B------:R-:W-:Y:S02]  /*24450*/  R2UR UR6, R6 ;  /* 0x00000000060672ca */ /* 0x000fe400000e0000 */
[----:B------:R-:W-:Y:S01]  /*24460*/  R2UR UR7, R7 ;  /* 0x00000000070772ca */ /* 0x000fe200000e0000 */
[----:B------:R-:W-:Y:S02]  /*24470*/  VIADD R4, R4, 0x600 ;  /* 0x0000060004047836 */ /* 0x000fe40000000000 */
[----:B------:R-:W-:Y:S01]  /*24480*/  IMAD.MOV.U32 R5, RZ, RZ, -0x3ffffff0 ;  /* 0xc0000010ff057424 */ /* 0x000fe200078e00ff */
[----:B------:R-:W1:Y:S01]  /*24490*/  SHFL.BFLY PT, R7, R0, 0x2, 0x1f ;  /* 0x0c401f0000077f89 */ /* 0x000e6200000e0000 */
[----:B------:R-:W-:Y:S02]  /*244a0*/  WARPGROUP.DEPBAR.LE gsb0, 0x0 ;  /* 0x00008000000079c5 */ /* 0x000fe40000010000 */
[----:B------:R-:W-:-:S06]  /*244b0*/  WARPGROUP.ARRIVE ;  /* 0x00000000000079c5 */ /* 0x000fcc0000000000 */
[----:B------:R-:W-:Y:S01]  /*244c0*/  QGMMA.64x192x32.F32.E4M3.E4M3 R24, R204, gdesc[UR4], R24, gsb0 ;  /* 0x02e00004cc187df3 */ /* 0x000fe20008000818 */
[----:B------:R-:W-:Y:S02]  /*244d0*/  R2UR UR6, R4 ;  /* 0x00000000040672ca */ /* 0x000fe400000e0000 */
[----:B------:R-:W-:Y:S01]  /*244e0*/  R2UR UR7, R5 ;  /* 0x00000000050772ca */ /* 0x000fe200000e0000 */
[----:B------:R-:W3:Y:S01]  /*244f0*/  SHFL.BFLY PT, R4, R3, 0x2, 0x1f ;  /* 0x0c401f0003047f89 */ /* 0x000ee200000e0000 */
[----:B-1----:R-:W-:-:S05]  /*24500*/  FADD.FTZ R7, R7, R0 ;  /* 0x0000000007077221 */ /* 0x002fca0000010000 */
[----:B------:R-:W1:Y:S01]  /*24510*/  SHFL.BFLY PT, R6, R7, 0x1, 0x1f ;  /* 0x0c201f0007067f89 */ /* 0x000e6200000e0000 */
[----:B---3--:R-:W-:-:S05]  /*24520*/  FADD.FTZ R4, R4, R3 ;  /* 0x0000000304047221 */ /* 0x008fca0000010000 */
[----:B------:R-:W0:Y:S01]  /*24530*/  SHFL.BFLY PT, R5, R4, 0x1, 0x1f ;  /* 0x0c201f0004057f89 */ /* 0x000e2200000e0000 */
[----:B-1----:R-:W-:-:S01]  /*24540*/  FADD.FTZ R6, R7, R6 ;  /* 0x0000000607067221 */ /* 0x002fc20000010000 */
[----:B------:R-:W-:-:S03]  /*24550*/  IMAD.MOV.U32 R3, RZ, RZ, RZ ;  /* 0x000000ffff037224 */ /* 0x000fc600078e00ff */
[----:B------:R-:W-:Y:S01]  /*24560*/  FMUL.FTZ R12, R6, 0.00390625 ;  /* 0x3b800000060c7820 */ /* 0x000fe20000410000 */
[----:B0-----:R-:W-:-:S05]  /*24570*/  FADD.FTZ R8, R4, R5 ;  /* 0x0000000504087221 */ /* 0x001fca0000010000 */
        /* <DEDUP_REMOVED lines=16> */
[----:B------:R-:W-:Y:S01]  /*24680*/  MOV R123, 0xff800000 ;  /* 0xff800000007b7802 */ /* 0x000fe20000000f00 */
[----:B------:R-:W-:-:S02]  /*24690*/  IMAD.MOV.U32 R122, RZ, RZ, -0x800000 ;  /* 0xff800000ff7a7424 */ /* 0x000fc400078e00ff */
        /* <DEDUP_REMOVED lines=8> */
.L_x_2563:
        /* <DEDUP_REMOVED lines=107> */
.L_x_2495:
        /* <DEDUP_REMOVED lines=45> */
[----:B------:R-:W-:-:S02]  /*250a0*/  LOP3.LUT P0, R2, R90, 0x3, RZ, 0xc0, !PT ;  /* 0x000000035a027812 */ /* 0x000fc4000780c0ff */
[----:B------:R-:W-:Y:S02]  /*250b0*/  F2FP.BF16.F32.PACK_AB R56, R13, R56 ;  /* 0x000000380d38723e */ /* 0x000fe400000010ff */
[----:B------:R-:W-:Y:S02]  /*250c0*/  ISETP.EQ.OR P0, PT, R2, 0x3, !P0 ;  /* 0x000000030200780c */ /* 0x000fe40004702670 */
[----:B------:R-:W-:Y:S02]  /*250d0*/  F2FP.BF16.F32.PACK_AB R51, R51, R42 ;  /* 0x0000002a3333723e */ /* 0x000fe400000010ff */
[----:B------:R-:W-:Y:S02]  /*250e0*/  F2FP.BF16.F32.PACK_AB R48, R15, R48 ;  /* 0x000000300f30723e */ /* 0x000fe400000010ff */
        /* <DEDUP_REMOVED lines=56> */
[C---:B------:R-:W-:Y:S02]  /*25470*/  IADD3 R87, P4, R10.reuse, 0x40, RZ ;  /* 0x000000400a577810 */ /* 0x040fe40007f9e0ff */
[C---:B------:R-:W-:Y:S02]  /*25480*/  IADD3 R15, P2, R10.reuse, 0x4020, RZ ;  /* 0x000040200a0f7810 */ /* 0x040fe40007f5e0ff */
[----:B------:R-:W-:Y:S02]  /*25490*/  IADD3.X R31, RZ, R11, RZ, P1, !PT ;  /* 0x0000000bff1f7210 */ /* 0x000fe40000ffe4ff */
[C---:B------:R-:W-:Y:S02]  /*254a0*/  IADD3 R7, P5, R10.reuse, 0x60, RZ ;  /* 0x000000600a077810 */ /* 0x040fe40007fbe0ff */
[C---:B------:R-:W-:Y:S02]  /*254b0*/  IADD3 R5, P3, R10.reuse, 0x20, RZ ;  /* 0x000000200a057810 */ /* 0x040fe40007f7e0ff */
[----:B------:R-:W-:-:S02]  /*254c0*/  IADD3 R9, P1, R10, 0x4000, RZ ;  /* 0x000040000a097810 */ /* 0x000fc40007f3e0ff */
[----:B------:R-:W-:Y:S02]  /*254d0*/  LOP3.LUT R86, R87, 0x380, RZ, 0xc0, !PT ;  /* 0x0000038057567812 */ /* 0x000fe400078ec0ff */
[----:B------:R-:W-:Y:S02]  /*254e0*/  LOP3.LUT R14, R15, 0x380, RZ, 0xc0, !PT ;  /* 0x000003800f0e7812 */ /* 0x000fe400078ec0ff */
[----:B------:R-:W-:Y:S02]  /*254f0*/  LOP3.LUT R6, R7, 0x380, RZ, 0xc0, !PT ;  /* 0x0000038007067812 */ /* 0x000fe400078ec0ff */
[----:B------:R-:W-:Y:S02]  /*25500*/  LOP3.LUT R4, R5, 0x380, RZ, 0xc0, !PT ;  /* 0x0000038005047812 */ /* 0x000fe400078ec0ff */
[----:B------:R-:W-:Y:S02]  /*25510*/  LOP3.LUT R8, R9, 0x380, RZ, 0xc0, !PT ;  /* 0x0000038009087812 */ /* 0x000fe400078ec0ff */
[----:B------:R-:W-:-:S02]  /*25520*/  LOP3.LUT R3, R10, 0x380, RZ, 0xc0, !PT ;  /* 0x000003800a037812 */ /* 0x000fc400078ec0ff */
[----:B------:R-:W-:Y:S02]  /*25530*/  SHF.R.U64 R86, R86, 0x3, RZ ;  /* 0x0000000356567819 */ /* 0x000fe400000012ff */
[----:B------:R-:W-:Y:S02]  /*25540*/  SHF.R.U64 R14, R14, 0x3, RZ ;  /* 0x000000030e0e7819 */ /* 0x000fe400000012ff */
[----:B------:R-:W-:Y:S02]  /*25550*/  SHF.R.U64 R6, R6, 0x3, RZ ;  /* 0x0000000306067819 */ /* 0x000fe400000012ff */
        /* <DEDUP_REMOVED lines=11> */
[----:B------:R-:W-:Y:S02]  /*25610*/  LOP3.LUT R8, R8, R9, RZ, 0x3c, !PT ;  /* 0x0000000908087212 */ /* 0x000fe400078e3cff */
[----:B------:R-:W-:-:S02]  /*25620*/  LOP3.LUT R10, R3, R10, RZ, 0x3c, !PT ;  /* 0x0000000a030a7212 */ /* 0x000fc400078e3cff */
[----:B------:R-:W-:Y:S02]  /*25630*/  IADD3.X R9, RZ, R11, RZ, P1, !PT ;  /* 0x0000000bff097210 */ /* 0x000fe40000ffe4ff */
        /* <DEDUP_REMOVED lines=18> */
[----:B------:R1:W2:Y:S01]  /*25760*/  SHFL.IDX PT, R5, R2, R3, 0x1c1f ;  /* 0x001c1f0302057589 */ /* 0x0002a200000e0000 */
[----:B------:R-:W-:Y:S02]  /*25770*/  SEL R62, R43, R62, P0 ;  /* 0x0000003e2b3e7207 */ /* 0x000fe40000000000 */
[----:B------:R-:W-:Y:S01]  /*25780*/  SEL R43, R64, R45, P0 ;  /* 0x0000002d402b7207 */ /* 0x000fe20000000000 */
[----:B------:R-:W-:Y:S01]  /*25790*/  SHFL.IDX PT, R9, R9, R0, 0x1c1f ;  /* 0x001c1f0009097589 */ /* 0x000fe200000e0000 */
[----:B------:R-:W-:-:S02]  /*257a0*/  SEL R64, R45, R64, P0 ;  /* 0x000000402d407207 */ /* 0x000fc40000000000 */
[----:B------:R-:W-:Y:S01]  /*257b0*/  SEL R45, R66, R47, P0 ;  /* 0x0000002f422d7207 */ /* 0x000fe20000000000 */
[----:B------:R-:W-:Y:S01]  /*257c0*/  SHFL.IDX PT, R20, R20, R3, 0x1c1f ;  /* 0x001c1f0314147589 */ /* 0x000fe200000e0000 */
[----:B------:R-:W-:Y:S01]  /*257d0*/  SEL R66, R47, R66, P0 ;  /* 0x000000422f427207 */ /* 0x000fe20000000000 */
[----:B-1----:R-:W-:Y:S01]  /*257e0*/  IMAD.MOV.U32 R2, RZ, RZ, RZ ;  /* 0x000000ffff027224 */ /* 0x002fe200078e00ff */
        /* <DEDUP_REMOVED lines=46> */
[----:B------:R-:W3:Y:S01]  /*25ad0*/  SHFL.IDX PT, R25, R28, R3, 0x1c1f ;  /* 0x001c1f031c197589 */ /* 0x000ee200000e0000 */
        /* <DEDUP_REMOVED lines=10> */
[----:B--2---:R-:W-:Y:S01]  /*25b80*/  SEL R4, R6, R5, P0 ;  /* 0x0000000506047207 */ /* 0x004fe20000000000 */
[----:B------:R-:W-:Y:S01]  /*25b90*/  SHFL.IDX PT, R46, R33, R0, 0x1c1f ;  /* 0x001c1f00212e7589 */ /* 0x000fe200000e0000 */
[----:B-1----:R-:W-:-:S02]  /*25ba0*/  SEL R8, R10, R7, P0 ;  /* 0x000000070a087207 */ /* 0x002fc40000000000 */
[----:B------:R-:W-:Y:S01]  /*25bb0*/  SEL R6, R5, R6, P0 ;  /* 0x0000000605067207 */ /* 0x000fe20000000000 */
[----:B------:R-:W1:Y:S01]  /*25bc0*/  SHFL.IDX PT, R31, R40, R3, 0x1c1f ;  /* 0x001c1f03281f7589 */ /* 0x000e6200000e0000 */
[----:B------:R-:W-:Y:S02]  /*25bd0*/  SEL R10, R7, R10, P0 ;  /* 0x0000000a070a7207 */ /* 0x000fe40000000000 */
[----:B------:R-:W-:Y:S01]  /*25be0*/  SEL R12, R9, R20, P0 ;  /* 0x00000014090c7207 */ /* 0x000fe20000000000 */
[----:B------:R-:W2:Y:S01]  /*25bf0*/  SHFL.IDX PT, R33, R44, R3, 0x1c1f ;  /* 0x001c1f032c217589 */ /* 0x000ea200000e0000 */
[----:B------:R-:W-:Y:S02]  /*25c00*/  SEL R14, R20, R9, P0 ;  /* 0x00000009140e7207 */ /* 0x000fe40000000000 */
[----:B---3--:R-:W-:Y:S01]  /*25c10*/  SEL R28, R30, R25, P0 ;  /* 0x000000191e1c7207 */ /* 0x008fe20000000000 */
[----:B------:R-:W3:Y:S01]  /*25c20*/  SHFL.IDX PT, R35, R48, R3, 0x1c1f ;  /* 0x001c1f0330237589 */ /* 0x000ee200000e0000 */
[----:B------:R-:W-:-:S02]  /*25c30*/  SEL R30, R25, R30, P0 ;  /* 0x0000001e191e7207 */ /* 0x000fc40000000000 */
[----:B------:R-:W-:Y:S01]  /*25c40*/  SEL R5, R41, R62, P0 ;  /* 0x0000003e29057207 */ /* 0x000fe20000000000 */
[----:B------:R-:W3:Y:S01]  /*25c50*/  SHFL.IDX PT, R37, R52, R3, 0x1c1f ;  /* 0x001c1f0334257589 */ /* 0x000ee200000e0000 */
[----:B----4-:R-:W-:Y:S02]  /*25c60*/  SEL R32, R34, R27, P0 ;  /* 0x0000001b22207207 */ /* 0x010fe40000000000 */
[----:B------:R-:W-:Y:S01]  /*25c70*/  SEL R34, R27, R34, P0 ;  /* 0x000000221b227207 */ /* 0x000fe20000000000 */
[----:B------:R-:W4:Y:S01]  /*25c80*/  SHFL.IDX PT, R39, R56, R3, 0x1c1f ;  /* 0x001c1f0338277589 */ /* 0x000f2200000e0000 */
[----:B0-----:R-:W-:Y:S02]  /*25c90*/  SEL R36, R38, R29, P0 ;  /* 0x0000001d26247207 */ /* 0x001fe40000000000 */
[----:B------:R-:W-:Y:S01]  /*25ca0*/  SEL R38, R29, R38, P0 ;  /* 0x000000261d267207 */ /* 0x000fe20000000000 */
[----:B------:R-:W-:Y:S01]  /*25cb0*/  SHFL.IDX PT, R26, R21, R0, 0x1c1f ;  /* 0x001c1f00151a7589 */ /* 0x000fe200000e0000 */
[----:B------:R-:W-:-:S02]  /*25cc0*/  SEL R7, R62, R41, P0 ;  /* 0x000000293e077207 */ /* 0x000fc40000000000 */
        /* <DEDUP_REMOVED lines=11> */
[----:B------:R-:W-:Y:S02]  /*25d80*/  SEL R52, R54, R37, P0 ;  /* 0x0000002536347207 */ /* 0x000fe40000000000 */
[----:B------:R-:W-:Y:S01]  /*25d90*/  SEL R54, R37, R54, P0 ;  /* 0x0000003625367207 */ /* 0x000fe20000000000 */
[----:B------:R-:W1:Y:S01]  /*25da0*/  SHFL.IDX PT, R66, R66, R3, 0x1c1f ;  /* 0x001c1f0342427589 */ /* 0x000e6200000e0000 */
[----:B----4-:R-:W-:Y:S02]  /*25db0*/  SEL R56, R58, R39, P0 ;  /* 0x000000273a387207 */ /* 0x010fe40000000000 */
[----:B------:R-:W-:Y:S01]  /*25dc0*/  SEL R58, R39, R58, P0 ;  /* 0x0000003a273a7207 */ /* 0x000fe20000000000 */
[----:B------:R-:W2:Y:S01]  /*25dd0*/  SHFL.IDX PT, R68, R68, R3, 0x1c1f ;  /* 0x001c1f0344447589 */ /* 0x000ea200000e0000 */
[----:B------:R-:W-:-:S03]  /*25de0*/  SEL R11, R64, R43, P0 ;  /* 0x0000002b400b7207 */ /* 0x000fc60000000000 */
[----:B------:R-:W3:Y:S04]  /*25df0*/  SHFL.IDX PT, R70, R70, R3, 0x1c1f ;  /* 0x001c1f0346467589 */ /* 0x000ee800000e0000 */
[----:B------:R-:W4:Y:S04]  /*25e00*/  SHFL.IDX PT, R72, R72, R3, 0x1c1f ;  /* 0x001c1f0348487589 */ /* 0x000f2800000e0000 */
[----:B------:R-:W4:Y:S04]  /*25e10*/  SHFL.IDX PT, R74, R74, R3, 0x1c1f ;  /* 0x001c1f034a4a7589 */ /* 0x000f2800000e0000 */
[----:B------:R-:W4:Y:S01]  /*25e20*/  SHFL.IDX PT, R76, R76, R3, 0x1c1f ;  /* 0x001c1f034c4c7589 */ /* 0x000f2200000e0000 */
        /* <DEDUP_REMOVED lines=15> */
[----:B------:R-:W-:Y:S02]  /*25f20*/  SEL R37, R53, R74, P0 ;  /* 0x0000004a35257207 */ /* 0x000fe40000000000 */
[----:B------:R-:W-:Y:S01]  /*25f30*/  SEL R39, R74, R53, P0 ;  /* 0x000000354a277207 */ /* 0x000fe20000000000 */
[----:B------:R-:W2:Y:S01]  /*25f40*/  SHFL.IDX PT, R82, R82, R3, 0x1c1f ;  /* 0x001c1f0352527589 */ /* 0x000ea200000e0000 */
[----:B------:R-:W-:-:S02]  /*25f50*/  SEL R41, R55, R76, P0 ;  /* 0x0000004c37297207 */ /* 0x000fc40000000000 */
[----:B------:R-:W-:Y:S01]  /*25f60*/  SEL R43, R76, R55, P0 ;  /* 0x000000374c2b7207 */ /* 0x000fe20000000000 */
[----:B------:R3:W4:Y:S04]  /*25f70*/  SHFL.IDX PT, R65, R65, R0, 0x1c1f ;  /* 0x001c1f0041417589 */ /* 0x00072800000e0000 */
[----:B------:R3:W3:Y:S01]  /*25f80*/  SHFL.IDX PT, R84, R84, R3, 0x1c1f ;  /* 0x001c1f0354547589 */ /* 0x0006e200000e0000 */
[----:B0-----:R-:W-:Y:S02]  /*25f90*/  SEL R45, R57, R78, P0 ;  /* 0x0000004e392d7207 */ /* 0x001fe40000000000 */
[----:B------:R-:W-:Y:S02]  /*25fa0*/  SEL R47, R78, R57, P0 ;  /* 0x000000394e2f7207 */ /* 0x000fe40000000000 */
[----:B-1----:R-:W-:-:S02]  /*25fb0*/  SEL R49, R59, R80, P0 ;  /* 0x000000503b317207 */ /* 0x002fc40000000000 */
[----:B------:R-:W-:Y:S02]  /*25fc0*/  SEL R51, R80, R59, P0 ;  /* 0x0000003b50337207 */ /* 0x000fe40000000000 */
[----:B--2---:R-:W-:Y:S02]  /*25fd0*/  SEL R53, R63, R82, P0 ;  /* 0x000000523f357207 */ /* 0x004fe40000000000 */
[----:B------:R-:W-:-:S07]  /*25fe0*/  SEL R55, R82, R63, P0 ;  /* 0x0000003f52377207 */ /* 0x000fce0000000000 */
.L_x_2798:
        /* <DEDUP_REMOVED lines=30> */
[----:B------:R-:W-:Y:S01]  /*261d0*/  ISETP.NE.AND.EX P0, PT, RZ, UR5, PT, P0 ;  /* 0x00000005ff007c0c */ /* 0x000fe2000bf05300 */
[----:B---3--:R-:W-:-:S10]  /*261e0*/  IMAD.IADD R8, R62, 0x1, R235 ;  /* 0x000000013e087824 */ /* 0x008fd400078e02eb */
[----:B------:R-:W0:Y:S02]  /*261f0*/  @P2 LDC R3, c[0x0][0xbec] ;  /* 0x0002fb00ff032b82 */ /* 0x000e240000000800 */
[----:B------:R-:W-:Y:S01]  /*26200*/  @P0 IADD3 R4, P3, R64, UR4, RZ ;  /* 0x0000000440040c10 */ /* 0x000fe2000ff7e0ff */
[----:B------:R-:W-:Y:S02]  /*26210*/  ULDC UR4, c[0x0][0xa88] ;  /* 0x0002a20000047ab9 */ /* 0x000fe40000000800 */
[----:B------:R-:W-:Y:S02]  /*26220*/  MOV R7, UR4 ;  /* 0x0000000400077c02 */ /* 0x000fe40008000f00 */
[----:B------:R-:W-:Y:S01]  /*26230*/  @P0 IADD3.X R5, R63, UR5, RZ, P3, !PT ;  /* 0x000000053f050c10 */ /* 0x000fe20009ffe4ff */
[----:B------:R-:W2:Y:S04]  /*26240*/  @P2 LDC R11, c[0x0][0xbf0] ;  /* 0x0002fc00ff0b2b82 */ /* 0x000ea80000000800 */
[----:B------:R1:W5:Y:S01]  /*26250*/  @P0 LDG.E R7, desc[UR54][R4.64] ;  /* 0x0000003604070981 */ /* 0x000362000c1e1900 */
[----:B------:R-:W-:Y:S05]  /*26260*/  @P0 BRA `(.L_x_2567) ;  /* 0x0000000000100947 */ /* 0x000fea0003800000 */
[----:B------:R-:W-:Y:S05]  /*26270*/  @!P1 BRA `(.L_x_2567) ;  /* 0x00000000000c9947 */ /* 0x000fea0003800000 */
[----:B-1----:R-:W3:Y:S04]  /*26280*/  LDG.E R4, desc[UR54][R20.64] ;  /* 0x0000003614047981 */ /* 0x002ee8000c1e1900 */
[----:B-----5:R-:W3:Y:S02]  /*26290*/  LDG.E R7, desc[UR54][R20.64+0x4] ;  /* 0x0000043614077981 */ /* 0x020ee4000c1e1900 */
[----:B---3--:R-:W-:-:S07]  /*262a0*/  IMAD.IADD R7, R7, 0x1, -R4 ;  /* 0x0000000107077824 */ /* 0x008fce00078e0a04 */
.L_x_2567:
[----:B-1----:R-:W3:Y:S01]  /*262b0*/  LDL.LU R12, [R1+0x44] ;  /* 0x00004400010c7983 */ /* 0x002ee20000300800 */
[----:B------:R-:W-:Y:S01]  /*262c0*/  VIADD R67, R90, 0xffffff80 ;  /* 0xffffff805a437836 */ /* 0x000fe20000000000 */
[----:B------:R-:W-:Y:S02]  /*262d0*/  ULDC.64 UR4, c[0x0][0xb90] ;  /* 0x0002e40000047ab9 */ /* 0x000fe40000000a00 */
[----:B------:R-:W4:Y:S04]  /*262e0*/  LDL.LU R10, [R1+0x2c] ;  /* 0x00002c00010a7983 */ /* 0x000f280000300800 */
        /* <DEDUP_REMOVED lines=14> */
[----:B------:R-:W-:Y:S01]  /*263d0*/  IADD3 R25, P3, R60, 0x3000, RZ ;  /* 0x000030003c197810 */ /* 0x000fe20007f7e0ff */
[----:B0-----:R-:W-:-:S05]  /*263e0*/  VIADD R21, R20, 0xffffff80 ;  /* 0xffffff8014157836 */ /* 0x001fca0000000000 */
        /* <DEDUP_REMOVED lines=15> */
[----:B------:R-:W-:Y:S02]  /*264e0*/  LOP3.LUT R44, R44, R45, RZ, 0x3c, !PT ;  /* 0x0000002d2c2c7212 */ /* 0x000fe400078e3cff */
[----:B------:R-:W-:Y:S01]  /*264f0*/  LOP3.LUT R28, R28, R29, RZ, 0x3c, !PT ;  /* 0x0000001d1c1c7212 */ /* 0x000fe200078e3cff */
[----:B------:R-:W-:Y:S01]  /*26500*/  IMAD.X R29, RZ, RZ, R61, P5 ;  /* 0x000000ffff1d7224 */ /* 0x000fe200028e063d */
[----:B------:R-:W-:Y:S02]  /*26510*/  IADD3.X R45, RZ, R61, RZ, P3, !PT ;  /* 0x0000003dff2d7210 */ /* 0x000fe40001ffe4ff */
[C---:B------:R-:W-:Y:S02]  /*26520*/  IADD3 R49, P5, R60.reuse, 0x9000, RZ ;  /* 0x000090003c317810 */ /* 0x040fe40007fbe0ff */
[----:B------:R-:W-:-:S02]  /*26530*/  LOP3.LUT R7, R60, 0x380, RZ, 0xc0, !PT ;  /* 0x000003803c077812 */ /* 0x000fc400078ec0ff */
[----:B------:R-:W-:Y:S02]  /*26540*/  LOP3.LUT R48, R49, 0x380, RZ, 0xc0, !PT ;  /* 0x0000038031307812 */ /* 0x000fe400078ec0ff */
[----:B------:R-:W-:Y:S02]  /*26550*/  SHF.R.U64 R7, R7, 0x3, RZ ;  /* 0x0000000307077819 */ /* 0x000fe400000012ff */
[----:B------:R-:W-:Y:S02]  /*26560*/  SHF.R.S32.HI R69, RZ, 0x1f, R67 ;  /* 0x0000001fff457819 */ /* 0x000fe40000011443 */
[----:B------:R-:W-:Y:S02]  /*26570*/  SHF.R.U64 R48, R48, 0x3, RZ ;  /* 0x0000000330307819 */ /* 0x000fe400000012ff */
[----:B------:R-:W-:Y:S02]  /*26580*/  LEA.HI R69, R69, R67, RZ, 0x3 ;  /* 0x0000004345457211 */ /* 0x000fe400078f18ff */
[----:B------:R-:W-:Y:S01]  /*26590*/  LOP3.LUT R48, R48, R49, RZ, 0x3c, !PT ;  /* 0x0000003130307212 */ /* 0x000fe200078e3cff */
[----:B------:R-:W-:Y:S01]  /*265a0*/  IMAD.X R49, RZ, RZ, R61, P5 ;  /* 0x000000ffff317224 */ /* 0x000fe200028e063d */
[----:B------:R-:W-:-:S05]  /*265b0*/  LOP3.LUT R69, R69, 0xfffffff8, RZ, 0xc0, !PT ;  /* 0xfffffff845457812 */ /* 0x000fca00078ec0ff */
[----:B------:R-:W-:Y:S02]  /*265c0*/  IMAD.IADD R69, R67, 0x1, -R69 ;  /* 0x0000000143457824 */ /* 0x000fe400078e0a45 */
[----:B------:R-:W0:Y:S01]  /*265d0*/  @P2 LDC R67, c[0x0][0xbf0] ;  /* 0x0002fc00ff432b82 */ /* 0x000e220000000800 */
[C---:B------:R-:W-:Y:S01]  /*265e0*/  VIADD R71, R236.reuse, 0x40 ;  /* 0x00000040ec477836 */ /* 0x040fe20000000000 */
[----:B------:R-:W-:Y:S01]  /*265f0*/  BSSY B1, `(.L_x_2568) ;  /* 0x000009e000017945 */ /* 0x000fe20003800000 */
[----:B------:R-:W-:-:S03]  /*26600*/  IADD3 R70, R236, 0x40, RZ ;  /* 0x00000040ec467810 */ /* 0x000fc60007ffe0ff */
[----:B------:R-:W-:Y:S02]  /*26610*/  SHF.R.S32.HI R71, RZ, 0x1f, R71 ;  /* 0x0000001fff477819 */ /* 0x000fe40000011447 */
        /* <DEDUP_REMOVED lines=27> */
[----:B------:R-:W-:Y:S01]  /*267d0*/  IMAD.IADD R4, R14, 0x1, R235 ;  /* 0x000000010e047824 */ /* 0x000fe200078e02eb */
[----:B------:R-:W-:Y:S01]  /*267e0*/  IADD3 R33, P0, R60, 0x5000, RZ ;  /* 0x000050003c217810 */ /* 0x000fe20007f1e0ff */
[----:B------:R-:W-:Y:S01]  /*267f0*/  SHFL.IDX PT, R54, R6, 0x1, 0x1c1f ;  /* 0x003c1f0006367f89 */ /* 0x000fe200000e0000 */
[----:B------:R-:W-:Y:S01]  /*26800*/  LOP3.LUT R8, R9, 0x380, RZ, 0xc0, !PT ;  /* 0x0000038009087812 */ /* 0x000fe200078ec0ff */
[----:B------:R-:W-:Y:S01]  /*26810*/  ULDC.64 UR4, c[0x0][0xaa0] ;  /* 0x0002a80000047ab9 */ /* 0x000fe20000000a00 */
[----:B------:R-:W-:-:S02]  /*26820*/  LOP3.LUT R32, R33, 0x380, RZ, 0xc0, !PT ;  /* 0x0000038021207812 */ /* 0x000fc400078ec0ff */
[----:B------:R-:W-:Y:S02]  /*26830*/  LOP3.LUT R12, R12, R13, RZ, 0x3c, !PT ;  /* 0x0000000d0c0c7212 */ /* 0x000fe400078e3cff */
[----:B------:R-:W-:Y:S02]  /*26840*/  IADD3.X R13, RZ, R61, RZ, P1, !PT ;  /* 0x0000003dff0d7210 */ /* 0x000fe40000ffe4ff */
[----:B------:R-:W-:Y:S02]  /*26850*/  IADD3 R41, P1, R60, 0x7000, RZ ;  /* 0x000070003c297810 */ /* 0x000fe40007f3e0ff */
[----:B------:R-:W-:Y:S02]  /*26860*/  SHF.R.U64 R8, R8, 0x3, RZ ;  /* 0x0000000308087819 */ /* 0x000fe400000012ff */
[----:B------:R-:W-:Y:S02]  /*26870*/  SHF.R.U64 R32, R32, 0x3, RZ ;  /* 0x0000000320207819 */ /* 0x000fe400000012ff */
[----:B------:R-:W-:-:S02]  /*26880*/  LOP3.LUT R40, R41, 0x380, RZ, 0xc0, !PT ;  /* 0x0000038029287812 */ /* 0x000fc400078ec0ff */
[----:B------:R-:W-:Y:S01]  /*26890*/  LOP3.LUT R8, R8, R9, RZ, 0x3c, !PT ;  /* 0x0000000908087212 */ /* 0x000fe200078e3cff */
[----:B------:R-:W-:Y:S01]  /*268a0*/  IMAD.X R9, RZ, RZ, R61, P4 ;  /* 0x000000ffff097224 */ /* 0x000fe200020e063d */
[----:B------:R-:W-:Y:S02]  /*268b0*/  LOP3.LUT R32, R32, R33, RZ, 0x3c, !PT ;  /* 0x0000002120207212 */ /* 0x000fe400078e3cff */
        /* <DEDUP_REMOVED lines=9> */
[--C-:B------:R-:W-:Y:S01]  /*26950*/  IMAD.X R41, RZ, RZ, R61.reuse, P1 ;  /* 0x000000ffff297224 */ /* 0x100fe200008e063d */
[C---:B------:R-:W-:Y:S01]  /*26960*/  ISETP.GE.OR P1, PT, R4.reuse, R65, P0 ;  /* 0x000000410400720c */ /* 0x040fe20000726670 */
[----:B------:R-:W-:Y:S01]  /*26970*/  VIADD R4, R4, 0x8 ;  /* 0x0000000804047836 */ /* 0x000fe20000000000 */
[----:B------:R-:W-:Y:S02]  /*26980*/  SHF.R.U64 R36, R36, 0x3, RZ ;  /* 0x0000000324247819 */ /* 0x000fe400000012ff */
[----:B------:R-:W-:Y:S02]  /*26990*/  IADD3 R5, P3, R60, 0xb000, RZ ;  /* 0x0000b0003c057810 */ /* 0x000fe40007f7e0ff */
[----:B------:R-:W-:Y:S01]  /*269a0*/  LOP3.LUT R36, R36, R37, RZ, 0x3c, !PT ;  /* 0x0000002524247212 */ /* 0x000fe200078e3cff */
[----:B------:R-:W-:Y:S01]  /*269b0*/  IMAD.X R37, RZ, RZ, R61, P4 ;  /* 0x000000ffff257224 */ /* 0x000fe200020e063d */
[----:B------:R-:W-:-:S02]  /*269c0*/  ISETP.GE.OR P0, PT, R4, R65, P0 ;  /* 0x000000410400720c */ /* 0x000fc40000706670 */
[----:B------:R-:W-:Y:S02]  /*269d0*/  IADD3 R53, P4, R60, 0xa000, RZ ;  /* 0x0000a0003c357810 */ /* 0x000fe40007f9e0ff */
[----:B------:R-:W-:Y:S02]  /*269e0*/  LOP3.LUT R4, R5, 0x380, RZ, 0xc0, !PT ;  /* 0x0000038005047812 */ /* 0x000fe400078ec0ff */
[----:B------:R-:W-:Y:S02]  /*269f0*/  LOP3.LUT R52, R53, 0x380, RZ, 0xc0, !PT ;  /* 0x0000038035347812 */ /* 0x000fe400078ec0ff */
[----:B------:R-:W-:Y:S02]  /*26a00*/  SHF.R.U64 R4, R4, 0x3, RZ ;  /* 0x0000000304047819 */ /* 0x000fe400000012ff */
        /* <DEDUP_REMOVED lines=27> */
[----:B------:R-:W-:-:S03]  /*26bc0*/  IMAD.IADD R3, R3, 0x1, R21 ;  /* 0x0000000103037824 */ /* 0x000fc600078e0215 */
[----:B------:R-:W5:Y:S01]  /*26bd0*/  LD.E.128 R40, desc[UR54][R40.64] ;  /* 0x0000003628287980 */ /* 0x000f62000c101d00 */
[----:B-1----:R-:W-:-:S03]  /*26be0*/  @P2 IMAD.HI.U32 R20, R64, R61, RZ ;  /* 0x0000003d40142227 */ /* 0x002fc600078e00ff */
[----:B------:R-:W5:Y:S01]  /*26bf0*/  LD.E.128 R44, desc[UR54][R44.64] ;  /* 0x000000362c2c7980 */ /* 0x000f62000c101d00 */
[----:B------:R-:W-:Y:S01]  /*26c00*/  IMAD.MOV.U32 R21, RZ, RZ, R64 ;  /* 0x000000ffff157224 */ /* 0x000fe200078e0040 */
[----:B0-----:R-:W-:Y:S01]  /*26c10*/  @P2 SHF.R.U32.HI R21, RZ, R67, R20 ;  /* 0x00000043ff152219 */ /* 0x001fe20000011614 */
[----:B------:R-:W-:Y:S01]  /*26c20*/  IMAD R60, R62, UR4, RZ ;  /* 0x000000043e3c7c24 */ /* 0x000fe2000f8e02ff */
[----:B------:R-:W5:Y:S01]  /*26c30*/  LD.E.128 R48, desc[UR54][R48.64] ;  /* 0x0000003630307980 */ /* 0x000f62000c101d00 */
[C---:B------:R-:W-:Y:S01]  /*26c40*/  IMAD.WIDE.U32 R2, R63.reuse, UR4, R2 ;  /* 0x000000043f027c25 */ /* 0x040fe2000f8e0002 */
[----:B------:R-:W-:Y:S02]  /*26c50*/  SHF.R.S32.HI R20, RZ, 0x1f, R21 ;  /* 0x0000001fff147819 */ /* 0x000fe40000011415 */
[----:B--2---:R-:W5:Y:S01]  /*26c60*/  LD.E.128 R52, desc[UR54][R52.64] ;  /* 0x0000003634347980 */ /* 0x004f62000c101d00 */
[----:B------:R-:W-:Y:S01]  /*26c70*/  IMAD R61, R63, UR5, R60 ;  /* 0x000000053f3d7c24 */ /* 0x000fe2000f8e023c */
[----:B------:R-:W-:Y:S01]  /*26c80*/  IADD3 R63, -R21, RZ, RZ ;  /* 0x000000ff153f7210 */ /* 0x000fe20007ffe1ff */
[----:B------:R-:W-:Y:S01]  /*26c90*/  ULDC.64 UR4, c[0x0][0xae0] ;  /* 0x0002b80000047ab9 */ /* 0x000fe20000000a00 */
[----:B------:R-:W5:Y:S01]  /*26ca0*/  LD.E.128 R56, desc[UR54][R56.64] ;  /* 0x0000003638387980 */ /* 0x000f62000c101d00 */
[----:B------:R-:W-:-:S02]  /*26cb0*/  IMAD.IADD R3, R3, 0x1, R61 ;  /* 0x0000000103037824 */ /* 0x000fc400078e023d */
[----:B------:R-:W-:Y:S01]  /*26cc0*/  IMAD R61, R0, R63, R64 ;  /* 0x0000003f003d7224 */ /* 0x000fe200078e0240 */
[----:B------:R-:W-:Y:S01]  /*26cd0*/  @!PT LDS RZ, [RZ] ;  /* 0x00000000fffff984 */ /* 0x000fe20000000800 */
[----:B------:R-:W-:Y:S01]  /*26ce0*/  @!PT LDS RZ, [RZ] ;  /* 0x00000000fffff984 */ /* 0x000fe20000000800 */
[----:B------:R-:W-:Y:S01]  /*26cf0*/  @!PT LDS RZ, [RZ] ;  /* 0x00000000fffff984 */ /* 0x000fe20000000800 */
[----:B------:R-:W-:Y:S01]  /*26d00*/  @!PT LDS RZ, [RZ] ;  /* 0x00000000fffff984 */ /* 0x000fe20000000800 */
[----:B------:R0:W-:Y:S06]  /*26d10*/  MEMBAR.ALL.CTA ;  /* 0x0000000000007992 */ /* 0x0001ec0000008000 */
[----:B0-----:R-:W0:Y:S01]  /*26d20*/  FENCE.VIEW.ASYNC.S ;  /* 0x00000000000073c6 */ /* 0x001e220000000000 */
[----:B------:R-:W-:Y:S02]  /*26d30*/  IMAD R20, R20, UR4, RZ ;  /* 0x0000000414147c24 */ /* 0x000fe4000f8e02ff */
[----:B------:R-:W-:Y:S01]  /*26d40*/  IMAD.WIDE.U32 R2, R21, UR4, R2 ;  /* 0x0000000415027c25 */ /* 0x000fe2000f8e0002 */
[----:B------:R-:W-:-:S03]  /*26d50*/  SHF.R.S32.HI R0, RZ, 0x1f, R61 ;  /* 0x0000001fff007819 */ /* 0x000fc6000001143d */
[----:B------:R-:W-:Y:S01]  /*26d60*/  IMAD R63, R21, UR5, R20 ;  /* 0x00000005153f7c24 */ /* 0x000fe2000f8e0214 */
[----:B------:R-:W-:Y:S01]  /*26d70*/  ULDC.64 UR4, c[0x0][0xad8] ;  /* 0x0002b60000047ab9 */ /* 0x000fe20000000a00 */
[----:B------:R-:W-:Y:S02]  /*26d80*/  IMAD.IADD R64, R66, 0x1, R235 ;  /* 0x0000000142407824 */ /* 0x000fe400078e02eb */
[----:B------:R-:W-:Y:S02]  /*26d90*/  IMAD.IADD R3, R3, 0x1, R63 ;  /* 0x0000000103037824 */ /* 0x000fe400078e023f */
[----:B------:R-:W-:Y:S02]  /*26da0*/  IMAD R60, R0, UR4, RZ ;  /* 0x00000004003c7c24 */ /* 0x000fe4000f8e02ff */
[----:B------:R-:W-:Y:S02]  /*26db0*/  VIADD R0, R64, 0x20 ;  /* 0x0000002040007836 */ /* 0x000fe40000000000 */
[----:B------:R-:W-:-:S02]  /*26dc0*/  IMAD R21, R61, UR5, R60 ;  /* 0x000000053d157c24 */ /* 0x000fc4000f8e023c */
[----:B------:R-:W-:Y:S01]  /*26dd0*/  IMAD.WIDE.U32 R2, R61, UR4, R2 ;  /* 0x000000043d027c25 */ /* 0x000fe2000f8e0002 */
[-C--:B------:R-:W-:Y:S01]  /*26de0*/  ISETP.GE.AND P2, PT, R64, R65.reuse, PT ;  /* 0x000000414000720c */ /* 0x080fe20003f46270 */
[----:B------:R-:W-:Y:S01]  /*26df0*/  ULDC.64 UR4, c[0x0][0xa80] ;  /* 0x0002a00000047ab9 */ /* 0x000fe20000000a00 */
[----:B------:R-:W-:Y:S01]  /*26e00*/  ISETP.GE.AND P1, PT, R0, R65, PT ;  /* 0x000000410000720c */ /* 0x000fe20003f26270 */
[----:B------:R-:W-:Y:S01]  /*26e10*/  IMAD.IADD R3, R3, 0x1, R21 ;  /* 0x0000000103037824 */ /* 0x000fe200078e0215 */
[----:B------:R-:W-:Y:S01]  /*26e20*/  LEA R62, P3, R2, UR4, 0x1 ;  /* 0x00000004023e7c11 */ /* 0x000fe2000f8608ff */
[----:B------:R-:W-:-:S03]  /*26e30*/  VIADD R0, R16, 0x33420 ;  /* 0x0003342010007836 */ /* 0x000fc60000000000 */
[----:B------:R-:W-:Y:S02]  /*26e40*/  LEA.HI.X R63, R2, UR5, R3, 0x1, P3 ;  /* 0x00000005023f7c11 */ /* 0x000fe400098f0c03 */
[----:B------:R-:W-:Y:S01]  /*26e50*/  PRMT R0, RZ, 0x654, R0 ;  /* 0x00000654ff007816 */ /* 0x000fe20000000000 */
[----:B------:R-:W-:Y:S01]  /*26e60*/  VIADD R69, R236, 0x80 ;  /* 0x00000080ec457836 */ /* 0x000fe20000000000 */
[----:B------:R-:W-:Y:S01]  /*26e70*/  IADD3 R20, R64, 0x40, RZ ;  /* 0x0000004040147810 */ /* 0x000fe20007ffe0ff */
[----:B0-----:R0:W1:Y:S01]  /*26e80*/  SHFL.IDX PT, R67, R62, RZ, 0x181f ;  /* 0x00181fff3e437589 */ /* 0x00106200000e0000 */
[----:B------:R0:W-:Y:S03]  /*26e90*/  SYNCS.ARRIVE.TRANS64.RED.A1T0 RZ, [R0+URZ], RZ ;  /* 0x000000ff00ff79a7 */ /* 0x0001e6000810043f */
[----:B------:R0:W2:Y:S01]  /*26ea0*/  SHFL.IDX PT, R61, R63, RZ, 0x181f ;  /* 0x00181fff3f3d7589 */ /* 0x0000a200000e0000 */
[----:B------:R-:W-:Y:S01]  /*26eb0*/  ISETP.GE.AND P0, PT, R20, R65, PT ;  /* 0x000000411400720c */ /* 0x000fe20003f06270 */
[----:B------:R-:W-:Y:S01]  /*26ec0*/  VIADD R68, R236, 0x80 ;  /* 0x00000080ec447836 */ /* 0x000fe20000000000 */
[----:B------:R-:W-:-:S02]  /*26ed0*/  SHF.R.S32.HI R66, RZ, 0x1f, R236 ;  /* 0x0000001fff427819 */ /* 0x000fc400000114ec */
[----:B------:R-:W-:Y:S01]  /*26ee0*/  SHF.R.S32.HI R69, RZ, 0x1f, R69 ;  /* 0x0000001fff457819 */ /* 0x000fe20000011445 */
[----:B------:R-:W-:Y:S08]  /*26ef0*/  @P2 BRA `(.L_x_2569) ;  /* 0x0000000000342947 */ /* 0x000ff00003800000 */
        /* <DEDUP_REMOVED lines=13> */
.L_x_2569:
[----:B------:R-:W-:Y:S05]  /*26fd0*/  BSYNC B1 ;  /* 0x0000000000017941 */ /* 0x000fea0003800000 */
.L_x_2568:
[----:B---3-5:R3:W4:Y:S01]  /*26fe0*/  SHFL.IDX PT, R7, R63, 0x1, 0x181f ;  /* 0x00381f003f077f89 */ /* 0x02872200000e0000 */
[----:B------:R-:W-:Y:S03]  /*26ff0*/  BSSY B1, `(.L_x_2570) ;  /* 0x0000010000017945 */ /* 0x000fe60003800000 */
[----:B------:R3:W0:Y:S01]  /*27000*/  SHFL.IDX PT, R5, R62, 0x1, 0x181f ;  /* 0x00381f003e057f89 */ /* 0x00062200000e0000 */
[----:B------:R-:W-:Y:S05]  /*27010*/  @P1 BRA `(.L_x_2571) ;  /* 0x0000000000341947 */ /* 0x000fea0003800000 */
[----:B------:R-:W-:Y:S02]  /*27020*/  ULDC UR4, c[0x0][0xac8] ;  /* 0x0002b20000047ab9 */ /* 0x000fe40000000800 */
[----:B------:R-:W-:Y:S02]  /*27030*/  ISETP.GE.AND P3, PT, R236, UR4, PT ;  /* 0x00000004ec007c0c */ /* 0x000fe4000bf66270 */
[----:B------:R-:W-:Y:S02]  /*27040*/  ISETP.GE.AND P2, PT, R70, UR4, PT ;  /* 0x0000000446007c0c */ /* 0x000fe4000bf46270 */
[----:B------:R-:W-:-:S09]  /*27050*/  ISETP.GE.AND P1, PT, R68, UR4, PT ;  /* 0x0000000444007c0c */ /* 0x000fd2000bf26270 */
[-C--:B0-----:R-:W-:Y:S02]  /*27060*/  @!P3 LEA R2, P5, R236, R5.reuse, 0x1 ;  /* 0x00000005ec02b211 */ /* 0x081fe400078a08ff */
[----:B------:R-:W-:Y:S02]  /*27070*/  @!P2 LEA R4, P4, R70, R5, 0x1 ;  /* 0x000000054604a211 */ /* 0x000fe400078808ff */
[----:B----4-:R-:W-:Y:S02]  /*27080*/  @!P3 LEA.HI.X R3, R236, R7, R66, 0x1, P5 ;  /* 0x00000007ec03b211 */ /* 0x010fe400028f0c42 */
[----:B------:R-:W-:Y:S02]  /*27090*/  @!P1 LEA R6, P5, R68, R5, 0x1 ;  /* 0x0000000544069211 */ /* 0x000fe400078a08ff */
[-C--:B------:R-:W-:Y:S01]  /*270a0*/  @!P2 LEA.HI.X R5, R70, R7.reuse, R71, 0x1, P4 ;  /* 0x000000074605a211 */ /* 0x080fe200020f0c47 */
[----:B------:R0:W-:Y:S01]  /*270b0*/  @!P3 ST.E.128 desc[UR54][R2.64], R8 ;  /* 0x000000080200b985 */ /* 0x0001e2000c101d36 */
[----:B------:R-:W-:-:S03]  /*270c0*/  @!P1 LEA.HI.X R7, R68, R7, R69, 0x1, P5 ;  /* 0x0000000744079211 */ /* 0x000fc600028f0c45 */
[----:B------:R0:W-:Y:S04]  /*270d0*/  @!P2 ST.E.128 desc[UR54][R4.64], R32 ;  /* 0x000000200400a985 */ /* 0x0001e8000c101d36 */
[----:B------:R0:W-:Y:S02]  /*270e0*/  @!P1 ST.E.128 desc[UR54][R6.64], R48 ;  /* 0x0000003006009985 */ /* 0x0001e4000c101d36 */
.L_x_2571:
[----:B------:R-:W-:Y:S05]  /*270f0*/  BSYNC B1 ;  /* 0x0000000000017941 */ /* 0x000fea0003800000 */
.L_x_2570:
[----:B0---4-:R0:W4:Y:S01]  /*27100*/  SHFL.IDX PT, R7, R63, 0x2, 0x181f ;  /* 0x00581f003f077f89 */ /* 0x01112200000e0000 */
        /* <DEDUP_REMOVED lines=8> */
[-C--:B------:R-:W-:Y:S02]  /*27190*/  @!P4 LEA R4, P1, R70, R3.reuse, 0x1 ;  /* 0x000000034604c211 */ /* 0x080fe400078208ff */
[----:B------:R-:W-:Y:S02]  /*271a0*/  @!P5 LEA R6, P2, R68, R3, 0x1 ;  /* 0x000000034406d211 */ /* 0x000fe400078408ff */
[-C--:B----4-:R-:W-:Y:S02]  /*271b0*/  @!P3 LEA.HI.X R3, R236, R7.reuse, R66, 0x1, P0 ;  /* 0x00000007ec03b211 */ /* 0x090fe400000f0c42 */
[-C--:B------:R-:W-:Y:S02]  /*271c0*/  @!P4 LEA.HI.X R5, R70, R7.reuse, R71, 0x1, P1 ;  /* 0x000000074605c211 */ /* 0x080fe400008f0c47 */
[----:B------:R-:W-:Y:S01]  /*271d0*/  @!P5 LEA.HI.X R7, R68, R7, R69, 0x1, P2 ;  /* 0x000000074407d211 */ /* 0x000fe200010f0c45 */
[----:B------:R0:W-:Y:S04]  /*271e0*/  @!P3 ST.E.128 desc[UR54][R2.64], R12 ;  /* 0x0000000c0200b985 */ /* 0x0001e8000c101d36 */
[----:B------:R0:W-:Y:S04]  /*271f0*/  @!P4 ST.E.128 desc[UR54][R4.64], R36 ;  /* 0x000000240400c985 */ /* 0x0001e8000c101d36 */
[----:B------:R0:W-:Y:S02]  /*27200*/  @!P5 ST.E.128 desc[UR54][R6.64], R52 ;  /* 0x000000340600d985 */ /* 0x0001e4000c101d36 */
.L_x_2573:
[----:B------:R-:W-:Y:S05]  /*27210*/  BSYNC B1 ;  /* 0x0000000000017941 */ /* 0x000fea0003800000 */
.L_x_2572:
[----:B------:R-:W-:Y:S01]  /*27220*/  VIADD R0, R64, 0x60 ;  /* 0x0000006040007836 */ /* 0x000fe20000000000 */
[----:B0--3--:R-:W0:Y:S04]  /*27230*/  SHFL.IDX PT, R63, R63, 0x3, 0x181f ;  /* 0x00781f003f3f7f89 */ /* 0x009e2800000e0000 */
[----:B------:R-:W-:Y:S01]  /*27240*/  ISETP.GE.AND P0, PT, R0, R65, PT ;  /* 0x000000410000720c */ /* 0x000fe20003f06270 */
[----:B----4-:R3:W4:-:S12]  /*27250*/  SHFL.IDX PT, R7, R62, 0x3, 0x181f ;  /* 0x00781f003e077f89 */ /* 0x01071800000e0000 */
[----:B---3--:R-:W-:Y:S05]  /*27260*/  @P0 BRA `(.L_x_2574) ;  /* 0x0000000c00e00947 */ /* 0x008fea0003800000 */
[----:B------:R-:W-:Y:S02]  /*27270*/  ULDC UR4, c[0x0][0xac8] ;  /* 0x0002b20000047ab9 */ /* 0x000fe40000000800 */
[----:B------:R-:W-:Y:S02]  /*27280*/  ISETP.GE.AND P2, PT, R236, UR4, PT ;  /* 0x00000004ec007c0c */ /* 0x000fe4000bf46270 */
[----:B------:R-:W-:-:S11]  /*27290*/  ISETP.GE.AND P3, PT, R70, UR4, PT ;  /* 0x0000000446007c0c */ /* 0x000fd6000bf66270 */
[-C--:B----4-:R-:W-:Y:S02]  /*272a0*/  @!P2 LEA R2, P0, R236, R7.reuse, 0x1 ;  /* 0x00000007ec02a211 */ /* 0x090fe400078008ff */
[----:B------:R-:W-:Y:S02]  /*272b0*/  @!P3 LEA R4, P1, R70, R7, 0x1 ;  /* 0x000000074604b211 */ /* 0x000fe400078208ff */
        /* <DEDUP_REMOVED lines=10> */
.L_x_2565:
[----:B------:R-:W2:Y:S01]  /*27360*/  LDL.LU R4, [R1+0x3c] ;  /* 0x00003c0001047983 */ /* 0x000ea20000300800 */
[----:B------:R-:W-:Y:S01]  /*27370*/  ULDC.64 UR4, c[0x0][0xc00] ;  /* 0x0003000000047ab9 */ /* 0x000fe20000000a00 */
[----:B------:R-:W-:Y:S01]  /*27380*/  IMAD.MOV.U32 R0, RZ, RZ, RZ ;  /* 0x000000ffff007224 */ /* 0x000fe200078e00ff */
        /* <DEDUP_REMOVED lines=16> */
[----:B-1----:R-:W-:Y:S02]  /*27490*/  ISETP.NE.AND P2, PT, R25, 0x1, PT ;  /* 0x000000011900780c */ /* 0x002fe40003f45270 */
[----:B---3--:R-:W-:-:S11]  /*274a0*/  IADD3 R24, R7, -0x80, RZ ;  /* 0xffffff8007187810 */ /* 0x008fd60007ffe0ff */
        /* <DEDUP_REMOVED lines=8> */
.L_x_2575:
[----:B------:R-:W2:Y:S04]  /*27530*/  LDL.LU R3, [R1+0x2c] ;  /* 0x00002c0001037983 */ /* 0x000ea80000300800 */
[----:B------:R-:W4:Y:S04]  /*27540*/  LDL.LU R2, [R1+0x44] ;  /* 0x0000440001027983 */ /* 0x000f280000300800 */
[----:B------:R-:W3:Y:S01]  /*27550*/  LDL R20, [R1+0x38] ;  /* 0x0000380001147983 */ /* 0x000ee20000100800 */
[----:B------:R-:W-:Y:S01]  /*27560*/  BSSY B1, `(.L_x_2576) ;  /* 0x000002c000017945 */ /* 0x000fe20003800000 */
[----:B-----5:R-:W-:-:S02]  /*27570*/  SHF.R.S32.HI R11, RZ, 0x1f, R0 ;  /* 0x0000001fff0b7819 */ /* 0x020fc40000011400 */
[----:B--2---:R-:W-:Y:S02]  /*27580*/  SEL R13, R3, RZ, !P0 ;  /* 0x000000ff030d7207 */ /* 0x004fe40004000000 */
[----:B----4-:R-:W-:Y:S02]  /*27590*/  SEL R12, R2, RZ, !P0 ;  /* 0x000000ff020c7207 */ /* 0x010fe40004000000 */
[----:B---3--:R-:W-:Y:S01]  /*275a0*/  SHF.R.S32.HI R10, RZ, 0x1f, R20 ;  /* 0x0000001fff0a7819 */ /* 0x008fe20000011414 */
[----:B------:R-:W-:Y:S06]  /*275b0*/  @P3 BRA `(.L_x_2577) ;  /* 0x0000000000983947 */ /* 0x000fec0003800000 */
[----:B------:R-:W2:Y:S01]  /*275c0*/  LDC R9, c[0x0][0xbe8] ;  /* 0x0002fa00ff097b82 */ /* 0x000ea20000000800 */
[----:B------:R-:W-:Y:S01]  /*275d0*/  IADD3 R8, R235, -0x80, R7 ;  /* 0xffffff80eb087810 */ /* 0x000fe20007ffe007 */
[----:B--2---:R-:W-:-:S05]  /*275e0*/  IMAD R2, R6, R9, RZ ;  /* 0x0000000906027224 */ /* 0x004fca00078e02ff */
        /* <DEDUP_REMOVED lines=9> */
[----:B------:R-:W2:Y:S01]  /*27680*/  @P0 LDC R15, c[0x0][0xbec] ;  /* 0x0002fb00ff0f0b82 */ /* 0x000ea20000000800 */
[----:B------:R-:W-:Y:S01]  /*27690*/  IMAD R7, R20, UR5, R7 ;  /* 0x0000000514077c24 */ /* 0x000fe2000f8e0207 */
[----:B------:R-:W-:-:S04]  /*276a0*/  ULDC.64 UR4, c[0x0][0xb98] ;  /* 0x0002e60000047ab9 */ /* 0x000fc80000000a00 */
[----:B------:R-:W-:Y:S02]  /*276b0*/  IADD3 R3, R3, R7, RZ ;  /* 0x0000000703037210 */ /* 0x000fe40007ffe0ff */
[----:B------:R-:W3:Y:S01]  /*276c0*/  @P0 LDC R21, c[0x0][0xbf0] ;  /* 0x0002fc00ff150b82 */ /* 0x000ee20000000800 */
[----:B------:R-:W-:-:S04]  /*276d0*/  IMAD.WIDE.U32 R2, R13, UR4, R2 ;  /* 0x000000040d027c25 */ /* 0x000fc8000f8e0002 */
[----:B--2---:R-:W-:-:S05]  /*276e0*/  @P0 IMAD.HI.U32 R4, R8, R15, RZ ;  /* 0x0000000f08040227 */ /* 0x004fca00078e00ff */
[----:B---3--:R-:W-:Y:S01]  /*276f0*/  @P0 SHF.R.U32.HI R5, RZ, R21, R4 ;  /* 0x00000015ff050219 */ /* 0x008fe20000011604 */
        /* <DEDUP_REMOVED lines=18> */
.L_x_2577:
[----:B------:R-:W-:Y:S05]  /*27820*/  BSYNC B1 ;  /* 0x0000000000017941 */ /* 0x000fea0003800000 */
.L_x_2576:
[--C-:B--2---:R-:W-:Y:S01]  /*27830*/  SHF.R.S32.HI R4, RZ, 0x1f, R24.reuse ;  /* 0x0000001fff047819 */ /* 0x104fe20000011418 */
        /* <DEDUP_REMOVED lines=11> */
[----:B------:R-:W-:-:S03]  /*278f0*/  IMAD.IADD R3, R3, 0x1, R5 ;  /* 0x0000000103037824 */ /* 0x000fc600078e0205 */
[----:B------:R-:W-:Y:S01]  /*27900*/  LEA R0, R4, R8, 0x5 ;  /* 0x0000000804007211 */ /* 0x000fe200078e28ff */
[----:B------:R-:W-:Y:S02]  /*27910*/  IMAD R4, R10, UR4, RZ ;  /* 0x000000040a047c24 */ /* 0x000fe4000f8e02ff */
[----:B------:R-:W-:-:S04]  /*27920*/  IMAD.WIDE.U32 R2, R20, UR4, R2 ;  /* 0x0000000414027c25 */ /* 0x000fc8000f8e0002 */
[----:B------:R-:W-:Y:S02]  /*27930*/  IMAD.IADD R9, R235, 0x1, R0 ;  /* 0x00000001eb097824 */ /* 0x000fe400078e0200 */
        /* <DEDUP_REMOVED lines=8> */
[----:B------:R-:W-:Y:S01]  /*279c0*/  IMAD R7, R13, UR5, R4 ;  /* 0x000000050d077c24 */ /* 0x000fe2000f8e0204 */
[----:B------:R-:W-:Y:S01]  /*279d0*/  IADD3 R4, -R5, RZ, RZ ;  /* 0x000000ff05047210 */ /* 0x000fe20007ffe1ff */
[----:B------:R-:W-:Y:S01]  /*279e0*/  IMAD.WIDE.U32 R2, R13, UR4, R2 ;  /* 0x000000040d027c25 */ /* 0x000fe2000f8e0002 */
[----:B------:R-:W-:-:S03]  /*279f0*/  ULDC.64 UR4, c[0x0][0xae0] ;  /* 0x0002b80000047ab9 */ /* 0x000fc60000000a00 */
[----:B------:R-:W-:Y:S02]  /*27a00*/  IMAD.IADD R3, R3, 0x1, R7 ;  /* 0x0000000103037824 */ /* 0x000fe400078e0207 */
[----:B------:R-:W-:Y:S02]  /*27a10*/  IMAD R0, R0, UR4, RZ ;  /* 0x0000000400007c24 */ /* 0x000fe4000f8e02ff */
[----:B------:R-:W-:Y:S02]  /*27a20*/  IMAD R7, R25, R4, R9 ;  /* 0x0000000419077224 */ /* 0x000fe400078e0209 */
[C---:B------:R-:W-:Y:S02]  /*27a30*/  IMAD R9, R5.reuse, UR5, R0 ;  /* 0x0000000505097c24 */ /* 0x040fe4000f8e0200 */
[----:B------:R-:W-:Y:S01]  /*27a40*/  IMAD.WIDE.U32 R2, R5, UR4, R2 ;  /* 0x0000000405027c25 */ /* 0x000fe2000f8e0002 */
[----:B------:R-:W-:Y:S01]  /*27a50*/  SHF.R.S32.HI R0, RZ, 0x1f, R7 ;  /* 0x0000001fff007819 */ /* 0x000fe20000011407 */
[----:B------:R-:W-:Y:S01]  /*27a60*/  ULDC.64 UR4, c[0x0][0xad8] ;  /* 0x0002b60000047ab9 */ /* 0x000fe20000000a00 */
[----:B------:R-:W-:Y:S01]  /*27a70*/  SHF.R.S32.HI R5, RZ, 0x1f, R236 ;  /* 0x0000001fff057819 */ /* 0x000fe200000114ec */
[----:B------:R-:W-:-:S02]  /*27a80*/  IMAD.IADD R3, R3, 0x1, R9 ;  /* 0x0000000103037824 */ /* 0x000fc400078e0209 */
        /* <DEDUP_REMOVED lines=11> */
.L_x_2801:
[----:B------:R-:W-:Y:S01]  /*27b40*/  IMAD R25, R6, R25, RZ ;  /* 0x0000001906197224 */ /* 0x000fe200078e02ff */
[----:B------:R-:W-:Y:S01]  /*27b50*/  BSSY B1, `(.L_x_2579) ;  /* 0x0000017000017945 */ /* 0x000fe20003800000 */
[----:B------:R-:W-:-:S05]  /*27b60*/  IMAD.IADD R6, R8, 0x1, R235 ;  /* 0x0000000108067824 */ /* 0x000fca00078e02eb */
[----:B------:R-:W-:-:S13]  /*27b70*/  ISETP.GE.AND P0, PT, R6, R25, PT ;  /* 0x000000190600720c */ /* 0x000fda0003f06270 */
[----:B------:R-:W-:Y:S05]  /*27b80*/  @P0 BRA `(.L_x_2580) ;  /* 0x00000000004c0947 */ /* 0x000fea0003800000 */
[C---:B------:R-:W-:Y:S01]  /*27b90*/  IADD3 R12, R236.reuse, 0x40, RZ ;  /* 0x00000040ec0c7810 */ /* 0x040fe20007ffe0ff */
[C---:B------:R-:W-:Y:S01]  /*27ba0*/  VIADD R4, R236.reuse, 0x80 ;  /* 0x00000080ec047836 */ /* 0x040fe20000000000 */
[----:B------:R-:W-:Y:S01]  /*27bb0*/  ULDC UR4, c[0x0][0xac8] ;  /* 0x0002b20000047ab9 */ /* 0x000fe20000000800 */
[C---:B------:R-:W-:Y:S01]  /*27bc0*/  VIADD R13, R236.reuse, 0x40 ;  /* 0x00000040ec0d7836 */ /* 0x040fe20000000000 */
[C---:B------:R-:W-:Y:S01]  /*27bd0*/  ISETP.GE.AND P3, PT, R236.reuse, UR4, PT ;  /* 0x00000004ec007c0c */ /* 0x040fe2000bf66270 */
[----:B------:R-:W-:Y:S01]  /*27be0*/  VIADD R7, R236, 0x80 ;  /* 0x00000080ec077836 */ /* 0x000fe20000000000 */
[----:B------:R-:W-:Y:S02]  /*27bf0*/  ISETP.GE.AND P4, PT, R12, UR4, PT ;  /* 0x000000040c007c0c */ /* 0x000fe4000bf86270 */
[----:B------:R-:W-:Y:S02]  /*27c00*/  ISETP.GE.AND P5, PT, R4, UR4, PT ;  /* 0x0000000404007c0c */ /* 0x000fe4000bfa6270 */
[----:B------:R-:W-:-:S02]  /*27c10*/  SHF.R.S32.HI R13, RZ, 0x1f, R13 ;  /* 0x0000001fff0d7819 */ /* 0x000fc4000001140d */
[----:B------:R-:W-:-:S05]  /*27c20*/  SHF.R.S32.HI R7, RZ, 0x1f, R7 ;  /* 0x0000001fff077819 */ /* 0x000fca0000011407 */
[-C--:B---3--:R-:W-:Y:S02]  /*27c30*/  @!P3 LEA R8, P0, R236, R14.reuse, 0x1 ;  /* 0x0000000eec08b211 */ /* 0x088fe400078008ff */
[-C--:B------:R-:W-:Y:S02]  /*27c40*/  @!P4 LEA R10, P1, R12, R14.reuse, 0x1 ;  /* 0x0000000e0c0ac211 */ /* 0x080fe400078208ff */
[----:B------:R-:W-:Y:S02]  /*27c50*/  @!P5 LEA R14, P2, R4, R14, 0x1 ;  /* 0x0000000e040ed211 */ /* 0x000fe400078408ff */
[-C--:B--2---:R-:W-:Y:S02]  /*27c60*/  @!P3 LEA.HI.X R9, R236, R3.reuse, R5, 0x1, P0 ;  /* 0x00000003ec09b211 */ /* 0x084fe400000f0c05 */
[-C--:B------:R-:W-:Y:S02]  /*27c70*/  @!P4 LEA.HI.X R11, R12, R3.reuse, R13, 0x1, P1 ;  /* 0x000000030c0bc211 */ /* 0x080fe400008f0c0d */
[----:B------:R-:W-:Y:S01]  /*27c80*/  @!P5 LEA.HI.X R15, R4, R3, R7, 0x1, P2 ;  /* 0x00000003040fd211 */ /* 0x000fe200010f0c07 */
[----:B------:R4:W-:Y:S04]  /*27c90*/  @!P3 ST.E.128 desc[UR54][R8.64], RZ ;  /* 0x000000ff0800b985 */ /* 0x0009e8000c101d36 */
[----:B------:R4:W-:Y:S04]  /*27ca0*/  @!P4 ST.E.128 desc[UR54][R10.64], RZ ;  /* 0x000000ff0a00c985 */ /* 0x0009e8000c101d36 */
[----:B------:R4:W-:Y:S02]  /*27cb0*/  @!P5 ST.E.128 desc[UR54][R14.64], RZ ;  /* 0x000000ff0e00d985 */ /* 0x0009e4000c101d36 */
.L_x_2580:
[----:B------:R-:W-:Y:S05]  /*27cc0*/  BSYNC B1 ;  /* 0x0000000000017941 */ /* 0x000fea0003800000 */
.L_x_2579:
[----:B------:R-:W-:-:S03]  /*27cd0*/  UMOV UR4, 0xffffffff ;  /* 0xffffffff00047882 */ /* 0x000fc60000000000 */
[----:B------:R-:W-:Y:S05]  /*27ce0*/  BRA.DIV UR4, `(.L_x_2581) ;  /* 0x0000009e04687947 */ /* 0x000fea000b800000 */
[----:B--2---:R2:W0:Y:S04]  /*27cf0*/  SHFL.IDX PT, R3, R2, 0x1, 0x181f ;  /* 0x00381f0002037f89 */ /* 0x00442800000e0000 */
[----:B---34-:R2:W3:Y:S02]  /*27d00*/  SHFL.IDX PT, R14, R0, 0x1, 0x181f ;  /* 0x00381f00000e7f89 */ /* 0x0184e400000e0000 */
.L_x_2805:
[----:B------:R-:W-:Y:S01]  /*27d10*/  VIADD R4, R6, 0x20 ;  /* 0x0000002006047836 */ /* 0x000fe20000000000 */
[----:B------:R-:W-:Y:S04]  /*27d20*/  BSSY B1, `(.L_x_2582) ;  /* 0x0000016000017945 */ /* 0x000fe80003800000 */
        /* <DEDUP_REMOVED lines=21> */
.L_x_2583:
[----:B------:R-:W-:Y:S05]  /*27e80*/  BSYNC B1 ;  /* 0x0000000000017941 */ /* 0x000fea0003800000 */
.L_x_2582:
[----:B------:R-:W-:-:S03]  /*27e90*/  UMOV UR4, 0xffffffff ;  /* 0xffffffff00047882 */ /* 0x000fc60000000000 */
[----:B------:R-:W-:Y:S05]  /*27ea0*/  BRA.DIV UR4, `(.L_x_2584) ;  /* 0x0000009e04407947 */ /* 0x000fea000b800000 */
[----:B0-----:R0:W0:Y:S04]  /*27eb0*/  SHFL.IDX PT, R3, R2, 0x2, 0x181f ;  /* 0x00581f0002037f89 */ /* 0x00102800000e0000 */
[----:B---34-:R3:W4:Y:S02]  /*27ec0*/  SHFL.IDX PT, R14, R0, 0x2, 0x181f ;  /* 0x00581f00000e7f89 */ /* 0x01872400000e0000 */
.L_x_2809:
        /* <DEDUP_REMOVED lines=14> */
[CC--:B----4-:R-:W-:Y:S02]  /*27fb0*/  @!P3 LEA R8, P0, R236.reuse, R14.reuse, 0x1 ;  /* 0x0000000eec08b211 */ /* 0x0d0fe400078008ff */
        /* <DEDUP_REMOVED lines=8> */
.L_x_2586:
[----:B------:R-:W-:Y:S05]  /*28040*/  BSYNC B1 ;  /* 0x0000000000017941 */ /* 0x000fea0003800000 */
.L_x_2585:
[----:B------:R-:W-:-:S03]  /*28050*/  UMOV UR4, 0xffffffff ;  /* 0xffffffff00047882 */ /* 0x000fc60000000000 */
[----:B------:R-:W-:Y:S05]  /*28060*/  BRA.DIV UR4, `(.L_x_2587) ;  /* 0x0000009e04187947 */ /* 0x000fea000b800000 */
[----:B0-----:R0:W0:Y:S04]  /*28070*/  SHFL.IDX PT, R3, R2, 0x3, 0x181f ;  /* 0x00781f0002037f89 */ /* 0x00102800000e0000 */
[----:B----4-:R4:W0:Y:S02]  /*28080*/  SHFL.IDX PT, R14, R0, 0x3, 0x181f ;  /* 0x00781f00000e7f89 */ /* 0x01082400000e0000 */
.L_x_2813:
[----:B-1234-:R-:W-:-:S05]  /*28090*/  VIADD R0, R6, 0x60 ;  /* 0x0000006006007836 */ /* 0x01efca0000000000 */
[----:B------:R-:W-:-:S13]  /*280a0*/  ISETP.GE.AND P0, PT, R0, R25, PT ;  /* 0x000000190000720c */ /* 0x000fda0003f06270 */
[----:B------:R-:W-:Y:S05]  /*280b0*/  @P0 BRA `(.L_x_2574) ;  /* 0x00000000004c0947 */ /* 0x000fea0003800000 */
[C---:B------:R-:W-:Y:S01]  /*280c0*/  IADD3 R9, R236.reuse, 0x40, RZ ;  /* 0x00000040ec097810 */ /* 0x040fe20007ffe0ff */
[C---:B0-----:R-:W-:Y:S01]  /*280d0*/  VIADD R2, R236.reuse, 0x80 ;  /* 0x00000080ec027836 */ /* 0x041fe20000000000 */
        /* <DEDUP_REMOVED lines=8> */
[-C--:B------:R-:W-:Y:S02]  /*28160*/  @!P3 LEA R4, P0, R236, R14.reuse, 0x1 ;  /* 0x0000000eec04b211 */ /* 0x080fe400078008ff */
        /* <DEDUP_REMOVED lines=8> */
.L_x_2574:
[----:B------:R-:W-:Y:S05]  /*281f0*/  BSYNC B0 ;  /* 0x0000000000007941 */ /* 0x000fea0003800000 */
.L_x_2564:
[----:B------:R-:W5:Y:S01]  /*28200*/  LDL R0, [R1+0x1c] ;  /* 0x00001c0001007983 */ /* 0x000f620000100800 */
[----:B------:R-:W-:Y:S02]  /*28210*/  ULDC UR4, c[0x0][0xc3c] ;  /* 0x00030f0000047ab9 */ /* 0x000fe40000000800 */
[----:B-----5:R-:W-:-:S13]  /*28220*/  ISETP.GE.AND P0, PT, R0, UR4, PT ;  /* 0x0000000400007c0c */ /* 0x020fda000bf06270 */
[----:B------:R-:W-:Y:S05]  /*28230*/  @!P0 BRA `(.L_x_2588) ;  /* 0xfffffd9000688947 */ /* 0x000fea000383ffff */
[----:B------:R-:W-:Y:S05]  /*28240*/  BRA `(.L_x_2385) ;  /* 0x0000007400cc7947 */ /* 0x000fea0003800000 */
.L_x_2383:
        /* <DEDUP_REMOVED lines=15> */
[----:B------:R-:W2:Y:S01]  /*28340*/  LDS.128 R16, [UR4+0x334d0] ;  /* 0x0334d004ff107984 */ /* 0x000ea20008000c00 */
[----:B------:R-:W-:Y:S06]  /*28350*/  BAR.ARV 0x4, 0x180 ;  /* 0x0106000000007b1d */ /* 0x000fec0000002000 */
[----:B------:R-:W-:Y:S05]  /*28360*/  BRA `(.L_x_2590) ;  /* 0x0000000800847947 */ /* 0x000fea0003800000 */
.L_x_2589:
        /* <DEDUP_REMOVED lines=12> */
[C---:B------:R-:W-:Y:S02]  /*28430*/  ISETP.GE.U32.AND P2, PT, R0.reuse, 0x2, PT ;  /* 0x000000020000780c */ /* 0x040fe40003f46070 */
[C---:B------:R-:W-:Y:S02]  /*28440*/  ISETP.GE.U32.AND P3, PT, R0.reuse, 0x4, PT ;  /* 0x000000040000780c */ /* 0x040fe40003f66070 */
[C---:B------:R-:W-:Y:S02]  /*28450*/  ISETP.GE.U32.AND P4, PT, R0.reuse, 0x8, PT ;  /* 0x000000080000780c */ /* 0x040fe40003f86070 */
[----:B------:R-:W-:Y:S02]  /*28460*/  ISETP.GE.U32.AND P5, PT, R0, 0x10, PT ;  /* 0x000000100000780c */ /* 0x000fe40003fa6070 */
[----:B------:R-:W-:Y:S01]  /*28470*/  MOV R16, RZ ;  /* 0x000000ff00107202 */ /* 0x000fe20000000f00 */
[----:B---3--:R-:W0:Y:S02]  /*28480*/  SHFL.UP PT, R5, R4, 0x1, RZ ;  /* 0x0420000004057989 */ /* 0x008e2400000e00ff */
        /* <DEDUP_REMOVED lines=24> */
.L_x_2595:
[----:B------:R-:W-:Y:S01]  /*28610*/  UIADD3 UR4, UR4, 0x1f, URZ ;  /* 0x0000001f04047890 */ /* 0x000fe2000fffe03f */
[----:B------:R-:W-:-:S05]  /*28620*/  IMAD.U32 R19, RZ, RZ, UR7 ;  /* 0x00000007ff137e24 */ /* 0x000fca000f8e00ff */
[----:B0-----:R-:W-:-:S13]  /*28630*/  ISETP.LE.AND P6, PT, R5, UR4, PT ;  /* 0x0000000405007c0c */ /* 0x001fda000bfc3270 */
[----:B------:R-:W-:Y:S05]  /*28640*/  @P6 BRA `(.L_x_2592) ;  /* 0x0000000400a86947 */ /* 0x000fea0003800000 */
[----:B------:R-:W-:Y:S01]  /*28650*/  VIADD R7, R0, UR4 ;  /* 0x0000000400077c36 */ /* 0x000fe20008000000 */
[----:B------:R-:W-:Y:S01]  /*28660*/  BSSY B0, `(.L_x_2593) ;  /* 0x0000007000007945 */ /* 0x000fe20003800000 */
[----:B------:R-:W-:-:S03]  /*28670*/  MOV R4, RZ ;  /* 0x000000ff00047202 */ /* 0x000fc60000000f00 */
[----:B------:R-:W-:-:S13]  /*28680*/  ISETP.GE.OR P6, PT, R7, R5, !P0 ;  /* 0x000000050700720c */ /* 0x000fda00047c6670 */
[----:B------:R-:W-:Y:S05]  /*28690*/  @P6 BRA `(.L_x_2594) ;  /* 0x00000000000c6947 */ /* 0x000fea0003800000 */
[----:B------:R-:W0:Y:S02]  /*286a0*/  LDC.64 R2, c[0x0][0xc80] ;  /* 0x00032000ff027b82 */ /* 0x000e240000000a00 */
[----:B0-----:R-:W-:-:S05]  /*286b0*/  IMAD.WIDE R2, R7, 0x4, R2 ;  /* 0x0000000407027825 */ /* 0x001fca00078e0202 */
[----:B------:R0:W5:Y:S02]  /*286c0*/  LDG.E R4, desc[UR54][R2.64] ;  /* 0x0000003602047981 */ /* 0x000164000c1e1900 */
.L_x_2594:
[----:B------:R-:W-:Y:S05]  /*286d0*/  BSYNC B0 ;  /* 0x0000000000007941 */ /* 0x000fea0003800000 */
.L_x_2593:
        /* <DEDUP_REMOVED lines=21> */
.L_x_2591:
        /* <DEDUP_REMOVED lines=15> */
[----:B0-----:R-:W-:-:S06]  /*28920*/  IADD3 R13, R12, 0xffffffe, RZ ;  /* 0x0ffffffe0c0d7810 */ /* 0x001fcc0007ffe0ff */
[----:B------:R0:W1:Y:S01]  /*28930*/  F2I.FTZ.U32.TRUNC.NTZ R3, R13 ;  /* 0x0000000d00037305 */ /* 0x000062000021f000 */
[----:B------:R-:W-:Y:S05]  /*28940*/  @!P0 BRA `(.L_x_2596) ;  /* 0x0000000000088947 */ /* 0x000fea0003800000 */
[----:B------:R-:W-:-:S06]  /*28950*/  VIADD R16, R7, 0xffffffff ;  /* 0xffffffff07107836 */ /* 0x000fcc0000000000 */
[----:B------:R2:W3:Y:S02]  /*28960*/  SHFL.IDX PT, R16, R5, R16, 0x1f ;  /* 0x00001f1005107589 */ /* 0x0004e400000e0000 */
.L_x_2596:
        /* <DEDUP_REMOVED lines=31> */
[----:B-1----:R-:W-:-:S06]  /*28b60*/  IADD3 R3, R10, 0xffffffe, RZ ;  /* 0x0ffffffe0a037810 */ /* 0x002fcc0007ffe0ff */
        /* <DEDUP_REMOVED lines=12> */
[-C--:B------:R-:W-:Y:S01]  /*28c30*/  @!P1 IADD3 R8, R8, -R7.reuse, RZ ;  /* 0x8000000708089210 */ /* 0x080fe20007ffe0ff */
[----:B------:R-:W-:Y:S01]  /*28c40*/  @!P1 VIADD R2, R2, 0x1 ;  /* 0x0000000102029836 */ /* 0x000fe20000000000 */
[----:B------:R-:W-:Y:S02]  /*28c50*/  ISETP.NE.AND P1, PT, R9, RZ, PT ;  /* 0x000000ff0900720c */ /* 0x000fe40003f25270 */
[----:B------:R-:W-:-:S13]  /*28c60*/  ISETP.GE.U32.AND P0, PT, R8, R7, PT ;  /* 0x000000070800720c */ /* 0x000fda0003f06070 */
[----:B------:R-:W-:-:S04]  /*28c70*/  @P0 VIADD R2, R2, 0x1 ;  /* 0x0000000102020836 */ /* 0x000fc80000000000 */
[----:B------:R-:W-:Y:S01]  /*28c80*/  @!P2 IMAD.MOV R2, RZ, RZ, -R2 ;  /* 0x000000ffff02a224 */ /* 0x000fe200078e0a02 */
[----:B------:R-:W-:Y:S02]  /*28c90*/  @!P1 LOP3.LUT R2, RZ, R9, RZ, 0x33, !PT ;  /* 0x00000009ff029212 */ /* 0x000fe400078e33ff */
[----:B------:R-:W-:Y:S02]  /*28ca0*/  IADD3 R9, -R9, RZ, RZ ;  /* 0x000000ff09097210 */ /* 0x000fe40007ffe1ff */
[----:B------:R-:W-:-:S03]  /*28cb0*/  LOP3.LUT R17, RZ, R2, RZ, 0x33, !PT ;  /* 0x00000002ff117212 */ /* 0x000fc600078e33ff */
[----:B------:R-:W-:Y:S02]  /*28cc0*/  IMAD R18, R2, R9, R5 ;  /* 0x0000000902127224 */ /* 0x000fe400078e0205 */
[----:B------:R-:W-:Y:S01]  /*28cd0*/  IMAD.IADD R17, R4, 0x1, R17 ;  /* 0x0000000104117824 */ /* 0x000fe200078e0211 */
[----:B------:R-:W-:Y:S06]  /*28ce0*/  BRA `(.L_x_2597) ;  /* 0x00000000000c7947 */ /* 0x000fec0003800000 */
.L_x_2592:
[----:B------:R-:W-:Y:S02]  /*28cf0*/  IMAD.MOV.U32 R17, RZ, RZ, RZ ;  /* 0x000000ffff117224 */ /* 0x000fe400078e00ff */
[----:B------:R-:W-:Y:S02]  /*28d00*/  IMAD.U32 R16, RZ, RZ, UR6 ;  /* 0x00000006ff107e24 */ /* 0x000fe4000f8e00ff */
[----:B------:R-:W-:-:S07]  /*28d10*/  IMAD.MOV.U32 R18, RZ, RZ, RZ ;  /* 0x000000ffff127224 */ /* 0x000fce00078e00ff */
.L_x_2597:
[----:B------:R-:W-:-:S13]  /*28d20*/  ISETP.NE.AND P0, PT, R0, RZ, PT ;  /* 0x000000ff0000720c */ /* 0x000fda0003f05270 */
[----:B------:R-:W1:Y:S01]  /*28d30*/  @!P0 S2R R3, SR_CgaCtaId ;  /* 0x0000000000038919 */ /* 0x000e620000008800 */
[----:B------:R-:W-:-:S04]  /*28d40*/  @!P0 MOV R0, 0x400 ;  /* 0x0000040000008802 */ /* 0x000fc80000000f00 */
[----:B-1----:R-:W-:-:S05]  /*28d50*/  @!P0 LEA R0, R3, R0, 0x18 ;  /* 0x0000000003008211 */ /* 0x002fca00078ec0ff */
[----:B------:R1:W-:Y:S01]  /*28d60*/  @!P0 STS.128 [R0+0x334d0], R16 ;  /* 0x0334d01000008388 */ /* 0x0003e20000000c00 */
[----:B------:R-:W-:Y:S06]  /*28d70*/  BAR.ARV 0x5, 0x180 ;  /* 0x0146000000007b1d */ /* 0x000fec0000002000 */
.L_x_2590:
[----:B-1----:R-:W-:Y:S01]  /*28d80*/  MOV R0, 0x1 ;  /* 0x0000000100007802 */ /* 0x002fe20000000f00 */
[----:B------:R1:W-:Y:S01]  /*28d90*/  STL [R1+0xc], RZ ;  /* 0x00000cff01007387 */ /* 0x0003e20000100800 */
[----:B------:R-:W-:Y:S02]  /*28da0*/  ULDC UR4, c[0x0][0xc3c] ;  /* 0x00030f0000047ab9 */ /* 0x000fe40000000800 */
[----:B--2---:R-:W-:Y:S01]  /*28db0*/  ISETP.GE.AND P0, PT, R19, UR4, PT ;  /* 0x0000000413007c0c */ /* 0x004fe2000bf06270 */
[----:B------:R1:W-:Y:S04]  /*28dc0*/  STL [R1+0x14], R0 ;  /* 0x0000140001007387 */ /* 0x0003e80000100800 */
[----:B------:R1:W-:Y:S08]  /*28dd0*/  STL [R1+0x54], RZ ;  /* 0x000054ff01007387 */ /* 0x0003f00000100800 */
[----:B-1----:R-:W-:Y:S05]  /*28de0*/  @P0 BRA `(.L_x_2598) ;  /* 0x0000006400e00947 */ /* 0x002fea0003800000 */
        /* <DEDUP_REMOVED lines=9> */
[C---:B-1----:R-:W-:Y:S01]  /*28e80*/  IMAD.SHL.U32 R4, R10.reuse, 0x40, RZ ;  /* 0x000000400a047824 */ /* 0x042fe200078e00ff */
[----:B------:R-:W-:Y:S01]  /*28e90*/  SHF.R.U32.HI R3, RZ, 0x1, R10 ;  /* 0x00000001ff037819 */ /* 0x000fe2000001160a */
[C---:B------:R-:W-:Y:S01]  /*28ea0*/  IMAD.SHL.U32 R5, R10.reuse, 0x2, RZ ;  /* 0x000000020a057824 */ /* 0x040fe200078e00ff */
[----:B------:R-:W-:-:S02]  /*28eb0*/  LOP3.LUT R9, R10, 0x7f, RZ, 0xc0, !PT ;  /* 0x0000007f0a097812 */ /* 0x000fc400078ec0ff */
[----:B------:R-:W-:-:S04]  /*28ec0*/  LOP3.LUT R0, R4, 0x180, RZ, 0xc0, !PT ;  /* 0x0000018004007812 */ /* 0x000fc800078ec0ff */
        /* <DEDUP_REMOVED lines=24> */
[----:B0-----:R-:W-:-:S04]  /*29050*/  IMAD.U32 R4, RZ, RZ, UR4 ;  /* 0x00000004ff047e24 */ /* 0x001fc8000f8e00ff */
[----:B------:R-:W-:Y:S01]  /*29060*/  IMAD.IADD R3, R4, 0x1, R2 ;  /* 0x0000000104037824 */ /* 0x000fe200078e0202 */
[----:B------:R-:W-:Y:S01]  /*29070*/  MOV R2, 0x1 ;  /* 0x0000000100027802 */ /* 0x000fe20000000f00 */
        /* <DEDUP_REMOVED lines=10> */
.L_x_2714:
[----:B0---4-:R-:W0:Y:S02]  /*29120*/  LDC.64 R2, c[0x0][0xc88] ;  /* 0x00032200ff027b82 */ /* 0x011e240000000a00 */
[----:B0-----:R-:W-:-:S05]  /*29130*/  IMAD.WIDE R2, R19, 0x4, R2 ;  /* 0x0000000413027825 */ /* 0x001fca00078e0202 */
[----:B--2---:R-:W2:Y:S01]  /*29140*/  LDG.E R13, desc[UR54][R2.64] ;  /* 0x00000036020d7981 */ /* 0x004ea2000c1e1900 */
[----:B------:R-:W-:Y:S05]  /*29150*/  YIELD ;  /* 0x0000000000007946 */ /* 0x000fea0003800000 */
[----:B------:R-:W-:Y:S01]  /*29160*/  ULDC.64 UR4, c[0x0][0xa28] ;  /* 0x00028a0000047ab9 */ /* 0x000fe20000000a00 */
[----:B------:R-:W-:Y:S01]  /*29170*/  IMAD.MOV.U32 R0, RZ, RZ, RZ ;  /* 0x000000ffff007224 */ /* 0x000fe200078e00ff */
[----:B------:R-:W-:Y:S01]  /*29180*/  ISETP.NE.U32.AND P0, PT, RZ, UR4, PT ;  /* 0x00000004ff007c0c */ /* 0x000fe2000bf05070 */
[----:B------:R-:W-:Y:S01]  /*29190*/  ULDC.64 UR10, c[0x0][0xa18] ;  /* 0x00028600000a7ab9 */ /* 0x000fe20000000a00 */
[----:B------:R-:W-:Y:S01]  /*291a0*/  ULDC.64 UR8, c[0x0][0xa10] ;  /* 0x0002840000087ab9 */ /* 0x000fe20000000a00 */
[----:B------:R-:W-:Y:S01]  /*291b0*/  ULDC.64 UR6, c[0x0][0xa08] ;  /* 0x0002820000067ab9 */ /* 0x000fe20000000a00 */
[----:B------:R-:W-:-:S02]  /*291c0*/  ISETP.NE.AND.EX P0, PT, RZ, UR5, PT, P0 ;  /* 0x00000005ff007c0c */ /* 0x000fc4000bf05300 */
[----:B--2---:R-:W-:Y:S01]  /*291d0*/  SHF.R.S32.HI R4, RZ, 0x1f, R13 ;  /* 0x0000001fff047819 */ /* 0x004fe2000001140d */
[----:B------:R-:W-:-:S10]  /*291e0*/  IMAD.SHL.U32 R10, R13, 0x4, RZ ;  /* 0x000000040d0a7824 */ /* 0x000fd400078e00ff */
[C---:B------:R-:W-:Y:S01]  /*291f0*/  @P0 LEA R2, P1, R13.reuse, UR4, 0x2 ;  /* 0x000000040d020c11 */ /* 0x040fe2000f8210ff */
[----:B------:R-:W-:Y:S03]  /*29200*/  STL [R1+0x30], R13 ;  /* 0x0000300d01007387 */ /* 0x000fe60000100800 */
[C-C-:B------:R-:W-:Y:S01]  /*29210*/  @P0 LEA.HI.X R3, R13.reuse, UR5, R4.reuse, 0x2, P1 ;  /* 0x000000050d030c11 */ /* 0x140fe200088f1404 */
[----:B------:R-:W-:Y:S01]  /*29220*/  ULDC.64 UR4, c[0x0][0xa00] ;  /* 0x0002800000047ab9 */ /* 0x000fe20000000a00 */
[----:B------:R0:W-:Y:S01]  /*29230*/  STL [R1+0x44], R4 ;  /* 0x0000440401007387 */ /* 0x0001e20000100800 */
[----:B------:R-:W-:Y:S02]  /*29240*/  ISETP.NE.U32.AND P2, PT, RZ, UR4, PT ;  /* 0x00000004ff007c0c */ /* 0x000fe4000bf45070 */
[----:B------:R-:W-:Y:S01]  /*29250*/  SHF.L.U64.HI R15, R13, 0x2, R4 ;  /* 0x000000020d0f7819 */ /* 0x000fe20000010204 */
[----:B-1----:R1:W5:Y:S01]  /*29260*/  @P0 LDG.E R0, desc[UR54][R2.64] ;  /* 0x0000003602000981 */ /* 0x002362000c1e1900 */
[----:B------:R-:W-:Y:S01]  /*29270*/  ISETP.NE.AND.EX P2, PT, RZ, UR5, PT, P2 ;  /* 0x00000005ff007c0c */ /* 0x000fe2000bf45320 */
[----:B------:R-:W-:Y:S01]  /*29280*/  IMAD.MOV.U32 R12, RZ, RZ, RZ ;  /* 0x000000ffff0c7224 */ /* 0x000fe200078e00ff */
[----:B------:R-:W-:Y:S01]  /*29290*/  ISETP.NE.U32.AND P3, PT, RZ, UR10, PT ;  /* 0x0000000aff007c0c */ /* 0x000fe2000bf65070 */
[----:B------:R2:W-:Y:S01]  /*292a0*/  STL [R1], R10 ;  /* 0x0000000a01007387 */ /* 0x0005e20000100800 */
[----:B------:R-:W-:-:S02]  /*292b0*/  IADD3 R8, P5, R10, UR6, RZ ;  /* 0x000000060a087c10 */ /* 0x000fc4000ffbe0ff */
[C---:B0-----:R-:W-:Y:S01]  /*292c0*/  IADD3 R4, P4, R10.reuse, UR4, RZ ;  /* 0x000000040a047c10 */ /* 0x041fe2000ff9e0ff */
[----:B------:R-:W-:Y:S01]  /*292d0*/  STL [R1+0x20], R15 ;  /* 0x0000200f01007387 */ /* 0x000fe20000100800 */
[----:B------:R-:W-:Y:S02]  /*292e0*/  ISETP.NE.AND.EX P3, PT, RZ, UR11, PT, P3 ;  /* 0x0000000bff007c0c */ /* 0x000fe4000bf65330 */
[----:B-1----:R-:W-:Y:S02]  /*292f0*/  CS2R R2, SRZ ;  /* 0x0000000000027805 */ /* 0x002fe4000001ff00 */
[C---:B------:R-:W-:Y:S02]  /*29300*/  IADD3.X R5, R15.reuse, UR5, RZ, P4, !PT ;  /* 0x000000050f057c10 */ /* 0x040fe4000a7fe4ff */
[----:B------:R-:W-:Y:S02]  /*29310*/  IADD3 R6, P4, R10, UR8, RZ ;  /* 0x000000080a067c10 */ /* 0x000fe4000ff9e0ff */
[----:B------:R-:W-:Y:S01]  /*29320*/  ISETP.NE.U32.AND P0, PT, RZ, UR6, PT ;  /* 0x00000006ff007c0c */ /* 0x000fe2000bf05070 */
[----:B------:R-:W3:Y:S01]  /*29330*/  @P2 LDG.E R2, desc[UR54][R4.64] ;  /* 0x0000003604022981 */ /* 0x000ee2000c1e1900 */
[----:B------:R-:W-:Y:S01]  /*29340*/  IADD3.X R7, R15, UR9, RZ, P4, !PT ;  /* 0x000000090f077c10 */ /* 0x000fe2000a7fe4ff */
[----:B------:R-:W-:Y:S01]  /*29350*/  ULDC UR4, c[0x0][0x288] ;  /* 0x0000a20000047ab9 */ /* 0x000fe20000000800 */
[----:B------:R-:W-:-:S02]  /*29360*/  ISETP.NE.U32.AND P1, PT, RZ, UR8, PT ;  /* 0x00000008ff007c0c */ /* 0x000fc4000bf25070 */
[----:B------:R-:W-:Y:S02]  /*29370*/  ISETP.NE.AND.EX P0, PT, RZ, UR7, PT, P0 ;  /* 0x00000007ff007c0c */ /* 0x000fe4000bf05300 */
[----:B--2---:R-:W-:Y:S02]  /*29380*/  @P3 IADD3 R10, P4, R10, UR10, RZ ;  /* 0x0000000a0a0a3c10 */ /* 0x004fe4000ff9e0ff */
[----:B------:R-:W-:Y:S02]  /*29390*/  ISETP.NE.AND.EX P1, PT, RZ, UR9, PT, P1 ;  /* 0x00000009ff007c0c */ /* 0x000fe4000bf25310 */
[C---:B------:R-:W-:Y:S02]  /*293a0*/  @P3 IADD3.X R11, R15.reuse, UR11, RZ, P4, !PT ;  /* 0x0000000b0f0b3c10 */ /* 0x040fe4000a7fe4ff */
[----:B------:R-:W-:-:S05]  /*293b0*/  IADD3.X R9, R15, UR7, RZ, P5, !PT ;  /* 0x000000070f097c10 */ /* 0x000fca000affe4ff */
[----:B------:R0:W5:Y:S04]  /*293c0*/  @P0 LDG.E R12, desc[UR54][R8.64] ;  /* 0x00000036080c0981 */ /* 0x000168000c1e1900 */
[----:B------:R0:W5:Y:S04]  /*293d0*/  @P1 LDG.E R3, desc[UR54][R6.64] ;  /* 0x0000003606031981 */ /* 0x000168000c1e1900 */
[----:B---3--:R1:W-:Y:S02]  /*293e0*/  STL [R1+0x3c], R2 ;  /* 0x00003c0201007387 */ /* 0x0083e40000100800 */
[----:B-1----:R-:W-:Y:S01]  /*293f0*/  MOV R2, UR4 ;  /* 0x0000000400027c02 */ /* 0x002fe20008000f00 */
[----:B------:R-:W-:-:S05]  /*29400*/  ULDC.64 UR4, c[0x0][0x418] ;  /* 0x0001060000047ab9 */ /* 0x000fca0000000a00 */
[----:B------:R-:W2:Y:S01]  /*29410*/  @P3 LDG.E R2, desc[UR54][R10.64] ;  /* 0x000000360a023981 */ /* 0x000ea2000c1e1900 */
[----:B------:R-:W-:-:S03]  /*29420*/  UISETP.NE.U32.AND UP0, UPT, UR4, URZ, UPT ;  /* 0x0000003f0400728c */ /* 0x000fc6000bf05070 */
[----:B------:R-:W-:Y:S01]  /*29430*/  ULDC UR4, c[0x0][0x424] ;  /* 0x0001090000047ab9 */ /* 0x000fe20000000800 */
[----:B------:R-:W-:-:S03]  /*29440*/  UISETP.NE.AND.EX UP0, UPT, UR5, URZ, UPT, UP0 ;  /* 0x0000003f0500728c */ /* 0x000fc6000bf05300 */
[----:B------:R-:W-:Y:S01]  /*29450*/  ULDC UR5, c[0x0][0x2f0] ;  /* 0x0000bc0000057ab9 */ /* 0x000fe20000000800 */
[----:B------:R-:W-:Y:S01]  /*29460*/  USEL UR4, UR4, 0x1, UP0 ;  /* 0x0000000104047887 */ /* 0x000fe20008000000 */
[----:B--2---:R1:W-:Y:S04]  /*29470*/  STL [R1+0x40], R2 ;  /* 0x0000400201007387 */ /* 0x0043e80000100800 */
[----:B------:R0:W5:Y:S01]  /*29480*/  LDL R14, [R1+0x40] ;  /* 0x00004000010e7983 */ /* 0x0001620000100800 */
[----:B------:R-:W-:-:S03]  /*29490*/  UIMAD UR4, UR4, UR5, URZ ;  /* 0x00000005040472a4 */ /* 0x000fc6000f8e023f */
[----:B------:R-:W-:Y:S02]  /*294a0*/  ULDC UR5, c[0x0][0x348] ;  /* 0x0000d20000057ab9 */ /* 0x000fe40000000800 */
[----:B-1----:R-:W-:Y:S02]  /*294b0*/  IMAD.U32 R2, RZ, RZ, UR5 ;  /* 0x00000005ff027e24 */ /* 0x002fe4000f8e00ff */
[----:B------:R-:W-:Y:S01]  /*294c0*/  IMAD.U32 R10, RZ, RZ, UR4 ;  /* 0x00000004ff0a7e24 */ /* 0x000fe2000f8e00ff */
[----:B0-----:R-:W-:Y:S06]  /*294d0*/  @P3 BRA `(.L_x_2599) ;  /* 0x0000000000143947 */ /* 0x001fec0003800000 */
[----:B------:R-:W-:Y:S05]  /*294e0*/  @!P2 BRA `(.L_x_2599) ;  /* 0x000000000010a947 */ /* 0x000fea0003800000 */
[----:B------:R-:W2:Y:S04]  /*294f0*/  LDG.E R11, desc[UR54][R4.64] ;  /* 0x00000036040b7981 */ /* 0x000ea8000c1e1900 */
[----:B------:R-:W2:Y:S02]  /*29500*/  LDG.E R4, desc[UR54][R4.64+0x4] ;  /* 0x0000043604047981 */ /* 0x000ea4000c1e1900 */
[----:B--2--5:R-:W-:-:S05]  /*29510*/  IMAD.IADD R14, R4, 0x1, -R11 ;  /* 0x00000001040e7824 */ /* 0x024fca00078e0a0b */
[----:B------:R0:W-:Y:S02]  /*29520*/  STL [R1+0x40], R14 ;  /* 0x0000400e01007387 */ /* 0x0001e40000100800 */
.L_x_2599:
[----:B-----5:R-:W-:Y:S01]  /*29530*/  IMAD.IADD R4, R12, 0x1, R0 ;  /* 0x000000010c047824 */ /* 0x020fe200078e0200 */
[----:B------:R-:W-:Y:S01]  /*29540*/  ULDC.64 UR4, c[0x0][0xa20] ;  /* 0x0002880000047ab9 */ /* 0x000fe20000000a00 */
[----:B------:R1:W-:Y:S01]  /*29550*/  STL [R1+0x1c], R13 ;  /* 0x00001c0d01007387 */ /* 0x0003e20000100800 */
[----:B------:R-:W-:-:S03]  /*29560*/  ISETP.NE.U32.AND P2, PT, RZ, UR4, PT ;  /* 0x00000004ff007c0c */ /* 0x000fc6000bf45070 */
[----:B------:R1:W-:Y:S01]  /*29570*/  STL [R1+0x24], R4 ;  /* 0x0000240401007387 */ /* 0x0003e20000100800 */
[----:B------:R-:W-:-:S13]  /*29580*/  ISETP.NE.AND.EX P2, PT, RZ, UR5, PT, P2 ;  /* 0x00000005ff007c0c */ /* 0x000fda000bf45320 */
[----:B-1----:R-:W-:Y:S05]  /*29590*/  @!P2 BRA `(.L_x_2600) ;  /* 0x000000000014a947 */ /* 0x002fea0003800000 */
[----:B------:R-:W2:Y:S02]  /*295a0*/  LDL R4, [R1] ;  /* 0x0000000001047983 */ /* 0x000ea40000100800 */
[----:B--2---:R-:W-:-:S04]  /*295b0*/  IADD3 R10, P0, R4, UR4, RZ ;  /* 0x00000004040a7c10 */ /* 0x004fc8000ff1e0ff */
[----:B------:R-:W-:-:S05]  /*295c0*/  IADD3.X R11, R15, UR5, RZ, P0, !PT ;  /* 0x000000050f0b7c10 */ /* 0x000fca00087fe4ff */
[----:B------:R1:W5:Y:S01]  /*295d0*/  LDG.E R10, desc[UR54][R10.64] ;  /* 0x000000360a0a7981 */ /* 0x000362000c1e1900 */
[----:B------:R-:W-:Y:S05]  /*295e0*/  BRA `(.L_x_2601) ;  /* 0x0000000000107947 */ /* 0x000fea0003800000 */
.L_x_2600:
[----:B------:R-:W-:Y:S05]  /*295f0*/  @!P0 BRA `(.L_x_2601) ;  /* 0x00000000000c8947 */ /* 0x000fea0003800000 */
[----:B------:R-:W2:Y:S04]  /*29600*/  LDG.E R10, desc[UR54][R8.64] ;  /* 0x00000036080a7981 */ /* 0x000ea8000c1e1900 */
[----:B------:R-:W2:Y:S02]  /*29610*/  LDG.E R8, desc[UR54][R8.64+0x4] ;  /* 0x0000043608087981 */ /* 0x000ea4000c1e1900 */
[----:B--2---:R-:W-:-:S07]  /*29620*/  IADD3 R10, -R10, R8, RZ ;  /* 0x000000080a0a7210 */ /* 0x004fce0007ffe1ff */
.L_x_2601:
[----:B------:R-:W2:Y:S01]  /*29630*/  @P1 LDG.E R4, desc[UR54][R6.64] ;  /* 0x0000003606041981 */ /* 0x000ea2000c1e1900 */
[----:B------:R-:W3:Y:S01]  /*29640*/  LDC R5, c[0x0][0x448] ;  /* 0x00011200ff057b82 */ /* 0x000ee20000000800 */
[----:B-----5:R-:W-:Y:S02]  /*29650*/  IMAD.IADD R0, R10, 0x1, -R0 ;  /* 0x000000010a007824 */ /* 0x020fe400078e0a00 */
[----:B------:R4:W2:Y:S01]  /*29660*/  @P1 LDG.E R6, desc[UR54][R6.64+0x4] ;  /* 0x0000043606061981 */ /* 0x0008a2000c1e1900 */
[----:B---3--:R-:W-:-:S13]  /*29670*/  ISETP.NE.AND P0, PT, R5, 0x1, PT ;  /* 0x000000010500780c */ /* 0x008fda0003f05270 */
[----:B----4-:R-:W3:Y:S01]  /*29680*/  @P0 LDC R7, c[0x0][0x450] ;  /* 0x00011400ff070b82 */ /* 0x010ee20000000800 */
[----:B------:R-:W-:Y:S01]  /*29690*/  BSSY B0, `(.L_x_2602) ;  /* 0x0000176000007945 */ /* 0x000fe20003800000 */
[----:B--2---:R-:W-:-:S06]  /*296a0*/  @P1 IMAD.IADD R2, R6, 0x1, -R4 ;  /* 0x0000000106021824 */ /* 0x004fcc00078e0a04 */
[----:B------:R-:W2:Y:S01]  /*296b0*/  @P0 LDC R6, c[0x0][0x44c] ;  /* 0x00011300ff060b82 */ /* 0x000ea20000000800 */
[----:B------:R-:W-:-:S04]  /*296c0*/  IMAD.SHL.U32 R4, R17, 0x80, RZ ;  /* 0x0000008011047824 */ /* 0x000fc800078e00ff */
[----:B------:R-:W-:-:S05]  /*296d0*/  VIADD R4, R4, 0x7f ;  /* 0x0000007f04047836 */ /* 0x000fca0000000000 */
[----:B------:R-:W-:Y:S01]  /*296e0*/  MOV R5, R4 ;  /* 0x0000000400057202 */ /* 0x000fe20000000f00 */
[----:B--2---:R-:W-:-:S04]  /*296f0*/  @P0 IMAD.HI.U32 R6, R4, R6, RZ ;  /* 0x0000000604060227 */ /* 0x004fc800078e00ff */
[----:B------:R-:W-:Y:S01]  /*29700*/  IMAD.IADD R4, R0, 0x1, R2 ;  /* 0x0000000100047824 */ /* 0x000fe200078e0202 */
[----:B---3--:R-:W-:-:S03]  /*29710*/  @P0 SHF.R.U32.HI R5, RZ, R7, R6 ;  /* 0x00000007ff050219 */ /* 0x008fc60000011606 */
        /* <DEDUP_REMOVED lines=10> */
[--C-:B------:R-:W-:Y:S02]  /*297c0*/  IMAD R4, R4, 0xa0, -R0.reuse ;  /* 0x000000a004047824 */ /* 0x100fe400078e0a00 */
[----:B------:R-:W-:-:S03]  /*297d0*/  IMAD.MOV R0, RZ, RZ, -R0 ;  /* 0x000000ffff007224 */ /* 0x000fc600078e0a00 */
[----:B------:R-:W-:Y:S02]  /*297e0*/  VIMNMX R2, R4, R2, PT ;  /* 0x0000000204027248 */ /* 0x000fe40003fe0100 */
[----:B------:R-:W-:-:S04]  /*297f0*/  VIMNMX R0, RZ, R0, !PT ;  /* 0x00000000ff007248 */ /* 0x000fc80007fe0100 */
[----:B------:R-:W-:Y:S01]  /*29800*/  ISETP.GT.AND P0, PT, R2, R0, PT ;  /* 0x000000000200720c */ /* 0x000fe20003f04270 */
[----:B------:R-:W-:-:S12]  /*29810*/  IMAD.WIDE.U32 R6, R0, -0x33333333, RZ ;  /* 0xcccccccd00067825 */ /* 0x000fd800078e00ff */
[----:B------:R-:W-:Y:S02]  /*29820*/  @P0 IADD3 R4, R2, 0x9f, RZ ;  /* 0x0000009f02040810 */ /* 0x000fe40007ffe0ff */
[----:B------:R-:W-:-:S03]  /*29830*/  SHF.R.U32.HI R2, RZ, 0x7, R7 ;  /* 0x00000007ff027819 */ /* 0x000fc60000011607 */
[----:B------:R-:W-:-:S05]  /*29840*/  @P0 IMAD.HI R0, R4, 0x66666667, RZ ;  /* 0x6666666704000827 */ /* 0x000fca00078e02ff */
[----:B------:R-:W-:Y:S01]  /*29850*/  @P0 SHF.R.U32.HI R4, RZ, 0x1f, R0 ;  /* 0x0000001fff040819 */ /* 0x000fe20000011600 */
[----:B------:R-:W-:-:S03]  /*29860*/  IMAD.MOV.U32 R9, RZ, RZ, R2 ;  /* 0x000000ffff097224 */ /* 0x000fc600078e0002 */
[----:B------:R-:W-:-:S04]  /*29870*/  @P0 LEA.HI.SX32 R9, R0, R4, 0x1a ;  /* 0x0000000400090211 */ /* 0x000fc800078fd2ff */
[----:B------:R-:W-:Y:S02]  /*29880*/  ISETP.GT.AND P2, PT, R9, R2, PT ;  /* 0x000000020900720c */ /* 0x000fe40003f44270 */
[----:B------:R-:W-:-:S11]  /*29890*/  PLOP3.LUT P0, PT, PT, PT, PT, 0x80, 0x0 ;  /* 0x000000000000781c */ /* 0x000fd60003f0f070 */
[----:B------:R-:W-:Y:S05]  /*298a0*/  @!P2 BRA `(.L_x_2603) ;  /* 0x000000140050a947 */ /* 0x000fea0003800000 */
[----:B------:R-:W-:Y:S01]  /*298b0*/  UMOV UR4, 0xffffffff ;  /* 0xffffffff00047882 */ /* 0x000fe20000000000 */
[----:B------:R-:W-:Y:S02]  /*298c0*/  SEL R0, R13, RZ, !P1 ;  /* 0x000000ff0d007207 */ /* 0x000fe40004800000 */
[----:B------:R-:W-:Y:S05]  /*298d0*/  BRA.DIV UR4, `(.L_x_2604) ;  /* 0x0000008604447947 */ /* 0x000fea000b800000 */
[----:B------:R-:W2:Y:S02]  /*298e0*/  S2R R4, SR_TID.X ;  /* 0x0000000000047919 */ /* 0x000ea40000002100 */
[----:B--2---:R-:W-:-:S04]  /*298f0*/  SHF.R.U32.HI R4, RZ, 0x5, R4 ;  /* 0x00000005ff047819 */ /* 0x004fc80000011604 */
[----:B------:R-:W-:-:S05]  /*29900*/  LOP3.LUT R4, R4, 0x3, RZ, 0xc0, !PT ;  /* 0x0000000304047812 */ /* 0x000fca00078ec0ff */
[----:B0-----:R0:W2:Y:S02]  /*29910*/  SHFL.IDX PT, R14, R4, RZ, 0x1f ;  /* 0x00001fff040e7589 */ /* 0x0010a400000e0000 */
.L_x_2816:
[----:B--2---:R-:W-:Y:S02]  /*29920*/  ISETP.NE.AND P0, PT, R14, RZ, PT ;  /* 0x000000ff0e00720c */ /* 0x004fe40003f05270 */
[----:B------:R-:W-:-:S11]  /*29930*/  PLOP3.LUT P6, PT, PT, PT, PT, 0x8, 0x0 ;  /* 0x000000000000781c */ /* 0x000fd60003fce170 */
[----:B------:R-:W-:Y:S05]  /*29940*/  @P0 BRA `(.L_x_2605) ;  /* 0x00000000000c0947 */ /* 0x000fea0003800000 */
[----:B------:R-:W-:-:S03]  /*29950*/  UMOV UR4, 0xffffffff ;  /* 0xffffffff00047882 */ /* 0x000fc60000000000 */
[----:B------:R-:W-:Y:S05]  /*29960*/  BRA.DIV UR4, `(.L_x_2606) ;  /* 0x0000008604547947 */ /* 0x000fea000b800000 */
[----:B------:R-:W-:-:S13]  /*29970*/  ELECT P6, URZ, PT ;  /* 0x00000000003f782f */ /* 0x000fda00038c0000 */
.L_x_2605:
[----:B0-----:R-:W2:Y:S04]  /*29980*/  LDL R4, [R1+0x54] ;  /* 0x0000540001047983 */ /* 0x001ea80000100800 */
[----:B------:R-:W3:Y:S01]  /*29990*/  LDL R6, [R1+0x4] ;  /* 0x0000040001067983 */ /* 0x000ee20000100800 */
[----:B------:R-:W-:Y:S01]  /*299a0*/  BSSY B1, `(.L_x_2607) ;  /* 0x0000008000017945 */ /* 0x000fe20003800000 */
[----:B--2---:R-:W-:-:S05]  /*299b0*/  VIADD R4, R4, 0x1 ;  /* 0x0000000104047836 */ /* 0x004fca0000000000 */
[----:B------:R-:W-:-:S04]  /*299c0*/  LEA.HI R5, R4, R4, RZ, 0x1 ;  /* 0x0000000404057211 */ /* 0x000fc800078f08ff */
[----:B------:R-:W-:-:S05]  /*299d0*/  LOP3.LUT R5, R5, 0xfffffffe, RZ, 0xc0, !PT ;  /* 0xfffffffe05057812 */ /* 0x000fca00078ec0ff */
[----:B------:R-:W-:-:S05]  /*299e0*/  IMAD.IADD R4, R4, 0x1, -R5 ;  /* 0x0000000104047824 */ /* 0x000fca00078e0a05 */
[----:B------:R-:W-:-:S04]  /*299f0*/  SHF.L.U32 R4, R4, 0x1f, RZ ;  /* 0x0000001f04047819 */ /* 0x000fc800000006ff */
[----:B---3--:R-:W0:Y:S02]  /*29a00*/  SYNCS.PHASECHK.TRANS64.TRYWAIT P0, [R6+URZ+0x33420], R4 ;  /* 0x03342004060075a7 */ /* 0x008e24000800017f */
[----:B0-----:R-:W-:Y:S05]  /*29a10*/  @!P0 BRA `(.L_x_2608) ;  /* 0x0000008400488947 */ /* 0x001fea0003800000 */
.L_x_2819:
[----:B------:R-:W-:Y:S05]  /*29a20*/  BSYNC B1 ;  /* 0x0000000000017941 */ /* 0x000fea0003800000 */
.L_x_2607:
        /* <DEDUP_REMOVED lines=10> */
[----:B------:R-:W-:Y:S02]  /*29ad0*/  ISETP.NE.AND P1, PT, R5, RZ, PT ;  /* 0x000000ff0500720c */ /* 0x000fe40003f25270 */
[----:B--2---:R-:W-:-:S04]  /*29ae0*/  LEA R6, R6, R8, 0x3 ;  /* 0x0000000806067211 */ /* 0x004fc800078e18ff */
[----:B------:R-:W0:Y:S02]  /*29af0*/  SYNCS.PHASECHK.TRANS64.TRYWAIT P0, [R6+URZ+0x334a0], R10 ;  /* 0x0334a00a060075a7 */ /* 0x000e24000800017f */
[----:B0-----:R-:W-:Y:S05]  /*29b00*/  @!P0 BRA `(.L_x_2612) ;  /* 0x0000008400248947 */ /* 0x001fea0003800000 */
.L_x_2820:
[----:B------:R-:W-:Y:S05]  /*29b10*/  BSYNC B2 ;  /* 0x0000000000027941 */ /* 0x000fea0003800000 */
.L_x_2611:
        /* <DEDUP_REMOVED lines=9> */
.L_x_2614:
[----:B------:R-:W-:Y:S05]  /*29bb0*/  BSYNC B2 ;  /* 0x0000000000027941 */ /* 0x000fea0003800000 */
.L_x_2613:
        /* <DEDUP_REMOVED lines=14> */
.L_x_2615:
        /* <DEDUP_REMOVED lines=16> */
.L_x_2616:
        /* <DEDUP_REMOVED lines=16> */
.L_x_2617:
        /* <DEDUP_REMOVED lines=13> */
.L_x_2821:
[----:B------:R-:W-:Y:S05]  /*29f70*/  BSYNC B2 ;  /* 0x0000000000027941 */ /* 0x000fea0003800000 */
.L_x_2618:
[----:B------:R-:W-:Y:S01]  /*29f80*/  BSSY B2, `(.L_x_2620) ;  /* 0x000000b000027945 */ /* 0x000fe20003800000 */
[----:B0-2---:R-:W-:Y:S01]  /*29f90*/  MOV R10, 0x0 ;  /* 0x00000000000a7802 */ /* 0x005fe20000000f00 */
[----:B-1----:R-:W-:Y:S02]  /*29fa0*/  IMAD.MOV.U32 R11, RZ, RZ, 0x12f00000 ;  /* 0x12f00000ff0b7424 */ /* 0x002fe400078e00ff */
        /* <DEDUP_REMOVED lines=8> */
.L_x_2621:
[----:B------:R-:W-:Y:S05]  /*2a030*/  BSYNC B2 ;  /* 0x0000000000027941 */ /* 0x000fea0003800000 */
.L_x_2620:
        /* <DEDUP_REMOVED lines=8> */
.L_x_2622:
        /* <DEDUP_REMOVED lines=15> */
.L_x_2623:
        /* <DEDUP_REMOVED lines=15> */
.L_x_2624:
        /* <DEDUP_REMOVED lines=10> */
.L_x_2610:
[----:B------:R-:W-:Y:S05]  /*2a340*/  BSYNC B1 ;  /* 0x0000000000017941 */ /* 0x000fea0003800000 */
.L_x_2609:
[----:B0-----:R-:W2:Y:S04]  /*2a350*/  LDL.LU R4, [R1+0x10] ;  /* 0x0000100001047983 */ /* 0x001ea80000300800 */
        /* <DEDUP_REMOVED lines=12> */
.L_x_2641:
[----:B------:R-:W-:Y:S05]  /*2a420*/  YIELD ;  /* 0x0000000000007946 */ /* 0x000fea0003800000 */
[----:B------:R-:W-:Y:S04]  /*2a430*/  BSSY B1, `(.L_x_2625) ;  /* 0x000008f000017945 */ /* 0x000fe80003800000 */
[----:B---3--:R-:W-:Y:S05]  /*2a440*/  @!P6 BRA `(.L_x_2626) ;  /* 0x000000080034e947 */ /* 0x008fea0003800000 */
[----:B--2---:R-:W2:Y:S04]  /*2a450*/  LDL R7, [R1+0x4] ;  /* 0x0000040001077983 */ /* 0x004ea80000100800 */
        /* <DEDUP_REMOVED lines=10> */
.L_x_2822:
[----:B------:R-:W-:Y:S05]  /*2a500*/  BSYNC B2 ;  /* 0x0000000000027941 */ /* 0x000fea0003800000 */
.L_x_2627:
[----:B------:R-:W-:Y:S04]  /*2a510*/  BSSY B2, `(.L_x_2629) ;  /* 0x0000009000027945 */ /* 0x000fe80003800000 */
[----:B------:R-:W-:Y:S05]  /*2a520*/  @P2 BRA `(.L_x_2630) ;  /* 0x00000000001c2947 */ /* 0x000fea0003800000 */
[----:B------:R-:W2:Y:S02]  /*2a530*/  S2R R4, SR_TID.X ;  /* 0x0000000000047919 */ /* 0x000ea40000002100 */
[----:B--2---:R-:W-:Y:S02]  /*2a540*/  LOP3.LUT R5, R4, 0x1f, RZ, 0xc0, !PT ;  /* 0x0000001f04057812 */ /* 0x004fe400078ec0ff */
[----:B------:R-:W-:Y:S02]  /*2a550*/  MOV R4, 0x7800 ;  /* 0x0000780000047802 */ /* 0x000fe40000000f00 */
[----:B------:R-:W-:Y:S02]  /*2a560*/  ISETP.NE.AND P1, PT, R5, RZ, PT ;  /* 0x000000ff0500720c */ /* 0x000fe40003f25270 */
[----:B------:R2:W-:Y:S11]  /*2a570*/  SYNCS.ARRIVE.TRANS64 RZ, [R8+URZ+0x33490], R4 ;  /* 0x0334900408ff79a7 */ /* 0x0005f6000800003f */
[----:B--2---:R-:W-:Y:S05]  /*2a580*/  @!P1 BRA `(.L_x_2630) ;  /* 0x0000000000049947 */ /* 0x004fea0003800000 */
[----:B------:R-:W-:Y:S01]  /*2a590*/  BPT.TRAP 0x1 ;  /* 0x000000040000795c */ /* 0x000fe20000300000 */
.L_x_2630:
[----:B------:R-:W-:Y:S05]  /*2a5a0*/  BSYNC B2 ;  /* 0x0000000000027941 */ /* 0x000fea0003800000 */
.L_x_2629:
[----:B------:R-:W2:Y:S04]  /*2a5b0*/  LDL R5, [R1+0x4] ;  /* 0x0000040001057983 */ /* 0x000ea80000100800 */
        /* <DEDUP_REMOVED lines=12> */
.L_x_2631:
        /* <DEDUP_REMOVED lines=12> */
[----:B------:R-:W-:Y:S01]  /*2a740*/  UMOV UR6, 0x0 ;  /* 0x0000000000067882 */ /* 0x000fe20000000000 */
[----:B------:R-:W-:Y:S01]  /*2a750*/  IADD3 R10, R6, 0x26a00, RZ ;  /* 0x00026a00060a7810 */ /* 0x000fe20007ffe0ff */
[----:B------:R-:W-:Y:S01]  /*2a760*/  UMOV UR7, 0x12f00000 ;  /* 0x12f0000000077882 */ /* 0x000fe20000000000 */
[----:B------:R-:W-:-:S15]  /*2a770*/  R2UR UR10, R14 ;  /* 0x000000000e0a72ca */ /* 0x000fde00000e0000 */
.L_x_2632:
        /* <DEDUP_REMOVED lines=16> */
.L_x_2633:
        /* <DEDUP_REMOVED lines=13> */
.L_x_2823:
[----:B------:R-:W-:Y:S05]  /*2a950*/  BSYNC B2 ;  /* 0x0000000000027941 */ /* 0x000fea0003800000 */
.L_x_2634:
[----:B------:R-:W-:Y:S01]  /*2a960*/  BSSY B2, `(.L_x_2636) ;  /* 0x000000b000027945 */ /* 0x000fe20003800000 */
[----:B------:R-:W-:Y:S02]  /*2a970*/  IMAD.MOV.U32 R10, RZ, RZ, 0x0 ;  /* 0x00000000ff0a7424 */ /* 0x000fe400078e00ff */
[----:B-1----:R-:W-:Y:S01]  /*2a980*/  IMAD.MOV.U32 R11, RZ, RZ, 0x12f00000 ;  /* 0x12f00000ff0b7424 */ /* 0x002fe200078e00ff */
[----:B------:R-:W-:Y:S06]  /*2a990*/  @P2 BRA `(.L_x_2637) ;  /* 0x00000000001c2947 */ /* 0x000fec0003800000 */
[----:B------:R-:W1:Y:S02]  /*2a9a0*/  S2R R4, SR_TID.X ;  /* 0x0000000000047919 */ /* 0x000e640000002100 */
[----:B-1----:R-:W-:Y:S02]  /*2a9b0*/  LOP3.LUT R15, R4, 0x1f, RZ, 0xc0, !PT ;  /* 0x0000001f040f7812 */ /* 0x002fe400078ec0ff */
[----:B------:R-:W-:Y:S02]  /*2a9c0*/  MOV R4, 0x7800 ;  /* 0x0000780000047802 */ /* 0x000fe40000000f00 */
[----:B------:R-:W-:Y:S02]  /*2a9d0*/  ISETP.NE.AND P1, PT, R15, RZ, PT ;  /* 0x000000ff0f00720c */ /* 0x000fe40003f25270 */
[----:B------:R1:W-:Y:S11]  /*2a9e0*/  SYNCS.ARRIVE.TRANS64 RZ, [R8+URZ+0x334b0], R4 ;  /* 0x0334b00408ff79a7 */ /* 0x0003f6000800003f */
[----:B-1----:R-:W-:Y:S05]  /*2a9f0*/  @!P1 BRA `(.L_x_2637) ;  /* 0x0000000000049947 */ /* 0x002fea0003800000 */
[----:B------:R-:W-:Y:S01]  /*2aa00*/  BPT.TRAP 0x1 ;  /* 0x000000040000795c */ /* 0x000fe20000300000 */
.L_x_2637:
[----:B------:R-:W-:Y:S05]  /*2aa10*/  BSYNC B2 ;  /* 0x0000000000027941 */ /* 0x000fea0003800000 */
.L_x_2636:
[----:B------:R-:W-:Y:S01]  /*2aa20*/  R2UR UR10, R12 ;  /* 0x000000000c0a72ca */ /* 0x000fe200000e0000 */
[----:B------:R-:W-:Y:S01]  /*2aa30*/  UIADD3 UR4, UP0, UR40, 0x670, URZ ;  /* 0x0000067028047890 */ /* 0x000fe2000ff1e03f */
[----:B------:R-:W-:Y:S01]  /*2aa40*/  R2UR UR6, R10 ;  /* 0x000000000a0672ca */ /* 0x000fe200000e0000 */
[----:B0-2---:R-:W-:Y:S01]  /*2aa50*/  VIADD R8, R8, 0x334b0 ;  /* 0x000334b008087836 */ /* 0x005fe20000000000 */
[----:B------:R-:W-:Y:S01]  /*2aa60*/  R2UR UR7, R11 ;  /* 0x000000000b0772ca */ /* 0x000fe200000e0000 */
[----:B------:R-:W-:Y:S01]  /*2aa70*/  VIADD R4, R6, 0xf200 ;  /* 0x0000f20006047836 */ /* 0x000fe20000000000 */
[----:B------:R-:W-:Y:S01]  /*2aa80*/  PLOP3.LUT P1, PT, PT, PT, PT, 0x80, 0x0 ;  /* 0x000000000000781c */ /* 0x000fe20003f2f070 */
[----:B------:R-:W-:-:S12]  /*2aa90*/  UIADD3.X UR5, URZ, UR41, URZ, UP0, !UPT ;  /* 0x000000293f057290 */ /* 0x000fd800087fe43f */
.L_x_2638:
        /* <DEDUP_REMOVED lines=15> */
.L_x_2639:
        /* <DEDUP_REMOVED lines=15> */
.L_x_2640:
        /* <DEDUP_REMOVED lines=10> */
.L_x_2626:
[----:B------:R-:W-:Y:S05]  /*2ad20*/  BSYNC B1 ;  /* 0x0000000000017941 */ /* 0x000fea0003800000 */
.L_x_2625:
[----:B--2---:R-:W2:Y:S04]  /*2ad30*/  LDL.LU R4, [R1+0x10] ;  /* 0x0000100001047983 */ /* 0x004ea80000300800 */
[----:B------:R-:W3:Y:S01]  /*2ad40*/  LDL.LU R7, [R1+0x18] ;  /* 0x0000180001077983 */ /* 0x000ee20000300800 */
[C---:B------:R-:W-:Y:S01]  /*2ad50*/  ISETP.GT.AND P2, PT, R9.reuse, R2, PT ;  /* 0x000000020900720c */ /* 0x040fe20003f44270 */
[----:B------:R-:W-:Y:S01]  /*2ad60*/  VIADD R9, R9, 0xffffffff ;  /* 0xffffffff09097836 */ /* 0x000fe20000000000 */
[----:B--2---:R-:W-:-:S04]  /*2ad70*/  IADD3 R4, R4, 0x1, RZ ;  /* 0x0000000104047810 */ /* 0x004fc80007ffe0ff */
[----:B------:R-:W-:-:S04]  /*2ad80*/  ISETP.NE.AND P1, PT, R4, 0x2, PT ;  /* 0x000000020400780c */ /* 0x000fc80003f25270 */
[----:B------:R-:W-:Y:S02]  /*2ad90*/  SEL R5, RZ, 0x1, P1 ;  /* 0x00000001ff057807 */ /* 0x000fe40000800000 */
[----:B------:R-:W-:Y:S02]  /*2ada0*/  SEL R4, R4, RZ, P1 ;  /* 0x000000ff04047207 */ /* 0x000fe40000800000 */
[----:B---3--:R-:W-:-:S05]  /*2adb0*/  LOP3.LUT R7, R7, R5, RZ, 0x3c, !PT ;  /* 0x0000000507077212 */ /* 0x008fca00078e3cff */
[----:B------:R3:W-:Y:S04]  /*2adc0*/  STL [R1+0x18], R7 ;  /* 0x0000180701007387 */ /* 0x0007e80000100800 */
[----:B------:R3:W-:Y:S01]  /*2add0*/  STL [R1+0x10], R4 ;  /* 0x0000100401007387 */ /* 0x0007e20000100800 */
[----:B------:R-:W-:Y:S05]  /*2ade0*/  @P2 BRA `(.L_x_2641) ;  /* 0xfffffff4008c2947 */ /* 0x000fea000383ffff */
.L_x_2603:
[----:B------:R-:W-:Y:S05]  /*2adf0*/  BSYNC B0 ;  /* 0x0000000000007941 */ /* 0x000fea0003800000 */
.L_x_2602:
[----:B------:R-:W4:Y:S01]  /*2ae00*/  LDC R0, c[0x0][0x448] ;  /* 0x00011200ff007b82 */ /* 0x000f220000000800 */
[----:B------:R-:W-:Y:S07]  /*2ae10*/  @!P0 WARPSYNC.ALL ;  /* 0x0000000000008948 */ /* 0x000fee0003800000 */
[----:B------:R-:W-:Y:S01]  /*2ae20*/  @!P0 BAR.SYNC.DEFER_BLOCKING 0xc, 0x180 ;  /* 0x0306000000008b1d */ /* 0x000fe20000010000 */
[----:B----4-:R-:W-:Y:S02]  /*2ae30*/  ISETP.NE.AND P1, PT, R0, 0x1, PT ;  /* 0x000000010000780c */ /* 0x010fe40003f25270 */
[----:B------:R-:W-:-:S11]  /*2ae40*/  LEA R0, R17, 0x7f, 0x7 ;  /* 0x0000007f11007811 */ /* 0x000fd600078e38ff */
[----:B------:R-:W4:Y:S08]  /*2ae50*/  @P1 LDC R2, c[0x0][0x44c] ;  /* 0x00011300ff021b82 */ /* 0x000f300000000800 */
[----:B------:R-:W5:Y:S01]  /*2ae60*/  @P1 LDC R3, c[0x0][0x450] ;  /* 0x00011400ff031b82 */ /* 0x000f620000000800 */
[----:B----4-:R-:W-:-:S05]  /*2ae70*/  @P1 IMAD.HI.U32 R2, R0, R2, RZ ;  /* 0x0000000200021227 */ /* 0x010fca00078e00ff */
[----:B-----5:R-:W-:-:S05]  /*2ae80*/  @P1 SHF.R.U32.HI R0, RZ, R3, R2 ;  /* 0x00000003ff001219 */ /* 0x020fca0000011602 */
[----:B------:R-:W-:-:S04]  /*2ae90*/  IMAD.IADD R0, R21, 0x1, R0 ;  /* 0x0000000115007824 */ /* 0x000fc800078e0200 */
[----:B------:R-:W-:-:S05]  /*2aea0*/  IMAD.HI R0, R0, 0x66666667, RZ ;  /* 0x6666666700007827 */ /* 0x000fca00078e02ff */
[----:B------:R-:W-:-:S04]  /*2aeb0*/  SHF.R.U32.HI R2, RZ, 0x1f, R0 ;  /* 0x0000001fff027819 */ /* 0x000fc80000011600 */
[----:B------:R-:W-:-:S04]  /*2aec0*/  LEA.HI.SX32 R0, R0, R2, 0x1a ;  /* 0x0000000200007211 */ /* 0x000fc800078fd2ff */
[----:B--23--:R-:W-:-:S04]  /*2aed0*/  VIMNMX R4, R20, R0, PT ;  /* 0x0000000014047248 */ /* 0x00cfc80003fe0100 */
[----:B------:R-:W-:Y:S01]  /*2aee0*/  ISETP.GT.AND P0, PT, R4, RZ, PT ;  /* 0x000000ff0400720c */ /* 0x000fe20003f04270 */
[----:B------:R2:W-:-:S12]  /*2aef0*/  STL [R1+0x38], R4 ;  /* 0x0000380401007387 */ /* 0x0005d80000100800 */
[----:B--2---:R-:W-:Y:S05]  /*2af00*/  @P0 BRA `(.L_x_2642) ;  /* 0x0000000000440947 */ /* 0x004fea0003800000 */
[----:B------:R-:W2:Y:S02]  /*2af10*/  S2R R4, SR_TID.X ;  /* 0x0000000000047919 */ /* 0x000ea40000002100 */
[----:B--2---:R-:W-:-:S04]  /*2af20*/  LOP3.LUT R4, R4, 0x7f, RZ, 0xc0, !PT ;  /* 0x0000007f04047812 */ /* 0x004fc800078ec0ff */
[----:B------:R-:W-:-:S13]  /*2af30*/  ISETP.NE.AND P0, PT, R4, RZ, PT ;  /* 0x000000ff0400720c */ /* 0x000fda0003f05270 */
[----:B------:R-:W-:Y:S05]  /*2af40*/  @P0 BRA `(.L_x_2643) ;  /* 0x00000038006c0947 */ /* 0x000fea0003800000 */
[----:B------:R-:W2:Y:S01]  /*2af50*/  S2R R3, SR_LANEID ;  /* 0x0000000000037919 */ /* 0x000ea20000000000 */
[----:B------:R-:W-:Y:S01]  /*2af60*/  VOTEU.ANY UR4, UPT, PT ;  /* 0x0000000000047886 */ /* 0x000fe200038e0100 */
[----:B------:R-:W3:Y:S01]  /*2af70*/  LDC.64 R4, c[0x0][0xc60] ;  /* 0x00031800ff047b82 */ /* 0x000ee20000000a00 */
[----:B------:R-:W2:Y:S08]  /*2af80*/  FLO.U32 R0, UR4 ;  /* 0x0000000400007d00 */ /* 0x000eb000080e0000 */
[----:B------:R-:W3:Y:S01]  /*2af90*/  POPC R2, UR4 ;  /* 0x0000000400027d09 */ /* 0x000ee20008000000 */
[----:B--2---:R-:W-:-:S13]  /*2afa0*/  ISETP.EQ.U32.AND P0, PT, R0, R3, PT ;  /* 0x000000030000720c */ /* 0x004fda0003f02070 */
[----:B---3--:R-:W2:Y:S01]  /*2afb0*/  @P0 ATOMG.E.ADD.STRONG.GPU PT, R5, desc[UR54][R4.64], R2 ;  /* 0x00000002040509a8 */ /* 0x008ea200081ee1f6 */
[----:B------:R-:W3:Y:S02]  /*2afc0*/  S2R R3, SR_LTMASK ;  /* 0x0000000000037919 */ /* 0x000ee40000003900 */
[----:B---3--:R-:W-:-:S06]  /*2afd0*/  LOP3.LUT R3, R3, UR4, RZ, 0xc0, !PT ;  /* 0x0000000403037c12 */ /* 0x008fcc000f8ec0ff */
[----:B------:R-:W3:Y:S01]  /*2afe0*/  POPC R3, R3 ;  /* 0x0000000300037309 */ /* 0x000ee20000000000 */
[----:B--2---:R-:W3:Y:S02]  /*2aff0*/  SHFL.IDX PT, R0, R5, R0, 0x1f ;  /* 0x00001f0005007589 */ /* 0x004ee400000e0000 */
[----:B---3--:R-:W-:Y:S01]  /*2b000*/  IADD3 R16, R0, UR38, R3 ;  /* 0x0000002600107c10 */ /* 0x008fe2000fffe003 */
[----:B------:R-:W-:Y:S06]  /*2b010*/  BRA `(.L_x_2643) ;  /* 0x0000003800387947 */ /* 0x000fec0003800000 */
.L_x_2642:
[----:B------:R-:W2:Y:S01]  /*2b020*/  LDL R0, [R1+0x4] ;  /* 0x0000040001007983 */ /* 0x000ea20000100800 */
        /* <DEDUP_REMOVED lines=10> */
[----:B------:R-:W2:Y:S01]  /*2b0d0*/  LDC.64 R2, c[0x4][R2] ;  /* 0x0100000002027b82 */ /* 0x000ea20000000a00 */
[----:B------:R-:W-:Y:S01]  /*2b0e0*/  IMAD.U32 R6, RZ, RZ, UR8 ;  /* 0x00000008ff067e24 */ /* 0x000fe2000f8e00ff */
[----:B------:R-:W-:Y:S01]  /*2b0f0*/  MOV R8, 0x70 ;  /* 0x0000007000087802 */ /* 0x000fe20000000f00 */
[----:B------:R-:W-:Y:S02]  /*2b100*/  IMAD.U32 R7, RZ, RZ, UR9 ;  /* 0x00000009ff077e24 */ /* 0x000fe4000f8e00ff */
[----:B------:R-:W-:-:S02]  /*2b110*/  IMAD.U32 R10, RZ, RZ, UR4 ;  /* 0x00000004ff0a7e24 */ /* 0x000fc4000f8e00ff */
[----:B-1----:R-:W-:Y:S02]  /*2b120*/  IMAD.U32 R11, RZ, RZ, UR5 ;  /* 0x00000005ff0b7e24 */ /* 0x002fe4000f8e00ff */
[----:B------:R-:W-:Y:S02]  /*2b130*/  IMAD.MOV.U32 R12, RZ, RZ, 0x1 ;  /* 0x00000001ff0c7424 */ /* 0x000fe400078e00ff */
[----:B------:R-:W-:-:S07]  /*2b140*/  IMAD.MOV.U32 R13, RZ, RZ, RZ ;  /* 0x000000ffff0d7224 */ /* 0x000fce00078e00ff */
[----:B------:R-:W-:-:S07]  /*2b150*/  LEPC R20, `(.L_x_2645) ;  /* 0x000000001014794e */ /* 0x000fce0000000000 */
[----:B0-2---:R-:W-:Y:S05]  /*2b160*/  CALL.ABS.NOINC R2 ;  /* 0x0000000002007343 */ /* 0x005fea0003c00000 */
.L_x_2645:
[----:B------:R-:W-:Y:S05]  /*2b170*/  BSYNC B6 ;  /* 0x0000000000067941 */ /* 0x000fea0003800000 */
.L_x_2644:
        /* <DEDUP_REMOVED lines=9> */
[----:B--2---:R-:W-:Y:S01]  /*2b210*/  MOV R2, 0x0 ;  /* 0x0000000000027802 */ /* 0x004fe20000000f00 */
        /* <DEDUP_REMOVED lines=15> */
.L_x_2647:
[----:B------:R-:W-:Y:S05]  /*2b310*/  BSYNC B6 ;  /* 0x0000000000067941 */ /* 0x000fea0003800000 */
.L_x_2646:
[----:B--2---:R-:W2:Y:S01]  /*2b320*/  LDL R2, [R1+0x4] ;  /* 0x0000040001027983 */ /* 0x004ea20000100800 */
        /* <DEDUP_REMOVED lines=20> */
.L_x_2649:
[----:B------:R-:W-:Y:S05]  /*2b470*/  BSYNC B6 ;  /* 0x0000000000067941 */ /* 0x000fea0003800000 */
.L_x_2648:
        /* <DEDUP_REMOVED lines=20> */
.L_x_2651:
[----:B------:R-:W-:Y:S05]  /*2b5c0*/  BSYNC B6 ;  /* 0x0000000000067941 */ /* 0x000fea0003800000 */
.L_x_2650:
        /* <DEDUP_REMOVED lines=9> */
[----:B----4-:R2:W3:Y:S02]  /*2b660*/  @P0 LDG.E R8, desc[UR54][R2.64] ;  /* 0x0000003602080981 */ /* 0x0104e4000c1e1900 */
[----:B--2---:R-:W2:Y:S01]  /*2b670*/  LDC.64 R2, c[0x0][0x418] ;  /* 0x00010600ff027b82 */ /* 0x004ea20000000a00 */
[----:B---3--:R-:W-:Y:S01]  /*2b680*/  SHF.R.S32.HI R9, RZ, 0x1f, R8 ;  /* 0x0000001fff097819 */ /* 0x008fe20000011408 */
[----:B------:R3:W-:Y:S01]  /*2b690*/  @P0 STL [R1+0x1c], R8 ;  /* 0x00001c0801000387 */ /* 0x0007e20000100800 */
[----:B--2---:R-:W-:Y:S01]  /*2b6a0*/  LOP3.LUT P0, RZ, R2, UR4, RZ, 0xfc, !PT ;  /* 0x0000000402ff7c12 */ /* 0x004fe2000f80fcff */
[----:B------:R-:W-:Y:S02]  /*2b6b0*/  UMOV UR4, 0xffffffff ;  /* 0xffffffff00047882 */ /* 0x000fe40000000000 */
[----:B------:R3:W-:Y:S01]  /*2b6c0*/  STL [R1+0x20], R9 ;  /* 0x0000200901007387 */ /* 0x0007e20000100800 */
[----:B------:R-:W-:-:S04]  /*2b6d0*/  LOP3.LUT P0, RZ, R3, UR5, RZ, 0xfc, P0 ;  /* 0x0000000503ff7c12 */ /* 0x000fc8000800fcff */
[----:B------:R-:W-:Y:S01]  /*2b6e0*/  SEL R0, R8, RZ, !P0 ;  /* 0x000000ff08007207 */ /* 0x000fe20004000000 */
[----:B------:R-:W-:Y:S08]  /*2b6f0*/  BRA.DIV UR4, `(.L_x_2652) ;  /* 0x0000006a04787947 */ /* 0x000ff0000b800000 */
[----:B------:R-:W2:Y:S02]  /*2b700*/  S2R R4, SR_TID.X ;  /* 0x0000000000047919 */ /* 0x000ea40000002100 */
[----:B--2---:R-:W-:-:S04]  /*2b710*/  SHF.R.U32.HI R4, RZ, 0x5, R4 ;  /* 0x00000005ff047819 */ /* 0x004fc80000011604 */
[----:B------:R-:W-:-:S05]  /*2b720*/  LOP3.LUT R4, R4, 0x3, RZ, 0xc0, !PT ;  /* 0x0000000304047812 */ /* 0x000fca00078ec0ff */
[----:B0-----:R0:W2:Y:S02]  /*2b730*/  SHFL.IDX PT, R14, R4, RZ, 0x1f ;  /* 0x00001fff040e7589 */ /* 0x0010a400000e0000 */
.L_x_2826:
[----:B0-----:R-:W4:Y:S01]  /*2b740*/  LDL.LU R4, [R1+0x8] ;  /* 0x0000080001047983 */ /* 0x001f220000300800 */
[----:B------:R-:W-:Y:S02]  /*2b750*/  PLOP3.LUT P1, PT, PT, PT, PT, 0x8, 0x0 ;  /* 0x000000000000781c */ /* 0x000fe40003f2e170 */
[----:B--2---:R-:W-:Y:S01]  /*2b760*/  ISETP.NE.AND P0, PT, R14, RZ, PT ;  /* 0x000000ff0e00720c */ /* 0x004fe20003f05270 */
[----:B------:R0:W-:Y:S01]  /*2b770*/  STL [R1], R0 ;  /* 0x0000000001007387 */ /* 0x0001e20000100800 */
[----:B----4-:R-:W-:-:S09]  /*2b780*/  LOP3.LUT R4, R4, 0xfffffffe, RZ, 0xc0, !PT ;  /* 0xfffffffe04047812 */ /* 0x010fd200078ec0ff */
[----:B------:R-:W-:-:S05]  /*2b790*/  @P1 LOP3.LUT R4, R4, 0x1, RZ, 0xfc, !PT ;  /* 0x0000000104041812 */ /* 0x000fca00078efcff */
[----:B------:R0:W-:Y:S01]  /*2b7a0*/  STL [R1+0x8], R4 ;  /* 0x0000080401007387 */ /* 0x0001e20000100800 */
[----:B------:R-:W-:Y:S05]  /*2b7b0*/  @P0 BRA `(.L_x_2653) ;  /* 0x0000000400c80947 */ /* 0x000fea0003800000 */
[----:B------:R-:W-:-:S03]  /*2b7c0*/  UMOV UR4, 0xffffffff ;  /* 0xffffffff00047882 */ /* 0x000fc60000000000 */
[----:B------:R-:W-:Y:S05]  /*2b7d0*/  BRA.DIV UR4, `(.L_x_2654) ;  /* 0x0000006a04747947 */ /* 0x000fea000b800000 */
[----:B------:R-:W-:-:S13]  /*2b7e0*/  ELECT P6, URZ, PT ;  /* 0x00000000003f782f */ /* 0x000fda00038c0000 */
.L_x_2829:
        /* <DEDUP_REMOVED lines=18> */
[----:B------:R-:W-:-:S03]  /*2b910*/  IMAD.WIDE.U32 R4, R8, UR4, R4 ;  /* 0x0000000408047c25 */ /* 0x000fc6000f8e0004 */
[----:B------:R-:W-:Y:S02]  /*2b920*/  LEA R2, P0, R4, R2, 0x2 ;  /* 0x0000000204027211 */ /* 0x000fe400078010ff */
[----:B------:R-:W-:-:S04]  /*2b930*/  IADD3 R5, R5, R6, RZ ;  /* 0x0000000605057210 */ /* 0x000fc80007ffe0ff */
[----:B------:R-:W-:-:S05]  /*2b940*/  LEA.HI.X R3, R4, R3, R5, 0x2, P0 ;  /* 0x0000000304037211 */ /* 0x000fca00000f1405 */
[----:B------:R-:W2:Y:S04]  /*2b950*/  LDG.E R2, desc[UR54][R2.64] ;  /* 0x0000003602027981 */ /* 0x000ea8000c1e1900 */
[----:B--2---:R0:W-:Y:S02]  /*2b960*/  STL [R1], R2 ;  /* 0x0000000201007387 */ /* 0x0041e40000100800 */
.L_x_2655:
[----:B---3--:R-:W2:Y:S04]  /*2b970*/  LDL R9, [R1+0x4] ;  /* 0x0000040001097983 */ /* 0x008ea80000100800 */
        /* <DEDUP_REMOVED lines=9> */
.L_x_2830:
        /* <DEDUP_REMOVED lines=8> */
.L_x_2657:
        /* <DEDUP_REMOVED lines=31> */
.L_x_2831:
        /* <DEDUP_REMOVED lines=8> */
.L_x_2659:
[----:B------:R-:W3:Y:S04]  /*2bd00*/  LDL R5, [R1] ;  /* 0x0000000001057983 */ /* 0x000ee80000100800 */
[----:B0-2---:R-:W2:Y:S01]  /*2bd10*/  LDL.LU R4, [R1+0x8] ;  /* 0x0000080001047983 */ /* 0x005ea20000300800 */
        /* <DEDUP_REMOVED lines=15> */
[----:B---3--:R-:W-:Y:S02]  /*2be10*/  R2UR UR13, R5 ;  /* 0x00000000050d72ca */ /* 0x008fe400000e0000 */
[----:B--2---:R-:W-:-:S04]  /*2be20*/  LOP3.LUT R4, R4, 0xfffffffe, RZ, 0xc0, !PT ;  /* 0xfffffffe04047812 */ /* 0x004fc800078ec0ff */
        /* <DEDUP_REMOVED lines=11> */
.L_x_2653:
[----:B------:R-:W2:Y:S04]  /*2bee0*/  LDL R2, [R1+0x4] ;  /* 0x0000040001027983 */ /* 0x000ea80000100800 */
[----:B------:R-:W4:Y:S04]  /*2bef0*/  LDL.LU R3, [R1+0x3c] ;  /* 0x00003c0001037983 */ /* 0x000f280000300800 */
[----:B------:R-:W5:Y:S04]  /*2bf00*/  LDL.LU R5, [R1+0x30] ;  /* 0x0000300001057983 */ /* 0x000f680000300800 */
[----:B0-----:R-:W3:Y:S01]  /*2bf10*/  LDL.LU R4, [R1+0x44] ;  /* 0x0000440001047983 */ /* 0x001ee20000300800 */
        /* <DEDUP_REMOVED lines=8> */
[----:B----4-:R-:W-:-:S04]  /*2bfa0*/  SHF.R.S32.HI R0, RZ, 0x1f, R3 ;  /* 0x0000001fff007819 */ /* 0x010fc80000011403 */
[----:B------:R-:W-:Y:S02]  /*2bfb0*/  LOP3.LUT P1, RZ, R2, 0x1bf, RZ, 0xc0, !PT ;  /* 0x000001bf02ff7812 */ /* 0x000fe4000782c0ff */
[----:B-----5:R-:W-:Y:S01]  /*2bfc0*/  SEL R5, R5, RZ, !P0 ;  /* 0x000000ff05057207 */ /* 0x020fe20004000000 */
[----:B------:R-:W-:Y:S01]  /*2bfd0*/  IMAD R0, R0, UR4, RZ ;  /* 0x0000000400007c24 */ /* 0x000fe2000f8e02ff */
[----:B---3--:R-:W-:-:S03]  /*2bfe0*/  SEL R4, R4, RZ, !P0 ;  /* 0x000000ff04047207 */ /* 0x008fc60004000000 */
[C---:B------:R-:W-:Y:S02]  /*2bff0*/  IMAD R0, R3.reuse, UR5, R0 ;  /* 0x0000000503007c24 */ /* 0x040fe4000f8e0200 */
[----:B------:R-:W-:-:S05]  /*2c000*/  IMAD.WIDE.U32 R2, R3, UR4, RZ ;  /* 0x0000000403027c25 */ /* 0x000fca000f8e00ff */
[----:B------:R0:W-:Y:S04]  /*2c010*/  STL.64 [R1+0x48], R2 ;  /* 0x0000480201007387 */ /* 0x0001e80000100a00 */
[----:B------:R2:W-:Y:S04]  /*2c020*/  STL [R1+0x30], R5 ;  /* 0x0000300501007387 */ /* 0x0005e80000100800 */
[----:B------:R2:W-:Y:S01]  /*2c030*/  STL [R1+0x50], R4 ;  /* 0x0000500401007387 */ /* 0x0005e20000100800 */
[----:B0-----:R-:W-:Y:S02]  /*2c040*/  IADD3 R2, R3, R0, RZ ;  /* 0x0000000003027210 */ /* 0x001fe40007ffe0ff */
        /* <DEDUP_REMOVED lines=10> */
[----:B------:R-:W0:Y:S01]  /*2c0f0*/  LDC.64 R2, c[0x4][R2] ;  /* 0x0100000002027b82 */ /* 0x000e220000000a00 */
[----:B------:R-:W-:Y:S02]  /*2c100*/  IMAD.U32 R5, RZ, RZ, UR5 ;  /* 0x00000005ff057e24 */ /* 0x000fe4000f8e00ff */
[----:B------:R-:W-:Y:S02]  /*2c110*/  IMAD.U32 R6, RZ, RZ, UR6 ;  /* 0x00000006ff067e24 */ /* 0x000fe4000f8e00ff */
[----:B------:R-:W-:-:S02]  /*2c120*/  IMAD.U32 R7, RZ, RZ, UR7 ;  /* 0x00000007ff077e24 */ /* 0x000fc4000f8e00ff */
[----:B-1----:R-:W-:Y:S02]  /*2c130*/  IMAD.U32 R11, RZ, RZ, UR9 ;  /* 0x00000009ff0b7e24 */ /* 0x002fe4000f8e00ff */
[----:B------:R-:W-:Y:S02]  /*2c140*/  IMAD.MOV.U32 R8, RZ, RZ, 0x70 ;  /* 0x00000070ff087424 */ /* 0x000fe400078e00ff */
[----:B------:R-:W-:Y:S02]  /*2c150*/  IMAD.MOV.U32 R12, RZ, RZ, 0x1 ;  /* 0x00000001ff0c7424 */ /* 0x000fe400078e00ff */
[----:B------:R-:W-:-:S07]  /*2c160*/  IMAD.MOV.U32 R13, RZ, RZ, RZ ;  /* 0x000000ffff0d7224 */ /* 0x000fce00078e00ff */
[----:B------:R-:W-:-:S07]  /*2c170*/  LEPC R20, `(.L_x_2661) ;  /* 0x000000001014794e */ /* 0x000fce0000000000 */
[----:B0-----:R-:W-:Y:S05]  /*2c180*/  CALL.ABS.NOINC R2 ;  /* 0x0000000002007343 */ /* 0x001fea0003c00000 */
.L_x_2661:
[----:B------:R-:W-:Y:S05]  /*2c190*/  BSYNC B6 ;  /* 0x0000000000067941 */ /* 0x000fea0003800000 */
.L_x_2660:
[----:B--2---:R-:W2:Y:S01]  /*2c1a0*/  LDL.LU R5, [R1+0x3c] ;  /* 0x00003c0001057983 */ /* 0x004ea20000300800 */
[----:B------:R-:W-:Y:S01]  /*2c1b0*/  ULDC.64 UR4, c[0x0][0x2d8] ;  /* 0x0000b60000047ab9 */ /* 0x000fe20000000a00 */
[----:B------:R-:W0:Y:S01]  /*2c1c0*/  LDC R8, c[0x0][0x448] ;  /* 0x00011200ff087b82 */ /* 0x000e220000000800 */
[----:B------:R-:W-:Y:S01]  /*2c1d0*/  ULDC.64 UR6, c[0x0][0x280] ;  /* 0x0000a00000067ab9 */ /* 0x000fe20000000a00 */
[----:B------:R-:W2:Y:S04]  /*2c1e0*/  LDL.LU.64 R2, [R1+0x48] ;  /* 0x0000480001027983 */ /* 0x000ea80000300a00 */
[----:B------:R-:W3:Y:S04]  /*2c1f0*/  LDL.LU R0, [R1+0x44] ;  /* 0x0000440001007983 */ /* 0x000ee80000300800 */
[----:B------:R-:W4:Y:S04]  /*2c200*/  LDL.LU R6, [R1+0x50] ;  /* 0x0000500001067983 */ /* 0x000f280000300800 */
[----:B------:R-:W4:Y:S01]  /*2c210*/  LDL.LU R4, [R1+0x30] ;  /* 0x0000300001047983 */ /* 0x000f220000300800 */
[----:B------:R-:W1:Y:S01]  /*2c220*/  S2R R9, SR_TID.X ;  /* 0x0000000000097919 */ /* 0x000e620000002100 */
[----:B0-----:R-:W-:Y:S01]  /*2c230*/  ISETP.NE.AND P0, PT, R8, 0x1, PT ;  /* 0x000000010800780c */ /* 0x001fe20003f05270 */
[----:B-1----:R-:W-:-:S05]  /*2c240*/  IMAD.SHL.U32 R9, R9, 0x10, RZ ;  /* 0x0000001009097824 */ /* 0x002fca00078e00ff */
[----:B------:R-:W-:-:S04]  /*2c250*/  LOP3.LUT R9, R9, 0x30, RZ, 0xc0, !PT ;  /* 0x0000003009097812 */ /* 0x000fc800078ec0ff */
[C---:B------:R-:W-:Y:S02]  /*2c260*/  LOP3.LUT R11, R9.reuse, 0x40, RZ, 0xfc, !PT ;  /* 0x00000040090b7812 */ /* 0x040fe400078efcff */
[----:B------:R-:W-:Y:S02]  /*2c270*/  LOP3.LUT R9, R9, 0x80, RZ, 0xfc, !PT ;  /* 0x0000008009097812 */ /* 0x000fe400078efcff */
[----:B--2---:R-:W-:Y:S02]  /*2c280*/  MOV R3, R5 ;  /* 0x0000000500037202 */ /* 0x004fe40000000f00 */
        /* <DEDUP_REMOVED lines=10> */
[----:B------:R-:W-:Y:S01]  /*2c330*/  ULDC.64 UR4, c[0x0][0x2d0] ;  /* 0x0000b40000047ab9 */ /* 0x000fe20000000a00 */
[----:B------:R-:W2:Y:S02]  /*2c340*/  S2R R4, SR_TID.X ;  /* 0x0000000000047919 */ /* 0x000ea40000002100 */
[----:B------:R-:W-:Y:S01]  /*2c350*/  IMAD.IADD R3, R3, 0x1, R0 ;  /* 0x0000000103037824 */ /* 0x000fe200078e0200 */
[----:B0-----:R-:W-:-:S04]  /*2c360*/  LOP3.LUT R5, R5, 0x7f, RZ, 0xc0, !PT ;  /* 0x0000007f05057812 */ /* 0x001fc800078ec0ff */
[----:B------:R-:W-:Y:S01]  /*2c370*/  SHF.R.U32.HI R5, RZ, 0x2, R5 ;  /* 0x00000002ff057819 */ /* 0x000fe20000011605 */
[----:B--2---:R-:W-:-:S05]  /*2c380*/  IMAD.SHL.U32 R4, R4, 0x20, RZ ;  /* 0x0000002004047824 */ /* 0x004fca00078e00ff */
[----:B------:R-:W-:Y:S02]  /*2c390*/  LOP3.LUT R4, R5, 0x60, R4, 0xf8, !PT ;  /* 0x0000006005047812 */ /* 0x000fe400078ef804 */
[----:B------:R-:W0:Y:S03]  /*2c3a0*/  @P0 LDC R5, c[0x0][0x44c] ;  /* 0x00011300ff050b82 */ /* 0x000e260000000800 */
[----:B------:R-:W-:-:S05]  /*2c3b0*/  IMAD R4, R17, 0x80, R4 ;  /* 0x0000008011047824 */ /* 0x000fca00078e0204 */
[----:B------:R-:W-:Y:S01]  /*2c3c0*/  MOV R0, R4 ;  /* 0x0000000400007202 */ /* 0x000fe20000000f00 */
        /* <DEDUP_REMOVED lines=8> */
[----:B------:R-:W-:Y:S01]  /*2c450*/  ULDC.64 UR4, c[0x0][0x2c8] ;  /* 0x0000b20000047ab9 */ /* 0x000fe20000000a00 */
[----:B------:R-:W0:Y:S02]  /*2c460*/  S2R R5, SR_TID.X ;  /* 0x0000000000057919 */ /* 0x000e240000002100 */
        /* <DEDUP_REMOVED lines=10> */
[----:B------:R-:W-:Y:S01]  /*2c510*/  IADD3.X R2, R7, UR7, R2, P3, !PT ;  /* 0x0000000707027c10 */ /* 0x000fe20009ffe402 */
[----:B0-----:R-:W-:-:S05]  /*2c520*/  IMAD.SHL.U32 R10, R5, 0x10, RZ ;  /* 0x00000010050a7824 */ /* 0x001fca00078e00ff */
[----:B------:R-:W-:-:S04]  /*2c530*/  LOP3.LUT R10, R10, 0x30, RZ, 0xc0, !PT ;  /* 0x000000300a0a7812 */ /* 0x000fc800078ec0ff */
[----:B------:R-:W-:Y:S01]  /*2c540*/  ISETP.GE.AND P0, PT, R10, UR4, PT ;  /* 0x000000040a007c0c */ /* 0x000fe2000bf06270 */
[----:B------:R-:W-:-:S03]  /*2c550*/  UMOV UR4, 0xffffffff ;  /* 0xffffffff00047882 */ /* 0x000fc60000000000 */
[----:B-1----:R-:W-:Y:S09]  /*2c560*/  BRA.DIV UR4, `(.L_x_2662) ;  /* 0x0000005e04587947 */ /* 0x002ff2000b800000 */
[----:B------:R-:W0:Y:S02]  /*2c570*/  S2R R5, SR_TID.X ;  /* 0x0000000000057919 */ /* 0x000e240000002100 */
[----:B0-----:R-:W-:Y:S02]  /*2c580*/  LOP3.LUT R6, R5, 0x7f, RZ, 0xc0, !PT ;  /* 0x0000007f05067812 */ /* 0x001fe400078ec0ff */
[----:B------:R-:W2:Y:S02]  /*2c590*/  LDL.LU R5, [R1+0x40] ;  /* 0x0000400001057983 */ /* 0x000ea40000300800 */
[----:B------:R-:W-:Y:S02]  /*2c5a0*/  SHF.R.U32.HI R6, RZ, 0x2, R6 ;  /* 0x00000002ff067819 */ /* 0x000fe40000011606 */
[----:B------:R-:W-:Y:S02]  /*2c5b0*/  SHFL.IDX PT, R4, R2, RZ, 0x1c1f ;  /* 0x001c1fff02047589 */ /* 0x000fe400000e0000 */
[----:B------:R-:W-:-:S02]  /*2c5c0*/  LEA R17, R17, R6, 0x7 ;  /* 0x0000000611117211 */ /* 0x000fc400078e38ff */
[----:B------:R-:W-:Y:S01]  /*2c5d0*/  SHFL.IDX PT, R6, R2, 0x1, 0x1c1f ;  /* 0x003c1f0002067f89 */ /* 0x000fe200000e0000 */
[----:B--2---:R-:W-:-:S03]  /*2c5e0*/  IMAD R0, R5, R8, RZ ;  /* 0x0000000805007224 */ /* 0x004fc600078e02ff */
[----:B------:R-:W0:Y:S02]  /*2c5f0*/  SHFL.IDX PT, R5, R3, RZ, 0x1c1f ;  /* 0x001c1fff03057589 */ /* 0x000e2400000e0000 */
[----:B------:R-:W-:-:S13]  /*2c600*/  ISETP.GE.AND P4, PT, R17, R0, PT ;  /* 0x000000001100720c */ /* 0x000fda0003f86270 */
[----:B0-----:R-:W-:-:S05]  /*2c610*/  @!P4 IADD3 R5, P3, R10, R5, RZ ;  /* 0x000000050a05c210 */ /* 0x001fca0007f7e0ff */
[----:B------:R-:W-:-:S05]  /*2c620*/  @!P4 IMAD.X R4, RZ, RZ, R4, P3 ;  /* 0x000000ffff04c224 */ /* 0x000fca00018e0604 */
[----:B------:R-:W-:-:S04]  /*2c630*/  @!P4 LOP3.LUT R5, R5, R4, RZ, 0x3c, !PT ;  /* 0x000000040505c212 */ /* 0x000fc800078e3cff */
[----:B------:R-:W-:-:S04]  /*2c640*/  @!P4 LOP3.LUT R4, R5, R4, RZ, 0x3c, !PT ;  /* 0x000000040504c212 */ /* 0x000fc800078e3cff */
[----:B------:R-:W-:-:S05]  /*2c650*/  @!P4 LOP3.LUT R5, R5, R4, RZ, 0x3c, !PT ;  /* 0x000000040505c212 */ /* 0x000fca00078e3cff */
[----:B-----5:R-:W-:Y:S04]  /*2c660*/  @!P4 LDGSTS.E.BYPASS.LTC128B.128 [R9+0x1e200], desc[UR54][R4.64], !P0 ;  /* 0x1e2000000409cfae */ /* 0x020fe8000c101d76 */
[----:B------:R-:W-:Y:S04]  /*2c670*/  @!P4 LDGSTS.E.BYPASS.LTC128B.128 [R9+0x20200], desc[UR54][R4.64+0x40], !P1 ;  /* 0x202000400409cfae */ /* 0x000fe8000c901d76 */
[----:B------:R0:W-:Y:S02]  /*2c680*/  @!P4 LDGSTS.E.BYPASS.LTC128B.128 [R9+0x22200], desc[UR54][R4.64+0x80], !P2 ;  /* 0x222000800409cfae */ /* 0x0001e4000d101d76 */
[----:B0-----:R-:W-:-:S05]  /*2c690*/  VIADD R4, R17, 0x20 ;  /* 0x0000002011047836 */ /* 0x001fca0000000000 */
[----:B------:R-:W-:Y:S02]  /*2c6a0*/  ISETP.GE.AND P3, PT, R4, R0, PT ;  /* 0x000000000400720c */ /* 0x000fe40003f66270 */
[----:B------:R-:W0:Y:S11]  /*2c6b0*/  SHFL.IDX PT, R4, R3, 0x1, 0x1c1f ;  /* 0x003c1f0003047f89 */ /* 0x000e3600000e0000 */
[----:B0-----:R-:W-:-:S05]  /*2c6c0*/  @!P3 IADD3 R5, P4, R10, R4, RZ ;  /* 0x000000040a05b210 */ /* 0x001fca0007f9e0ff */
[----:B------:R-:W-:Y:S02]  /*2c6d0*/  @!P3 IMAD.X R4, RZ, RZ, R6, P4 ;  /* 0x000000ffff04b224 */ /* 0x000fe400020e0606 */
[----:B------:R-:W-:Y:S03]  /*2c6e0*/  SHFL.IDX PT, R6, R2, 0x2, 0x1c1f ;  /* 0x005c1f0002067f89 */ /* 0x000fe600000e0000 */
[----:B------:R-:W-:-:S04]  /*2c6f0*/  @!P3 LOP3.LUT R5, R5, R4, RZ, 0x3c, !PT ;  /* 0x000000040505b212 */ /* 0x000fc800078e3cff */
[----:B------:R-:W-:-:S04]  /*2c700*/  @!P3 LOP3.LUT R4, R5, R4, RZ, 0x3c, !PT ;  /* 0x000000040504b212 */ /* 0x000fc800078e3cff */
[----:B------:R-:W-:-:S05]  /*2c710*/  @!P3 LOP3.LUT R5, R5, R4, RZ, 0x3c, !PT ;  /* 0x000000040505b212 */ /* 0x000fca00078e3cff */
[----:B------:R-:W-:Y:S04]  /*2c720*/  @!P3 LDGSTS.E.BYPASS.LTC128B.128 [R9+0x1ea00], desc[UR54][R4.64], !P0 ;  /* 0x1ea000000409bfae */ /* 0x000fe8000c101d76 */
[----:B------:R-:W-:Y:S04]  /*2c730*/  @!P3 LDGSTS.E.BYPASS.LTC128B.128 [R9+0x20a00], desc[UR54][R4.64+0x40], !P1 ;  /* 0x20a000400409bfae */ /* 0x000fe8000c901d76 */
[----:B------:R0:W-:Y:S02]  /*2c740*/  @!P3 LDGSTS.E.BYPASS.LTC128B.128 [R9+0x22a00], desc[UR54][R4.64+0x80], !P2 ;  /* 0x22a000800409bfae */ /* 0x0001e4000d101d76 */
[----:B0-----:R-:W-:-:S05]  /*2c750*/  VIADD R4, R17, 0x40 ;  /* 0x0000004011047836 */ /* 0x001fca0000000000 */
[----:B------:R-:W-:Y:S02]  /*2c760*/  ISETP.GE.AND P3, PT, R4, R0, PT ;  /* 0x000000000400720c */ /* 0x000fe40003f66270 */
[----:B------:R-:W0:Y:S04]  /*2c770*/  SHFL.IDX PT, R4, R3, 0x2, 0x1c1f ;  /* 0x005c1f0003047f89 */ /* 0x000e2800000e0000 */
[----:B------:R-:W1:Y:S07]  /*2c780*/  SHFL.IDX PT, R3, R3, 0x3, 0x1c1f ;  /* 0x007c1f0003037f89 */ /* 0x000e6e00000e0000 */
[----:B0-----:R-:W-:-:S04]  /*2c790*/  @!P3 IADD3 R5, P4, R10, R4, RZ ;  /* 0x000000040a05b210 */ /* 0x001fc80007f9e0ff */
[----:B------:R-:W-:-:S04]  /*2c7a0*/  @!P3 IADD3.X R4, RZ, R6, RZ, P4, !PT ;  /* 0x00000006ff04b210 */ /* 0x000fc800027fe4ff */
[----:B------:R-:W-:-:S04]  /*2c7b0*/  @!P3 LOP3.LUT R5, R5, R4, RZ, 0x3c, !PT ;  /* 0x000000040505b212 */ /* 0x000fc800078e3cff */
[----:B------:R-:W-:-:S04]  /*2c7c0*/  @!P3 LOP3.LUT R4, R5, R4, RZ, 0x3c, !PT ;  /* 0x000000040504b212 */ /* 0x000fc800078e3cff */
[----:B------:R-:W-:-:S05]  /*2c7d0*/  @!P3 LOP3.LUT R5, R5, R4, RZ, 0x3c, !PT ;  /* 0x000000040505b212 */ /* 0x000fca00078e3cff */
[----:B------:R-:W-:Y:S04]  /*2c7e0*/  @!P3 LDGSTS.E.BYPASS.LTC128B.128 [R9+0x1f200], desc[UR54][R4.64], !P0 ;  /* 0x1f2000000409bfae */ /* 0x000fe8000c101d76 */
[----:B------:R-:W-:Y:S04]  /*2c7f0*/  @!P3 LDGSTS.E.BYPASS.LTC128B.128 [R9+0x21200], desc[UR54][R4.64+0x40], !P1 ;  /* 0x212000400409bfae */ /* 0x000fe8000c901d76 */
[----:B------:R0:W-:Y:S04]  /*2c800*/  @!P3 LDGSTS.E.BYPASS.LTC128B.128 [R9+0x23200], desc[UR54][R4.64+0x80], !P2 ;  /* 0x232000800409bfae */ /* 0x0001e8000d101d76 */
[----:B01----:R0:W2:Y:S02]  /*2c810*/  SHFL.IDX PT, R4, R2, 0x3, 0x1c1f ;  /* 0x007c1f0002047f89 */ /* 0x0030a400000e0000 */
.L_x_2840:
        /* <DEDUP_REMOVED lines=12> */
.L_x_2664:
[----:B------:R-:W-:Y:S05]  /*2c8e0*/  BSYNC B0 ;  /* 0x0000000000007941 */ /* 0x000fea0003800000 */
.L_x_2663:
[----:B-1----:R1:W5:Y:S01]  /*2c8f0*/  LDL R9, [R1+0x4] ;  /* 0x0000040001097983 */ /* 0x0023620000100800 */
[----:B------:R-:W-:Y:S01]  /*2c900*/  PLOP3.LUT P0, PT, PT, PT, PT, 0x80, 0x0 ;  /* 0x000000000000781c */ /* 0x000fe20003f0f070 */
[----:B------:R-:W-:-:S12]  /*2c910*/  NOP ;  /* 0x0000000000007918 */ /* 0x000fd80000000000 */
.L_x_2665:
[----:B0-----:R-:W3:Y:S01]  /*2c920*/  LDL R2, [R1+0x4] ;  /* 0x0000040001027983 */ /* 0x001ee20000100800 */
[----:B------:R-:W-:Y:S02]  /*2c930*/  PLOP3.LUT P1, PT, P1, P0, PT, 0xa2, 0x0 ;  /* 0x000000000000781c */ /* 0x000fe40000f21472 */
[----:B---3--:R-:W-:-:S08]  /*2c940*/  @P0 R2UR P1, UR4, R2 ;  /* 0x00000000020402ca */ /* 0x008fd00000020000 */
[----:B------:R-:W-:-:S05]  /*2c950*/  @P0 PLOP3.LUT P0, PT, P1, PT, PT, 0x80, 0x0 ;  /* 0x000000000000081c */ /* 0x000fca0000f0f070 */
[----:B------:R-:W-:Y:S01]  /*2c960*/  @!P1 SYNCS.ARRIVE.TRANS64.RED.A0T1 RZ, [UR4+0x33400], RZ ;  /* 0x033400ffffff99a7 */ /* 0x000fe20008200404 */
[----:B------:R-:W-:Y:S07]  /*2c970*/  @!P1 ARRIVES.LDGSTSBAR.64.TRANSCNT [UR4+0x33400] ;  /* 0x03340000ff0099b0 */ /* 0x000fee0008000a84 */
[----:B------:R-:W-:Y:S05]  /*2c980*/  @P0 BRA.U.ANY `(.L_x_2665) ;  /* 0xfffffffd00e40947 */ /* 0x000fea000393ffff */
[----:B------:R-:W3:Y:S02]  /*2c990*/  LDL.LU R3, [R1+0x54] ;  /* 0x0000540001037983 */ /* 0x000ee40000300800 */
        /* <DEDUP_REMOVED lines=10> */
[----:B0--3--:R-:W-:Y:S05]  /*2ca40*/  @!P0 BRA `(.L_x_2667) ;  /* 0x0000005c00948947 */ /* 0x009fea0003800000 */
.L_x_2841:
[----:B------:R-:W-:Y:S05]  /*2ca50*/  BSYNC B0 ;  /* 0x0000000000007941 */ /* 0x000fea0003800000 */
.L_x_2666:
[----:B0-----:R-:W3:Y:S02]  /*2ca60*/  LDL R2, [R1+0x38] ;  /* 0x0000380001027983 */ /* 0x001ee40000100800 */
[----:B---3--:R-:W-:-:S13]  /*2ca70*/  ISETP.GE.AND P0, PT, R2, 0x2, PT ;  /* 0x000000020200780c */ /* 0x008fda0003f06270 */
[----:B------:R-:W-:Y:S05]  /*2ca80*/  @!P0 BRA `(.L_x_2668) ;  /* 0x0000001400188947 */ /* 0x000fea0003800000 */
[----:B------:R0:W5:Y:S01]  /*2ca90*/  LDL.LU R0, [R1+0xc] ;  /* 0x00000c0001007983 */ /* 0x0001620000300800 */
[----:B------:R-:W-:-:S03]  /*2caa0*/  IADD3 R2, R2, -0x2, RZ ;  /* 0xfffffffe02027810 */ /* 0x000fc60007ffe0ff */
[----:B------:R0:W5:Y:S04]  /*2cab0*/  LDL.LU R8, [R1+0x14] ;  /* 0x0000140001087983 */ /* 0x0001680000300800 */
.L_x_2692:
        /* <DEDUP_REMOVED lines=30> */
[C---:B-----5:R-:W-:Y:S02]  /*2cca0*/  IMAD R6, R7.reuse, UR7, R6 ;  /* 0x0000000707067c24 */ /* 0x060fe4000f8e0206 */
[----:B------:R-:W-:-:S05]  /*2ccb0*/  IMAD.WIDE.U32 R4, R7, UR6, R4 ;  /* 0x0000000607047c25 */ /* 0x000fca000f8e0004 */
[----:B------:R-:W-:Y:S02]  /*2ccc0*/  IADD3 R5, R6, R5, RZ ;  /* 0x0000000506057210 */ /* 0x000fe40007ffe0ff */
[----:B------:R-:W-:-:S04]  /*2ccd0*/  LEA R6, P0, R4, UR4, 0x2 ;  /* 0x0000000404067c11 */ /* 0x000fc8000f8010ff */
[----:B------:R-:W-:-:S05]  /*2cce0*/  LEA.HI.X R7, R4, UR5, R5, 0x2, P0 ;  /* 0x0000000504077c11 */ /* 0x000fca00080f1405 */
[----:B------:R-:W3:Y:S04]  /*2ccf0*/  LDG.E R4, desc[UR54][R6.64] ;  /* 0x0000003606047981 */ /* 0x000ee8000c1e1900 */
[----:B---3--:R3:W-:Y:S02]  /*2cd00*/  STL [R1], R4 ;  /* 0x0000000401007387 */ /* 0x0087e40000100800 */
.L_x_2671:
[----:B------:R-:W4:Y:S01]  /*2cd10*/  LDL R5, [R1+0x4] ;  /* 0x0000040001057983 */ /* 0x000f220000100800 */
[----:B---3--:R-:W3:Y:S01]  /*2cd20*/  S2R R4, SR_TID.X ;  /* 0x0000000000047919 */ /* 0x008ee20000002100 */
[----:B------:R-:W-:Y:S01]  /*2cd30*/  BSSY B1, `(.L_x_2672) ;  /* 0x0000007000017945 */ /* 0x000fe20003800000 */
[----:B---3--:R-:W-:-:S04]  /*2cd40*/  LOP3.LUT R4, R4, 0x7f, RZ, 0xc0, !PT ;  /* 0x0000007f04047812 */ /* 0x008fc800078ec0ff */
[----:B------:R-:W-:Y:S01]  /*2cd50*/  ISETP.NE.AND P1, PT, R4, RZ, PT ;  /* 0x000000ff0400720c */ /* 0x000fe20003f25270 */
[----:B----4-:R-:W-:Y:S01]  /*2cd60*/  IMAD R6, R10, 0x8, R5 ;  /* 0x000000080a067824 */ /* 0x010fe200078e0205 */
[----:B------:R-:W-:-:S04]  /*2cd70*/  SHF.L.U32 R5, R9, 0x1f, RZ ;  /* 0x0000001f09057819 */ /* 0x000fc800000006ff */
[----:B------:R-:W3:Y:S02]  /*2cd80*/  SYNCS.PHASECHK.TRANS64.TRYWAIT P0, [R6+URZ+0x33480], R5 ;  /* 0x03348005060075a7 */ /* 0x000ee4000800017f */
[----:B---3--:R-:W-:Y:S05]  /*2cd90*/  @!P0 BRA `(.L_x_2673) ;  /* 0x0000005800d88947 */ /* 0x008fea0003800000 */
.L_x_2842:
[----:B------:R-:W-:Y:S05]  /*2cda0*/  BSYNC B1 ;  /* 0x0000000000017941 */ /* 0x000fea0003800000 */
.L_x_2672:
        /* <DEDUP_REMOVED lines=9> */
.L_x_2675:
[----:B------:R-:W-:Y:S05]  /*2ce40*/  BSYNC B1 ;  /* 0x0000000000017941 */ /* 0x000fea0003800000 */
.L_x_2674:
[----:B--2---:R-:W2:Y:S04]  /*2ce50*/  LDL R9, [R1+0x4] ;  /* 0x0000040001097983 */ /* 0x004ea80000100800 */
        /* <DEDUP_REMOVED lines=10> */
[----:B----4-:R-:W-:-:S03]  /*2cf00*/  IMAD R7, R3, 0xa0, R7 ;  /* 0x000000a003077824 */ /* 0x010fc600078e0207 */
[----:B------:R-:W-:Y:S01]  /*2cf10*/  IADD3 R9, R4, 0xf200, RZ ;  /* 0x0000f20004097810 */ /* 0x000fe20007ffe0ff */
[----:B------:R-:W-:-:S07]  /*2cf20*/  VIADD R3, R6, 0x33470 ;  /* 0x0003347006037836 */ /* 0x000fce0000000000 */
.L_x_2676:
        /* <DEDUP_REMOVED lines=17> */
.L_x_2677:
        /* <DEDUP_REMOVED lines=17> */
.L_x_2678:
        /* <DEDUP_REMOVED lines=11> */
[----:B------:R-:W2:Y:S01]  /*2d200*/  SYNCS.PHASECHK.TRANS64.TRYWAIT P0, [R6+URZ+0x33440], R5 ;  /* 0x03344005060075a7 */ /* 0x000ea2000800017f */
[----:B------:R-:W-:Y:S04]  /*2d210*/  BSSY B1, `(.L_x_2679) ;  /* 0x0000002000017945 */ /* 0x000fe80003800000 */
[----:B--2---:R-:W-:Y:S05]  /*2d220*/  @!P0 BRA `(.L_x_2680) ;  /* 0x0000005400c88947 */ /* 0x004fea0003800000 */
.L_x_2843:
[----:B------:R-:W-:Y:S05]  /*2d230*/  BSYNC B1 ;  /* 0x0000000000017941 */ /* 0x000fea0003800000 */
.L_x_2679:
[----:B------:R-:W-:Y:S01]  /*2d240*/  BSSY B1, `(.L_x_2681) ;  /* 0x000000b000017945 */ /* 0x000fe20003800000 */
[----:B------:R-:W-:Y:S01]  /*2d250*/  MOV R10, 0x0 ;  /* 0x00000000000a7802 */ /* 0x000fe20000000f00 */
[----:B------:R-:W-:Y:S02]  /*2d260*/  IMAD.MOV.U32 R11, RZ, RZ, 0x14f00000 ;  /* 0x14f00000ff0b7424 */ /* 0x000fe400078e00ff */
        /* <DEDUP_REMOVED lines=8> */
.L_x_2682:
[----:B------:R-:W-:Y:S05]  /*2d2f0*/  BSYNC B1 ;  /* 0x0000000000017941 */ /* 0x000fea0003800000 */
.L_x_2681:
        /* <DEDUP_REMOVED lines=8> */
.L_x_2683:
        /* <DEDUP_REMOVED lines=11> */
[----:B------:R-:W-:Y:S02]  /*2d430*/  R2UR UR10, R13 ;  /* 0x000000000d0a72ca */ /* 0x000fe400000e0000 */
[----:B------:R-:W-:Y:S02]  /*2d440*/  R2UR UR6, R10 ;  /* 0x000000000a0672ca */ /* 0x000fe400000e0000 */
[----:B------:R-:W-:Y:S02]  /*2d450*/  R2UR UR7, R11 ;  /* 0x000000000b0772ca */ /* 0x000fe400000e0000 */
[----:B------:R-:W-:Y:S02]  /*2d460*/  PLOP3.LUT P0, PT, PT, PT, PT, 0x80, 0x0 ;  /* 0x000000000000781c */ /* 0x000fe40003f0f070 */
[----:B------:R-:W-:-:S11]  /*2d470*/  IADD3 R3, R4, 0x26a00, RZ ;  /* 0x00026a0004037810 */ /* 0x000fd60007ffe0ff */
.L_x_2684:
        /* <DEDUP_REMOVED lines=11> */
[----:B------:R-:W-:Y:S01]  /*2d530*/  R2UR UR10, R12 ;  /* 0x000000000c0a72ca */ /* 0x000fe200000e0000 */
[----:B------:R-:W-:Y:S01]  /*2d540*/  VIADD R4, R4, 0x29200 ;  /* 0x0002920004047836 */ /* 0x000fe20000000000 */
[----:B------:R-:W-:Y:S02]  /*2d550*/  R2UR UR6, R10 ;  /* 0x000000000a0672ca */ /* 0x000fe400000e0000 */
[----:B------:R-:W-:Y:S02]  /*2d560*/  R2UR UR7, R11 ;  /* 0x000000000b0772ca */ /* 0x000fe400000e0000 */
[----:B------:R-:W-:-:S13]  /*2d570*/  PLOP3.LUT P0, PT, PT, PT, PT, 0x80, 0x0 ;  /* 0x000000000000781c */ /* 0x000fda0003f0f070 */
.L_x_2685:
        /* <DEDUP_REMOVED lines=11> */
.L_x_2670:
[----:B------:R-:W-:Y:S05]  /*2d630*/  BSYNC B0 ;  /* 0x0000000000007941 */ /* 0x000fea0003800000 */
.L_x_2669:
[----:B------:R-:W-:-:S06]  /*2d640*/  UISETP.NE.AND UP0, UPT, UR37, 0x3, UPT ;  /* 0x000000032500788c */ /* 0x000fcc000bf05270 */
[----:B------:R-:W-:-:S13]  /*2d650*/  PLOP3.LUT P0, PT, PT, PT, UP0, 0x80, 0x0 ;  /* 0x000000000000781c */ /* 0x000fda0003f0f008 */
[----:B------:R-:W-:Y:S05]  /*2d660*/  @!P0 BRA `(.L_x_2686) ;  /* 0x0000000000048947 */ /* 0x000fea0003800000 */
[----:B------:R-:W-:Y:S01]  /*2d670*/  BPT.TRAP 0x1 ;  /* 0x000000040000795c */ /* 0x000fe20000300000 */
.L_x_2686:
[----:B------:R-:W3:Y:S01]  /*2d680*/  LDL R5, [R1+0x4] ;  /* 0x0000040001057983 */ /* 0x000ee20000100800 */
[----:B------:R-:W-:Y:S01]  /*2d690*/  IMAD.U32 R3, RZ, RZ, UR39 ;  /* 0x00000027ff037e24 */ /* 0x000fe2000f8e00ff */
[----:B------:R-:W-:Y:S01]  /*2d6a0*/  LOP3.LUT R4, R8, 0x1, RZ, 0x3c, !PT ;  /* 0x0000000108047812 */ /* 0x000fe200078e3cff */
[----:B------:R-:W-:Y:S03]  /*2d6b0*/  BSSY B0, `(.L_x_2687) ;  /* 0x0000006000007945 */ /* 0x000fe60003800000 */
[----:B------:R-:W-:Y:S02]  /*2d6c0*/  ISETP.NE.AND P1, PT, R3, 0x3, PT ;  /* 0x000000030300780c */ /* 0x000fe40003f25270 */
[----:B------:R-:W-:Y:S01]  /*2d6d0*/  SHF.L.U32 R4, R4, 0x1f, RZ ;  /* 0x0000001f04047819 */ /* 0x000fe200000006ff */
[----:B---3--:R-:W-:-:S04]  /*2d6e0*/  IMAD R3, R0, 0x8, R5 ;  /* 0x0000000800037824 */ /* 0x008fc800078e0205 */
[----:B------:R-:W3:Y:S02]  /*2d6f0*/  SYNCS.PHASECHK.TRANS64.TRYWAIT P0, [R3+URZ+0x33470], R4 ;  /* 0x03347004030075a7 */ /* 0x000ee4000800017f */
[----:B---3--:R-:W-:Y:S05]  /*2d700*/  @!P0 BRA `(.L_x_2688) ;  /* 0x0000005000a48947 */ /* 0x008fea0003800000 */
.L_x_2844:
[----:B------:R-:W-:Y:S05]  /*2d710*/  BSYNC B0 ;  /* 0x0000000000007941 */ /* 0x000fea0003800000 */
.L_x_2687:
[----:B------:R-:W-:Y:S05]  /*2d720*/  @!P1 BRA `(.L_x_2689) ;  /* 0x0000000000049947 */ /* 0x000fea0003800000 */
[----:B------:R-:W-:Y:S01]  /*2d730*/  BPT.TRAP 0x1 ;  /* 0x000000040000795c */ /* 0x000fe20000300000 */
.L_x_2689:
[----:B---3--:R-:W-:Y:S01]  /*2d740*/  SHF.L.U32 R4, R8, 0x1f, RZ ;  /* 0x0000001f08047819 */ /* 0x008fe200000006ff */
[----:B--2---:R-:W-:-:S03]  /*2d750*/  IMAD R10, R0, 0x7800, RZ ;  /* 0x00007800000a7824 */ /* 0x004fc600078e02ff */
[----:B------:R-:W2:Y:S02]  /*2d760*/  SYNCS.PHASECHK.TRANS64.TRYWAIT P0, [R3+URZ+0x33460], R4 ;  /* 0x03346004030075a7 */ /* 0x000ea4000800017f */
[----:B--2---:R-:W-:Y:S05]  /*2d770*/  @!P0 BRA `(.L_x_2690) ;  /* 0x00000050009c8947 */ /* 0x004fea0003800000 */
.L_x_2845:
[----:B------:R-:W3:Y:S04]  /*2d780*/  LDL R0, [R1+0x2c] ;  /* 0x00002c0001007983 */ /* 0x000ee80000100800 */
[----:B------:R-:W4:Y:S04]  /*2d790*/  LDL R13, [R1+0x4] ;  /* 0x00000400010d7983 */ /* 0x000f280000100800 */
[----:B------:R-:W5:Y:S01]  /*2d7a0*/  LDL R11, [R1+0x28] ;  /* 0x00002800010b7983 */ /* 0x000f620000100800 */
[----:B------:R-:W-:Y:S05]  /*2d7b0*/  WARPSYNC.ALL ;  /* 0x0000000000007948 */ /* 0x000fea0003800000 */
[----:B---3--:R-:W-:-:S05]  /*2d7c0*/  LOP3.LUT R0, R10, R0, RZ, 0xfc, !PT ;  /* 0x000000000a007212 */ /* 0x008fca00078efcff */
[----:B----4-:R-:W-:-:S05]  /*2d7d0*/  IMAD.IADD R0, R13, 0x1, R0 ;  /* 0x000000010d007824 */ /* 0x010fca00078e0200 */
[----:B--2---:R-:W2:Y:S01]  /*2d7e0*/  LDSM.16.MT88.4 R4, [R0+0xf200] ;  /* 0x00f200000004783b */ /* 0x004ea20000004200 */
[----:B-----5:R-:W-:-:S04]  /*2d7f0*/  LOP3.LUT R12, R10, R11, RZ, 0xfc, !PT ;  /* 0x0000000b0a0c7212 */ /* 0x020fc800078efcff */
[----:B------:R-:W-:Y:S02]  /*2d800*/  IADD3 R12, R13, R12, RZ ;  /* 0x0000000c0d0c7210 */ /* 0x000fe40007ffe0ff */
        /* <DEDUP_REMOVED lines=97> */
.L_x_2691:
[----:B------:R-:W4:Y:S01]  /*2de20*/  S2R R0, SR_TID.X ;  /* 0x0000000000007919 */ /* 0x000f220000002100 */
[----:B---3--:R3:W-:Y:S01]  /*2de30*/  SYNCS.ARRIVE.TRANS64.A1T0 RZ, [R3+URZ+0x33450], RZ ;  /* 0x033450ff03ff79a7 */ /* 0x0087e2000810003f */
[----:B--2---:R2:W5:Y:S01]  /*2de40*/  LDL R8, [R1+0x14] ;  /* 0x0000140001087983 */ /* 0x0045620000100800 */
[----:B----4-:R-:W-:Y:S01]  /*2de50*/  LOP3.LUT R0, R0, 0x7f, RZ, 0xc0, !PT ;  /* 0x0000007f00007812 */ /* 0x010fe200078ec0ff */
[----:B------:R-:W-:Y:S03]  /*2de60*/  BAR.SYNC.DEFER_BLOCKING 0x2, 0x80 ;  /* 0x0082000000007b1d */ /* 0x000fe60000010000 */
[----:B------:R-:W-:-:S03]  /*2de70*/  ISETP.NE.AND P0, PT, R0, RZ, PT ;  /* 0x000000ff0000720c */ /* 0x000fc60003f05270 */
[----:B------:R2:W5:Y:S10]  /*2de80*/  LDL R0, [R1+0xc] ;  /* 0x00000c0001007983 */ /* 0x0005740000100800 */
[----:B---3--:R-:W-:-:S05]  /*2de90*/  @!P0 VIADD R3, R3, 0x33480 ;  /* 0x0003348003038836 */ /* 0x008fca0000000000 */
[----:B------:R-:W-:-:S04]  /*2dea0*/  @!P0 PRMT R3, RZ, 0x654, R3 ;  /* 0x00000654ff038816 */ /* 0x000fc80000000003 */
[----:B------:R2:W-:Y:S01]  /*2deb0*/  @!P0 SYNCS.ARRIVE.TRANS64.RED.A1T0 RZ, [R3+URZ], RZ ;  /* 0x000000ff03ff89a7 */ /* 0x0005e2000810043f */
[C---:B------:R-:W-:Y:S01]  /*2dec0*/  ISETP.GT.AND P0, PT, R2.reuse, RZ, PT ;  /* 0x000000ff0200720c */ /* 0x040fe20003f04270 */
[----:B------:R-:W-:-:S12]  /*2ded0*/  VIADD R2, R2, 0xffffffff ;  /* 0xffffffff02027836 */ /* 0x000fd80000000000 */
[----:B--2---:R-:W-:Y:S05]  /*2dee0*/  @P0 BRA `(.L_x_2692) ;  /* 0xffffffe800f40947 */ /* 0x004fea000383ffff */
.L_x_2668:
        /* <DEDUP_REMOVED lines=8> */
[----:B-----5:R-:W3:Y:S08]  /*2df70*/  FLO.U32 R0, UR4 ;  /* 0x0000000400007d00 */ /* 0x020ef000080e0000 */
[----:B------:R-:W2:Y:S01]  /*2df80*/  POPC R2, UR4 ;  /* 0x0000000400027d09 */ /* 0x000ea20008000000 */
[----:B---3--:R-:W-:-:S13]  /*2df90*/  ISETP.EQ.U32.AND P1, PT, R0, R3, PT ;  /* 0x000000030000720c */ /* 0x008fda0003f22070 */
[----:B--2---:R-:W2:Y:S01]  /*2dfa0*/  @P1 ATOMG.E.ADD.STRONG.GPU PT, R5, desc[UR54][R4.64], R2 ;  /* 0x00000002040519a8 */ /* 0x004ea200081ee1f6 */
[----:B------:R-:W3:Y:S02]  /*2dfb0*/  S2R R3, SR_LTMASK ;  /* 0x0000000000037919 */ /* 0x000ee40000003900 */
[----:B---3--:R-:W-:-:S06]  /*2dfc0*/  LOP3.LUT R3, R3, UR4, RZ, 0xc0, !PT ;  /* 0x0000000403037c12 */ /* 0x008fcc000f8ec0ff */
[----:B------:R-:W3:Y:S01]  /*2dfd0*/  POPC R3, R3 ;  /* 0x0000000300037309 */ /* 0x000ee20000000000 */
[----:B--2---:R-:W3:Y:S02]  /*2dfe0*/  SHFL.IDX PT, R0, R5, R0, 0x1f ;  /* 0x00001f0005007589 */ /* 0x004ee400000e0000 */
[----:B---3--:R-:W-:-:S07]  /*2dff0*/  IADD3 R16, R0, UR38, R3 ;  /* 0x0000002600107c10 */ /* 0x008fce000fffe003 */
.L_x_2694:
[----:B------:R-:W-:Y:S05]  /*2e000*/  BSYNC B0 ;  /* 0x0000000000007941 */ /* 0x000fea0003800000 */
.L_x_2693:
[----:B------:R-:W-:-:S06]  /*2e010*/  UISETP.NE.AND UP0, UPT, UR37, 0x3, UPT ;  /* 0x000000032500788c */ /* 0x000fcc000bf05270 */
[----:B------:R-:W-:-:S13]  /*2e020*/  PLOP3.LUT P1, PT, PT, PT, UP0, 0x80, 0x0 ;  /* 0x000000000000781c */ /* 0x000fda0003f2f008 */
[----:B------:R-:W-:Y:S05]  /*2e030*/  @!P1 BRA `(.L_x_2695) ;  /* 0x0000000000049947 */ /* 0x000fea0003800000 */
[----:B------:R-:W-:Y:S01]  /*2e040*/  BPT.TRAP 0x1 ;  /* 0x000000040000795c */ /* 0x000fe20000300000 */
.L_x_2695:
[----:B--2---:R-:W2:Y:S04]  /*2e050*/  LDL R4, [R1+0x14] ;  /* 0x0000140001047983 */ /* 0x004ea80000100800 */
[----:B------:R-:W3:Y:S04]  /*2e060*/  LDL R3, [R1+0x4] ;  /* 0x0000040001037983 */ /* 0x000ee80000100800 */
[----:B------:R-:W3:Y:S01]  /*2e070*/  LDL R2, [R1+0xc] ;  /* 0x00000c0001027983 */ /* 0x000ee20000100800 */
[----:B-----5:R-:W-:Y:S01]  /*2e080*/  IMAD.U32 R0, RZ, RZ, UR39 ;  /* 0x00000027ff007e24 */ /* 0x020fe2000f8e00ff */
[----:B------:R-:W-:Y:S04]  /*2e090*/  BSSY B0, `(.L_x_2696) ;  /* 0x0000007000007945 */ /* 0x000fe80003800000 */
[----:B------:R-:W-:-:S02]  /*2e0a0*/  ISETP.NE.AND P2, PT, R0, 0x3, PT ;  /* 0x000000030000780c */ /* 0x000fc40003f45270 */
[----:B--2---:R-:W-:-:S04]  /*2e0b0*/  LOP3.LUT R0, R4, 0x1, RZ, 0x3c, !PT ;  /* 0x0000000104007812 */ /* 0x004fc800078e3cff */
[----:B------:R-:W-:Y:S01]  /*2e0c0*/  SHF.L.U32 R0, R0, 0x1f, RZ ;  /* 0x0000001f00007819 */ /* 0x000fe200000006ff */
[----:B---3--:R-:W-:-:S04]  /*2e0d0*/  IMAD R3, R2, 0x8, R3 ;  /* 0x0000000802037824 */ /* 0x008fc800078e0203 */
[----:B------:R-:W2:Y:S02]  /*2e0e0*/  SYNCS.PHASECHK.TRANS64.TRYWAIT P1, [R3+URZ+0x33470], R0 ;  /* 0x03347000030075a7 */ /* 0x000ea4000802017f */
[----:B--2---:R-:W-:Y:S05]  /*2e0f0*/  @!P1 BRA `(.L_x_2697) ;  /* 0x0000004800509947 */ /* 0x004fea0003800000 */
.L_x_2846:
[----:B------:R-:W-:Y:S05]  /*2e100*/  BSYNC B0 ;  /* 0x0000000000007941 */ /* 0x000fea0003800000 */
.L_x_2696:
[----:B------:R-:W-:Y:S05]  /*2e110*/  @!P2 BRA `(.L_x_2698) ;  /* 0x000000000004a947 */ /* 0x000fea0003800000 */
[----:B------:R-:W-:Y:S01]  /*2e120*/  BPT.TRAP 0x1 ;  /* 0x000000040000795c */ /* 0x000fe20000300000 */
.L_x_2698:
[----:B--2---:R-:W2:Y:S02]  /*2e130*/  LDL R0, [R1+0x14] ;  /* 0x0000140001007983 */ /* 0x004ea40000100800 */
[----:B--2---:R-:W-:-:S04]  /*2e140*/  SHF.L.U32 R0, R0, 0x1f, RZ ;  /* 0x0000001f00007819 */ /* 0x004fc800000006ff */
[----:B------:R-:W2:Y:S02]  /*2e150*/  SYNCS.PHASECHK.TRANS64.TRYWAIT P1, [R3+URZ+0x33460], R0 ;  /* 0x03346000030075a7 */ /* 0x000ea4000802017f */
[----:B--2---:R-:W-:Y:S05]  /*2e160*/  @!P1 BRA `(.L_x_2699) ;  /* 0x0000004800489947 */ /* 0x004fea0003800000 */
.L_x_2847:
[----:B------:R-:W3:Y:S04]  /*2e170*/  LDL R12, [R1+0xc] ;  /* 0x00000c00010c7983 */ /* 0x000ee80000100800 */
[----:B------:R-:W2:Y:S04]  /*2e180*/  LDL R4, [R1+0x2c] ;  /* 0x00002c0001047983 */ /* 0x000ea80000100800 */
[----:B------:R-:W4:Y:S04]  /*2e190*/  LDL R13, [R1+0x4] ;  /* 0x00000400010d7983 */ /* 0x000f280000100800 */
[----:B------:R-:W5:Y:S01]  /*2e1a0*/  LDL R10, [R1+0x28] ;  /* 0x00002800010a7983 */ /* 0x000f620000100800 */
[----:B------:R-:W-:Y:S05]  /*2e1b0*/  WARPSYNC.ALL ;  /* 0x0000000000007948 */ /* 0x000fea0003800000 */
[----:B---3--:R-:W-:-:S05]  /*2e1c0*/  IMAD R2, R12, 0x7800, RZ ;  /* 0x000078000c027824 */ /* 0x008fca00078e02ff */
[----:B--2---:R-:W-:-:S04]  /*2e1d0*/  LOP3.LUT R0, R2, R4, RZ, 0xfc, !PT ;  /* 0x0000000402007212 */ /* 0x004fc800078efcff */
[----:B----4-:R-:W-:-:S05]  /*2e1e0*/  IADD3 R0, R13, R0, RZ ;  /* 0x000000000d007210 */ /* 0x010fca0007ffe0ff */
[----:B------:R-:W2:Y:S01]  /*2e1f0*/  LDSM.16.MT88.4 R4, [R0+0xf200] ;  /* 0x00f200000004783b */ /* 0x000ea20000004200 */
[----:B-----5:R-:W-:-:S05]  /*2e200*/  LOP3.LUT R2, R2, R10, RZ, 0xfc, !PT ;  /* 0x0000000a02027212 */ /* 0x020fca00078efcff */
[----:B------:R-:W-:Y:S01]  /*2e210*/  IMAD.IADD R2, R13, 0x1, R2 ;  /* 0x000000010d027824 */ /* 0x000fe200078e0202 */
        /* <DEDUP_REMOVED lines=97> */
.L_x_2700:
        /* <DEDUP_REMOVED lines=13> */
.L_x_2643:
        /* <DEDUP_REMOVED lines=9> */
[----:B------:R2:W3:Y:S04]  /*2e990*/  LDS.128 R16, [R0+0x334d0] ;  /* 0x0334d00000107984 */ /* 0x0004e80000000c00 */
[----:B------:R2:W-:Y:S01]  /*2e9a0*/  STL [R1+0x4], R0 ;  /* 0x0000040001007387 */ /* 0x0005e20000100800 */
[----:B------:R-:W-:Y:S06]  /*2e9b0*/  BAR.ARV 0x4, 0x180 ;  /* 0x0106000000007b1d */ /* 0x000fec0000002000 */
[----:B------:R-:W-:Y:S05]  /*2e9c0*/  BRA `(.L_x_2702) ;  /* 0x0000000800d87947 */ /* 0x000fea0003800000 */
.L_x_2701:
[----:B------:R-:W2:Y:S01]  /*2e9d0*/  S2R R0, SR_TID.X ;  /* 0x0000000000007919 */ /* 0x000ea20000002100 */
[----:B------:R-:W-:Y:S01]  /*2e9e0*/  UMOV UR4, 0xffffffff ;  /* 0xffffffff00047882 */ /* 0x000fe20000000000 */
[----:B--2---:R-:W-:-:S04]  /*2e9f0*/  LOP3.LUT R6, R0, 0x1f, RZ, 0xc0, !PT ;  /* 0x0000001f00067812 */ /* 0x004fc800078ec0ff */
[----:B------:R-:W-:Y:S01]  /*2ea00*/  ISETP.NE.AND P0, PT, R6, 0x1f, PT ;  /* 0x0000001f0600780c */ /* 0x000fe20003f05270 */
[----:B------:R-:W-:-:S12]  /*2ea10*/  BRA.DIV UR4, `(.L_x_2703) ;  /* 0x0000004204307947 */ /* 0x000fd8000b800000 */
[----:B------:R-:W-:Y:S01]  /*2ea20*/  IADD3 R0, R19, R6, RZ ;  /* 0x0000000613007210 */ /* 0x000fe20007ffe0ff */
[----:B------:R-:W-:-:S03]  /*2ea30*/  ULDC UR4, c[0x0][0xc3c] ;  /* 0x00030f0000047ab9 */ /* 0x000fc60000000800 */
        /* <DEDUP_REMOVED lines=20> */
[----:B--2---:R-:W-:-:S04]  /*2eb80*/  SEL R4, R4, RZ, P3 ;  /* 0x000000ff04047207 */ /* 0x004fc80001800000 */
[----:B------:R-:W-:-:S05]  /*2eb90*/  IADD3 R3, R3, R4, RZ ;  /* 0x0000000403037210 */ /* 0x000fca0007ffe0ff */
[----:B------:R-:W2:Y:S02]  /*2eba0*/  SHFL.UP PT, R4, R3, 0x8, RZ ;  /* 0x0500000003047989 */ /* 0x000ea400000e00ff */
[----:B--2---:R-:W-:-:S05]  /*2ebb0*/  SEL R4, R4, RZ, P4 ;  /* 0x000000ff04047207 */ /* 0x004fca0002000000 */
[----:B------:R-:W-:-:S05]  /*2ebc0*/  IMAD.IADD R3, R3, 0x1, R4 ;  /* 0x0000000103037824 */ /* 0x000fca00078e0204 */
[----:B------:R-:W2:Y:S02]  /*2ebd0*/  SHFL.UP PT, R4, R3, 0x10, RZ ;  /* 0x0600000003047989 */ /* 0x000ea400000e00ff */
[----:B--2---:R-:W-:-:S05]  /*2ebe0*/  SEL R4, R4, RZ, P5 ;  /* 0x000000ff04047207 */ /* 0x004fca0002800000 */
[----:B------:R-:W-:-:S05]  /*2ebf0*/  IMAD.IADD R3, R3, 0x1, R4 ;  /* 0x0000000103037824 */ /* 0x000fca00078e0204 */
[----:B------:R2:W3:Y:S02]  /*2ec00*/  SHFL.IDX PT, R16, R3, 0x1f, 0x1f ;  /* 0x03e01f0003107f89 */ /* 0x0004e400000e0000 */
.L_x_2857:
[----:B------:R-:W-:Y:S02]  /*2ec10*/  ULDC UR4, c[0x0][0xc38] ;  /* 0x00030e0000047ab9 */ /* 0x000fe40000000800 */
[----:B------:R-:W-:-:S04]  /*2ec20*/  IMAD.U32 R4, RZ, RZ, UR4 ;  /* 0x00000004ff047e24 */ /* 0x000fc8000f8e00ff */
[----:B---3--:R-:W-:-:S04]  /*2ec30*/  IMAD R16, R16, R4, RZ ;  /* 0x0000000410107224 */ /* 0x008fc800078e02ff */
[----:B------:R-:W-:-:S05]  /*2ec40*/  IMAD.IADD R5, R5, 0x1, R16 ;  /* 0x0000000105057824 */ /* 0x000fca00078e0210 */
[----:B------:R-:W-:-:S13]  /*2ec50*/  ISETP.GT.AND P6, PT, R5, R0, PT ;  /* 0x000000000500720c */ /* 0x000fda0003fc4270 */
[----:B------:R-:W-:Y:S05]  /*2ec60*/  @P6 BRA `(.L_x_2704) ;  /* 0x00000000009c6947 */ /* 0x000fea0003800000 */
.L_x_2709:
[----:B------:R-:W3:Y:S01]  /*2ec70*/  LDC R2, c[0x0][0xc3c] ;  /* 0x00030f00ff027b82 */ /* 0x000ee20000000800 */
[----:B------:R-:W-:-:S04]  /*2ec80*/  IADD3 R19, R19, 0x1f, RZ ;  /* 0x0000001f13137810 */ /* 0x000fc80007ffe0ff */
[----:B---3--:R-:W-:-:S13]  /*2ec90*/  ISETP.GE.AND P6, PT, R19, R2, PT ;  /* 0x000000021300720c */ /* 0x008fda0003fc6270 */
[----:B------:R-:W-:Y:S05]  /*2eca0*/  @P6 BRA `(.L_x_2705) ;  /* 0x0000000400d46947 */ /* 0x000fea0003800000 */
        /* <DEDUP_REMOVED lines=10> */
.L_x_2707:
[----:B------:R-:W-:Y:S05]  /*2ed50*/  BSYNC B0 ;  /* 0x0000000000007941 */ /* 0x000fea0003800000 */
.L_x_2706:
        /* <DEDUP_REMOVED lines=18> */
.L_x_2865:
[----:B------:R-:W-:Y:S02]  /*2ee80*/  ULDC UR4, c[0x0][0xc38] ;  /* 0x00030e0000047ab9 */ /* 0x000fe40000000800 */
[----:B------:R-:W-:-:S04]  /*2ee90*/  IMAD.U32 R4, RZ, RZ, UR4 ;  /* 0x00000004ff047e24 */ /* 0x000fc8000f8e00ff */
[----:B---3--:R-:W-:-:S04]  /*2eea0*/  IMAD R16, R16, R4, RZ ;  /* 0x0000000410107224 */ /* 0x008fc800078e02ff */
[----:B------:R-:W-:-:S05]  /*2eeb0*/  IMAD.IADD R5, R16, 0x1, R5 ;  /* 0x0000000110057824 */ /* 0x000fca00078e0205 */
[----:B------:R-:W-:-:S13]  /*2eec0*/  ISETP.GT.AND P6, PT, R5, R0, PT ;  /* 0x000000000500720c */ /* 0x000fda0003fc4270 */
[----:B------:R-:W-:Y:S05]  /*2eed0*/  @!P6 BRA `(.L_x_2709) ;  /* 0xfffffffc0064e947 */ /* 0x000fea000383ffff */
.L_x_2704:
[----:B------:R-:W-:Y:S01]  /*2eee0*/  IADD3 R16, -R16, R5, RZ ;  /* 0x0000000510107210 */ /* 0x000fe20007ffe1ff */
[----:B------:R-:W-:-:S04]  /*2eef0*/  UMOV UR4, 0xffffffff ;  /* 0xffffffff00047882 */ /* 0x000fc80000000000 */
[----:B------:R-:W-:-:S05]  /*2ef00*/  IMAD R5, R3, R4, R16 ;  /* 0x0000000403057224 */ /* 0x000fca00078e0210 */
[----:B------:R-:W-:Y:S01]  /*2ef10*/  ISETP.GT.AND P6, PT, R5, R0, PT ;  /* 0x000000000500720c */ /* 0x000fe20003fc4270 */
[----:B------:R-:W-:-:S12]  /*2ef20*/  BRA.DIV UR4, `(.L_x_2710) ;  /* 0x0000004604007947 */ /* 0x000fd8000b800000 */
[----:B------:R-:W-:-:S04]  /*2ef30*/  VOTE.ANY R6, PT, !P6 ;  /* 0x0000000000067806 */ /* 0x000fc800070e0100 */
[----:B------:R-:W3:Y:S02]  /*2ef40*/  POPC R5, R6 ;  /* 0x0000000600057309 */ /* 0x000ee40000000000 */
[----:B---3--:R3:W4:Y:S02]  /*2ef50*/  SHFL.IDX PT, R17, R2, R5, 0x1f ;  /* 0x00001f0502117589 */ /* 0x00872400000e0000 */
.L_x_2869:
[----:B------:R-:W-:Y:S01]  /*2ef60*/  ISETP.NE.AND P0, PT, R6, RZ, PT ;  /* 0x000000ff0600720c */ /* 0x000fe20003f05270 */
[----:B---3--:R-:W-:-:S12]  /*2ef70*/  IMAD.MOV.U32 R2, RZ, RZ, RZ ;  /* 0x000000ffff027224 */ /* 0x008fd800078e00ff */
[----:B------:R-:W-:Y:S05]  /*2ef80*/  @!P0 BRA `(.L_x_2711) ;  /* 0x0000000000108947 */ /* 0x000fea0003800000 */
[----:B------:R-:W-:Y:S01]  /*2ef90*/  UMOV UR4, 0xffffffff ;  /* 0xffffffff00047882 */ /* 0x000fe20000000000 */
[----:B------:R-:W-:Y:S02]  /*2efa0*/  VIADD R12, R5, 0xffffffff ;  /* 0xffffffff050c7836 */ /* 0x000fe40000000000 */
[----:B------:R-:W-:Y:S05]  /*2efb0*/  BRA.DIV UR4, `(.L_x_2712) ;  /* 0x0000004604247947 */ /* 0x000fea000b800000 */
[----:B------:R3:W0:Y:S02]  /*2efc0*/  SHFL.IDX PT, R2, R3, R12, 0x1f ;  /* 0x00001f0c03027589 */ /* 0x00062400000e0000 */
.L_x_2711:
[----:B------:R-:W5:Y:S01]  /*2efd0*/  LDC.64 R6, c[0x0][0xc90] ;  /* 0x00032400ff067b82 */ /* 0x000f620000000a00 */
[----:B------:R-:W-:-:S04]  /*2efe0*/  IMAD.IADD R19, R5, 0x1, R19 ;  /* 0x0000000105137824 */ /* 0x000fc800078e0213 */
[----:B-----5:R-:W-:-:S06]  /*2eff0*/  IMAD.WIDE R6, R19, 0x4, R6 ;  /* 0x0000000413067825 */ /* 0x020fcc00078e0206 */
[----:B------:R-:W4:Y:S01]  /*2f000*/  LDG.E R6, desc[UR54][R6.64] ;  /* 0x0000003606067981 */ /* 0x000f22000c1e1900 */
[----:B0-----:R-:W-:-:S04]  /*2f010*/  IMAD R16, R2, R4, R16 ;  /* 0x0000000402107224 */ /* 0x001fc800078e0210 */
[----:B------:R-:W-:Y:S02]  /*2f020*/  IMAD.IADD R0, R0, 0x1, -R16 ;  /* 0x0000000100007824 */ /* 0x000fe400078e0a10 */
[----:B----4-:R-:W-:-:S05]  /*2f030*/  IMAD R5, R17, R6, RZ ;  /* 0x0000000611057224 */ /* 0x010fca00078e02ff */
[----:B------:R-:W-:-:S04]  /*2f040*/  IABS R7, R5 ;  /* 0x0000000500077213 */ /* 0x000fc80000000000 */
[----:B--23--:R-:W0:Y:S08]  /*2f050*/  I2F.RP R3, R7 ;  /* 0x0000000700037306 */ /* 0x00ce300000209400 */
[----:B0-----:R-:W0:Y:S02]  /*2f060*/  MUFU.RCP R3, R3 ;  /* 0x0000000300037308 */ /* 0x001e240000001000 */
[----:B0-----:R-:W-:-:S06]  /*2f070*/  VIADD R3, R3, 0xffffffe ;  /* 0x0ffffffe03037836 */ /* 0x001fcc0000000000 */
[----:B------:R-:W0:Y:S02]  /*2f080*/  F2I.FTZ.U32.TRUNC.NTZ R3, R3 ;  /* 0x0000000300037305 */ /* 0x000e24000021f000 */
[----:B0-----:R-:W-:-:S05]  /*2f090*/  IADD3 R2, RZ, -R3, RZ ;  /* 0x80000003ff027210 */ /* 0x001fca0007ffe0ff */
        /* <DEDUP_REMOVED lines=9> */
[----:B------:R-:W-:Y:S01]  /*2f130*/  @!P1 IMAD.IADD R2, R2, 0x1, -R7 ;  /* 0x0000000102029824 */ /* 0x000fe200078e0a07 */
[----:B------:R-:W-:Y:S02]  /*2f140*/  @!P1 IADD3 R8, R8, 0x1, RZ ;  /* 0x0000000108089810 */ /* 0x000fe40007ffe0ff */
        /* <DEDUP_REMOVED lines=16> */
[----:B0-----:R-:W-:-:S06]  /*2f250*/  IADD3 R3, R3, 0xffffffe, RZ ;  /* 0x0ffffffe03037810 */ /* 0x001fcc0007ffe0ff */
        /* <DEDUP_REMOVED lines=11> */
[-C--:B------:R-:W-:Y:S01]  /*2f310*/  @!P1 IADD3 R3, R3, -R6.reuse, RZ ;  /* 0x8000000603039210 */ /* 0x080fe20007ffe0ff */
        /* <DEDUP_REMOVED lines=8> */
[----:B------:R-:W-:Y:S02]  /*2f3a0*/  @!P1 LOP3.LUT R2, RZ, R4, RZ, 0x33, !PT ;  /* 0x00000004ff029212 */ /* 0x000fe400078e33ff */
[----:B------:R-:W-:-:S05]  /*2f3b0*/  IADD3 R4, -R4, RZ, RZ ;  /* 0x000000ff04047210 */ /* 0x000fca0007ffe1ff */
[----:B------:R-:W-:Y:S01]  /*2f3c0*/  IMAD R18, R2, R4, R0 ;  /* 0x0000000402127224 */ /* 0x000fe200078e0200 */
[----:B------:R-:W-:-:S05]  /*2f3d0*/  LOP3.LUT R2, RZ, R2, RZ, 0x33, !PT ;  /* 0x00000002ff027212 */ /* 0x000fca00078e33ff */
[----:B------:R-:W-:Y:S01]  /*2f3e0*/  IMAD.IADD R17, R17, 0x1, R2 ;  /* 0x0000000111117824 */ /* 0x000fe200078e0202 */
[----:B------:R-:W-:Y:S06]  /*2f3f0*/  BRA `(.L_x_2713) ;  /* 0x00000000001c7947 */ /* 0x000fec0003800000 */
.L_x_2705:
[----:B------:R-:W-:Y:S01]  /*2f400*/  UMOV UR4, URZ ;  /* 0x0000003f00047c82 */ /* 0x000fe20008000000 */
[----:B------:R-:W-:Y:S01]  /*2f410*/  UMOV UR5, URZ ;  /* 0x0000003f00057c82 */ /* 0x000fe20008000000 */
[----:B------:R-:W-:Y:S01]  /*2f420*/  ULDC UR6, c[0x0][0xc3c] ;  /* 0x00030f0000067ab9 */ /* 0x000fe20000000800 */
[----:B------:R-:W-:Y:S01]  /*2f430*/  IMAD.MOV.U32 R16, RZ, RZ, R0 ;  /* 0x000000ffff107224 */ /* 0x000fe200078e0000 */
[----:B------:R-:W-:Y:S01]  /*2f440*/  MOV R19, UR6 ;  /* 0x0000000600137c02 */ /* 0x000fe20008000f00 */
[----:B------:R-:W-:Y:S02]  /*2f450*/  IMAD.U32 R17, RZ, RZ, UR4 ;  /* 0x00000004ff117e24 */ /* 0x000fe4000f8e00ff */
[----:B------:R-:W-:-:S07]  /*2f460*/  IMAD.U32 R18, RZ, RZ, UR5 ;  /* 0x00000005ff127e24 */ /* 0x000fce000f8e00ff */
.L_x_2713:
[----:B--2---:R4:W2:Y:S01]  /*2f470*/  LDL R3, [R1+0x4] ;  /* 0x0000040001037983 */ /* 0x0048a20000100800 */
[----:B------:R-:W3:Y:S01]  /*2f480*/  S2R R0, SR_TID.X ;  /* 0x0000000000007919 */ /* 0x000ee20000002100 */
[----:B------:R-:W-:Y:S05]  /*2f490*/  WARPSYNC.ALL ;  /* 0x0000000000007948 */ /* 0x000fea0003800000 */
[----:B---3--:R-:W-:Y:S01]  /*2f4a0*/  LOP3.LUT R0, R0, 0x1f, RZ, 0xc0, !PT ;  /* 0x0000001f00007812 */ /* 0x008fe200078ec0ff */
[----:B------:R-:W-:Y:S03]  /*2f4b0*/  BAR.SYNC.DEFER_BLOCKING 0x4, 0x180 ;  /* 0x0106000000007b1d */ /* 0x000fe60000010000 */
[----:B------:R-:W-:-:S13]  /*2f4c0*/  ISETP.NE.AND P0, PT, R0, RZ, PT ;  /* 0x000000ff0000720c */ /* 0x000fda0003f05270 */
[----:B------:R-:W2:Y:S01]  /*2f4d0*/  @!P0 S2R R0, SR_CgaCtaId ;  /* 0x0000000000008919 */ /* 0x000ea20000008800 */
[----:B------:R-:W-:-:S04]  /*2f4e0*/  @!P0 MOV R2, 0x400 ;  /* 0x0000040000028802 */ /* 0x000fc80000000f00 */
[----:B--2---:R-:W-:-:S05]  /*2f4f0*/  @!P0 LEA R3, R0, R2, 0x18 ;  /* 0x0000000200038211 */ /* 0x004fca00078ec0ff */
[----:B------:R4:W-:Y:S04]  /*2f500*/  @!P0 STS.128 [R3+0x334d0], R16 ;  /* 0x0334d01003008388 */ /* 0x0009e80000000c00 */
[----:B------:R4:W-:Y:S01]  /*2f510*/  @!P0 STL [R1+0x4], R3 ;  /* 0x0000040301008387 */ /* 0x0009e20000100800 */
[----:B------:R-:W-:Y:S06]  /*2f520*/  BAR.ARV 0x5, 0x180 ;  /* 0x0146000000007b1d */ /* 0x000fec0000002000 */
.L_x_2702:
[----:B------:R-:W-:Y:S02]  /*2f530*/  ULDC UR4, c[0x0][0xc3c] ;  /* 0x00030f0000047ab9 */ /* 0x000fe40000000800 */
[----:B---3--:R-:W-:-:S13]  /*2f540*/  ISETP.GE.AND P0, PT, R19, UR4, PT ;  /* 0x0000000413007c0c */ /* 0x008fda000bf06270 */
[----:B------:R-:W-:Y:S05]  /*2f550*/  @!P0 BRA `(.L_x_2714) ;  /* 0xffffff9800f08947 */ /* 0x000fea000383ffff */
[----:B------:R-:W-:Y:S05]  /*2f560*/  BSYNC B7 ;  /* 0x0000000000077941 */ /* 0x000fea0003800000 */
.L_x_2598:
[----:B--2---:R-:W2:Y:S01]  /*2f570*/  LDL.LU R0, [R1+0x54] ;  /* 0x0000540001007983 */ /* 0x004ea20000300800 */
[----:B------:R-:W-:Y:S01]  /*2f580*/  BSSY B0, `(.L_x_2715) ;  /* 0x000000b000007945 */ /* 0x000fe20003800000 */
[----:B------:R-:W3:Y:S01]  /*2f590*/  S2R R5, SR_CgaCtaId ;  /* 0x0000000000057919 */ /* 0x000ee20000008800 */
[----:B--2---:R-:W-:-:S05]  /*2f5a0*/  VIADD R0, R0, 0x1 ;  /* 0x0000000100007836 */ /* 0x004fca0000000000 */
[----:B0-----:R-:W-:-:S04]  /*2f5b0*/  LEA.HI R2, R0, R0, RZ, 0x1 ;  /* 0x0000000000027211 */ /* 0x001fc800078f08ff */
[----:B----4-:R-:W-:-:S05]  /*2f5c0*/  LOP3.LUT R3, R2, 0xfffffffe, RZ, 0xc0, !PT ;  /* 0xfffffffe02037812 */ /* 0x010fca00078ec0ff */
[----:B------:R-:W-:Y:S01]  /*2f5d0*/  IMAD.IADD R3, R0, 0x1, -R3 ;  /* 0x0000000100037824 */ /* 0x000fe200078e0a03 */
[----:B------:R-:W-:-:S04]  /*2f5e0*/  MOV R0, 0x400 ;  /* 0x0000040000007802 */ /* 0x000fc80000000f00 */
[----:B---3--:R-:W-:Y:S02]  /*2f5f0*/  LEA R0, R5, R0, 0x18 ;  /* 0x0000000005007211 */ /* 0x008fe400078ec0ff */
[----:B------:R-:W-:-:S04]  /*2f600*/  SHF.L.U32 R3, R3, 0x1f, RZ ;  /* 0x0000001f03037819 */ /* 0x000fc800000006ff */
[----:B------:R-:W0:Y:S02]  /*2f610*/  SYNCS.PHASECHK.TRANS64.TRYWAIT P0, [R0+URZ+0x33420], R3 ;  /* 0x03342003000075a7 */ /* 0x000e24000800017f */
[----:B0-----:R-:W-:Y:S05]  /*2f620*/  @!P0 BRA `(.L_x_2716) ;  /* 0x0000003c00b08947 */ /* 0x001fea0003800000 */
.L_x_2872:
[----:B------:R-:W-:Y:S05]  /*2f630*/  BSYNC B0 ;  /* 0x0000000000007941 */ /* 0x000fea0003800000 */
.L_x_2715:
[----:B------:R-:W-:-:S03]  /*2f640*/  UMOV UR4, 0xffffffff ;  /* 0xffffffff00047882 */ /* 0x000fc60000000000 */
[----:B------:R-:W-:Y:S05]  /*2f650*/  BRA.DIV UR4, `(.L_x_2717) ;  /* 0x0000003e04b87947 */ /* 0x000fea000b800000 */
[----:B------:R-:W2:Y:S02]  /*2f660*/  S2R R2, SR_TID.X ;  /* 0x0000000000027919 */ /* 0x000ea40000002100 */
[----:B--2---:R-:W-:-:S04]  /*2f670*/  SHF.R.U32.HI R2, RZ, 0x5, R2 ;  /* 0x00000005ff027819 */ /* 0x004fc80000011602 */
[----:B------:R-:W-:-:S05]  /*2f680*/  LOP3.LUT R2, R2, 0x3, RZ, 0xc0, !PT ;  /* 0x0000000302027812 */ /* 0x000fca00078ec0ff */
[----:B------:R2:W3:Y:S02]  /*2f690*/  SHFL.IDX PT, R14, R2, RZ, 0x1f ;  /* 0x00001fff020e7589 */ /* 0x0004e400000e0000 */
.L_x_2875:
[----:B---3--:R-:W-:-:S13]  /*2f6a0*/  ISETP.NE.AND P0, PT, R14, RZ, PT ;  /* 0x000000ff0e00720c */ /* 0x008fda0003f05270 */
[----:B------:R-:W-:Y:S05]  /*2f6b0*/  @P0 BRA `(.L_x_2385) ;  /* 0x0000000000b00947 */ /* 0x000fea0003800000 */
[----:B------:R-:W-:-:S03]  /*2f6c0*/  UMOV UR4, 0xffffffff ;  /* 0xffffffff00047882 */ /* 0x000fc60000000000 */
[----:B------:R-:W-:Y:S05]  /*2f6d0*/  BRA.DIV UR4, `(.L_x_2718) ;  /* 0x0000003e04cc7947 */ /* 0x000fea000b800000 */
[----:B------:R-:W-:-:S13]  /*2f6e0*/  ELECT P6, URZ, PT ;  /* 0x00000000003f782f */ /* 0x000fda00038c0000 */
.L_x_2878:
[----:B------:R-:W-:Y:S05]  /*2f6f0*/  @!P6 BRA `(.L_x_2385) ;  /* 0x0000000000a0e947 */ /* 0x000fea0003800000 */
[----:B------:R-:W-:-:S06]  /*2f700*/  ULOP3.LUT UR4, UR36, 0x2, URZ, 0xfc, !UPT ;  /* 0x0000000224047892 */ /* 0x000fcc000f8efc3f */
[----:B--2---:R-:W-:-:S05]  /*2f710*/  IMAD.U32 R2, RZ, RZ, UR4 ;  /* 0x00000004ff027e24 */ /* 0x004fca000f8e00ff */
[----:B------:R-:W-:-:S13]  /*2f720*/  ISETP.NE.AND P0, PT, R2, 0x3, PT ;  /* 0x000000030200780c */ /* 0x000fda0003f05270 */
[----:B------:R-:W-:Y:S05]  /*2f730*/  @!P0 BRA `(.L_x_2719) ;  /* 0x0000000000048947 */ /* 0x000fea0003800000 */
[----:B------:R-:W-:Y:S01]  /*2f740*/  BPT.TRAP 0x1 ;  /* 0x000000040000795c */ /* 0x000fe20000300000 */
.L_x_2719:
[----:B0-----:R-:W2:Y:S04]  /*2f750*/  LDL R3, [R1+0xc] ;  /* 0x00000c0001037983 */ /* 0x001ea80000100800 */
[----:B------:R-:W3:Y:S01]  /*2f760*/  LDL.LU R7, [R1+0x14] ;  /* 0x0000140001077983 */ /* 0x000ee20000300800 */
[----:B------:R-:W-:-:S05]  /*2f770*/  VIADD R2, R0, 0x33440 ;  /* 0x0003344000027836 */ /* 0x000fca0000000000 */
[C---:B--2---:R-:W-:Y:S01]  /*2f780*/  LEA R6, R3.reuse, R2, 0x3 ;  /* 0x0000000203067211 */ /* 0x044fe200078e18ff */
        /* <DEDUP_REMOVED lines=10> */
.L_x_2879:
[----:B------:R-:W2:Y:S02]  /*2f830*/  SYNCS.PHASECHK.TRANS64.TRYWAIT P1, [R7+URZ], R2 ;  /* 0x00000002070075a7 */ /* 0x000ea4000802017f */
[----:B--2---:R-:W-:Y:S05]  /*2f840*/  @!P1 BRA `(.L_x_2721) ;  /* 0x0000003c00a49947 */ /* 0x004fea0003800000 */
.L_x_2880:
[----:B------:R-:W-:Y:S05]  /*2f850*/  @!P0 BRA `(.L_x_2722) ;  /* 0x0000000000048947 */ /* 0x000fea0003800000 */
[----:B------:R-:W-:Y:S01]  /*2f860*/  BPT.TRAP 0x1 ;  /* 0x000000040000795c */ /* 0x000fe20000300000 */
.L_x_2722:
[----:B------:R-:W3:Y:S02]  /*2f870*/  LDL.LU R4, [R1+0xc] ;  /* 0x00000c0001047983 */ /* 0x000ee40000300800 */
[----:B---3--:R-:W-:-:S04]  /*2f880*/  IMAD R4, R4, 0x8, R0 ;  /* 0x0000000804047824 */ /* 0x008fc800078e0200 */
[----:B------:R-:W3:Y:S02]  /*2f890*/  SYNCS.PHASECHK.TRANS64.TRYWAIT P1, [R4+URZ+0x33460], R5 ;  /* 0x03346005040075a7 */ /* 0x000ee4000802017f */
[----:B---3--:R-:W-:Y:S05]  /*2f8a0*/  @!P1 BRA `(.L_x_2723) ;  /* 0x0000003c00a09947 */ /* 0x008fea0003800000 */
.L_x_2881:
[----:B------:R-:W-:Y:S05]  /*2f8b0*/  @!P0 BRA `(.L_x_2724) ;  /* 0x0000000000048947 */ /* 0x000fea0003800000 */
[----:B------:R-:W-:Y:S01]  /*2f8c0*/  BPT.TRAP 0x1 ;  /* 0x000000040000795c */ /* 0x000fe20000300000 */
.L_x_2724:
[----:B------:R-:W-:-:S04]  /*2f8d0*/  IMAD R3, R3, 0x8, R0 ;  /* 0x0000000803037824 */ /* 0x000fc800078e0200 */
[----:B------:R-:W4:Y:S02]  /*2f8e0*/  SYNCS.PHASECHK.TRANS64.TRYWAIT P1, [R3+URZ+0x33460], R2 ;  /* 0x03346002030075a7 */ /* 0x000f24000802017f */
[----:B----4-:R-:W-:Y:S05]  /*2f8f0*/  @!P1 BRA `(.L_x_2725) ;  /* 0x0000003c00a09947 */ /* 0x010fea0003800000 */
.L_x_2882:
[----:B------:R-:W-:Y:S05]  /*2f900*/  @!P0 BRA `(.L_x_2726) ;  /* 0x0000000000048947 */ /* 0x000fea0003800000 */
[----:B------:R-:W-:Y:S01]  /*2f910*/  BPT.TRAP 0x1 ;  /* 0x000000040000795c */ /* 0x000fe20000300000 */
.L_x_2726:
[----:B------:R-:W5:Y:S02]  /*2f920*/  SYNCS.PHASECHK.TRANS64.TRYWAIT P0, [R4+URZ+0x33480], R5 ;  /* 0x03348005040075a7 */ /* 0x000f64000800017f */
[----:B-----5:R-:W-:Y:S05]  /*2f930*/  @!P0 BRA `(.L_x_2727) ;  /* 0x0000003c00a48947 */ /* 0x020fea0003800000 */
.L_x_2728:
[----:B------:R0:W0:Y:S02]  /*2f940*/  SYNCS.PHASECHK.TRANS64.TRYWAIT P0, [R3+URZ+0x33480], R2 ;  /* 0x03348002030075a7 */ /* 0x000024000800017f */
[----:B0-----:R-:W-:Y:S05]  /*2f950*/  @!P0 NANOSLEEP.SYNCS 0x989680 ;  /* 0x009896800000895d */ /* 0x001fea0003900000 */
[----:B------:R-:W0:Y:S02]  /*2f960*/  @!P0 SYNCS.PHASECHK.TRANS64 P0, [R3+URZ+0x33480], R2 ;  /* 0x03348002030085a7 */ /* 0x000e24000800007f */
[----:B0-----:R-:W-:Y:S05]  /*2f970*/  @!P0 BRA `(.L_x_2728) ;  /* 0xfffffffc00f08947 */ /* 0x001fea000383ffff */
.L_x_2385:
[----:B------:R-:W-:Y:S05]  /*2f980*/  BSYNC B8 ;  /* 0x0000000000087941 */ /* 0x000fea0003800000 */
.L_x_2382:
[----:B------:R-:W-:Y:S05]  /*2f990*/  EXIT ;  /* 0x000000000000794d */ /* 0x000fea0003800000 */
.L_x_2403:
[----:B-1----:R1:W2:Y:S02]  /*2f9a0*/  SYNCS.PHASECHK.TRANS64.TRYWAIT P5, [R101+URZ+0x33490], R102 ;  /* 0x03349066650075a7 */ /* 0x0022a400080a017f */
[----:B--2---:R-:W-:Y:S05]  /*2f9b0*/  @!P5 NANOSLEEP.SYNCS 0x989680 ;  /* 0x009896800000d95d */ /* 0x004fea0003900000 */
[----:B------:R-:W2:Y:S02]  /*2f9c0*/  @!P5 SYNCS.PHASECHK.TRANS64 P5, [R101+URZ+0x33490], R102 ;  /* 0x033490666500d5a7 */ /* 0x000ea400080a007f */
[----:B--2---:R-:W-:Y:S05]  /*2f9d0*/  @!P5 BRA `(.L_x_2403) ;  /* 0xfffffffc00f0d947 */ /* 0x004fea000383ffff */
[----:B------:R-:W-:Y:S05]  /*2f9e0*/  BRA `(.L_x_2729) ;  /* 0xfffffd3c00007947 */ /* 0x000fea000383ffff */
.L_x_2457:
[----:B--2---:R2:W4:Y:S02]  /*2f9f0*/  SYNCS.PHASECHK.TRANS64.TRYWAIT P5, [R101+URZ+0x33490], R102 ;  /* 0x03349066650075a7 */ /* 0x00452400080a017f */
[----:B----4-:R-:W-:Y:S05]  /*2fa00*/  @!P5 NANOSLEEP.SYNCS 0x989680 ;  /* 0x009896800000d95d */ /* 0x010fea0003900000 */
[----:B------:R-:W4:Y:S02]  /*2fa10*/  @!P5 SYNCS.PHASECHK.TRANS64 P5, [R101+URZ+0x33490], R102 ;  /* 0x033490666500d5a7 */ /* 0x000f2400080a007f */
[----:B----4-:R-:W-:Y:S05]  /*2fa20*/  @!P5 BRA `(.L_x_2457) ;  /* 0xfffffffc00f0d947 */ /* 0x010fea000383ffff */
[----:B------:R-:W-:Y:S05]  /*2fa30*/  BRA `(.L_x_2730) ;  /* 0xfffffd98004c7947 */ /* 0x000fea000383ffff */
.L_x_2482:
[----:B0-----:R0:W1:Y:S02]  /*2fa40*/  SYNCS.PHASECHK.TRANS64.TRYWAIT P3, [R101+URZ+0x33490], R102 ;  /* 0x03349066650075a7 */ /* 0x001064000806017f */
[----:B-1----:R-:W-:Y:S05]  /*2fa50*/  @!P3 NANOSLEEP.SYNCS 0x989680 ;  /* 0x009896800000b95d */ /* 0x002fea0003900000 */
[----:B------:R-:W1:Y:S02]  /*2fa60*/  @!P3 SYNCS.PHASECHK.TRANS64 P3, [R101+URZ+0x33490], R102 ;  /* 0x033490666500b5a7 */ /* 0x000e64000806007f */
[----:B-1----:R-:W-:Y:S05]  /*2fa70*/  @!P3 BRA `(.L_x_2482) ;  /* 0xfffffffc00f0b947 */ /* 0x002fea000383ffff */
[----:B------:R-:W-:Y:S05]  /*2fa80*/  BRA `(.L_x_2731) ;  /* 0xfffffdf800007947 */ /* 0x000fea000383ffff */
.L_x_2488:
[----:B-1----:R1:W2:Y:S02]  /*2fa90*/  SYNCS.PHASECHK.TRANS64.TRYWAIT P2, [R101+URZ+0x334b0], R102 ;  /* 0x0334b066650075a7 */ /* 0x0022a4000804017f */
[----:B--2---:R-:W-:Y:S05]  /*2faa0*/  @!P2 NANOSLEEP.SYNCS 0x989680 ;  /* 0x009896800000a95d */ /* 0x004fea0003900000 */
[----:B------:R-:W2:Y:S02]  /*2fab0*/  @!P2 SYNCS.PHASECHK.TRANS64 P2, [R101+URZ+0x334b0], R102 ;  /* 0x0334b0666500a5a7 */ /* 0x000ea4000804007f */
[----:B--2---:R-:W-:Y:S05]  /*2fac0*/  @!P2 BRA `(.L_x_2488) ;  /* 0xfffffffc00f0a947 */ /* 0x004fea000383ffff */
[----:B------:R-:W-:Y:S05]  /*2fad0*/  BRA `(.L_x_2732) ;  /* 0xfffffdfc00047947 */ /* 0x000fea000383ffff */
.L_x_2496:
[----:B------:R-:W0:Y:S01]  /*2fae0*/  S2R R0, SR_TID.X ;  /* 0x0000000000007919 */ /* 0x000e220000002100 */
[----:B------:R-:W-:Y:S01]  /*2faf0*/  BSSY B0, `(.L_x_2733) ;  /* 0x000000c000007945 */ /* 0x000fe20003800000 */
[----:B------:R-:W-:Y:S02]  /*2fb00*/  IMAD.MOV.U32 R12, RZ, RZ, RZ ;  /* 0x000000ffff0c7224 */ /* 0x000fe400078e00ff */
[----:B------:R-:W-:Y:S02]  /*2fb10*/  IMAD.MOV.U32 R11, RZ, RZ, 0x1f ;  /* 0x0000001fff0b7424 */ /* 0x000fe400078e00ff */
[----:B------:R-:W-:Y:S01]  /*2fb20*/  IMAD.MOV.U32 R15, RZ, RZ, -0x1 ;  /* 0xffffffffff0f7424 */ /* 0x000fe200078e00ff */
        /* <DEDUP_REMOVED lines=8> */
.L_x_2734:
[----:B------:R-:W-:Y:S05]  /*2fbb0*/  BSYNC B0 ;  /* 0x0000000000007941 */ /* 0x000fea0003800000 */
.L_x_2733:
[----:B------:R-:W-:Y:S01]  /*2fbc0*/  MOV R229, R14 ;  /* 0x0000000e00e57202 */ /* 0x000fe20000000f00 */
[----:B------:R-:W-:Y:S06]  /*2fbd0*/  BRA `(.L_x_2735) ;  /* 0xfffffe0400647947 */ /* 0x000fec000383ffff */
.L_x_2506:
[----:B------:R-:W-:Y:S01]  /*2fbe0*/  BSSY B1, `(.L_x_2736) ;  /* 0x0000007000017945 */ /* 0x000fe20003800000 */
[----:B------:R-:W-:Y:S02]  /*2fbf0*/  IMAD.MOV.U32 R12, RZ, RZ, RZ ;  /* 0x000000ffff0c7224 */ /* 0x000fe400078e00ff */
[----:B------:R-:W-:Y:S02]  /*2fc00*/  IMAD.MOV.U32 R11, RZ, RZ, 0x1e1f ;  /* 0x00001e1fff0b7424 */ /* 0x000fe400078e00ff */
[----:B------:R-:W-:-:S07]  /*2fc10*/  IMAD.MOV.U32 R15, RZ, RZ, -0x1 ;  /* 0xffffffffff0f7424 */ /* 0x000fce00078e00ff */
[----:B------:R-:W-:Y:S05]  /*2fc20*/  WARPSYNC.COLLECTIVE R15, `(.L_x_2737) ;  /* 0x000000000f087348 */ /* 0x000fea0003c00000 */
[----:B------:R0:W1:Y:S02]  /*2fc30*/  SHFL.IDX P6, R14, R13, R12, R11 ;  /* 0x0000000c0d0e7389 */ /* 0x00006400000c000b */
[----:B01----:R-:W-:Y:S01]  /*2fc40*/  ENDCOLLECTIVE ;  /* 0x000000000000791b */ /* 0x003fe20003800000 */
.L_x_2737:
[----:B------:R-:W-:Y:S05]  /*2fc50*/  BSYNC B1 ;  /* 0x0000000000017941 */ /* 0x000fea0003800000 */
.L_x_2736:
        /* <DEDUP_REMOVED lines=8> */
.L_x_2738:
[----:B------:R-:W-:Y:S01]  /*2fce0*/  MOV R13, R4 ;  /* 0x00000004000d7202 */ /* 0x000fe20000000f00 */
[----:B------:R-:W-:-:S07]  /*2fcf0*/  IMAD.MOV.U32 R3, RZ, RZ, R14 ;  /* 0x000000ffff037224 */ /* 0x000fce00078e000e */
[----:B------:R-:W-:Y:S05]  /*2fd00*/  WARPSYNC.COLLECTIVE R15, `(.L_x_2739) ;  /* 0x000000000f087348 */ /* 0x000fea0003c00000 */
[----:B------:R0:W1:Y:S02]  /*2fd10*/  SHFL.IDX P6, R14, R13, R12, R11 ;  /* 0x0000000c0d0e7389 */ /* 0x00006400000c000b */
[----:B01----:R-:W-:Y:S01]  /*2fd20*/  ENDCOLLECTIVE ;  /* 0x000000000000791b */ /* 0x003fe20003800000 */
.L_x_2739:
[----:B------:R-:W-:Y:S02]  /*2fd30*/  IMAD.MOV.U32 R13, RZ, RZ, R5 ;  /* 0x000000ffff0d7224 */ /* 0x000fe400078e0005 */
[----:B------:R-:W-:-:S07]  /*2fd40*/  IMAD.MOV.U32 R4, RZ, RZ, R14 ;  /* 0x000000ffff047224 */ /* 0x000fce00078e000e */
[----:B------:R-:W-:Y:S05]  /*2fd50*/  WARPSYNC.COLLECTIVE R15, `(.L_x_2740) ;  /* 0x000000000f087348 */ /* 0x000fea0003c00000 */
[----:B------:R0:W1:Y:S02]  /*2fd60*/  SHFL.IDX P6, R14, R13, R12, R11 ;  /* 0x0000000c0d0e7389 */ /* 0x00006400000c000b */
[----:B01----:R-:W-:Y:S01]  /*2fd70*/  ENDCOLLECTIVE ;  /* 0x000000000000791b */ /* 0x003fe20003800000 */
.L_x_2740:
[----:B------:R-:W-:Y:S05]  /*2fd80*/  BRA `(.L_x_2741) ;  /* 0xfffffe0c005c7947 */ /* 0x000fea000383ffff */
.L_x_2510:
[----:B--2---:R2:W0:Y:S02]  /*2fd90*/  SYNCS.PHASECHK.TRANS64.TRYWAIT P0, [R16+URZ+0x33400], R5 ;  /* 0x03340005100075a7 */ /* 0x004424000800017f */
[----:B0-----:R-:W-:Y:S05]  /*2fda0*/  @!P0 NANOSLEEP.SYNCS 0x989680 ;  /* 0x009896800000895d */ /* 0x001fea0003900000 */
[----:B------:R-:W0:Y:S02]  /*2fdb0*/  @!P0 SYNCS.PHASECHK.TRANS64 P0, [R16+URZ+0x33400], R5 ;  /* 0x03340005100085a7 */ /* 0x000e24000800007f */
[----:B0-----:R-:W-:Y:S05]  /*2fdc0*/  @!P0 BRA `(.L_x_2510) ;  /* 0xfffffffc00f08947 */ /* 0x001fea000383ffff */
[----:B------:R-:W-:Y:S05]  /*2fdd0*/  BRA `(.L_x_2742) ;  /* 0xfffffe1000a87947 */ /* 0x000fea000383ffff */
.L_x_2522:
[----:B------:R-:W-:Y:S01]  /*2fde0*/  BSSY B1, `(.L_x_2743) ;  /* 0x0000007000017945 */ /* 0x000fe20003800000 */
[----:B------:R-:W-:Y:S01]  /*2fdf0*/  IMAD.MOV.U32 R12, RZ, RZ, RZ ;  /* 0x000000ffff0c7224 */ /* 0x000fe200078e00ff */
[----:B------:R-:W-:Y:S01]  /*2fe00*/  MOV R15, 0xffffffff ;  /* 0xffffffff000f7802 */ /* 0x000fe20000000f00 */
[----:B------:R-:W-:-:S07]  /*2fe10*/  IMAD.MOV.U32 R11, RZ, RZ, 0x1e1f ;  /* 0x00001e1fff0b7424 */ /* 0x000fce00078e00ff */
[----:B------:R-:W-:Y:S05]  /*2fe20*/  WARPSYNC.COLLECTIVE R15, `(.L_x_2744) ;  /* 0x000000000f087348 */ /* 0x000fea0003c00000 */
[----:B------:R0:W1:Y:S02]  /*2fe30*/  SHFL.IDX P6, R14, R13, R12, R11 ;  /* 0x0000000c0d0e7389 */ /* 0x00006400000c000b */
[----:B01----:R-:W-:Y:S01]  /*2fe40*/  ENDCOLLECTIVE ;  /* 0x000000000000791b */ /* 0x003fe20003800000 */
.L_x_2744:
[----:B------:R-:W-:Y:S05]  /*2fe50*/  BSYNC B1 ;  /* 0x0000000000017941 */ /* 0x000fea0003800000 */
.L_x_2743:
[----:B------:R-:W-:Y:S01]  /*2fe60*/  IMAD.MOV.U32 R13, RZ, RZ, R3 ;  /* 0x000000ffff0d7224 */ /* 0x000fe200078e0003 */
[----:B------:R-:W-:Y:S01]  /*2fe70*/  MOV R15, 0xffffffff ;  /* 0xffffffff000f7802 */ /* 0x000fe20000000f00 */
[----:B------:R-:W-:Y:S02]  /*2fe80*/  IMAD.MOV.U32 R12, RZ, RZ, RZ ;  /* 0x000000ffff0c7224 */ /* 0x000fe400078e00ff */
[----:B------:R-:W-:Y:S02]  /*2fe90*/  IMAD.MOV.U32 R11, RZ, RZ, 0x1e1f ;  /* 0x00001e1fff0b7424 */ /* 0x000fe400078e00ff */
[----:B------:R-:W-:-:S07]  /*2fea0*/  IMAD.MOV.U32 R0, RZ, RZ, R14 ;  /* 0x000000ffff007224 */ /* 0x000fce00078e000e */
[----:B------:R-:W-:Y:S05]  /*2feb0*/  WARPSYNC.COLLECTIVE R15, `(.L_x_2745) ;  /* 0x000000000f087348 */ /* 0x000fea0003c00000 */
[----:B------:R0:W1:Y:S02]  /*2fec0*/  SHFL.IDX P6, R14, R13, R12, R11 ;  /* 0x0000000c0d0e7389 */ /* 0x00006400000c000b */
[----:B01----:R-:W-:Y:S01]  /*2fed0*/  ENDCOLLECTIVE ;  /* 0x000000000000791b */ /* 0x003fe20003800000 */
.L_x_2745:
[----:B------:R-:W-:Y:S02]  /*2fee0*/  IMAD.MOV.U32 R13, RZ, RZ, R20 ;  /* 0x000000ffff0d7224 */ /* 0x000fe400078e0014 */
[----:B------:R-:W-:-:S07]  /*2fef0*/  IMAD.MOV.U32 R3, RZ, RZ, R14 ;  /* 0x000000ffff037224 */ /* 0x000fce00078e000e */
[----:B------:R-:W-:Y:S05]  /*2ff00*/  WARPSYNC.COLLECTIVE R15, `(.L_x_2746) ;  /* 0x000000000f087348 */ /* 0x000fea0003c00000 */
[----:B------:R0:W1:Y:S02]  /*2ff10*/  SHFL.IDX P6, R14, R13, R12, R11 ;  /* 0x0000000c0d0e7389 */ /* 0x00006400000c000b */
[----:B01----:R-:W-:Y:S01]  /*2ff20*/  ENDCOLLECTIVE ;  /* 0x000000000000791b */ /* 0x003fe20003800000 */
.L_x_2746:
[----:B------:R-:W-:Y:S02]  /*2ff30*/  IMAD.MOV.U32 R13, RZ, RZ, R21 ;  /* 0x000000ffff0d7224 */ /* 0x000fe400078e0015 */
[----:B------:R-:W-:-:S07]  /*2ff40*/  IMAD.MOV.U32 R20, RZ, RZ, R14 ;  /* 0x000000ffff147224 */ /* 0x000fce00078e000e */
[----:B------:R-:W-:Y:S05]  /*2ff50*/  WARPSYNC.COLLECTIVE R15, `(.L_x_2747) ;  /* 0x000000000f087348 */ /* 0x000fea0003c00000 */
[----:B------:R0:W1:Y:S02]  /*2ff60*/  SHFL.IDX P6, R14, R13, R12, R11 ;  /* 0x0000000c0d0e7389 */ /* 0x00006400000c000b */
[----:B01----:R-:W-:Y:S01]  /*2ff70*/  ENDCOLLECTIVE ;  /* 0x000000000000791b */ /* 0x003fe20003800000 */
.L_x_2747:
[----:B------:R-:W-:Y:S01]  /*2ff80*/  MOV R21, R14 ;  /* 0x0000000e00157202 */ /* 0x000fe20000000f00 */
[----:B------:R-:W-:Y:S06]  /*2ff90*/  BRA `(.L_x_2748) ;  /* 0xfffffe4000787947 */ /* 0x000fec000383ffff */
.L_x_2526:
[----:B--2---:R2:W4:Y:S02]  /*2ffa0*/  SYNCS.PHASECHK.TRANS64.TRYWAIT P0, [R16+URZ+0x33400], R21 ;  /* 0x03340015100075a7 */ /* 0x004524000800017f */
[----:B----4-:R-:W-:Y:S05]  /*2ffb0*/  @!P0 NANOSLEEP.SYNCS 0x989680 ;  /* 0x009896800000895d */ /* 0x010fea0003900000 */
[----:B------:R-:W4:Y:S02]  /*2ffc0*/  @!P0 SYNCS.PHASECHK.TRANS64 P0, [R16+URZ+0x33400], R21 ;  /* 0x03340015100085a7 */ /* 0x000f24000800007f */
[----:B----4-:R-:W-:Y:S05]  /*2ffd0*/  @!P0 BRA `(.L_x_2526) ;  /* 0xfffffffc00f08947 */ /* 0x010fea000383ffff */
[----:B------:R-:W-:Y:S05]  /*2ffe0*/  BRA `(.L_x_2749) ;  /* 0xfffffe44007c7947 */ /* 0x000fea000383ffff */
.L_x_2534:
[----:B-1----:R1:W2:Y:S02]  /*2fff0*/  SYNCS.PHASECHK.TRANS64.TRYWAIT P0, [R0+URZ+0x33430], R3 ;  /* 0x03343003000075a7 */ /* 0x0022a4000800017f */
[----:B--2---:R-:W-:Y:S05]  /*30000*/  @!P0 NANOSLEEP.SYNCS 0x989680 ;  /* 0x009896800000895d */ /* 0x004fea0003900000 */
[----:B------:R-:W2:Y:S02]  /*30010*/  @!P0 SYNCS.PHASECHK.TRANS64 P0, [R0+URZ+0x33430], R3 ;  /* 0x03343003000085a7 */ /* 0x000ea4000800007f */
[----:B--2---:R-:W-:Y:S05]  /*30020*/  @!P0 BRA `(.L_x_2534) ;  /* 0xfffffffc00f08947 */ /* 0x004fea000383ffff */
[----:B------:R-:W-:Y:S05]  /*30030*/  BRA `(.L_x_2533) ;  /* 0xfffffe7400d47947 */ /* 0x000fea000383ffff */
.L_x_2540:
[----:B-1----:R1:W2:Y:S02]  /*30040*/  SYNCS.PHASECHK.TRANS64.TRYWAIT P3, [R11+URZ+0x33430], R8 ;  /* 0x033430080b0075a7 */ /* 0x0022a4000806017f */
[----:B--2---:R-:W-:Y:S05]  /*30050*/  @!P3 NANOSLEEP.SYNCS 0x989680 ;  /* 0x009896800000b95d */ /* 0x004fea0003900000 */
[----:B------:R-:W2:Y:S02]  /*30060*/  @!P3 SYNCS.PHASECHK.TRANS64 P3, [R11+URZ+0x33430], R8 ;  /* 0x033430080b00b5a7 */ /* 0x000ea4000806007f */
[----:B--2---:R-:W-:Y:S05]  /*30070*/  @!P3 BRA `(.L_x_2540) ;  /* 0xfffffffc00f0b947 */ /* 0x004fea000383ffff */
[----:B------:R-:W-:Y:S05]  /*30080*/  BRA `(.L_x_2539) ;  /* 0xfffffeb800587947 */ /* 0x000fea000383ffff */
.L_x_2544:
[----:B-1----:R1:W2:Y:S02]  /*30090*/  SYNCS.PHASECHK.TRANS64.TRYWAIT P2, [R10+URZ+0x33450], R7 ;  /* 0x033450070a0075a7 */ /* 0x0022a4000804017f */
[----:B--2---:R-:W-:Y:S05]  /*300a0*/  @!P2 NANOSLEEP.SYNCS 0x989680 ;  /* 0x009896800000a95d */ /* 0x004fea0003900000 */
[----:B------:R-:W2:Y:S02]  /*300b0*/  @!P2 SYNCS.PHASECHK.TRANS64 P2, [R10+URZ+0x33450], R7 ;  /* 0x033450070a00a5a7 */ /* 0x000ea4000804007f */
[----:B--2---:R-:W-:Y:S05]  /*300c0*/  @!P2 BRA `(.L_x_2544) ;  /* 0xfffffffc00f0a947 */ /* 0x004fea000383ffff */
[----:B------:R-:W-:Y:S05]  /*300d0*/  BRA `(.L_x_2541) ;  /* 0xfffffec800947947 */ /* 0x000fea000383ffff */
.L_x_2552:
[----:B-1----:R1:W2:Y:S02]  /*300e0*/  SYNCS.PHASECHK.TRANS64.TRYWAIT P0, [R10+URZ+0x33430], R11 ;  /* 0x0334300b0a0075a7 */ /* 0x0022a4000800017f */
[----:B--2---:R-:W-:Y:S05]  /*300f0*/  @!P0 NANOSLEEP.SYNCS 0x989680 ;  /* 0x009896800000895d */ /* 0x004fea0003900000 */
[----:B------:R-:W2:Y:S02]  /*30100*/  @!P0 SYNCS.PHASECHK.TRANS64 P0, [R10+URZ+0x33430], R11 ;  /* 0x0334300b0a0085a7 */ /* 0x000ea4000800007f */
[----:B--2---:R-:W-:Y:S05]  /*30110*/  @!P0 BRA `(.L_x_2552) ;  /* 0xfffffffc00f08947 */ /* 0x004fea000383ffff */
[----:B------:R-:W-:Y:S05]  /*30120*/  BRA `(.L_x_2551) ;  /* 0xffffff0000ac7947 */ /* 0x000fea000383ffff */
.L_x_2556:
[----:B-1----:R1:W2:Y:S02]  /*30130*/  SYNCS.PHASECHK.TRANS64.TRYWAIT P0, [R10+URZ+0x33450], R7 ;  /* 0x033450070a0075a7 */ /* 0x0022a4000800017f */
[----:B--2---:R-:W-:Y:S05]  /*30140*/  @!P0 NANOSLEEP.SYNCS 0x989680 ;  /* 0x009896800000895d */ /* 0x004fea0003900000 */
[----:B------:R-:W2:Y:S02]  /*30150*/  @!P0 SYNCS.PHASECHK.TRANS64 P0, [R10+URZ+0x33450], R7 ;  /* 0x033450070a0085a7 */ /* 0x000ea4000800007f */
[----:B--2---:R-:W-:Y:S05]  /*30160*/  @!P0 BRA `(.L_x_2556) ;  /* 0xfffffffc00f08947 */ /* 0x004fea000383ffff */
[----:B------:R-:W-:Y:S05]  /*30170*/  BRA `(.L_x_2553) ;  /* 0xffffff1000dc7947 */ /* 0x000fea000383ffff */
.L_x_2562:
[----:B-1----:R1:W2:Y:S02]  /*30180*/  SYNCS.PHASECHK.TRANS64.TRYWAIT P0, [R11+URZ+0x33450], R2 ;  /* 0x033450020b0075a7 */ /* 0x0022a4000800017f */
[----:B--2---:R-:W-:Y:S05]  /*30190*/  @!P0 NANOSLEEP.SYNCS 0x989680 ;  /* 0x009896800000895d */ /* 0x004fea0003900000 */
[----:B------:R-:W2:Y:S02]  /*301a0*/  @!P0 SYNCS.PHASECHK.TRANS64 P0, [R11+URZ+0x33450], R2 ;  /* 0x033450020b0085a7 */ /* 0x000ea4000800007f */
[----:B--2---:R-:W-:Y:S05]  /*301b0*/  @!P0 BRA `(.L_x_2562) ;  /* 0xfffffffc00f08947 */ /* 0x004fea000383ffff */
[----:B------:R-:W-:Y:S05]  /*301c0*/  BRA `(.L_x_2561) ;  /* 0xffffff3c00f07947 */ /* 0x000fea000383ffff */
.L_x_2566:
[----:B------:R-:W-:Y:S01]  /*301d0*/  IMAD.MOV.U32 R12, RZ, RZ, R0 ;  /* 0x000000ffff0c7224 */ /* 0x000fe200078e0000 */
[----:B------:R-:W-:Y:S01]  /*301e0*/  SEL R7, R27, R36, P0 ;  /* 0x000000241b077207 */ /* 0x000fe20000000000 */
[----:B------:R-:W-:Y:S01]  /*301f0*/  IMAD.MOV.U32 R11, RZ, RZ, 0x1c1f ;  /* 0x00001c1fff0b7424 */ /* 0x000fe200078e00ff */
[----:B------:R-:W-:Y:S01]  /*30200*/  SEL R8, R36, R27, P0 ;  /* 0x0000001b24087207 */ /* 0x000fe20000000000 */
[----:B------:R-:W-:Y:S01]  /*30210*/  IMAD.MOV.U32 R15, RZ, RZ, -0x1 ;  /* 0xffffffffff0f7424 */ /* 0x000fe200078e00ff */
[----:B------:R-:W-:Y:S02]  /*30220*/  SEL R9, R40, R41, P0 ;  /* 0x0000002928097207 */ /* 0x000fe40000000000 */
[----:B------:R-:W-:-:S07]  /*30230*/  SEL R20, R41, R40, P0 ;  /* 0x0000002829147207 */ /* 0x000fce0000000000 */
[----:B0----5:R-:W-:Y:S05]  /*30240*/  WARPSYNC.COLLECTIVE R15, `(.L_x_2750) ;  /* 0x000000000f087348 */ /* 0x021fea0003c00000 */
[----:B------:R1:W2:Y:S02]  /*30250*/  SHFL.IDX P6, R14, R13, R12, R11 ;  /* 0x0000000c0d0e7389 */ /* 0x0002a400000c000b */
[----:B012--5:R-:W-:Y:S01]  /*30260*/  ENDCOLLECTIVE ;  /* 0x000000000000791b */ /* 0x027fe20003800000 */
.L_x_2750:
        /* <DEDUP_REMOVED lines=8> */
[----:B------:R-:W-:Y:S01]  /*302f0*/  MOV R13, R2 ;  /* 0x00000002000d7202 */ /* 0x000fe20000000f00 */
[----:B------:R-:W-:Y:S01]  /*30300*/  IMAD.MOV.U32 R2, RZ, RZ, RZ ;  /* 0x000000ffff027224 */ /* 0x000fe200078e00ff */
        /* <DEDUP_REMOVED lines=9> */
.L_x_2751:
        /* <DEDUP_REMOVED lines=19> */
.L_x_2752:
        /* <DEDUP_REMOVED lines=13> */
[----:B------:R-:W-:-:S02]  /*305a0*/  SEL R53, R74, R57, P0 ;  /* 0x000000394a357207 */ /* 0x000fc40000000000 */
[----:B------:R-:W-:-:S07]  /*305b0*/  MOV R10, R14 ;  /* 0x0000000e000a7202 */ /* 0x000fce0000000f00 */
[----:B------:R-:W-:Y:S05]  /*305c0*/  WARPSYNC.COLLECTIVE R15, `(.L_x_2753) ;  /* 0x000000000f087348 */ /* 0x000fea0003c00000 */
[----:B------:R0:W1:Y:S02]  /*305d0*/  SHFL.IDX P6, R14, R13, R12, R11 ;  /* 0x0000000c0d0e7389 */ /* 0x00006400000c000b */
[----:B01----:R-:W-:Y:S01]  /*305e0*/  ENDCOLLECTIVE ;  /* 0x000000000000791b */ /* 0x003fe20003800000 */
.L_x_2753:
        /* <DEDUP_REMOVED lines=9> */
[----:B------:R-:W-:-:S07]  /*30680*/  IMAD.MOV.U32 R7, RZ, RZ, R14 ;  /* 0x000000ffff077224 */ /* 0x000fce00078e000e */
[----:B------:R-:W-:Y:S05]  /*30690*/  WARPSYNC.COLLECTIVE R15, `(.L_x_2754) ;  /* 0x000000000f087348 */ /* 0x000fea0003c00000 */
[----:B------:R0:W1:Y:S02]  /*306a0*/  SHFL.IDX P6, R14, R13, R12, R11 ;  /* 0x0000000c0d0e7389 */ /* 0x00006400000c000b */
[----:B01----:R-:W-:Y:S01]  /*306b0*/  ENDCOLLECTIVE ;  /* 0x000000000000791b */ /* 0x003fe20003800000 */
.L_x_2754:
        /* <DEDUP_REMOVED lines=8> */
.L_x_2755:
[----:B------:R-:W-:Y:S01]  /*30740*/  MOV R13, R21 ;  /* 0x00000015000d7202 */ /* 0x000fe20000000f00 */
[----:B------:R-:W-:Y:S02]  /*30750*/  IMAD.MOV.U32 R12, RZ, RZ, R0 ;  /* 0x000000ffff0c7224 */ /* 0x000fe400078e0000 */
[----:B------:R-:W-:-:S07]  /*30760*/  IMAD.MOV.U32 R20, RZ, RZ, R14 ;  /* 0x000000ffff147224 */ /* 0x000fce00078e000e */
[----:B------:R-:W-:Y:S05]  /*30770*/  WARPSYNC.COLLECTIVE R15, `(.L_x_2756) ;  /* 0x000000000f087348 */ /* 0x000fea0003c00000 */
[----:B------:R0:W1:Y:S02]  /*30780*/  SHFL.IDX P6, R14, R13, R12, R11 ;  /* 0x0000000c0d0e7389 */ /* 0x00006400000c000b */
[----:B01----:R-:W-:Y:S01]  /*30790*/  ENDCOLLECTIVE ;  /* 0x000000000000791b */ /* 0x003fe20003800000 */
.L_x_2756:
[----:B------:R-:W-:Y:S02]  /*307a0*/  IMAD.MOV.U32 R13, RZ, RZ, R24 ;  /* 0x000000ffff0d7224 */ /* 0x000fe400078e0018 */
[----:B------:R-:W-:Y:S02]  /*307b0*/  IMAD.MOV.U32 R12, RZ, RZ, R3 ;  /* 0x000000ffff0c7224 */ /* 0x000fe400078e0003 */
[----:B------:R-:W-:-:S07]  /*307c0*/  IMAD.MOV.U32 R26, RZ, RZ, R14 ;  /* 0x000000ffff1a7224 */ /* 0x000fce00078e000e */
[----:B------:R-:W-:Y:S05]  /*307d0*/  WARPSYNC.COLLECTIVE R15, `(.L_x_2757) ;  /* 0x000000000f087348 */ /* 0x000fea0003c00000 */
[----:B------:R0:W1:Y:S02]  /*307e0*/  SHFL.IDX P6, R14, R13, R12, R11 ;  /* 0x0000000c0d0e7389 */ /* 0x00006400000c000b */
[----:B01----:R-:W-:Y:S01]  /*307f0*/  ENDCOLLECTIVE ;  /* 0x000000000000791b */ /* 0x003fe20003800000 */
.L_x_2757:
[----:B------:R-:W-:Y:S02]  /*30800*/  IMAD.MOV.U32 R13, RZ, RZ, R25 ;  /* 0x000000ffff0d7224 */ /* 0x000fe400078e0019 */
[----:B------:R-:W-:Y:S01]  /*30810*/  IMAD.MOV.U32 R12, RZ, RZ, R0 ;  /* 0x000000ffff0c7224 */ /* 0x000fe200078e0000 */
[----:B------:R-:W-:-:S07]  /*30820*/  MOV R21, R14 ;  /* 0x0000000e00157202 */ /* 0x000fce0000000f00 */
[----:B------:R-:W-:Y:S05]  /*30830*/  WARPSYNC.COLLECTIVE R15, `(.L_x_2758) ;  /* 0x000000000f087348 */ /* 0x000fea0003c00000 */
[----:B------:R0:W1:Y:S02]  /*30840*/  SHFL.IDX P6, R14, R13, R12, R11 ;  /* 0x0000000c0d0e7389 */ /* 0x00006400000c000b */
[----:B01----:R-:W-:Y:S01]  /*30850*/  ENDCOLLECTIVE ;  /* 0x000000000000791b */ /* 0x003fe20003800000 */
.L_x_2758:
        /* <DEDUP_REMOVED lines=8> */
.L_x_2759:
[----:B------:R-:W-:Y:S02]  /*308e0*/  IMAD.MOV.U32 R13, RZ, RZ, R27 ;  /* 0x000000ffff0d7224 */ /* 0x000fe400078e001b */
[----:B------:R-:W-:Y:S02]  /*308f0*/  IMAD.MOV.U32 R12, RZ, RZ, R0 ;  /* 0x000000ffff0c7224 */ /* 0x000fe400078e0000 */
[----:B------:R-:W-:-:S07]  /*30900*/  IMAD.MOV.U32 R25, RZ, RZ, R14 ;  /* 0x000000ffff197224 */ /* 0x000fce00078e000e */
[----:B------:R-:W-:Y:S05]  /*30910*/  WARPSYNC.COLLECTIVE R15, `(.L_x_2760) ;  /* 0x000000000f087348 */ /* 0x000fea0003c00000 */
[----:B------:R0:W1:Y:S02]  /*30920*/  SHFL.IDX P6, R14, R13, R12, R11 ;  /* 0x0000000c0d0e7389 */ /* 0x00006400000c000b */
[----:B01----:R-:W-:Y:S01]  /*30930*/  ENDCOLLECTIVE ;  /* 0x000000000000791b */ /* 0x003fe20003800000 */
.L_x_2760:
[----:B------:R-:W-:Y:S02]  /*30940*/  SEL R28, R30, R25, P0 ;  /* 0x000000191e1c7207 */ /* 0x000fe40000000000 */
[----:B------:R-:W-:Y:S02]  /*30950*/  SEL R30, R25, R30, P0 ;  /* 0x0000001e191e7207 */ /* 0x000fe40000000000 */
[----:B------:R-:W-:Y:S01]  /*30960*/  MOV R13, R32 ;  /* 0x00000020000d7202 */ /* 0x000fe20000000f00 */
[----:B------:R-:W-:Y:S02]  /*30970*/  IMAD.MOV.U32 R12, RZ, RZ, R3 ;  /* 0x000000ffff0c7224 */ /* 0x000fe400078e0003 */
[----:B------:R-:W-:-:S07]  /*30980*/  IMAD.MOV.U32 R34, RZ, RZ, R14 ;  /* 0x000000ffff227224 */ /* 0x000fce00078e000e */
[----:B------:R-:W-:Y:S05]  /*30990*/  WARPSYNC.COLLECTIVE R15, `(.L_x_2761) ;  /* 0x000000000f087348 */ /* 0x000fea0003c00000 */
[----:B------:R0:W1:Y:S02]  /*309a0*/  SHFL.IDX P6, R14, R13, R12, R11 ;  /* 0x0000000c0d0e7389 */ /* 0x00006400000c000b */
[----:B01----:R-:W-:Y:S01]  /*309b0*/  ENDCOLLECTIVE ;  /* 0x000000000000791b */ /* 0x003fe20003800000 */
.L_x_2761:
[----:B------:R-:W-:Y:S02]  /*309c0*/  IMAD.MOV.U32 R13, RZ, RZ, R29 ;  /* 0x000000ffff0d7224 */ /* 0x000fe400078e001d */
[----:B------:R-:W-:Y:S02]  /*309d0*/  IMAD.MOV.U32 R12, RZ, RZ, R0 ;  /* 0x000000ffff0c7224 */ /* 0x000fe400078e0000 */
[----:B------:R-:W-:-:S07]  /*309e0*/  IMAD.MOV.U32 R27, RZ, RZ, R14 ;  /* 0x000000ffff1b7224 */ /* 0x000fce00078e000e */
[----:B------:R-:W-:Y:S05]  /*309f0*/  WARPSYNC.COLLECTIVE R15, `(.L_x_2762) ;  /* 0x000000000f087348 */ /* 0x000fea0003c00000 */
[----:B------:R0:W1:Y:S02]  /*30a00*/  SHFL.IDX P6, R14, R13, R12, R11 ;  /* 0x0000000c0d0e7389 */ /* 0x00006400000c000b */
[----:B01----:R-:W-:Y:S01]  /*30a10*/  ENDCOLLECTIVE ;  /* 0x000000000000791b */ /* 0x003fe20003800000 */
.L_x_2762:
        /* <DEDUP_REMOVED lines=8> */
.L_x_2763:
[----:B------:R-:W-:Y:S01]  /*30aa0*/  IMAD.MOV.U32 R13, RZ, RZ, R31 ;  /* 0x000000ffff0d7224 */ /* 0x000fe200078e001f */
[----:B------:R-:W-:Y:S01]  /*30ab0*/  MOV R12, R0 ;  /* 0x00000000000c7202 */ /* 0x000fe20000000f00 */
[----:B------:R-:W-:-:S07]  /*30ac0*/  IMAD.MOV.U32 R29, RZ, RZ, R14 ;  /* 0x000000ffff1d7224 */ /* 0x000fce00078e000e */
[----:B------:R-:W-:Y:S05]  /*30ad0*/  WARPSYNC.COLLECTIVE R15, `(.L_x_2764) ;  /* 0x000000000f087348 */ /* 0x000fea0003c00000 */
[----:B------:R0:W1:Y:S02]  /*30ae0*/  SHFL.IDX P6, R14, R13, R12, R11 ;  /* 0x0000000c0d0e7389 */ /* 0x00006400000c000b */
[----:B01----:R-:W-:Y:S01]  /*30af0*/  ENDCOLLECTIVE ;  /* 0x000000000000791b */ /* 0x003fe20003800000 */
.L_x_2764:
        /* <DEDUP_REMOVED lines=8> */
.L_x_2765:
[----:B------:R-:W-:Y:S01]  /*30b80*/  MOV R13, R33 ;  /* 0x00000021000d7202 */ /* 0x000fe20000000f00 */
[----:B------:R-:W-:Y:S02]  /*30b90*/  IMAD.MOV.U32 R12, RZ, RZ, R0 ;  /* 0x000000ffff0c7224 */ /* 0x000fe400078e0000 */
[----:B------:R-:W-:-:S07]  /*30ba0*/  IMAD.MOV.U32 R31, RZ, RZ, R14 ;  /* 0x000000ffff1f7224 */ /* 0x000fce00078e000e */
[----:B------:R-:W-:Y:S05]  /*30bb0*/  WARPSYNC.COLLECTIVE R15, `(.L_x_2766) ;  /* 0x000000000f087348 */ /* 0x000fea0003c00000 */
[----:B------:R0:W1:Y:S02]  /*30bc0*/  SHFL.IDX P6, R14, R13, R12, R11 ;  /* 0x0000000c0d0e7389 */ /* 0x00006400000c000b */
[----:B01----:R-:W-:Y:S01]  /*30bd0*/  ENDCOLLECTIVE ;  /* 0x000000000000791b */ /* 0x003fe20003800000 */
.L_x_2766:
        /* <DEDUP_REMOVED lines=8> */
.L_x_2767:
[----:B------:R-:W-:Y:S02]  /*30c60*/  IMAD.MOV.U32 R13, RZ, RZ, R35 ;  /* 0x000000ffff0d7224 */ /* 0x000fe400078e0023 */
[----:B------:R-:W-:Y:S01]  /*30c70*/  IMAD.MOV.U32 R12, RZ, RZ, R0 ;  /* 0x000000ffff0c7224 */ /* 0x000fe200078e0000 */
[----:B------:R-:W-:-:S07]  /*30c80*/  MOV R33, R14 ;  /* 0x0000000e00217202 */ /* 0x000fce0000000f00 */
[----:B------:R-:W-:Y:S05]  /*30c90*/  WARPSYNC.COLLECTIVE R15, `(.L_x_2768) ;  /* 0x000000000f087348 */ /* 0x000fea0003c00000 */
[----:B------:R0:W1:Y:S02]  /*30ca0*/  SHFL.IDX P6, R14, R13, R12, R11 ;  /* 0x0000000c0d0e7389 */ /* 0x00006400000c000b */
[----:B01----:R-:W-:Y:S01]  /*30cb0*/  ENDCOLLECTIVE ;  /* 0x000000000000791b */ /* 0x003fe20003800000 */
.L_x_2768:
        /* <DEDUP_REMOVED lines=8> */
.L_x_2769:
[----:B------:R-:W-:Y:S02]  /*30d40*/  IMAD.MOV.U32 R13, RZ, RZ, R37 ;  /* 0x000000ffff0d7224 */ /* 0x000fe400078e0025 */
[----:B------:R-:W-:Y:S02]  /*30d50*/  IMAD.MOV.U32 R12, RZ, RZ, R0 ;  /* 0x000000ffff0c7224 */ /* 0x000fe400078e0000 */
[----:B------:R-:W-:-:S07]  /*30d60*/  IMAD.MOV.U32 R35, RZ, RZ, R14 ;  /* 0x000000ffff237224 */ /* 0x000fce00078e000e */
[----:B------:R-:W-:Y:S05]  /*30d70*/  WARPSYNC.COLLECTIVE R15, `(.L_x_2770) ;  /* 0x000000000f087348 */ /* 0x000fea0003c00000 */
[----:B------:R0:W1:Y:S02]  /*30d80*/  SHFL.IDX P6, R14, R13, R12, R11 ;  /* 0x0000000c0d0e7389 */ /* 0x00006400000c000b */
[----:B01----:R-:W-:Y:S01]  /*30d90*/  ENDCOLLECTIVE ;  /* 0x000000000000791b */ /* 0x003fe20003800000 */
.L_x_2770:
        /* <DEDUP_REMOVED lines=8> */
.L_x_2771:
[----:B------:R-:W-:Y:S02]  /*30e20*/  IMAD.MOV.U32 R13, RZ, RZ, R39 ;  /* 0x000000ffff0d7224 */ /* 0x000fe400078e0027 */
[----:B------:R-:W-:Y:S02]  /*30e30*/  IMAD.MOV.U32 R12, RZ, RZ, R0 ;  /* 0x000000ffff0c7224 */ /* 0x000fe400078e0000 */
[----:B------:R-:W-:-:S07]  /*30e40*/  IMAD.MOV.U32 R37, RZ, RZ, R14 ;  /* 0x000000ffff257224 */ /* 0x000fce00078e000e */
[----:B------:R-:W-:Y:S05]  /*30e50*/  WARPSYNC.COLLECTIVE R15, `(.L_x_2772) ;  /* 0x000000000f087348 */ /* 0x000fea0003c00000 */
[----:B------:R0:W1:Y:S02]  /*30e60*/  SHFL.IDX P6, R14, R13, R12, R11 ;  /* 0x0000000c0d0e7389 */ /* 0x00006400000c000b */
[----:B01----:R-:W-:Y:S01]  /*30e70*/  ENDCOLLECTIVE ;  /* 0x000000000000791b */ /* 0x003fe20003800000 */
.L_x_2772:
        /* <DEDUP_REMOVED lines=8> */
.L_x_2773:
[----:B------:R-:W-:Y:S01]  /*30f00*/  IMAD.MOV.U32 R13, RZ, RZ, R41 ;  /* 0x000000ffff0d7224 */ /* 0x000fe200078e0029 */
[----:B------:R-:W-:Y:S01]  /*30f10*/  MOV R12, R0 ;  /* 0x00000000000c7202 */ /* 0x000fe20000000f00 */
[----:B------:R-:W-:-:S07]  /*30f20*/  IMAD.MOV.U32 R39, RZ, RZ, R14 ;  /* 0x000000ffff277224 */ /* 0x000fce00078e000e */
[----:B------:R-:W-:Y:S05]  /*30f30*/  WARPSYNC.COLLECTIVE R15, `(.L_x_2774) ;  /* 0x000000000f087348 */ /* 0x000fea0003c00000 */
[----:B------:R0:W1:Y:S02]  /*30f40*/  SHFL.IDX P6, R14, R13, R12, R11 ;  /* 0x0000000c0d0e7389 */ /* 0x00006400000c000b */
[----:B01----:R-:W-:Y:S01]  /*30f50*/  ENDCOLLECTIVE ;  /* 0x000000000000791b */ /* 0x003fe20003800000 */
.L_x_2774:
        /* <DEDUP_REMOVED lines=8> */
.L_x_2775:
[----:B------:R-:W-:Y:S01]  /*30fe0*/  MOV R13, R43 ;  /* 0x0000002b000d7202 */ /* 0x000fe20000000f00 */
[----:B------:R-:W-:Y:S02]  /*30ff0*/  IMAD.MOV.U32 R12, RZ, RZ, R0 ;  /* 0x000000ffff0c7224 */ /* 0x000fe400078e0000 */
[----:B------:R-:W-:-:S07]  /*31000*/  IMAD.MOV.U32 R62, RZ, RZ, R14 ;  /* 0x000000ffff3e7224 */ /* 0x000fce00078e000e */
[----:B------:R-:W-:Y:S05]  /*31010*/  WARPSYNC.COLLECTIVE R15, `(.L_x_2776) ;  /* 0x000000000f087348 */ /* 0x000fea0003c00000 */
[----:B------:R0:W1:Y:S02]  /*31020*/  SHFL.IDX P6, R14, R13, R12, R11 ;  /* 0x0000000c0d0e7389 */ /* 0x00006400000c000b */
[----:B01----:R-:W-:Y:S01]  /*31030*/  ENDCOLLECTIVE ;  /* 0x000000000000791b */ /* 0x003fe20003800000 */
.L_x_2776:
        /* <DEDUP_REMOVED lines=8> */
.L_x_2777:
[----:B------:R-:W-:Y:S02]  /*310c0*/  IMAD.MOV.U32 R13, RZ, RZ, R45 ;  /* 0x000000ffff0d7224 */ /* 0x000fe400078e002d */
[----:B------:R-:W-:Y:S01]  /*310d0*/  IMAD.MOV.U32 R12, RZ, RZ, R0 ;  /* 0x000000ffff0c7224 */ /* 0x000fe200078e0000 */
[----:B------:R-:W-:-:S07]  /*310e0*/  MOV R64, R14 ;  /* 0x0000000e00407202 */ /* 0x000fce0000000f00 */
[----:B------:R-:W-:Y:S05]  /*310f0*/  WARPSYNC.COLLECTIVE R15, `(.L_x_2778) ;  /* 0x000000000f087348 */ /* 0x000fea0003c00000 */
[----:B------:R0:W1:Y:S02]  /*31100*/  SHFL.IDX P6, R14, R13, R12, R11 ;  /* 0x0000000c0d0e7389 */ /* 0x00006400000c000b */
[----:B01----:R-:W-:Y:S01]  /*31110*/  ENDCOLLECTIVE ;  /* 0x000000000000791b */ /* 0x003fe20003800000 */
.L_x_2778:
[----:B------:R-:W-:Y:S01]  /*31120*/  IMAD.MOV.U32 R13, RZ, RZ, R66 ;  /* 0x000000ffff0d7224 */ /* 0x000fe200078e0042 */
[----:B------:R-:W-:Y:S01]  /*31130*/  MOV R12, R3 ;  /* 0x00000003000c7202 */ /* 0x000fe20000000f00 */
[----:B------:R-:W-:-:S07]  /*31140*/  IMAD.MOV.U32 R45, RZ, RZ, R14 ;  /* 0x000000ffff2d7224 */ /* 0x000fce00078e000e */
[----:B------:R-:W-:Y:S05]  /*31150*/  WARPSYNC.COLLECTIVE R15, `(.L_x_2779) ;  /* 0x000000000f087348 */ /* 0x000fea0003c00000 */
[----:B------:R0:W1:Y:S02]  /*31160*/  SHFL.IDX P6, R14, R13, R12, R11 ;  /* 0x0000000c0d0e7389 */ /* 0x00006400000c000b */
[----:B01----:R-:W-:Y:S01]  /*31170*/  ENDCOLLECTIVE ;  /* 0x000000000000791b */ /* 0x003fe20003800000 */
.L_x_2779:
[----:B------:R-:W-:Y:S02]  /*31180*/  IMAD.MOV.U32 R13, RZ, RZ, R47 ;  /* 0x000000ffff0d7224 */ /* 0x000fe400078e002f */
[----:B------:R-:W-:Y:S02]  /*31190*/  IMAD.MOV.U32 R12, RZ, RZ, R0 ;  /* 0x000000ffff0c7224 */ /* 0x000fe400078e0000 */
[----:B------:R-:W-:-:S07]  /*311a0*/  IMAD.MOV.U32 R66, RZ, RZ, R14 ;  /* 0x000000ffff427224 */ /* 0x000fce00078e000e */
[----:B------:R-:W-:Y:S05]  /*311b0*/  WARPSYNC.COLLECTIVE R15, `(.L_x_2780) ;  /* 0x000000000f087348 */ /* 0x000fea0003c00000 */
[----:B------:R0:W1:Y:S02]  /*311c0*/  SHFL.IDX P6, R14, R13, R12, R11 ;  /* 0x0000000c0d0e7389 */ /* 0x00006400000c000b */
[----:B01----:R-:W-:Y:S01]  /*311d0*/  ENDCOLLECTIVE ;  /* 0x000000000000791b */ /* 0x003fe20003800000 */
.L_x_2780:
[----:B------:R-:W-:Y:S01]  /*311e0*/  MOV R13, R68 ;  /* 0x00000044000d7202 */ /* 0x000fe20000000f00 */
[----:B------:R-:W-:Y:S02]  /*311f0*/  IMAD.MOV.U32 R12, RZ, RZ, R3 ;  /* 0x000000ffff0c7224 */ /* 0x000fe400078e0003 */
[----:B------:R-:W-:-:S07]  /*31200*/  IMAD.MOV.U32 R47, RZ, RZ, R14 ;  /* 0x000000ffff2f7224 */ /* 0x000fce00078e000e */
[----:B------:R-:W-:Y:S05]  /*31210*/  WARPSYNC.COLLECTIVE R15, `(.L_x_2781) ;  /* 0x000000000f087348 */ /* 0x000fea0003c00000 */
[----:B------:R0:W1:Y:S02]  /*31220*/  SHFL.IDX P6, R14, R13, R12, R11 ;  /* 0x0000000c0d0e7389 */ /* 0x00006400000c000b */
[----:B01----:R-:W-:Y:S01]  /*31230*/  ENDCOLLECTIVE ;  /* 0x000000000000791b */ /* 0x003fe20003800000 */
.L_x_2781:
[----:B------:R-:W-:Y:S02]  /*31240*/  IMAD.MOV.U32 R13, RZ, RZ, R49 ;  /* 0x000000ffff0d7224 */ /* 0x000fe400078e0031 */
[----:B------:R-:W-:Y:S02]  /*31250*/  IMAD.MOV.U32 R12, RZ, RZ, R0 ;  /* 0x000000ffff0c7224 */ /* 0x000fe400078e0000 */
[----:B------:R-:W-:-:S07]  /*31260*/  IMAD.MOV.U32 R68, RZ, RZ, R14 ;  /* 0x000000ffff447224 */ /* 0x000fce00078e000e */
[----:B------:R-:W-:Y:S05]  /*31270*/  WARPSYNC.COLLECTIVE R15, `(.L_x_2782) ;  /* 0x000000000f087348 */ /* 0x000fea0003c00000 */
[----:B------:R0:W1:Y:S02]  /*31280*/  SHFL.IDX P6, R14, R13, R12, R11 ;  /* 0x0000000c0d0e7389 */ /* 0x00006400000c000b */
[----:B01----:R-:W-:Y:S01]  /*31290*/  ENDCOLLECTIVE ;  /* 0x000000000000791b */ /* 0x003fe20003800000 */
.L_x_2782:
        /* <DEDUP_REMOVED lines=8> */
.L_x_2783:
[----:B------:R-:W-:Y:S01]  /*31320*/  IMAD.MOV.U32 R13, RZ, RZ, R51 ;  /* 0x000000ffff0d7224 */ /* 0x000fe200078e0033 */
[----:B------:R-:W-:Y:S01]  /*31330*/  MOV R12, R0 ;  /* 0x00000000000c7202 */ /* 0x000fe20000000f00 */
[----:B------:R-:W-:-:S07]  /*31340*/  IMAD.MOV.U32 R70, RZ, RZ, R14 ;  /* 0x000000ffff467224 */ /* 0x000fce00078e000e */
[----:B------:R-:W-:Y:S05]  /*31350*/  WARPSYNC.COLLECTIVE R15, `(.L_x_2784) ;  /* 0x000000000f087348 */ /* 0x000fea0003c00000 */
[----:B------:R0:W1:Y:S02]  /*31360*/  SHFL.IDX P6, R14, R13, R12, R11 ;  /* 0x0000000c0d0e7389 */ /* 0x00006400000c000b */
[----:B01----:R-:W-:Y:S01]  /*31370*/  ENDCOLLECTIVE ;  /* 0x000000000000791b */ /* 0x003fe20003800000 */
.L_x_2784:
        /* <DEDUP_REMOVED lines=8> */
.L_x_2785:
[----:B------:R-:W-:Y:S01]  /*31400*/  MOV R13, R53 ;  /* 0x00000035000d7202 */ /* 0x000fe20000000f00 */
[----:B------:R-:W-:Y:S02]  /*31410*/  IMAD.MOV.U32 R12, RZ, RZ, R0 ;  /* 0x000000ffff0c7224 */ /* 0x000fe400078e0000 */
[----:B------:R-:W-:-:S07]  /*31420*/  IMAD.MOV.U32 R72, RZ, RZ, R14 ;  /* 0x000000ffff487224 */ /* 0x000fce00078e000e */
[----:B------:R-:W-:Y:S05]  /*31430*/  WARPSYNC.COLLECTIVE R15, `(.L_x_2786) ;  /* 0x000000000f087348 */ /* 0x000fea0003c00000 */
[----:B------:R0:W1:Y:S02]  /*31440*/  SHFL.IDX P6, R14, R13, R12, R11 ;  /* 0x0000000c0d0e7389 */ /* 0x00006400000c000b */
[----:B01----:R-:W-:Y:S01]  /*31450*/  ENDCOLLECTIVE ;  /* 0x000000000000791b */ /* 0x003fe20003800000 */
.L_x_2786:
        /* <DEDUP_REMOVED lines=8> */
.L_x_2787:
[----:B------:R-:W-:Y:S02]  /*314e0*/  IMAD.MOV.U32 R13, RZ, RZ, R55 ;  /* 0x000000ffff0d7224 */ /* 0x000fe400078e0037 */
[----:B------:R-:W-:Y:S01]  /*314f0*/  IMAD.MOV.U32 R12, RZ, RZ, R0 ;  /* 0x000000ffff0c7224 */ /* 0x000fe200078e0000 */
[----:B------:R-:W-:-:S07]  /*31500*/  MOV R74, R14 ;  /* 0x0000000e004a7202 */ /* 0x000fce0000000f00 */
[----:B------:R-:W-:Y:S05]  /*31510*/  WARPSYNC.COLLECTIVE R15, `(.L_x_2788) ;  /* 0x000000000f087348 */ /* 0x000fea0003c00000 */
[----:B------:R0:W1:Y:S02]  /*31520*/  SHFL.IDX P6, R14, R13, R12, R11 ;  /* 0x0000000c0d0e7389 */ /* 0x00006400000c000b */
[----:B01----:R-:W-:Y:S01]  /*31530*/  ENDCOLLECTIVE ;  /* 0x000000000000791b */ /* 0x003fe20003800000 */
.L_x_2788:
        /* <DEDUP_REMOVED lines=8> */
.L_x_2789:
[----:B------:R-:W-:Y:S02]  /*315c0*/  IMAD.MOV.U32 R13, RZ, RZ, R57 ;  /* 0x000000ffff0d7224 */ /* 0x000fe400078e0039 */
[----:B------:R-:W-:Y:S02]  /*315d0*/  IMAD.MOV.U32 R12, RZ, RZ, R0 ;  /* 0x000000ffff0c7224 */ /* 0x000fe400078e0000 */
[----:B------:R-:W-:-:S07]  /*315e0*/  IMAD.MOV.U32 R76, RZ, RZ, R14 ;  /* 0x000000ffff4c7224 */ /* 0x000fce00078e000e */
[----:B------:R-:W-:Y:S05]  /*315f0*/  WARPSYNC.COLLECTIVE R15, `(.L_x_2790) ;  /* 0x000000000f087348 */ /* 0x000fea0003c00000 */
[----:B------:R0:W1:Y:S02]  /*31600*/  SHFL.IDX P6, R14, R13, R12, R11 ;  /* 0x0000000c0d0e7389 */ /* 0x00006400000c000b */
[----:B01----:R-:W-:Y:S01]  /*31610*/  ENDCOLLECTIVE ;  /* 0x000000000000791b */ /* 0x003fe20003800000 */
.L_x_2790:
[----:B------:R-:W-:Y:S02]  /*31620*/  SEL R41, R55, R76, P0 ;  /* 0x0000004c37297207 */ /* 0x000fe40000000000 */
[----:B------:R-:W-:Y:S01]  /*31630*/  MOV R13, R78 ;  /* 0x0000004e000d7202 */ /* 0x000fe20000000f00 */
[----:B------:R-:W-:Y:S02]  /*31640*/  IMAD.MOV.U32 R12, RZ, RZ, R3 ;  /* 0x000000ffff0c7224 */ /* 0x000fe400078e0003 */
[----:B------:R-:W-:-:S07]  /*31650*/  IMAD.MOV.U32 R57, RZ, RZ, R14 ;  /* 0x000000ffff397224 */ /* 0x000fce00078e000e */
[----:B------:R-:W-:Y:S05]  /*31660*/  WARPSYNC.COLLECTIVE R15, `(.L_x_2791) ;  /* 0x000000000f087348 */ /* 0x000fea0003c00000 */
[----:B------:R0:W1:Y:S02]  /*31670*/  SHFL.IDX P6, R14, R13, R12, R11 ;  /* 0x0000000c0d0e7389 */ /* 0x00006400000c000b */
[----:B01----:R-:W-:Y:S01]  /*31680*/  ENDCOLLECTIVE ;  /* 0x000000000000791b */ /* 0x003fe20003800000 */
.L_x_2791:
[----:B------:R-:W-:Y:S02]  /*31690*/  IMAD.MOV.U32 R13, RZ, RZ, R59 ;  /* 0x000000ffff0d7224 */ /* 0x000fe400078e003b */
[----:B------:R-:W-:Y:S02]  /*316a0*/  IMAD.MOV.U32 R12, RZ, RZ, R0 ;  /* 0x000000ffff0c7224 */ /* 0x000fe400078e0000 */
[----:B------:R-:W-:-:S07]  /*316b0*/  IMAD.MOV.U32 R78, RZ, RZ, R14 ;  /* 0x000000ffff4e7224 */ /* 0x000fce00078e000e */
[----:B------:R-:W-:Y:S05]  /*316c0*/  WARPSYNC.COLLECTIVE R15, `(.L_x_2792) ;  /* 0x000000000f087348 */ /* 0x000fea0003c00000 */
[----:B------:R0:W1:Y:S02]  /*316d0*/  SHFL.IDX P6, R14, R13, R12, R11 ;  /* 0x0000000c0d0e7389 */ /* 0x00006400000c000b */
[----:B01----:R-:W-:Y:S01]  /*316e0*/  ENDCOLLECTIVE ;  /* 0x000000000000791b */ /* 0x003fe20003800000 */
.L_x_2792:
[----:B------:R-:W-:Y:S01]  /*316f0*/  SEL R47, R78, R57, P0 ;  /* 0x000000394e2f7207 */ /* 0x000fe20000000000 */
[----:B------:R-:W-:Y:S02]  /*31700*/  IMAD.MOV.U32 R13, RZ, RZ, R80 ;  /* 0x000000ffff0d7224 */ /* 0x000fe400078e0050 */
[----:B------:R-:W-:Y:S01]  /*31710*/  IMAD.MOV.U32 R12, RZ, RZ, R3 ;  /* 0x000000ffff0c7224 */ /* 0x000fe200078e0003 */
[----:B------:R-:W-:-:S07]  /*31720*/  MOV R59, R14 ;  /* 0x0000000e003b7202 */ /* 0x000fce0000000f00 */
[----:B------:R-:W-:Y:S05]  /*31730*/  WARPSYNC.COLLECTIVE R15, `(.L_x_2793) ;  /* 0x000000000f087348 */ /* 0x000fea0003c00000 */
[----:B------:R0:W1:Y:S02]  /*31740*/  SHFL.IDX P6, R14, R13, R12, R11 ;  /* 0x0000000c0d0e7389 */ /* 0x00006400000c000b */
[----:B01----:R-:W-:Y:S01]  /*31750*/  ENDCOLLECTIVE ;  /* 0x000000000000791b */ /* 0x003fe20003800000 */
.L_x_2793:
[----:B------:R-:W-:Y:S01]  /*31760*/  IMAD.MOV.U32 R13, RZ, RZ, R63 ;  /* 0x000000ffff0d7224 */ /* 0x000fe200078e003f */
[----:B------:R-:W-:Y:S01]  /*31770*/  MOV R12, R0 ;  /* 0x00000000000c7202 */ /* 0x000fe20000000f00 */
[----:B------:R-:W-:-:S07]  /*31780*/  IMAD.MOV.U32 R80, RZ, RZ, R14 ;  /* 0x000000ffff507224 */ /* 0x000fce00078e000e */
[----:B------:R-:W-:Y:S05]  /*31790*/  WARPSYNC.COLLECTIVE R15, `(.L_x_2794) ;  /* 0x000000000f087348 */ /* 0x000fea0003c00000 */
[----:B------:R0:W1:Y:S02]  /*317a0*/  SHFL.IDX P6, R14, R13, R12, R11 ;  /* 0x0000000c0d0e7389 */ /* 0x00006400000c000b */
[----:B01----:R-:W-:Y:S01]  /*317b0*/  ENDCOLLECTIVE ;  /* 0x000000000000791b */ /* 0x003fe20003800000 */
.L_x_2794:
        /* <DEDUP_REMOVED lines=8> */
.L_x_2795:
[----:B------:R-:W-:Y:S01]  /*31840*/  MOV R13, R65 ;  /* 0x00000041000d7202 */ /* 0x000fe20000000f00 */
[----:B------:R-:W-:Y:S02]  /*31850*/  IMAD.MOV.U32 R12, RZ, RZ, R0 ;  /* 0x000000ffff0c7224 */ /* 0x000fe400078e0000 */
[----:B------:R-:W-:-:S07]  /*31860*/  IMAD.MOV.U32 R82, RZ, RZ, R14 ;  /* 0x000000ffff527224 */ /* 0x000fce00078e000e */
[----:B------:R-:W-:Y:S05]  /*31870*/  WARPSYNC.COLLECTIVE R15, `(.L_x_2796) ;  /* 0x000000000f087348 */ /* 0x000fea0003c00000 */
[----:B------:R0:W1:Y:S02]  /*31880*/  SHFL.IDX P6, R14, R13, R12, R11 ;  /* 0x0000000c0d0e7389 */ /* 0x00006400000c000b */
[----:B01----:R-:W-:Y:S01]  /*31890*/  ENDCOLLECTIVE ;  /* 0x000000000000791b */ /* 0x003fe20003800000 */
.L_x_2796:
[----:B------:R-:W-:Y:S01]  /*318a0*/  SEL R53, R63, R82, P0 ;  /* 0x000000523f357207 */ /* 0x000fe20000000000 */
[----:B------:R-:W-:Y:S02]  /*318b0*/  IMAD.MOV.U32 R13, RZ, RZ, R84 ;  /* 0x000000ffff0d7224 */ /* 0x000fe400078e0054 */
[----:B------:R-:W-:Y:S02]  /*318c0*/  IMAD.MOV.U32 R12, RZ, RZ, R3 ;  /* 0x000000ffff0c7224 */ /* 0x000fe400078e0003 */
[----:B------:R-:W-:-:S07]  /*318d0*/  IMAD.MOV.U32 R65, RZ, RZ, R14 ;  /* 0x000000ffff417224 */ /* 0x000fce00078e000e */
[----:B------:R-:W-:Y:S05]  /*318e0*/  WARPSYNC.COLLECTIVE R15, `(.L_x_2797) ;  /* 0x000000000f087348 */ /* 0x000fea0003c00000 */
[----:B------:R0:W1:Y:S02]  /*318f0*/  SHFL.IDX P6, R14, R13, R12, R11 ;  /* 0x0000000c0d0e7389 */ /* 0x00006400000c000b */
[----:B01----:R-:W-:Y:S01]  /*31900*/  ENDCOLLECTIVE ;  /* 0x000000000000791b */ /* 0x003fe20003800000 */
.L_x_2797:
[----:B------:R-:W-:Y:S02]  /*31910*/  SEL R12, R9, R20, P0 ;  /* 0x00000014090c7207 */ /* 0x000fe40000000000 */
[----:B------:R-:W-:Y:S02]  /*31920*/  SEL R11, R64, R43, P0 ;  /* 0x0000002b400b7207 */ /* 0x000fe40000000000 */
[----:B------:R-:W-:Y:S02]  /*31930*/  SEL R13, R45, R66, P0 ;  /* 0x000000422d0d7207 */ /* 0x000fe40000000000 */
[----:B------:R-:W-:Y:S02]  /*31940*/  SEL R15, R66, R45, P0 ;  /* 0x0000002d420f7207 */ /* 0x000fe40000000000 */
[----:B------:R-:W-:Y:S02]  /*31950*/  SEL R45, R57, R78, P0 ;  /* 0x0000004e392d7207 */ /* 0x000fe40000000000 */
[----:B------:R-:W-:-:S02]  /*31960*/  MOV R84, R14 ;  /* 0x0000000e00547202 */ /* 0x000fc40000000f00 */
[----:B------:R-:W-:Y:S02]  /*31970*/  SEL R14, R20, R9, P0 ;  /* 0x00000009140e7207 */ /* 0x000fe40000000000 */
[----:B------:R-:W-:Y:S02]  /*31980*/  SEL R9, R43, R64, P0 ;  /* 0x000000402b097207 */ /* 0x000fe40000000000 */
[----:B------:R-:W-:Y:S02]  /*31990*/  SEL R43, R76, R55, P0 ;  /* 0x000000374c2b7207 */ /* 0x000fe40000000000 */
[----:B------:R-:W-:Y:S01]  /*319a0*/  SEL R55, R82, R63, P0 ;  /* 0x0000003f52377207 */ /* 0x000fe20000000000 */
[----:B------:R-:W-:Y:S06]  /*319b0*/  BRA `(.L_x_2798) ;  /* 0xffffff44008c7947 */ /* 0x000fec000383ffff */
.L_x_2578:
[----:B------:R-:W-:Y:S01]  /*319c0*/  IMAD.MOV.U32 R13, RZ, RZ, R2 ;  /* 0x000000ffff0d7224 */ /* 0x000fe200078e0002 */
[----:B------:R-:W-:Y:S01]  /*319d0*/  MOV R15, 0xffffffff ;  /* 0xffffffff000f7802 */ /* 0x000fe20000000f00 */
[----:B------:R-:W-:Y:S02]  /*319e0*/  IMAD.MOV.U32 R12, RZ, RZ, RZ ;  /* 0x000000ffff0c7224 */ /* 0x000fe400078e00ff */
[----:B------:R-:W-:-:S07]  /*319f0*/  IMAD.MOV.U32 R11, RZ, RZ, 0x181f ;  /* 0x0000181fff0b7424 */ /* 0x000fce00078e00ff */
[----:B0-----:R-:W-:Y:S05]  /*31a00*/  WARPSYNC.COLLECTIVE R15, `(.L_x_2799) ;  /* 0x000000000f087348 */ /* 0x001fea0003c00000 */
[----:B------:R1:W2:Y:S02]  /*31a10*/  SHFL.IDX P6, R14, R13, R12, R11 ;  /* 0x0000000c0d0e7389 */ /* 0x0002a400000c000b */
[----:B012---:R-:W-:Y:S01]  /*31a20*/  ENDCOLLECTIVE ;  /* 0x000000000000791b */ /* 0x007fe20003800000 */
.L_x_2799:
[----:B------:R-:W-:Y:S02]  /*31a30*/  IMAD.MOV.U32 R13, RZ, RZ, R0 ;  /* 0x000000ffff0d7224 */ /* 0x000fe400078e0000 */
[----:B------:R-:W-:-:S07]  /*31a40*/  IMAD.MOV.U32 R3, RZ, RZ, R14 ;  /* 0x000000ffff037224 */ /* 0x000fce00078e000e */
[----:B------:R-:W-:Y:S05]  /*31a50*/  WARPSYNC.COLLECTIVE R15, `(.L_x_2800) ;  /* 0x000000000f087348 */ /* 0x000fea0003c00000 */
[----:B------:R0:W1:Y:S02]  /*31a60*/  SHFL.IDX P6, R14, R13, R12, R11 ;  /* 0x0000000c0d0e7389 */ /* 0x00006400000c000b */
[----:B01----:R-:W-:Y:S01]  /*31a70*/  ENDCOLLECTIVE ;  /* 0x000000000000791b */ /* 0x003fe20003800000 */
.L_x_2800:
[----:B------:R-:W-:Y:S05]  /*31a80*/  BRA `(.L_x_2801) ;  /* 0xffffff60002c7947 */ /* 0x000fea000383ffff */
.L_x_2581:
[----:B------:R-:W-:Y:S01]  /*31a90*/  BSSY B1, `(.L_x_2802) ;  /* 0x0000008000017945 */ /* 0x000fe20003800000 */
[----:B------:R-:W-:Y:S01]  /*31aa0*/  IMAD.MOV.U32 R13, RZ, RZ, R2 ;  /* 0x000000ffff0d7224 */ /* 0x000fe200078e0002 */
[----:B----4-:R-:W-:Y:S01]  /*31ab0*/  MOV R11, 0x181f ;  /* 0x0000181f000b7802 */ /* 0x010fe20000000f00 */
[----:B------:R-:W-:Y:S02]  /*31ac0*/  IMAD.MOV.U32 R12, RZ, RZ, 0x1 ;  /* 0x00000001ff0c7424 */ /* 0x000fe400078e00ff */
[----:B------:R-:W-:-:S07]  /*31ad0*/  IMAD.MOV.U32 R15, RZ, RZ, -0x1 ;  /* 0xffffffffff0f7424 */ /* 0x000fce00078e00ff */
[----:B0123--:R-:W-:Y:S05]  /*31ae0*/  WARPSYNC.COLLECTIVE R15, `(.L_x_2803) ;  /* 0x000000000f087348 */ /* 0x00ffea0003c00000 */
[----:B---3--:R3:W4:Y:S02]  /*31af0*/  SHFL.IDX P6, R14, R13, R12, R11 ;  /* 0x0000000c0d0e7389 */ /* 0x00872400000c000b */
[----:B01234-:R-:W-:Y:S01]  /*31b00*/  ENDCOLLECTIVE ;  /* 0x000000000000791b */ /* 0x01ffe20003800000 */
.L_x_2803:
[----:B------:R-:W-:Y:S05]  /*31b10*/  BSYNC B1 ;  /* 0x0000000000017941 */ /* 0x000fea0003800000 */
.L_x_2802:
        /* <DEDUP_REMOVED lines=8> */
.L_x_2804:
[----:B------:R-:W-:Y:S05]  /*31ba0*/  BRA `(.L_x_2805) ;  /* 0xffffff6000587947 */ /* 0x000fea000383ffff */
.L_x_2584:
[----:B------:R-:W-:Y:S01]  /*31bb0*/  BSSY B1, `(.L_x_2806) ;  /* 0x0000008000017945 */ /* 0x000fe20003800000 */
[----:B------:R-:W-:Y:S01]  /*31bc0*/  IMAD.MOV.U32 R13, RZ, RZ, R2 ;  /* 0x000000ffff0d7224 */ /* 0x000fe200078e0002 */
[----:B----4-:R-:W-:Y:S01]  /*31bd0*/  MOV R15, 0xffffffff ;  /* 0xffffffff000f7802 */ /* 0x010fe20000000f00 */
[----:B------:R-:W-:Y:S02]  /*31be0*/  IMAD.MOV.U32 R12, RZ, RZ, 0x2 ;  /* 0x00000002ff0c7424 */ /* 0x000fe400078e00ff */
[----:B------:R-:W-:-:S07]  /*31bf0*/  IMAD.MOV.U32 R11, RZ, RZ, 0x181f ;  /* 0x0000181fff0b7424 */ /* 0x000fce00078e00ff */
[----:B0123--:R-:W-:Y:S05]  /*31c00*/  WARPSYNC.COLLECTIVE R15, `(.L_x_2807) ;  /* 0x000000000f087348 */ /* 0x00ffea0003c00000 */
[----:B---3--:R3:W4:Y:S02]  /*31c10*/  SHFL.IDX P6, R14, R13, R12, R11 ;  /* 0x0000000c0d0e7389 */ /* 0x00872400000c000b */
[----:B01234-:R-:W-:Y:S01]  /*31c20*/  ENDCOLLECTIVE ;  /* 0x000000000000791b */ /* 0x01ffe20003800000 */
.L_x_2807:
[----:B------:R-:W-:Y:S05]  /*31c30*/  BSYNC B1 ;  /* 0x0000000000017941 */ /* 0x000fea0003800000 */
.L_x_2806:
[----:B------:R-:W-:Y:S01]  /*31c40*/  IMAD.MOV.U32 R13, RZ, RZ, R0 ;  /* 0x000000ffff0d7224 */ /* 0x000fe200078e0000 */
[----:B------:R-:W-:Y:S01]  /*31c50*/  MOV R15, 0xffffffff ;  /* 0xffffffff000f7802 */ /* 0x000fe20000000f00 */
[----:B------:R-:W-:Y:S02]  /*31c60*/  IMAD.MOV.U32 R12, RZ, RZ, 0x2 ;  /* 0x00000002ff0c7424 */ /* 0x000fe400078e00ff */
[----:B------:R-:W-:Y:S02]  /*31c70*/  IMAD.MOV.U32 R11, RZ, RZ, 0x181f ;  /* 0x0000181fff0b7424 */ /* 0x000fe400078e00ff */
[----:B------:R-:W-:-:S07]  /*31c80*/  IMAD.MOV.U32 R3, RZ, RZ, R14 ;  /* 0x000000ffff037224 */ /* 0x000fce00078e000e */
[----:B------:R-:W-:Y:S05]  /*31c90*/  WARPSYNC.COLLECTIVE R15, `(.L_x_2808) ;  /* 0x000000000f087348 */ /* 0x000fea0003c00000 */
[----:B------:R0:W1:Y:S02]  /*31ca0*/  SHFL.IDX P6, R14, R13, R12, R11 ;  /* 0x0000000c0d0e7389 */ /* 0x00006400000c000b */
[----:B01----:R-:W-:Y:S01]  /*31cb0*/  ENDCOLLECTIVE ;  /* 0x000000000000791b */ /* 0x003fe20003800000 */
.L_x_2808:
[----:B------:R-:W-:Y:S05]  /*31cc0*/  BRA `(.L_x_2809) ;  /* 0xffffff6000807947 */ /* 0x000fea000383ffff */
.L_x_2587:
[----:B------:R-:W-:Y:S01]  /*31cd0*/  BSSY B1, `(.L_x_2810) ;  /* 0x0000008000017945 */ /* 0x000fe20003800000 */
[----:B------:R-:W-:Y:S02]  /*31ce0*/  IMAD.MOV.U32 R13, RZ, RZ, R2 ;  /* 0x000000ffff0d7224 */ /* 0x000fe400078e0002 */
[----:B------:R-:W-:Y:S02]  /*31cf0*/  IMAD.MOV.U32 R12, RZ, RZ, 0x3 ;  /* 0x00000003ff0c7424 */ /* 0x000fe400078e00ff */
[----:B0-----:R-:W-:Y:S02]  /*31d00*/  IMAD.MOV.U32 R11, RZ, RZ, 0x181f ;  /* 0x0000181fff0b7424 */ /* 0x001fe400078e00ff */
[----:B------:R-:W-:-:S07]  /*31d10*/  IMAD.MOV.U32 R15, RZ, RZ, -0x1 ;  /* 0xffffffffff0f7424 */ /* 0x000fce00078e00ff */
[----:B-1234-:R-:W-:Y:S05]  /*31d20*/  WARPSYNC.COLLECTIVE R15, `(.L_x_2811) ;  /* 0x000000000f087348 */ /* 0x01efea0003c00000 */
[----:B----4-:R0:W4:Y:S02]  /*31d30*/  SHFL.IDX P6, R14, R13, R12, R11 ;  /* 0x0000000c0d0e7389 */ /* 0x01012400000c000b */
[----:B01234-:R-:W-:Y:S01]  /*31d40*/  ENDCOLLECTIVE ;  /* 0x000000000000791b */ /* 0x01ffe20003800000 */
.L_x_2811:
[----:B------:R-:W-:Y:S05]  /*31d50*/  BSYNC B1 ;  /* 0x0000000000017941 */ /* 0x000fea0003800000 */
.L_x_2810:
[----:B------:R-:W-:Y:S01]  /*31d60*/  IMAD.MOV.U32 R13, RZ, RZ, R0 ;  /* 0x000000ffff0d7224 */ /* 0x000fe200078e0000 */
[----:B------:R-:W-:Y:S01]  /*31d70*/  MOV R3, R14 ;  /* 0x0000000e00037202 */ /* 0x000fe20000000f00 */
[----:B------:R-:W-:Y:S02]  /*31d80*/  IMAD.MOV.U32 R12, RZ, RZ, 0x3 ;  /* 0x00000003ff0c7424 */ /* 0x000fe400078e00ff */
[----:B------:R-:W-:Y:S02]  /*31d90*/  IMAD.MOV.U32 R11, RZ, RZ, 0x181f ;  /* 0x0000181fff0b7424 */ /* 0x000fe400078e00ff */
[----:B------:R-:W-:-:S07]  /*31da0*/  IMAD.MOV.U32 R15, RZ, RZ, -0x1 ;  /* 0xffffffffff0f7424 */ /* 0x000fce00078e00ff */
[----:B------:R-:W-:Y:S05]  /*31db0*/  WARPSYNC.COLLECTIVE R15, `(.L_x_2812) ;  /* 0x000000000f087348 */ /* 0x000fea0003c00000 */
[----:B------:R0:W1:Y:S02]  /*31dc0*/  SHFL.IDX P6, R14, R13, R12, R11 ;  /* 0x0000000c0d0e7389 */ /* 0x00006400000c000b */
[----:B01----:R-:W-:Y:S01]  /*31dd0*/  ENDCOLLECTIVE ;  /* 0x000000000000791b */ /* 0x003fe20003800000 */
.L_x_2812:
[----:B------:R-:W-:Y:S05]  /*31de0*/  BRA `(.L_x_2813) ;  /* 0xffffff6000a87947 */ /* 0x000fea000383ffff */
.L_x_2604:
[----:B------:R-:W2:Y:S01]  /*31df0*/  S2R R8, SR_TID.X ;  /* 0x0000000000087919 */ /* 0x000ea20000002100 */
[----:B------:R-:W-:Y:S01]  /*31e00*/  BSSY B1, `(.L_x_2814) ;  /* 0x000000a000017945 */ /* 0x000fe20003800000 */
[----:B------:R-:W-:Y:S02]  /*31e10*/  IMAD.MOV.U32 R12, RZ, RZ, RZ ;  /* 0x000000ffff0c7224 */ /* 0x000fe400078e00ff */
[----:B-1----:R-:W-:Y:S02]  /*31e20*/  IMAD.MOV.U32 R11, RZ, RZ, 0x1f ;  /* 0x0000001fff0b7424 */ /* 0x002fe400078e00ff */
[----:B------:R-:W-:Y:S01]  /*31e30*/  IMAD.MOV.U32 R15, RZ, RZ, -0x1 ;  /* 0xffffffffff0f7424 */ /* 0x000fe200078e00ff */
[----:B--2---:R-:W-:-:S04]  /*31e40*/  SHF.R.U32.HI R8, RZ, 0x5, R8 ;  /* 0x00000005ff087819 */ /* 0x004fc80000011608 */
[----:B------:R-:W-:-:S04]  /*31e50*/  LOP3.LUT R8, R8, 0x3, RZ, 0xc0, !PT ;  /* 0x0000000308087812 */ /* 0x000fc800078ec0ff */
[----:B------:R-:W-:-:S07]  /*31e60*/  MOV R13, R8 ;  /* 0x00000008000d7202 */ /* 0x000fce0000000f00 */
[----:B0-----:R-:W-:Y:S05]  /*31e70*/  WARPSYNC.COLLECTIVE R15, `(.L_x_2815) ;  /* 0x000000000f087348 */ /* 0x001fea0003c00000 */
[----:B0-----:R0:W1:Y:S02]  /*31e80*/  SHFL.IDX P6, R14, R13, R12, R11 ;  /* 0x0000000c0d0e7389 */ /* 0x00106400000c000b */
[----:B01----:R-:W-:Y:S01]  /*31e90*/  ENDCOLLECTIVE ;  /* 0x000000000000791b */ /* 0x003fe20003800000 */
.L_x_2815:
[----:B------:R-:W-:Y:S05]  /*31ea0*/  BSYNC B1 ;  /* 0x0000000000017941 */ /* 0x000fea0003800000 */
.L_x_2814:
[----:B------:R-:W-:Y:S05]  /*31eb0*/  BRA `(.L_x_2816) ;  /* 0xffffff7800987947 */ /* 0x000fea000383ffff */
.L_x_2606:
[----:B------:R-:W-:Y:S01]  /*31ec0*/  BSSY B1, `(.L_x_2817) ;  /* 0x0000006000017945 */ /* 0x000fe20003800000 */
[----:B------:R-:W-:-:S07]  /*31ed0*/  IMAD.MOV.U32 R15, RZ, RZ, -0x1 ;  /* 0xffffffffff0f7424 */ /* 0x000fce00078e00ff */
[----:B01----:R-:W-:Y:S05]  /*31ee0*/  WARPSYNC.COLLECTIVE R15, `(.L_x_2818) ;  /* 0x000000000f0c7348 */ /* 0x003fea0003c00000 */
[----:B------:R-:W-:Y:S02]  /*31ef0*/  ELECT P6, UR62, PT ;  /* 0x00000000003e782f */ /* 0x000fe400038c0000 */
[----:B------:R-:W-:Y:S01]  /*31f00*/  MOV R14, UR62 ;  /* 0x0000003e000e7c02 */ /* 0x000fe20008000f00 */
[----:B01----:R-:W-:Y:S10]  /*31f10*/  ENDCOLLECTIVE ;  /* 0x000000000000791b */ /* 0x003ff40003800000 */
.L_x_2818:
[----:B------:R-:W-:Y:S05]  /*31f20*/  BSYNC B1 ;  /* 0x0000000000017941 */ /* 0x000fea0003800000 */
.L_x_2817:
[----:B------:R-:W-:Y:S05]  /*31f30*/  BRA `(.L_x_2605) ;  /* 0xffffff7800907947 */ /* 0x000fea000383ffff */
.L_x_2608:
[----:B0-----:R-:W2:Y:S02]  /*31f40*/  LDL R5, [R1+0x4] ;  /* 0x0000040001057983 */ /* 0x001ea40000100800 */
[----:B--2---:R0:W2:Y:S02]  /*31f50*/  SYNCS.PHASECHK.TRANS64.TRYWAIT P0, [R5+URZ+0x33420], R4 ;  /* 0x03342004050075a7 */ /* 0x0040a4000800017f */
[----:B--2---:R-:W-:Y:S05]  /*31f60*/  @!P0 NANOSLEEP.SYNCS 0x989680 ;  /* 0x009896800000895d */ /* 0x004fea0003900000 */
[----:B------:R-:W2:Y:S02]  /*31f70*/  @!P0 SYNCS.PHASECHK.TRANS64 P0, [R5+URZ+0x33420], R4 ;  /* 0x03342004050085a7 */ /* 0x000ea4000800007f */
[----:B--2---:R-:W-:Y:S05]  /*31f80*/  @!P0 BRA `(.L_x_2608) ;  /* 0xfffffffc00ec8947 */ /* 0x004fea000383ffff */
[----:B------:R-:W-:Y:S05]  /*31f90*/  BRA `(.L_x_2819) ;  /* 0xffffff7800a07947 */ /* 0x000fea000383ffff */
.L_x_2612:
[----:B0-----:R0:W2:Y:S02]  /*31fa0*/  SYNCS.PHASECHK.TRANS64.TRYWAIT P0, [R6+URZ+0x334a0], R10 ;  /* 0x0334a00a060075a7 */ /* 0x0010a4000800017f */
[----:B--2---:R-:W-:Y:S05]  /*31fb0*/  @!P0 NANOSLEEP.SYNCS 0x989680 ;  /* 0x009896800000895d */ /* 0x004fea0003900000 */
[----:B------:R-:W2:Y:S02]  /*31fc0*/  @!P0 SYNCS.PHASECHK.TRANS64 P0, [R6+URZ+0x334a0], R10 ;  /* 0x0334a00a060085a7 */ /* 0x000ea4000800007f */
[----:B--2---:R-:W-:Y:S05]  /*31fd0*/  @!P0 BRA `(.L_x_2612) ;  /* 0xfffffffc00f08947 */ /* 0x004fea000383ffff */
[----:B------:R-:W-:Y:S05]  /*31fe0*/  BRA `(.L_x_2820) ;  /* 0xffffff7800c87947 */ /* 0x000fea000383ffff */
.L_x_2619:
[----:B--2---:R2:W3:Y:S02]  /*31ff0*/  SYNCS.PHASECHK.TRANS64.TRYWAIT P0, [R6+URZ+0x334c0], R10 ;  /* 0x0334c00a060075a7 */ /* 0x0044e4000800017f */
[----:B---3--:R-:W-:Y:S05]  /*32000*/  @!P0 NANOSLEEP.SYNCS 0x989680 ;  /* 0x009896800000895d */ /* 0x008fea0003900000 */
[----:B------:R-:W3:Y:S02]  /*32010*/  @!P0 SYNCS.PHASECHK.TRANS64 P0, [R6+URZ+0x334c0], R10 ;  /* 0x0334c00a060085a7 */ /* 0x000ee4000800007f */
[----:B---3--:R-:W-:Y:S05]  /*32020*/  @!P0 BRA `(.L_x_2619) ;  /* 0xfffffffc00f08947 */ /* 0x008fea000383ffff */
[----:B------:R-:W-:Y:S05]  /*32030*/  BRA `(.L_x_2821) ;  /* 0xffffff7c00cc7947 */ /* 0x000fea000383ffff */
.L_x_2628:
[----:B0-----:R0:W2:Y:S02]  /*32040*/  SYNCS.PHASECHK.TRANS64.TRYWAIT P1, [R8+URZ+0x334a0], R7 ;  /* 0x0334a007080075a7 */ /* 0x0010a4000802017f */
[----:B--2---:R-:W-:Y:S05]  /*32050*/  @!P1 NANOSLEEP.SYNCS 0x989680 ;  /* 0x009896800000995d */ /* 0x004fea0003900000 */
[----:B------:R-:W2:Y:S02]  /*32060*/  @!P1 SYNCS.PHASECHK.TRANS64 P1, [R8+URZ+0x334a0], R7 ;  /* 0x0334a007080095a7 */ /* 0x000ea4000802007f */
[----:B--2---:R-:W-:Y:S05]  /*32070*/  @!P1 BRA `(.L_x_2628) ;  /* 0xfffffffc00f09947 */ /* 0x004fea000383ffff */
[----:B------:R-:W-:Y:S05]  /*32080*/  BRA `(.L_x_2822) ;  /* 0xffffff84001c7947 */ /* 0x000fea000383ffff */
.L_x_2635:
[----:B--2---:R2:W3:Y:S02]  /*32090*/  SYNCS.PHASECHK.TRANS64.TRYWAIT P1, [R8+URZ+0x334c0], R7 ;  /* 0x0334c007080075a7 */ /* 0x0044e4000802017f */
[----:B---3--:R-:W-:Y:S05]  /*320a0*/  @!P1 NANOSLEEP.SYNCS 0x989680 ;  /* 0x009896800000995d */ /* 0x008fea0003900000 */
[----:B------:R-:W3:Y:S02]  /*320b0*/  @!P1 SYNCS.PHASECHK.TRANS64 P1, [R8+URZ+0x334c0], R7 ;  /* 0x0334c007080095a7 */ /* 0x000ee4000802007f */
[----:B---3--:R-:W-:Y:S05]  /*320c0*/  @!P1 BRA `(.L_x_2635) ;  /* 0xfffffffc00f09947 */ /* 0x008fea000383ffff */
[----:B------:R-:W-:Y:S05]  /*320d0*/  BRA `(.L_x_2823) ;  /* 0xffffff88001c7947 */ /* 0x000fea000383ffff */
.L_x_2652:
        /* <DEDUP_REMOVED lines=8> */
[----:B0--3--:R-:W-:Y:S05]  /*32160*/  WARPSYNC.COLLECTIVE R15, `(.L_x_2825) ;  /* 0x000000000f087348 */ /* 0x009fea0003c00000 */
[----:B0-----:R0:W1:Y:S02]  /*32170*/  SHFL.IDX P6, R14, R13, R12, R11 ;  /* 0x0000000c0d0e7389 */ /* 0x00106400000c000b */
[----:B01-3--:R-:W-:Y:S01]  /*32180*/  ENDCOLLECTIVE ;  /* 0x000000000000791b */ /* 0x00bfe20003800000 */
.L_x_2825:
[----:B------:R-:W-:Y:S05]  /*32190*/  BSYNC B0 ;  /* 0x0000000000007941 */ /* 0x000fea0003800000 */
.L_x_2824:
[----:B------:R-:W-:Y:S05]  /*321a0*/  BRA `(.L_x_2826) ;  /* 0xffffff9400647947 */ /* 0x000fea000383ffff */
.L_x_2654:
[----:B------:R-:W-:Y:S01]  /*321b0*/  BSSY B0, `(.L_x_2827) ;  /* 0x0000006000007945 */ /* 0x000fe20003800000 */
[----:B------:R-:W-:-:S07]  /*321c0*/  IMAD.MOV.U32 R15, RZ, RZ, -0x1 ;  /* 0xffffffffff0f7424 */ /* 0x000fce00078e00ff */
[----:B01-3--:R-:W-:Y:S05]  /*321d0*/  WARPSYNC.COLLECTIVE R15, `(.L_x_2828) ;  /* 0x000000000f0c7348 */ /* 0x00bfea0003c00000 */
[----:B------:R-:W-:Y:S02]  /*321e0*/  ELECT P6, UR62, PT ;  /* 0x00000000003e782f */ /* 0x000fe400038c0000 */
[----:B------:R-:W-:Y:S01]  /*321f0*/  MOV R14, UR62 ;  /* 0x0000003e000e7c02 */ /* 0x000fe20008000f00 */
[----:B01-3--:R-:W-:Y:S10]  /*32200*/  ENDCOLLECTIVE ;  /* 0x000000000000791b */ /* 0x00bff40003800000 */
.L_x_2828:
[----:B------:R-:W-:Y:S05]  /*32210*/  BSYNC B0 ;  /* 0x0000000000007941 */ /* 0x000fea0003800000 */
.L_x_2827:
[----:B------:R-:W-:Y:S05]  /*32220*/  BRA `(.L_x_2829) ;  /* 0xffffff9400707947 */ /* 0x000fea000383ffff */
.L_x_2656:
[----:B0-----:R0:W2:Y:S02]  /*32230*/  SYNCS.PHASECHK.TRANS64.TRYWAIT P0, [R2+URZ+0x33480], R4 ;  /* 0x03348004020075a7 */ /* 0x0010a4000800017f */
[----:B--2---:R-:W-:Y:S05]  /*32240*/  @!P0 NANOSLEEP.SYNCS 0x989680 ;  /* 0x009896800000895d */ /* 0x004fea0003900000 */
[----:B------:R-:W2:Y:S02]  /*32250*/  @!P0 SYNCS.PHASECHK.TRANS64 P0, [R2+URZ+0x33480], R4 ;  /* 0x03348004020085a7 */ /* 0x000ea4000800007f */
[----:B--2---:R-:W-:Y:S05]  /*32260*/  @!P0 BRA `(.L_x_2656) ;  /* 0xfffffffc00f08947 */ /* 0x004fea000383ffff */
[----:B------:R-:W-:Y:S05]  /*32270*/  BRA `(.L_x_2830) ;  /* 0xffffff9400e47947 */ /* 0x000fea000383ffff */
.L_x_2658:
[----:B--2---:R2:W3:Y:S02]  /*32280*/  SYNCS.PHASECHK.TRANS64.TRYWAIT P0, [R2+URZ+0x33440], R4 ;  /* 0x03344004020075a7 */ /* 0x0044e4000800017f */
[----:B---3--:R-:W-:Y:S05]  /*32290*/  @!P0 NANOSLEEP.SYNCS 0x989680 ;  /* 0x009896800000895d */ /* 0x008fea0003900000 */
[----:B------:R-:W3:Y:S02]  /*322a0*/  @!P0 SYNCS.PHASECHK.TRANS64 P0, [R2+URZ+0x33440], R4 ;  /* 0x03344004020085a7 */ /* 0x000ee4000800007f */
[----:B---3--:R-:W-:Y:S05]  /*322b0*/  @!P0 BRA `(.L_x_2658) ;  /* 0xfffffffc00f08947 */ /* 0x008fea000383ffff */
[----:B------:R-:W-:Y:S05]  /*322c0*/  BRA `(.L_x_2831) ;  /* 0xffffff98006c7947 */ /* 0x000fea000383ffff */
.L_x_2662:
[----:B------:R-:W2:Y:S01]  /*322d0*/  LDL.LU R11, [R1+0x40] ;  /* 0x00004000010b7983 */ /* 0x000ea20000300800 */
[----:B------:R-:W-:Y:S01]  /*322e0*/  MOV R13, R2 ;  /* 0x00000002000d7202 */ /* 0x000fe20000000f00 */
[----:B------:R-:W-:Y:S01]  /*322f0*/  IMAD.MOV.U32 R12, RZ, RZ, RZ ;  /* 0x000000ffff0c7224 */ /* 0x000fe200078e00ff */
[----:B------:R-:W-:Y:S01]  /*32300*/  LOP3.LUT R5, R5, 0x7f, RZ, 0xc0, !PT ;  /* 0x0000007f05057812 */ /* 0x000fe200078ec0ff */
[----:B------:R-:W-:-:S03]  /*32310*/  IMAD.MOV.U32 R15, RZ, RZ, -0x1 ;  /* 0xffffffffff0f7424 */ /* 0x000fc600078e00ff */
[----:B------:R-:W-:-:S05]  /*32320*/  SHF.R.U32.HI R7, RZ, 0x2, R5 ;  /* 0x00000002ff077819 */ /* 0x000fca0000011605 */
[----:B------:R-:W-:-:S04]  /*32330*/  IMAD R17, R17, 0x80, R7 ;  /* 0x0000008011117824 */ /* 0x000fc800078e0207 */
[----:B------:R-:W-:Y:S02]  /*32340*/  VIADD R7, R17, 0x20 ;  /* 0x0000002011077836 */ /* 0x000fe40000000000 */
[----:B--2---:R-:W-:Y:S02]  /*32350*/  IMAD R0, R11, R8, RZ ;  /* 0x000000080b007224 */ /* 0x004fe400078e02ff */
[----:B------:R-:W-:-:S03]  /*32360*/  IMAD.MOV.U32 R11, RZ, RZ, 0x1c1f ;  /* 0x00001c1fff0b7424 */ /* 0x000fc600078e00ff */
[----:B------:R-:W-:-:S13]  /*32370*/  ISETP.GE.AND P4, PT, R17, R0, PT ;  /* 0x000000001100720c */ /* 0x000fda0003f86270 */
[----:B-----5:R-:W-:Y:S05]  /*32380*/  WARPSYNC.COLLECTIVE R15, `(.L_x_2832) ;  /* 0x000000000f087348 */ /* 0x020fea0003c00000 */
[----:B------:R0:W1:Y:S02]  /*32390*/  SHFL.IDX P6, R14, R13, R12, R11 ;  /* 0x0000000c0d0e7389 */ /* 0x00006400000c000b */
[----:B01---5:R-:W-:Y:S01]  /*323a0*/  ENDCOLLECTIVE ;  /* 0x000000000000791b */ /* 0x023fe20003800000 */
.L_x_2832:
[----:B------:R-:W-:Y:S01]  /*323b0*/  MOV R13, R3 ;  /* 0x00000003000d7202 */ /* 0x000fe20000000f00 */
[----:B------:R-:W-:-:S07]  /*323c0*/  IMAD.MOV.U32 R4, RZ, RZ, R14 ;  /* 0x000000ffff047224 */ /* 0x000fce00078e000e */
[----:B------:R-:W-:Y:S05]  /*323d0*/  WARPSYNC.COLLECTIVE R15, `(.L_x_2833) ;  /* 0x000000000f087348 */ /* 0x000fea0003c00000 */
[----:B------:R0:W1:Y:S02]  /*323e0*/  SHFL.IDX P6, R14, R13, R12, R11 ;  /* 0x0000000c0d0e7389 */ /* 0x00006400000c000b */
[----:B01----:R-:W-:Y:S01]  /*323f0*/  ENDCOLLECTIVE ;  /* 0x000000000000791b */ /* 0x003fe20003800000 */
.L_x_2833:
[----:B------:R-:W-:Y:S01]  /*32400*/  MOV R13, R2 ;  /* 0x00000002000d7202 */ /* 0x000fe20000000f00 */
[----:B------:R-:W-:Y:S02]  /*32410*/  IMAD.MOV.U32 R12, RZ, RZ, 0x1 ;  /* 0x00000001ff0c7424 */ /* 0x000fe400078e00ff */
[----:B------:R-:W-:-:S07]  /*32420*/  IMAD.MOV.U32 R5, RZ, RZ, R14 ;  /* 0x000000ffff057224 */ /* 0x000fce00078e000e */
[----:B------:R-:W-:Y:S05]  /*32430*/  WARPSYNC.COLLECTIVE R15, `(.L_x_2834) ;  /* 0x000000000f087348 */ /* 0x000fea0003c00000 */
[----:B------:R0:W1:Y:S02]  /*32440*/  SHFL.IDX P6, R14, R13, R12, R11 ;  /* 0x0000000c0d0e7389 */ /* 0x00006400000c000b */
[----:B01----:R-:W-:Y:S01]  /*32450*/  ENDCOLLECTIVE ;  /* 0x000000000000791b */ /* 0x003fe20003800000 */
.L_x_2834:
[----:B------:R-:W-:-:S05]  /*32460*/  @!P4 IADD3 R5, P3, R10, R5, RZ ;  /* 0x000000050a05c210 */ /* 0x000fca0007f7e0ff */
[----:B------:R-:W-:Y:S01]  /*32470*/  @!P4 IMAD.X R4, RZ, RZ, R4, P3 ;  /* 0x000000ffff04c224 */ /* 0x000fe200018e0604 */
[----:B------:R-:W-:-:S04]  /*32480*/  ISETP.GE.AND P3, PT, R7, R0, PT ;  /* 0x000000000700720c */ /* 0x000fc80003f66270 */
        /* <DEDUP_REMOVED lines=8> */
.L_x_2835:
[----:B------:R-:W-:Y:S01]  /*32510*/  @!PT LDS RZ, [RZ] ;  /* 0x00000000fffff984 */ /* 0x000fe20000000800 */
[----:B------:R-:W-:Y:S01]  /*32520*/  @!PT LDS RZ, [RZ] ;  /* 0x00000000fffff984 */ /* 0x000fe20000000800 */
[----:B------:R-:W-:Y:S01]  /*32530*/  @!PT LDS RZ, [RZ] ;  /* 0x00000000fffff984 */ /* 0x000fe20000000800 */
[----:B------:R-:W-:Y:S04]  /*32540*/  @!P4 LDGSTS.E.BYPASS.LTC128B.128 [R9+0x1e200], desc[UR54][R4.64], !P0 ;  /* 0x1e2000000409cfae */ /* 0x000fe8000c101d76 */
[----:B------:R-:W-:Y:S04]  /*32550*/  @!P4 LDGSTS.E.BYPASS.LTC128B.128 [R9+0x20200], desc[UR54][R4.64+0x40], !P1 ;  /* 0x202000400409cfae */ /* 0x000fe8000c901d76 */
[----:B------:R0:W-:Y:S01]  /*32560*/  @!P4 LDGSTS.E.BYPASS.LTC128B.128 [R9+0x22200], desc[UR54][R4.64+0x80], !P2 ;  /* 0x222000800409cfae */ /* 0x0001e2000d101d76 */
[----:B------:R-:W-:Y:S02]  /*32570*/  IMAD.MOV.U32 R13, RZ, RZ, R2 ;  /* 0x000000ffff0d7224 */ /* 0x000fe400078e0002 */
[----:B------:R-:W-:-:S02]  /*32580*/  IMAD.MOV.U32 R12, RZ, RZ, 0x2 ;  /* 0x00000002ff0c7424 */ /* 0x000fc400078e00ff */
[----:B0-----:R-:W-:-:S07]  /*32590*/  IMAD.MOV.U32 R4, RZ, RZ, R14 ;  /* 0x000000ffff047224 */ /* 0x001fce00078e000e */
[----:B------:R-:W-:Y:S05]  /*325a0*/  WARPSYNC.COLLECTIVE R15, `(.L_x_2836) ;  /* 0x000000000f087348 */ /* 0x000fea0003c00000 */
[----:B------:R0:W1:Y:S02]  /*325b0*/  SHFL.IDX P6, R14, R13, R12, R11 ;  /* 0x0000000c0d0e7389 */ /* 0x00006400000c000b */
[----:B01----:R-:W-:Y:S01]  /*325c0*/  ENDCOLLECTIVE ;  /* 0x000000000000791b */ /* 0x003fe20003800000 */
.L_x_2836:
[----:B------:R-:W-:-:S04]  /*325d0*/  @!P3 IADD3 R5, P4, R10, R4, RZ ;  /* 0x000000040a05b210 */ /* 0x000fc80007f9e0ff */
[----:B------:R-:W-:-:S04]  /*325e0*/  @!P3 IADD3.X R4, RZ, R6, RZ, P4, !PT ;  /* 0x00000006ff04b210 */ /* 0x000fc800027fe4ff */
[-C--:B------:R-:W-:Y:S02]  /*325f0*/  @!P3 LOP3.LUT R5, R5, R4.reuse, RZ, 0x3c, !PT ;  /* 0x000000040505b212 */ /* 0x080fe400078e3cff */
[----:B------:R-:W-:Y:S02]  /*32600*/  MOV R13, R3 ;  /* 0x00000003000d7202 */ /* 0x000fe40000000f00 */
[----:B------:R-:W-:-:S04]  /*32610*/  @!P3 LOP3.LUT R4, R5, R4, RZ, 0x3c, !PT ;  /* 0x000000040504b212 */ /* 0x000fc800078e3cff */
[----:B------:R-:W-:Y:S01]  /*32620*/  @!P3 LOP3.LUT R5, R5, R4, RZ, 0x3c, !PT ;  /* 0x000000040505b212 */ /* 0x000fe200078e3cff */
[----:B------:R-:W-:-:S04]  /*32630*/  IMAD.MOV.U32 R6, RZ, RZ, R14 ;  /* 0x000000ffff067224 */ /* 0x000fc800078e000e */
[----:B------:R-:W-:Y:S01]  /*32640*/  @!PT LDS RZ, [RZ] ;  /* 0x00000000fffff984 */ /* 0x000fe20000000800 */
[----:B------:R-:W-:Y:S01]  /*32650*/  @!PT LDS RZ, [RZ] ;  /* 0x00000000fffff984 */ /* 0x000fe20000000800 */
[----:B------:R-:W-:Y:S01]  /*32660*/  @!PT LDS RZ, [RZ] ;  /* 0x00000000fffff984 */ /* 0x000fe20000000800 */
[----:B------:R0:W-:Y:S03]  /*32670*/  @!P3 LDGSTS.E.BYPASS.LTC128B.128 [R9+0x1ea00], desc[UR54][R4.64], !P0 ;  /* 0x1ea000000409bfae */ /* 0x0001e6000c101d76 */
[----:B0-----:R-:W-:Y:S05]  /*32680*/  WARPSYNC.COLLECTIVE R15, `(.L_x_2837) ;  /* 0x000000000f087348 */ /* 0x001fea0003c00000 */
[----:B------:R1:W2:Y:S02]  /*32690*/  SHFL.IDX P6, R14, R13, R12, R11 ;  /* 0x0000000c0d0e7389 */ /* 0x0002a400000c000b */
[----:B012---:R-:W-:Y:S01]  /*326a0*/  ENDCOLLECTIVE ;  /* 0x000000000000791b */ /* 0x007fe20003800000 */
.L_x_2837:
[----:B------:R-:W-:Y:S01]  /*326b0*/  @!PT LDS RZ, [RZ] ;  /* 0x00000000fffff984 */ /* 0x000fe20000000800 */
[----:B------:R-:W-:Y:S01]  /*326c0*/  @!PT LDS RZ, [RZ] ;  /* 0x00000000fffff984 */ /* 0x000fe20000000800 */
[----:B------:R-:W-:Y:S01]  /*326d0*/  @!PT LDS RZ, [RZ] ;  /* 0x00000000fffff984 */ /* 0x000fe20000000800 */
[----:B------:R-:W-:Y:S04]  /*326e0*/  @!P3 LDGSTS.E.BYPASS.LTC128B.128 [R9+0x20a00], desc[UR54][R4.64+0x40], !P1 ;  /* 0x20a000400409bfae */ /* 0x000fe8000c901d76 */
[----:B------:R0:W-:Y:S01]  /*326f0*/  @!P3 LDGSTS.E.BYPASS.LTC128B.128 [R9+0x22a00], desc[UR54][R4.64+0x80], !P2 ;  /* 0x22a000800409bfae */ /* 0x0001e2000d101d76 */
[----:B------:R-:W-:Y:S02]  /*32700*/  IMAD.MOV.U32 R13, RZ, RZ, R2 ;  /* 0x000000ffff0d7224 */ /* 0x000fe400078e0002 */
[----:B------:R-:W-:Y:S02]  /*32710*/  IMAD.MOV.U32 R12, RZ, RZ, 0x3 ;  /* 0x00000003ff0c7424 */ /* 0x000fe400078e00ff */
[----:B0-----:R-:W-:-:S05]  /*32720*/  VIADD R4, R17, 0x40 ;  /* 0x0000004011047836 */ /* 0x001fca0000000000 */
[----:B------:R-:W-:Y:S01]  /*32730*/  ISETP.GE.AND P3, PT, R4, R0, PT ;  /* 0x000000000400720c */ /* 0x000fe20003f66270 */
[----:B------:R-:W-:-:S12]  /*32740*/  IMAD.MOV.U32 R4, RZ, RZ, R14 ;  /* 0x000000ffff047224 */ /* 0x000fd800078e000e */
[----:B------:R-:W-:Y:S05]  /*32750*/  WARPSYNC.COLLECTIVE R15, `(.L_x_2838) ;  /* 0x000000000f087348 */ /* 0x000fea0003c00000 */
[----:B------:R0:W1:Y:S02]  /*32760*/  SHFL.IDX P6, R14, R13, R12, R11 ;  /* 0x0000000c0d0e7389 */ /* 0x00006400000c000b */
[----:B01----:R-:W-:Y:S01]  /*32770*/  ENDCOLLECTIVE ;  /* 0x000000000000791b */ /* 0x003fe20003800000 */
.L_x_2838:
[----:B------:R-:W-:Y:S01]  /*32780*/  @!P3 IADD3 R5, P4, R10, R4, RZ ;  /* 0x000000040a05b210 */ /* 0x000fe20007f9e0ff */
[----:B------:R-:W-:-:S04]  /*32790*/  IMAD.MOV.U32 R13, RZ, RZ, R3 ;  /* 0x000000ffff0d7224 */ /* 0x000fc800078e0003 */
[----:B------:R-:W-:-:S05]  /*327a0*/  @!P3 IMAD.X R4, RZ, RZ, R6, P4 ;  /* 0x000000ffff04b224 */ /* 0x000fca00020e0606 */
[----:B------:R-:W-:-:S04]  /*327b0*/  @!P3 LOP3.LUT R5, R5, R4, RZ, 0x3c, !PT ;  /* 0x000000040505b212 */ /* 0x000fc800078e3cff */
        /* <DEDUP_REMOVED lines=8> */
[----:B0-----:R-:W-:-:S07]  /*32840*/  MOV R4, R14 ;  /* 0x0000000e00047202 */ /* 0x001fce0000000f00 */
[----:B------:R-:W-:Y:S05]  /*32850*/  WARPSYNC.COLLECTIVE R15, `(.L_x_2839) ;  /* 0x000000000f087348 */ /* 0x000fea0003c00000 */
[----:B------:R0:W1:Y:S02]  /*32860*/  SHFL.IDX P6, R14, R13, R12, R11 ;  /* 0x0000000c0d0e7389 */ /* 0x00006400000c000b */
[----:B01----:R-:W-:Y:S01]  /*32870*/  ENDCOLLECTIVE ;  /* 0x000000000000791b */ /* 0x003fe20003800000 */
.L_x_2839:
[----:B------:R-:W-:Y:S01]  /*32880*/  IMAD.MOV.U32 R3, RZ, RZ, R14 ;  /* 0x000000ffff037224 */ /* 0x000fe200078e000e */
[----:B------:R-:W-:Y:S06]  /*32890*/  BRA `(.L_x_2840) ;  /* 0xffffff9c00e07947 */ /* 0x000fec000383ffff */
.L_x_2667:
[----:B0-----:R-:W3:Y:S02]  /*328a0*/  LDL R2, [R1+0x4] ;  /* 0x0000040001027983 */ /* 0x001ee40000100800 */
[----:B---3--:R0:W3:Y:S02]  /*328b0*/  SYNCS.PHASECHK.TRANS64.TRYWAIT P0, [R2+URZ+0x33420], R0 ;  /* 0x03342000020075a7 */ /* 0x0080e4000800017f */
[----:B---3--:R-:W-:Y:S05]  /*328c0*/  @!P0 NANOSLEEP.SYNCS 0x989680 ;  /* 0x009896800000895d */ /* 0x008fea0003900000 */
[----:B------:R-:W3:Y:S02]  /*328d0*/  @!P0 SYNCS.PHASECHK.TRANS64 P0, [R2+URZ+0x33420], R0 ;  /* 0x03342000020085a7 */ /* 0x000ee4000800007f */
[----:B---3--:R-:W-:Y:S05]  /*328e0*/  @!P0 BRA `(.L_x_2667) ;  /* 0xfffffffc00ec8947 */ /* 0x008fea000383ffff */
[----:B------:R-:W-:Y:S05]  /*328f0*/  BRA `(.L_x_2841) ;  /* 0xffffffa000547947 */ /* 0x000fea000383ffff */
.L_x_2673:
[----:B---3--:R3:W4:Y:S02]  /*32900*/  SYNCS.PHASECHK.TRANS64.TRYWAIT P0, [R6+URZ+0x33480], R5 ;  /* 0x03348005060075a7 */ /* 0x008724000800017f */
[----:B----4-:R-:W-:Y:S05]  /*32910*/  @!P0 NANOSLEEP.SYNCS 0x989680 ;  /* 0x009896800000895d */ /* 0x010fea0003900000 */
[----:B------:R-:W4:Y:S02]  /*32920*/  @!P0 SYNCS.PHASECHK.TRANS64 P0, [R6+URZ+0x33480], R5 ;  /* 0x03348005060085a7 */ /* 0x000f24000800007f */
[----:B----4-:R-:W-:Y:S05]  /*32930*/  @!P0 BRA `(.L_x_2673) ;  /* 0xfffffffc00f08947 */ /* 0x010fea000383ffff */
[----:B------:R-:W-:Y:S05]  /*32940*/  BRA `(.L_x_2842) ;  /* 0xffffffa400147947 */ /* 0x000fea000383ffff */
.L_x_2680:
[----:B--2---:R2:W4:Y:S02]  /*32950*/  SYNCS.PHASECHK.TRANS64.TRYWAIT P0, [R6+URZ+0x33440], R5 ;  /* 0x03344005060075a7 */ /* 0x004524000800017f */
[----:B----4-:R-:W-:Y:S05]  /*32960*/  @!P0 NANOSLEEP.SYNCS 0x989680 ;  /* 0x009896800000895d */ /* 0x010fea0003900000 */
[----:B------:R-:W4:Y:S02]  /*32970*/  @!P0 SYNCS.PHASECHK.TRANS64 P0, [R6+URZ+0x33440], R5 ;  /* 0x03344005060085a7 */ /* 0x000f24000800007f */
[----:B----4-:R-:W-:Y:S05]  /*32980*/  @!P0 BRA `(.L_x_2680) ;  /* 0xfffffffc00f08947 */ /* 0x010fea000383ffff */
[----:B------:R-:W-:Y:S05]  /*32990*/  BRA `(.L_x_2843) ;  /* 0xffffffa800247947 */ /* 0x000fea000383ffff */
.L_x_2688:
[----:B---3--:R3:W4:Y:S02]  /*329a0*/  SYNCS.PHASECHK.TRANS64.TRYWAIT P0, [R3+URZ+0x33470], R4 ;  /* 0x03347004030075a7 */ /* 0x008724000800017f */
[----:B----4-:R-:W-:Y:S05]  /*329b0*/  @!P0 NANOSLEEP.SYNCS 0x989680 ;  /* 0x009896800000895d */ /* 0x010fea0003900000 */
[----:B------:R-:W4:Y:S02]  /*329c0*/  @!P0 SYNCS.PHASECHK.TRANS64 P0, [R3+URZ+0x33470], R4 ;  /* 0x03347004030085a7 */ /* 0x000f24000800007f */
[----:B----4-:R-:W-:Y:S05]  /*329d0*/  @!P0 BRA `(.L_x_2688) ;  /* 0xfffffffc00f08947 */ /* 0x010fea000383ffff */
[----:B------:R-:W-:Y:S05]  /*329e0*/  BRA `(.L_x_2844) ;  /* 0xffffffac00487947 */ /* 0x000fea000383ffff */
.L_x_2690:
[----:B--2---:R2:W3:Y:S02]  /*329f0*/  SYNCS.PHASECHK.TRANS64.TRYWAIT P0, [R3+URZ+0x33460], R4 ;  /* 0x03346004030075a7 */ /* 0x0044e4000800017f */
[----:B---3--:R-:W-:Y:S05]  /*32a00*/  @!P0 NANOSLEEP.SYNCS 0x989680 ;  /* 0x009896800000895d */ /* 0x008fea0003900000 */
[----:B------:R-:W3:Y:S02]  /*32a10*/  @!P0 SYNCS.PHASECHK.TRANS64 P0, [R3+URZ+0x33460], R4 ;  /* 0x03346004030085a7 */ /* 0x000ee4000800007f */
[----:B---3--:R-:W-:Y:S05]  /*32a20*/  @!P0 BRA `(.L_x_2690) ;  /* 0xfffffffc00f08947 */ /* 0x008fea000383ffff */
[----:B------:R-:W-:Y:S05]  /*32a30*/  BRA `(.L_x_2845) ;  /* 0xffffffac00507947 */ /* 0x000fea000383ffff */
.L_x_2697:
[----:B--2---:R2:W3:Y:S02]  /*32a40*/  SYNCS.PHASECHK.TRANS64.TRYWAIT P1, [R3+URZ+0x33470], R0 ;  /* 0x03347000030075a7 */ /* 0x0044e4000802017f */
[----:B---3--:R-:W-:Y:S05]  /*32a50*/  @!P1 NANOSLEEP.SYNCS 0x989680 ;  /* 0x009896800000995d */ /* 0x008fea0003900000 */
[----:B------:R-:W3:Y:S02]  /*32a60*/  @!P1 SYNCS.PHASECHK.TRANS64 P1, [R3+URZ+0x33470], R0 ;  /* 0x03347000030095a7 */ /* 0x000ee4000802007f */
[----:B---3--:R-:W-:Y:S05]  /*32a70*/  @!P1 BRA `(.L_x_2697) ;  /* 0xfffffffc00f09947 */ /* 0x008fea000383ffff */
[----:B------:R-:W-:Y:S05]  /*32a80*/  BRA `(.L_x_2846) ;  /* 0xffffffb4009c7947 */ /* 0x000fea000383ffff */
.L_x_2699:
[----:B--2---:R2:W3:Y:S02]  /*32a90*/  SYNCS.PHASECHK.TRANS64.TRYWAIT P1, [R3+URZ+0x33460], R0 ;  /* 0x03346000030075a7 */ /* 0x0044e4000802017f */
[----:B---3--:R-:W-:Y:S05]  /*32aa0*/  @!P1 NANOSLEEP.SYNCS 0x989680 ;  /* 0x009896800000995d */ /* 0x008fea0003900000 */
[----:B------:R-:W3:Y:S02]  /*32ab0*/  @!P1 SYNCS.PHASECHK.TRANS64 P1, [R3+URZ+0x33460], R0 ;  /* 0x03346000030095a7 */ /* 0x000ee4000802007f */
[----:B---3--:R-:W-:Y:S05]  /*32ac0*/  @!P1 BRA `(.L_x_2699) ;  /* 0xfffffffc00f09947 */ /* 0x008fea000383ffff */
[----:B------:R-:W-:Y:S05]  /*32ad0*/  BRA `(.L_x_2847) ;  /* 0xffffffb400a47947 */ /* 0x000fea000383ffff */
.L_x_2703:
[----:B------:R-:W-:Y:S01]  /*32ae0*/  BSSY B0, `(.L_x_2848) ;  /* 0x0000008000007945 */ /* 0x000fe20003800000 */
[----:B------:R-:W-:Y:S01]  /*32af0*/  IMAD.MOV.U32 R13, RZ, RZ, R16 ;  /* 0x000000ffff0d7224 */ /* 0x000fe200078e0010 */
[----:B-1----:R-:W-:Y:S01]  /*32b00*/  MOV R11, 0x1f ;  /* 0x0000001f000b7802 */ /* 0x002fe20000000f00 */
[----:B------:R-:W-:Y:S02]  /*32b10*/  IMAD.MOV.U32 R12, RZ, RZ, RZ ;  /* 0x000000ffff0c7224 */ /* 0x000fe400078e00ff */
[----:B------:R-:W-:-:S07]  /*32b20*/  IMAD.MOV.U32 R15, RZ, RZ, -0x1 ;  /* 0xffffffffff0f7424 */ /* 0x000fce00078e00ff */
[----:B0-----:R-:W-:Y:S05]  /*32b30*/  WARPSYNC.COLLECTIVE R15, `(.L_x_2849) ;  /* 0x000000000f087348 */ /* 0x001fea0003c00000 */
[----:B0-----:R0:W1:Y:S02]  /*32b40*/  SHFL.IDX P6, R14, R13, R12, R11 ;  /* 0x0000000c0d0e7389 */ /* 0x00106400000c000b */
[----:B01----:R-:W-:Y:S01]  /*32b50*/  ENDCOLLECTIVE ;  /* 0x000000000000791b */ /* 0x003fe20003800000 */
.L_x_2849:
[----:B------:R-:W-:Y:S05]  /*32b60*/  BSYNC B0 ;  /* 0x0000000000007941 */ /* 0x000fea0003800000 */
.L_x_2848:
[----:B------:R-:W-:Y:S01]  /*32b70*/  IMAD.MOV.U32 R13, RZ, RZ, R16 ;  /* 0x000000ffff0d7224 */ /* 0x000fe200078e0010 */
[----:B------:R-:W-:Y:S01]  /*32b80*/  MOV R11, 0x1f ;  /* 0x0000001f000b7802 */ /* 0x000fe20000000f00 */
[----:B------:R-:W-:Y:S02]  /*32b90*/  IMAD.MOV.U32 R12, RZ, RZ, 0x1 ;  /* 0x00000001ff0c7424 */ /* 0x000fe400078e00ff */
[----:B------:R-:W-:Y:S02]  /*32ba0*/  IMAD.MOV.U32 R15, RZ, RZ, -0x1 ;  /* 0xffffffffff0f7424 */ /* 0x000fe400078e00ff */
[----:B------:R-:W-:Y:S02]  /*32bb0*/  IMAD.IADD R4, R19, 0x1, R6 ;  /* 0x0000000113047824 */ /* 0x000fe400078e0206 */
[----:B------:R-:W-:-:S07]  /*32bc0*/  IMAD.MOV.U32 R0, RZ, RZ, R14 ;  /* 0x000000ffff007224 */ /* 0x000fce00078e000e */
[----:B------:R-:W-:Y:S05]  /*32bd0*/  WARPSYNC.COLLECTIVE R15, `(.L_x_2850) ;  /* 0x000000000f087348 */ /* 0x000fea0003c00000 */
[----:B------:R0:W1:Y:S02]  /*32be0*/  SHFL.IDX P6, R14, R13, R12, R11 ;  /* 0x0000000c0d0e7389 */ /* 0x00006400000c000b */
[----:B01----:R-:W-:Y:S01]  /*32bf0*/  ENDCOLLECTIVE ;  /* 0x000000000000791b */ /* 0x003fe20003800000 */
.L_x_2850:
        /* <DEDUP_REMOVED lines=11> */
[----:B0-----:R-:W-:Y:S01]  /*32cb0*/  IMAD.MOV.U32 R2, RZ, RZ, RZ ;  /* 0x000000ffff027224 */ /* 0x001fe200078e00ff */
[----:B--2---:R-:W-:Y:S02]  /*32cc0*/  @!P1 MOV R2, R3 ;  /* 0x0000000300029202 */ /* 0x004fe40000000f00 */
[----:B------:R-:W-:-:S03]  /*32cd0*/  ISETP.NE.AND P1, PT, R6, RZ, PT ;  /* 0x000000ff0600720c */ /* 0x000fc60003f25270 */
[----:B------:R-:W-:-:S10]  /*32ce0*/  IMAD.MOV.U32 R13, RZ, RZ, R2 ;  /* 0x000000ffff0d7224 */ /* 0x000fd400078e0002 */
[----:B------:R-:W-:Y:S05]  /*32cf0*/  WARPSYNC.COLLECTIVE R15, `(.L_x_2851) ;  /* 0x000000000f087348 */ /* 0x000fea0003c00000 */
[----:B------:R0:W1:Y:S02]  /*32d00*/  SHFL.UP P6, R14, R13, R12, R11 ;  /* 0x0400000c0d0e7389 */ /* 0x00006400000c000b */
[----:B01----:R-:W-:Y:S01]  /*32d10*/  ENDCOLLECTIVE ;  /* 0x000000000000791b */ /* 0x003fe20003800000 */
.L_x_2851:
[----:B------:R-:W-:Y:S02]  /*32d20*/  IMAD.MOV.U32 R12, RZ, RZ, 0x2 ;  /* 0x00000002ff0c7424 */ /* 0x000fe400078e00ff */
[----:B------:R-:W-:-:S05]  /*32d30*/  IMAD.MOV.U32 R3, RZ, RZ, R14 ;  /* 0x000000ffff037224 */ /* 0x000fca00078e000e */
[----:B------:R-:W-:-:S05]  /*32d40*/  SEL R3, R3, RZ, P1 ;  /* 0x000000ff03037207 */ /* 0x000fca0000800000 */
[----:B------:R-:W-:-:S05]  /*32d50*/  IMAD.IADD R3, R2, 0x1, R3 ;  /* 0x0000000102037824 */ /* 0x000fca00078e0203 */
[----:B------:R-:W-:-:S07]  /*32d60*/  MOV R13, R3 ;  /* 0x00000003000d7202 */ /* 0x000fce0000000f00 */
[----:B------:R-:W-:Y:S05]  /*32d70*/  WARPSYNC.COLLECTIVE R15, `(.L_x_2852) ;  /* 0x000000000f087348 */ /* 0x000fea0003c00000 */
[----:B------:R0:W1:Y:S02]  /*32d80*/  SHFL.UP P6, R14, R13, R12, R11 ;  /* 0x0400000c0d0e7389 */ /* 0x00006400000c000b */
[----:B01----:R-:W-:Y:S01]  /*32d90*/  ENDCOLLECTIVE ;  /* 0x000000000000791b */ /* 0x003fe20003800000 */
.L_x_2852:
        /* <DEDUP_REMOVED lines=8> */
.L_x_2853:
        /* <DEDUP_REMOVED lines=8> */
.L_x_2854:
[----:B------:R-:W-:Y:S01]  /*32ea0*/  IMAD.MOV.U32 R12, RZ, RZ, 0x10 ;  /* 0x00000010ff0c7424 */ /* 0x000fe200078e00ff */
[----:B------:R-:W-:-:S04]  /*32eb0*/  MOV R4, R14 ;  /* 0x0000000e00047202 */ /* 0x000fc80000000f00 */
[----:B------:R-:W-:-:S05]  /*32ec0*/  SEL R4, R4, RZ, P4 ;  /* 0x000000ff04047207 */ /* 0x000fca0002000000 */
[----:B------:R-:W-:-:S04]  /*32ed0*/  IMAD.IADD R3, R3, 0x1, R4 ;  /* 0x0000000103037824 */ /* 0x000fc800078e0204 */
[----:B------:R-:W-:-:S07]  /*32ee0*/  IMAD.MOV.U32 R13, RZ, RZ, R3 ;  /* 0x000000ffff0d7224 */ /* 0x000fce00078e0003 */
[----:B------:R-:W-:Y:S05]  /*32ef0*/  WARPSYNC.COLLECTIVE R15, `(.L_x_2855) ;  /* 0x000000000f087348 */ /* 0x000fea0003c00000 */
[----:B------:R0:W1:Y:S02]  /*32f00*/  SHFL.UP P6, R14, R13, R12, R11 ;  /* 0x0400000c0d0e7389 */ /* 0x00006400000c000b */
[----:B01----:R-:W-:Y:S01]  /*32f10*/  ENDCOLLECTIVE ;  /* 0x000000000000791b */ /* 0x003fe20003800000 */
.L_x_2855:
[----:B------:R-:W-:Y:S02]  /*32f20*/  IMAD.MOV.U32 R12, RZ, RZ, 0x1f ;  /* 0x0000001fff0c7424 */ /* 0x000fe400078e00ff */
[----:B------:R-:W-:Y:S02]  /*32f30*/  IMAD.MOV.U32 R11, RZ, RZ, 0x1f ;  /* 0x0000001fff0b7424 */ /* 0x000fe400078e00ff */
[----:B------:R-:W-:-:S05]  /*32f40*/  IMAD.MOV.U32 R4, RZ, RZ, R14 ;  /* 0x000000ffff047224 */ /* 0x000fca00078e000e */
[----:B------:R-:W-:-:S04]  /*32f50*/  SEL R4, R4, RZ, P5 ;  /* 0x000000ff04047207 */ /* 0x000fc80002800000 */
[----:B------:R-:W-:-:S05]  /*32f60*/  IADD3 R3, R3, R4, RZ ;  /* 0x0000000403037210 */ /* 0x000fca0007ffe0ff */
[----:B------:R-:W-:-:S07]  /*32f70*/  IMAD.MOV.U32 R13, RZ, RZ, R3 ;  /* 0x000000ffff0d7224 */ /* 0x000fce00078e0003 */
[----:B------:R-:W-:Y:S05]  /*32f80*/  WARPSYNC.COLLECTIVE R15, `(.L_x_2856) ;  /* 0x000000000f087348 */ /* 0x000fea0003c00000 */
[----:B------:R0:W1:Y:S02]  /*32f90*/  SHFL.IDX P6, R14, R13, R12, R11 ;  /* 0x0000000c0d0e7389 */ /* 0x00006400000c000b */
[----:B01----:R-:W-:Y:S01]  /*32fa0*/  ENDCOLLECTIVE ;  /* 0x000000000000791b */ /* 0x003fe20003800000 */
.L_x_2856:
[----:B------:R-:W-:Y:S01]  /*32fb0*/  IMAD.MOV.U32 R16, RZ, RZ, R14 ;  /* 0x000000ffff107224 */ /* 0x000fe200078e000e */
[----:B------:R-:W-:Y:S06]  /*32fc0*/  BRA `(.L_x_2857) ;  /* 0xffffffbc00107947 */ /* 0x000fec000383ffff */
.L_x_2708:
[----:B------:R-:W-:Y:S01]  /*32fd0*/  BSSY B0, `(.L_x_2858) ;  /* 0x0000008000007945 */ /* 0x000fe20003800000 */
[----:B-----5:R-:W-:Y:S01]  /*32fe0*/  MOV R13, R2 ;  /* 0x00000002000d7202 */ /* 0x020fe20000000f00 */
[----:B------:R-:W-:Y:S02]  /*32ff0*/  IMAD.MOV.U32 R12, RZ, RZ, 0x1 ;  /* 0x00000001ff0c7424 */ /* 0x000fe400078e00ff */
[----:B-1----:R-:W-:Y:S02]  /*33000*/  IMAD.MOV.U32 R11, RZ, RZ, RZ ;  /* 0x000000ffff0b7224 */ /* 0x002fe400078e00ff */
[----:B------:R-:W-:-:S07]  /*33010*/  IMAD.MOV.U32 R15, RZ, RZ, -0x1 ;  /* 0xffffffffff0f7424 */ /* 0x000fce00078e00ff */
[----:B0-2---:R-:W-:Y:S05]  /*33020*/  WARPSYNC.COLLECTIVE R15, `(.L_x_2859) ;  /* 0x000000000f087348 */ /* 0x005fea0003c00000 */
[----:B0-----:R0:W1:Y:S02]  /*33030*/  SHFL.UP P6, R14, R13, R12, R11 ;  /* 0x0400000c0d0e7389 */ /* 0x00106400000c000b */
[----:B012---:R-:W-:Y:S01]  /*33040*/  ENDCOLLECTIVE ;  /* 0x000000000000791b */ /* 0x007fe20003800000 */
.L_x_2859:
[----:B------:R-:W-:Y:S05]  /*33050*/  BSYNC B0 ;  /* 0x0000000000007941 */ /* 0x000fea0003800000 */
.L_x_2858:
[----:B------:R-:W-:Y:S02]  /*33060*/  IMAD.MOV.U32 R3, RZ, RZ, R14 ;  /* 0x000000ffff037224 */ /* 0x000fe400078e000e */
[----:B------:R-:W-:Y:S02]  /*33070*/  IMAD.MOV.U32 R12, RZ, RZ, 0x2 ;  /* 0x00000002ff0c7424 */ /* 0x000fe400078e00ff */
[----:B------:R-:W-:Y:S01]  /*33080*/  IMAD.MOV.U32 R11, RZ, RZ, RZ ;  /* 0x000000ffff0b7224 */ /* 0x000fe200078e00ff */
[----:B------:R-:W-:Y:S01]  /*33090*/  SEL R3, R3, RZ, P1 ;  /* 0x000000ff03037207 */ /* 0x000fe20000800000 */
[----:B------:R-:W-:-:S03]  /*330a0*/  IMAD.MOV.U32 R15, RZ, RZ, -0x1 ;  /* 0xffffffffff0f7424 */ /* 0x000fc600078e00ff */
[----:B------:R-:W-:-:S05]  /*330b0*/  IADD3 R3, R2, R3, RZ ;  /* 0x0000000302037210 */ /* 0x000fca0007ffe0ff */
[----:B------:R-:W-:-:S07]  /*330c0*/  IMAD.MOV.U32 R13, RZ, RZ, R3 ;  /* 0x000000ffff0d7224 */ /* 0x000fce00078e0003 */
[----:B------:R-:W-:Y:S05]  /*330d0*/  WARPSYNC.COLLECTIVE R15, `(.L_x_2860) ;  /* 0x000000000f087348 */ /* 0x000fea0003c00000 */
[----:B------:R0:W1:Y:S02]  /*330e0*/  SHFL.UP P6, R14, R13, R12, R11 ;  /* 0x0400000c0d0e7389 */ /* 0x00006400000c000b */
[----:B01----:R-:W-:Y:S01]  /*330f0*/  ENDCOLLECTIVE ;  /* 0x000000000000791b */ /* 0x003fe20003800000 */
.L_x_2860:
        /* <DEDUP_REMOVED lines=8> */
.L_x_2861:
[----:B------:R-:W-:Y:S02]  /*33180*/  IMAD.MOV.U32 R12, RZ, RZ, 0x8 ;  /* 0x00000008ff0c7424 */ /* 0x000fe400078e00ff */
[----:B------:R-:W-:-:S05]  /*33190*/  IMAD.MOV.U32 R4, RZ, RZ, R14 ;  /* 0x000000ffff047224 */ /* 0x000fca00078e000e */
[----:B------:R-:W-:-:S04]  /*331a0*/  SEL R4, R4, RZ, P3 ;  /* 0x000000ff04047207 */ /* 0x000fc80001800000 */
[----:B------:R-:W-:-:S05]  /*331b0*/  IADD3 R3, R3, R4, RZ ;  /* 0x0000000403037210 */ /* 0x000fca0007ffe0ff */
[----:B------:R-:W-:-:S07]  /*331c0*/  IMAD.MOV.U32 R13, RZ, RZ, R3 ;  /* 0x000000ffff0d7224 */ /* 0x000fce00078e0003 */
[----:B------:R-:W-:Y:S05]  /*331d0*/  WARPSYNC.COLLECTIVE R15, `(.L_x_2862) ;  /* 0x000000000f087348 */ /* 0x000fea0003c00000 */
[----:B------:R0:W1:Y:S02]  /*331e0*/  SHFL.UP P6, R14, R13, R12, R11 ;  /* 0x0400000c0d0e7389 */ /* 0x00006400000c000b */
[----:B01----:R-:W-:Y:S01]  /*331f0*/  ENDCOLLECTIVE ;  /* 0x000000000000791b */ /* 0x003fe20003800000 */
.L_x_2862:
        /* <DEDUP_REMOVED lines=8> */
.L_x_2863:
        /* <DEDUP_REMOVED lines=9> */
.L_x_2864:
[----:B------:R-:W-:Y:S01]  /*33310*/  IMAD.MOV.U32 R16, RZ, RZ, R14 ;  /* 0x000000ffff107224 */ /* 0x000fe200078e000e */
[----:B------:R-:W-:Y:S06]  /*33320*/  BRA `(.L_x_2865) ;  /* 0xffffffb800d47947 */ /* 0x000fec000383ffff */
.L_x_2710:
[----:B------:R-:W-:Y:S01]  /*33330*/  BSSY B0, `(.L_x_2866) ;  /* 0x0000006000007945 */ /* 0x000fe20003800000 */
[----:B------:R-:W-:Y:S01]  /*33340*/  PLOP3.LUT P6, PT, P6, PT, PT, 0x8, 0x0 ;  /* 0x000000000000781c */ /* 0x000fe200037ce170 */
[----:B------:R-:W-:-:S12]  /*33350*/  IMAD.MOV.U32 R15, RZ, RZ, -0x1 ;  /* 0xffffffffff0f7424 */ /* 0x000fd800078e00ff */
[----:B012---:R-:W-:Y:S05]  /*33360*/  WARPSYNC.COLLECTIVE R15, `(.L_x_2867) ;  /* 0x000000000f087348 */ /* 0x007fea0003c00000 */
[----:B0-----:R-:W-:Y:S01]  /*33370*/  VOTE.ANY R14, PT, P6 ;  /* 0x00000000000e7806 */ /* 0x001fe200030e0100 */
[----:B-12---:R-:W-:Y:S06]  /*33380*/  ENDCOLLECTIVE ;  /* 0x000000000000791b */ /* 0x006fec0003800000 */
.L_x_2867:
[----:B------:R-:W-:Y:S05]  /*33390*/  BSYNC B0 ;  /* 0x0000000000007941 */ /* 0x000fea0003800000 */
.L_x_2866:
[----:B------:R-:W-:Y:S01]  /*333a0*/  IMAD.MOV.U32 R6, RZ, RZ, R14 ;  /* 0x000000ffff067224 */ /* 0x000fe200078e000e */
[----:B------:R-:W-:Y:S01]  /*333b0*/  MOV R13, R2 ;  /* 0x00000002000d7202 */ /* 0x000fe20000000f00 */
[----:B------:R-:W-:Y:S02]  /*333c0*/  IMAD.MOV.U32 R11, RZ, RZ, 0x1f ;  /* 0x0000001fff0b7424 */ /* 0x000fe400078e00ff */
[----:B------:R-:W0:Y:S01]  /*333d0*/  POPC R5, R6 ;  /* 0x0000000600057309 */ /* 0x000e220000000000 */
[----:B------:R-:W-:Y:S02]  /*333e0*/  IMAD.MOV.U32 R15, RZ, RZ, -0x1 ;  /* 0xffffffffff0f7424 */ /* 0x000fe400078e00ff */
[----:B0-----:R-:W-:-:S07]  /*333f0*/  IMAD.MOV.U32 R12, RZ, RZ, R5 ;  /* 0x000000ffff0c7224 */ /* 0x001fce00078e0005 */
[----:B------:R-:W-:Y:S05]  /*33400*/  WARPSYNC.COLLECTIVE R15, `(.L_x_2868) ;  /* 0x000000000f087348 */ /* 0x000fea0003c00000 */
[----:B------:R0:W1:Y:S02]  /*33410*/  SHFL.IDX P6, R14, R13, R12, R11 ;  /* 0x0000000c0d0e7389 */ /* 0x00006400000c000b */
[----:B01----:R-:W-:Y:S01]  /*33420*/  ENDCOLLECTIVE ;  /* 0x000000000000791b */ /* 0x003fe20003800000 */
.L_x_2868:
[----:B------:R-:W-:Y:S01]  /*33430*/  IMAD.MOV.U32 R17, RZ, RZ, R14 ;  /* 0x000000ffff117224 */ /* 0x000fe200078e000e */
[----:B------:R-:W-:Y:S06]  /*33440*/  BRA `(.L_x_2869) ;  /* 0xffffffb800c47947 */ /* 0x000fec000383ffff */
.L_x_2712:
[----:B------:R-:W-:Y:S01]  /*33450*/  BSSY B0, `(.L_x_2870) ;  /* 0x0000007000007945 */ /* 0x000fe20003800000 */
[----:B------:R-:W-:Y:S01]  /*33460*/  MOV R13, R3 ;  /* 0x00000003000d7202 */ /* 0x000fe20000000f00 */
[----:B-1----:R-:W-:Y:S02]  /*33470*/  IMAD.MOV.U32 R11, RZ, RZ, 0x1f ;  /* 0x0000001fff0b7424 */ /* 0x002fe400078e00ff */
[----:B------:R-:W-:-:S07]  /*33480*/  IMAD.MOV.U32 R15, RZ, RZ, -0x1 ;  /* 0xffffffffff0f7424 */ /* 0x000fce00078e00ff */
[----:B0-2-4-:R-:W-:Y:S05]  /*33490*/  WARPSYNC.COLLECTIVE R15, `(.L_x_2871) ;  /* 0x000000000f087348 */ /* 0x015fea0003c00000 */
[----:B0-----:R0:W1:Y:S02]  /*334a0*/  SHFL.IDX P6, R14, R13, R12, R11 ;  /* 0x0000000c0d0e7389 */ /* 0x00106400000c000b */
[----:B012-4-:R-:W-:Y:S01]  /*334b0*/  ENDCOLLECTIVE ;  /* 0x000000000000791b */ /* 0x017fe20003800000 */
.L_x_2871:
[----:B------:R-:W-:Y:S05]  /*334c0*/  BSYNC B0 ;  /* 0x0000000000007941 */ /* 0x000fea0003800000 */
.L_x_2870:
[----:B------:R-:W-:Y:S01]  /*334d0*/  IMAD.MOV.U32 R2, RZ, RZ, R14 ;  /* 0x000000ffff027224 */ /* 0x000fe200078e000e */
[----:B------:R-:W-:Y:S06]  /*334e0*/  BRA `(.L_x_2711) ;  /* 0xffffffb800b87947 */ /* 0x000fec000383ffff */
.L_x_2716:
[----:B0-----:R0:W2:Y:S02]  /*334f0*/  SYNCS.PHASECHK.TRANS64.TRYWAIT P0, [R0+URZ+0x33420], R3 ;  /* 0x03342003000075a7 */ /* 0x0010a4000800017f */
[----:B--2---:R-:W-:Y:S05]  /*33500*/  @!P0 NANOSLEEP.SYNCS 0x989680 ;  /* 0x009896800000895d */ /* 0x004fea0003900000 */
[----:B------:R-:W2:Y:S02]  /*33510*/  @!P0 SYNCS.PHASECHK.TRANS64 P0, [R0+URZ+0x33420], R3 ;  /* 0x03342003000085a7 */ /* 0x000ea4000800007f */
[----:B--2---:R-:W-:Y:S05]  /*33520*/  @!P0 BRA `(.L_x_2716) ;  /* 0xfffffffc00f08947 */ /* 0x004fea000383ffff */
[----:B------:R-:W-:Y:S05]  /*33530*/  BRA `(.L_x_2872) ;  /* 0xffffffc0003c7947 */ /* 0x000fea000383ffff */
.L_x_2717:
[----:B------:R-:W2:Y:S01]  /*33540*/  S2R R2, SR_TID.X ;  /* 0x0000000000027919 */ /* 0x000ea20000002100 */
[----:B------:R-:W-:Y:S01]  /*33550*/  BSSY B0, `(.L_x_2873) ;  /* 0x000000a000007945 */ /* 0x000fe20003800000 */
[----:B------:R-:W-:Y:S01]  /*33560*/  MOV R12, RZ ;  /* 0x000000ff000c7202 */ /* 0x000fe20000000f00 */
[----:B-1----:R-:W-:Y:S02]  /*33570*/  IMAD.MOV.U32 R11, RZ, RZ, 0x1f ;  /* 0x0000001fff0b7424 */ /* 0x002fe400078e00ff */
[----:B------:R-:W-:Y:S01]  /*33580*/  IMAD.MOV.U32 R15, RZ, RZ, -0x1 ;  /* 0xffffffffff0f7424 */ /* 0x000fe200078e00ff */
[----:B--2---:R-:W-:-:S04]  /*33590*/  SHF.R.U32.HI R2, RZ, 0x5, R2 ;  /* 0x00000005ff027819 */ /* 0x004fc80000011602 */
[----:B------:R-:W-:-:S05]  /*335a0*/  LOP3.LUT R2, R2, 0x3, RZ, 0xc0, !PT ;  /* 0x0000000302027812 */ /* 0x000fca00078ec0ff */
[----:B------:R-:W-:-:S07]  /*335b0*/  IMAD.MOV.U32 R13, RZ, RZ, R2 ;  /* 0x000000ffff0d7224 */ /* 0x000fce00078e0002 */
[----:B0-----:R-:W-:Y:S05]  /*335c0*/  WARPSYNC.COLLECTIVE R15, `(.L_x_2874) ;  /* 0x000000000f087348 */ /* 0x001fea0003c00000 */
[----:B------:R1:W2:Y:S02]  /*335d0*/  SHFL.IDX P6, R14, R13, R12, R11 ;  /* 0x0000000c0d0e7389 */ /* 0x0002a400000c000b */
[----:B012---:R-:W-:Y:S01]  /*335e0*/  ENDCOLLECTIVE ;  /* 0x000000000000791b */ /* 0x007fe20003800000 */
.L_x_2874:
[----:B------:R-:W-:Y:S05]  /*335f0*/  BSYNC B0 ;  /* 0x0000000000007941 */ /* 0x000fea0003800000 */
.L_x_2873:
[----:B------:R-:W-:Y:S05]  /*33600*/  BRA `(.L_x_2875) ;  /* 0xffffffc000247947 */ /* 0x000fea000383ffff */
.L_x_2718:
[----:B------:R-:W-:Y:S01]  /*33610*/  BSSY B0, `(.L_x_2876) ;  /* 0x0000006000007945 */ /* 0x000fe20003800000 */
[----:B------:R-:W-:-:S07]  /*33620*/  IMAD.MOV.U32 R15, RZ, RZ, -0x1 ;  /* 0xffffffffff0f7424 */ /* 0x000fce00078e00ff */
[----:B012---:R-:W-:Y:S05]  /*33630*/  WARPSYNC.COLLECTIVE R15, `(.L_x_2877) ;  /* 0x000000000f0c7348 */ /* 0x007fea0003c00000 */
[----:B------:R-:W-:Y:S02]  /*33640*/  ELECT P6, UR62, PT ;  /* 0x00000000003e782f */ /* 0x000fe400038c0000 */
[----:B------:R-:W-:Y:S01]  /*33650*/  MOV R14, UR62 ;  /* 0x0000003e000e7c02 */ /* 0x000fe20008000f00 */
[----:B012---:R-:W-:Y:S10]  /*33660*/  ENDCOLLECTIVE ;  /* 0x000000000000791b */ /* 0x007ff40003800000 */
.L_x_2877:
[----:B------:R-:W-:Y:S05]  /*33670*/  BSYNC B0 ;  /* 0x0000000000007941 */ /* 0x000fea0003800000 */
.L_x_2876:
[----:B------:R-:W-:Y:S05]  /*33680*/  BRA `(.L_x_2878) ;  /* 0xffffffc000187947 */ /* 0x000fea000383ffff */
.L_x_2720:
[----:B0-----:R0:W2:Y:S02]  /*33690*/  SYNCS.PHASECHK.TRANS64.TRYWAIT P1, [R6+URZ], R5 ;  /* 0x00000005060075a7 */ /* 0x0010a4000802017f */
[----:B--2---:R-:W-:Y:S05]  /*336a0*/  @!P1 NANOSLEEP.SYNCS 0x989680 ;  /* 0x009896800000995d */ /* 0x004fea0003900000 */
[----:B------:R-:W2:Y:S02]  /*336b0*/  @!P1 SYNCS.PHASECHK.TRANS64 P1, [R6+URZ], R5 ;  /* 0x00000005060095a7 */ /* 0x000ea4000802007f */
[----:B--2---:R-:W-:Y:S05]  /*336c0*/  @!P1 BRA `(.L_x_2720) ;  /* 0xfffffffc00f09947 */ /* 0x004fea000383ffff */
[----:B------:R-:W-:Y:S05]  /*336d0*/  BRA `(.L_x_2879) ;  /* 0xffffffc000547947 */ /* 0x000fea000383ffff */
.L_x_2721:
[----:B--2---:R2:W3:Y:S02]  /*336e0*/  SYNCS.PHASECHK.TRANS64.TRYWAIT P1, [R7+URZ], R2 ;  /* 0x00000002070075a7 */ /* 0x0044e4000802017f */
[----:B---3--:R-:W-:Y:S05]  /*336f0*/  @!P1 NANOSLEEP.SYNCS 0x989680 ;  /* 0x009896800000995d */ /* 0x008fea0003900000 */
[----:B------:R-:W3:Y:S02]  /*33700*/  @!P1 SYNCS.PHASECHK.TRANS64 P1, [R7+URZ], R2 ;  /* 0x00000002070095a7 */ /* 0x000ee4000802007f */
[----:B---3--:R-:W-:Y:S05]  /*33710*/  @!P1 BRA `(.L_x_2721) ;  /* 0xfffffffc00f09947 */ /* 0x008fea000383ffff */
[----:B------:R-:W-:Y:S05]  /*33720*/  BRA `(.L_x_2880) ;  /* 0xffffffc000487947 */ /* 0x000fea000383ffff */
.L_x_2723:
[----:B---3--:R3:W4:Y:S02]  /*33730*/  SYNCS.PHASECHK.TRANS64.TRYWAIT P1, [R4+URZ+0x33460], R5 ;  /* 0x03346005040075a7 */ /* 0x008724000802017f */
[----:B----4-:R-:W-:Y:S05]  /*33740*/  @!P1 NANOSLEEP.SYNCS 0x989680 ;  /* 0x009896800000995d */ /* 0x010fea0003900000 */
[----:B------:R-:W4:Y:S02]  /*33750*/  @!P1 SYNCS.PHASECHK.TRANS64 P1, [R4+URZ+0x33460], R5 ;  /* 0x03346005040095a7 */ /* 0x000f24000802007f */
[----:B----4-:R-:W-:Y:S05]  /*33760*/  @!P1 BRA `(.L_x_2723) ;  /* 0xfffffffc00f09947 */ /* 0x010fea000383ffff */
[----:B------:R-:W-:Y:S05]  /*33770*/  BRA `(.L_x_2881) ;  /* 0xffffffc0004c7947 */ /* 0x000fea000383ffff */
.L_x_2725:
[----:B----4-:R4:W0:Y:S02]  /*33780*/  SYNCS.PHASECHK.TRANS64.TRYWAIT P1, [R3+URZ+0x33460], R2 ;  /* 0x03346002030075a7 */ /* 0x010824000802017f */
[----:B0-----:R-:W-:Y:S05]  /*33790*/  @!P1 NANOSLEEP.SYNCS 0x989680 ;  /* 0x009896800000995d */ /* 0x001fea0003900000 */
[----:B------:R-:W0:Y:S02]  /*337a0*/  @!P1 SYNCS.PHASECHK.TRANS64 P1, [R3+URZ+0x33460], R2 ;  /* 0x03346002030095a7 */ /* 0x000e24000802007f */
[----:B0-----:R-:W-:Y:S05]  /*337b0*/  @!P1 BRA `(.L_x_2725) ;  /* 0xfffffffc00f09947 */ /* 0x001fea000383ffff */
[----:B------:R-:W-:Y:S05]  /*337c0*/  BRA `(.L_x_2882) ;  /* 0xffffffc0004c7947 */ /* 0x000fea000383ffff */
.L_x_2727:
[----:B------:R0:W0:Y:S02]  /*337d0*/  SYNCS.PHASECHK.TRANS64.TRYWAIT P0, [R4+URZ+0x33480], R5 ;  /* 0x03348005040075a7 */ /* 0x000024000800017f */
[----:B0-----:R-:W-:Y:S05]  /*337e0*/  @!P0 NANOSLEEP.SYNCS 0x989680 ;  /* 0x009896800000895d */ /* 0x001fea0003900000 */
[----:B------:R-:W0:Y:S02]  /*337f0*/  @!P0 SYNCS.PHASECHK.TRANS64 P0, [R4+URZ+0x33480], R5 ;  /* 0x03348005040085a7 */ /* 0x000e24000800007f */
[----:B0-----:R-:W-:Y:S05]  /*33800*/  @!P0 BRA `(.L_x_2727) ;  /* 0xfffffffc00f08947 */ /* 0x001fea000383ffff */
[----:B------:R-:W-:Y:S05]  /*33810*/  BRA `(.L_x_2728) ;  /* 0xffffffc000487947 */ /* 0x000fea000383ffff */
.L_x_2883:
        /* <DEDUP_REMOVED lines=14> */
.L_x_2893:


//--------------------- .nv.global.init           --------------------------
	.section	.nv.global.init,"aw",@progbits
	.align	4
.nv.global.init:
	.type		_ZZN5flash28permute_output_fp8_VcolmajorIN4cute6TensorINS1_11ArrayEngineIN7cutlass10bfloat16_tELm96EEENS1_6LayoutINS1_5tupleIJNS8_IJNS1_1CILi2EEESA_NS9_ILi24EEEEEENS9_ILi1EEESD_EEENS8_IJNS8_IJSD_SA_NS9_ILi4EEEEEENS9_ILi0EEESH_EEEEEEEEEvRT_E9upper_map,@object
	.size		_ZZN5flash28permute_output_fp8_VcolmajorIN4cute6TensorINS1_11ArrayEngineIN7cutlass10bfloat16_tELm96EEENS1_6LayoutINS1_5tupleIJNS8_IJNS1_1CILi2EEESA_NS9_ILi24EEEEEENS9_ILi1EEESD_EEENS8_IJNS8_IJSD_SA_NS9_ILi4EEEEEENS9_ILi0EEESH_EEEEEEEEEvRT_E9upper_map,($str$25 - _ZZN5flash28permute_output_fp8_VcolmajorIN4cute6TensorINS1_11ArrayEngineIN7cutlass10bfloat16_tELm96EEENS1_6LayoutINS1_5tupleIJNS8_IJNS1_1CILi2EEESA_NS9_ILi24EEEEEENS9_ILi1EEESD_EEENS8_IJNS8_IJSD_SA_NS9_ILi4EEEEEENS9_ILi0EEESH_EEEEEEEEEvRT_E9upper_map)
_ZZN5flash28permute_output_fp8_VcolmajorIN4cute6TensorINS1_11ArrayEngineIN7cutlass10bfloat16_tELm96EEENS1_6LayoutINS1_5tupleIJNS8_IJNS1_1CILi2EEESA_NS9_ILi24EEEEEENS9_ILi1EEESD_EEENS8_IJNS8_IJSD_SA_NS9_ILi4EEEEEENS9_ILi0EEESH_EEEEEEEEEvRT_E9upper_map:
        /*0000*/ 	.byte	0x00, 0x00, 0x00, 0x00, 0x02, 0x00, 0x00, 0x00, 0x03, 0x00, 0x00, 0x00, 0x01, 0x00, 0x00, 0x00
	.type		$str$25,@object
	.size		$str$25,($str$26 - $str$25)
$str$25:
        /*0010*/ 	.byte	0x28, 0x61, 0x64, 0x64, 0x72, 0x65, 0x73, 0x73, 0x20, 0x26, 0x20, 0x6d, 0x61, 0x73, 0x6b, 0x29
        /*0020*/ 	.byte	0x20, 0x3d, 0x3d, 0x20, 0x30, 0x00
	.type		$str$26,@object
	.size		$str$26,(__unnamed_5 - $str$26)
$str$26:
        /*0026*/ 	.byte	0x2f, 0x74, 0x6d, 0x70, 0x2f, 0x6f, 0x73, 0x73, 0x5f, 0x6b, 0x65, 0x72, 0x6e, 0x65, 0x6c, 0x73
        /*0036*/ 	.byte	0x5f, 0x73, 0x72, 0x63, 0x2f, 0x66, 0x6c, 0x61, 0x73, 0x68, 0x5f, 0x61, 0x74, 0x74, 0x65, 0x6e
        /*0046*/ 	.byte	0x74, 0x69, 0x6f, 0x6e, 0x2f, 0x63, 0x73, 0x72, 0x63, 0x2f, 0x63, 0x75, 0x74, 0x6c, 0x61, 0x73
        /*0056*/ 	.byte	0x73, 0x2f, 0x69, 0x6e, 0x63, 0x6c, 0x75, 0x64, 0x65, 0x2f, 0x63, 0x75, 0x74, 0x65, 0x2f, 0x70
        /*0066*/ 	.byte	0x6f, 0x69, 0x6e, 0x74, 0x65, 0x72, 0x5f, 0x66, 0x6c, 0x61, 0x67, 0x67, 0x65, 0x64, 0x2e, 0x68
        /*0076*/ 	.byte	0x70, 0x70, 0x00
	.type		__unnamed_5,@object
	.size		__unnamed_5,(__unnamed_6 - __unnamed_5)
__unnamed_5:
        /* <DEDUP_REMOVED lines=24> */
        /*01f9*/ 	.byte	0x3e, 0x3e, 0x20, 0x26, 0x5d, 0x00
	.type		__unnamed_6,@object
	.size		__unnamed_6,(__unnamed_11 - __unnamed_6)
__unnamed_6:
        /* <DEDUP_REMOVED lines=25> */
	.type		__unnamed_11,@object
	.size		__unnamed_11,(__unnamed_8 - __unnamed_11)
__unnamed_11:
        /* <DEDUP_REMOVED lines=25> */
	.type		__unnamed_8,@object
	.size		__unnamed_8,(__unnamed_10 - __unnamed_8)
__unnamed_8:
        /* <DEDUP_REMOVED lines=29> */
        /*06db*/ 	.byte	0x5d, 0x00
	.type		__unnamed_10,@object
	.size		__unnamed_10,(__unnamed_3 - __unnamed_10)
__unnamed_10:
        /* <DEDUP_REMOVED lines=30> */
	.type		__unnamed_3,@object
	.size		__unnamed_3,(__unnamed_9 - __unnamed_3)
__unnamed_3:
        /* <DEDUP_REMOVED lines=30> */
	.type		__unnamed_9,@object
	.size		__unnamed_9,(__unnamed_2 - __unnamed_9)
__unnamed_9:
        /* <DEDUP_REMOVED lines=30> */
	.type		__unnamed_2,@object
	.size		__unnamed_2,(__unnamed_4 - __unnamed_2)
__unnamed_2:
        /* <DEDUP_REMOVED lines=29> */
        /*0e23*/ 	.byte	0x3e, 0x5d, 0x00
	.type		__unnamed_4,@object
	.size		__unnamed_4,(__unnamed_7 - __unnamed_4)
__unnamed_4:
        /* <DEDUP_REMOVED lines=30> */
	.type		__unnamed_7,@object
	.size		__unnamed_7,(__unnamed_1 - __unnamed_7)
__unnamed_7:
        /* <DEDUP_REMOVED lines=30> */
	.type		__unnamed_1,@object
	.size		__unnamed_1,(.L_0 - __unnamed_1)
__unnamed_1:
        /* <DEDUP_REMOVED lines=29> */
        /*139d*/ 	.byte	0x3e, 0x20, 0x26, 0x5d, 0x00
.L_0:


//--------------------- .nv.shared._ZN7cutlass13device_kernelIN5flash11enable_sm90INS1_16FlashAttnFwdSm90INS1_25CollectiveMainloopFwdSm90ILi2EN4cute5tupleIJNS5_1CILi1EEES8_S8_EEENS6_IJNS7_ILi128EEENS7_ILi160EEENS7_ILi192EEEEEELi192ENS_12float_e4m3_tEfNS_4arch4Sm90ELb0ELb0ELb1ELb0ELb0ELb0ELb0ELb1ELb1ELb1ELb0ELb0EEENS1_21CollectiveEpilogueFwdINS6_IJSA_SC_SB_EEES9_NS_10bfloat16_tESG_Li256ELb0ELb1ELb0ELb1EEENS1_29StaticPersistentTileSchedulerILb0EEEEEEEEEvNT_6ParamsE --------------------------
	.section	.nv.shared._ZN7cutlass13device_kernelIN5flash11enable_sm90INS1_16FlashAttnFwdSm90INS1_25CollectiveMainloopFwdSm90ILi2EN4cute5tupleIJNS5_1CILi1EEES8_S8_EEENS6_IJNS7_ILi128EEENS7_ILi160EEENS7_ILi192EEEEEELi192ENS_12float_e4m3_tEfNS_4arch4Sm90ELb0ELb0ELb1ELb0ELb0ELb0ELb0ELb1ELb1ELb1ELb0ELb0EEENS1_21CollectiveEpilogueFwdINS6_IJSA_SC_SB_EEES9_NS_10bfloat16_tESG_Li256ELb0ELb1ELb0ELb1EEENS1_29StaticPersistentTileSchedulerILb0EEEEEEEEEvNT_6ParamsE,"aw",@nobits
	.sectionflags	@""
	.align	16
	.zero		1024


//--------------------- .nv.shared.reserved.0     --------------------------
	.section	.nv.shared.reserved.0,"aw",@nobits
	.weak		__nv_reservedSMEM_offset_0_alias
	.size		__nv_reservedSMEM_offset_0_alias, 0, 0
	.other		__nv_reservedSMEM_offset_0_alias,@"STO_CUDA_RESERVED_SHARED STV_DEFAULT"
__nv_reservedSMEM_offset_0_alias:
	.zero		0


//--------------------- .nv.global                --------------------------
	.section	.nv.global,"aw",@nobits
.nv.global:
	.type		_ZN82_INTERNAL_c0a4e693_46_flash_fwd_hdim192_e4m3_softcap_packgqa_sm90_cu_c04999b1_32234cute1_E,@object
	.size		_ZN82_INTERNAL_c0a4e693_46_flash_fwd_hdim192_e4m3_softcap_packgqa_sm90_cu_c04999b1_32234cute1_E,(_ZN82_INTERNAL_c0a4e693_46_flash_fwd_hdim192_e4m3_softcap_packgqa_sm90_cu_c04999b1_32234cuda3std3__45__cpo6cbeginE - _ZN82_INTERNAL_c0a4e693_46_flash_fwd_hdim192_e4m3_softcap_packgqa_sm90_cu_c04999b1_32234cute1_E)
_ZN82_INTERNAL_c0a4e693_46_flash_fwd_hdim192_e4m3_softcap_packgqa_sm90_cu_c04999b1_32234cute1_E:
	.zero		1
	.type		_ZN82_INTERNAL_c0a4e693_46_flash_fwd_hdim192_e4m3_softcap_packgqa_sm90_cu_c04999b1_32234cuda3std3__45__cpo6cbeginE,@object
	.size		_ZN82_INTERNAL_c0a4e693_46_flash_fwd_hdim192_e4m3_softcap_packgqa_sm90_cu_c04999b1_32234cuda3std3__45__cpo6cbeginE,(_ZN82_INTERNAL_c0a4e693_46_flash_fwd_hdim192_e4m3_softcap_packgqa_sm90_cu_c04999b1_32234cuda3std3__48in_placeE - _ZN82_INTERNAL_c0a4e693_46_flash_fwd_hdim192_e4m3_softcap_packgqa_sm90_cu_c04999b1_32234cuda3std3__45__cpo6cbeginE)
_ZN82_INTERNAL_c0a4e693_46_flash_fwd_hdim192_e4m3_softcap_packgqa_sm90_cu_c04999b1_32234cuda3std3__45__cpo6cbeginE:
	.zero		1
	.type		_ZN82_INTERNAL_c0a4e693_46_flash_fwd_hdim192_e4m3_softcap_packgqa_sm90_cu_c04999b1_32234cuda3std3__48in_placeE,@object
	.size		_ZN82_INTERNAL_c0a4e693_46_flash_fwd_hdim192_e4m3_softcap_packgqa_sm90_cu_c04999b1_32234cuda3std3__48in_placeE,(_ZN82_INTERNAL_c0a4e693_46_flash_fwd_hdim192_e4m3_softcap_packgqa_sm90_cu_c04999b1_32234cuda3std6ranges3__45__cpo9iter_moveE - _ZN82_INTERNAL_c0a4e693_46_flash_fwd_hdim192_e4m3_softcap_packgqa_sm90_cu_c04999b1_32234cuda3std3__48in_placeE)
_ZN82_INTERNAL_c0a4e693_46_flash_fwd_hdim192_e4m3_softcap_packgqa_sm90_cu_c04999b1_32234cuda3std3__48in_placeE:
	.zero		1
	.type		_ZN82_INTERNAL_c0a4e693_46_flash_fwd_hdim192_e4m3_softcap_packgqa_sm90_cu_c04999b1_32234cuda3std6ranges3__45__cpo9iter_moveE,@object
	.size		_ZN82_INTERNAL_c0a4e693_46_flash_fwd_hdim192_e4m3_softcap_packgqa_sm90_cu_c04999b1_32234cuda3std6ranges3__45__cpo9iter_moveE,(_ZN82_INTERNAL_c0a4e693_46_flash_fwd_hdim192_e4m3_softcap_packgqa_sm90_cu_c04999b1_32234cuda3std3__45__cpo5beginE - _ZN82_INTERNAL_c0a4e693_46_flash_fwd_hdim192_e4m3_softcap_packgqa_sm90_cu_c04999b1_32234cuda3std6ranges3__45__cpo9iter_moveE)
_ZN82_INTERNAL_c0a4e693_46_flash_fwd_hdim192_e4m3_softcap_packgqa_sm90_cu_c04999b1_32234cuda3std6ranges3__45__cpo9iter_moveE:
	.zero		1
	.type		_ZN82_INTERNAL_c0a4e693_46_flash_fwd_hdim192_e4m3_softcap_packgqa_sm90_cu_c04999b1_32234cuda3std3__45__cpo5beginE,@object
	.size		_ZN82_INTERNAL_c0a4e693_46_flash_fwd_hdim192_e4m3_softcap_packgqa_sm90_cu_c04999b1_32234cuda3std3__45__cpo5beginE,(_ZN82_INTERNAL_c0a4e693_46_flash_fwd_hdim192_e4m3_softcap_packgqa_sm90_cu_c04999b1_32234cuda3std3__484_GLOBAL__N__c0a4e693_46_flash_fwd_hdim192_e4m3_softcap_packgqa_sm90_cu_c04999b1_32236ignoreE - _ZN82_INTERNAL_c0a4e693_46_flash_fwd_hdim192_e4m3_softcap_packgqa_sm90_cu_c04999b1_32234cuda3std3__45__cpo5beginE)
_ZN82_INTERNAL_c0a4e693_46_flash_fwd_hdim192_e4m3_softcap_packgqa_sm90_cu_c04999b1_32234cuda3std3__45__cpo5beginE:
	.zero		1
	.type		_ZN82_INTERNAL_c0a4e693_46_flash_fwd_hdim192_e4m3_softcap_packgqa_sm90_cu_c04999b1_32234cuda3std3__484_GLOBAL__N__c0a4e693_46_flash_fwd_hdim192_e4m3_softcap_packgqa_sm90_cu_c04999b1_32236ignoreE,@object
	.size		_ZN82_INTERNAL_c0a4e693_46_flash_fwd_hdim192_e4m3_softcap_packgqa_sm90_cu_c04999b1_32234cuda3std3__484_GLOBAL__N__c0a4e693_46_flash_fwd_hdim192_e4m3_softcap_packgqa_sm90_cu_c04999b1_32236ignoreE,(_ZN82_INTERNAL_c0a4e693_46_flash_fwd_hdim192_e4m3_softcap_packgqa_sm90_cu_c04999b1_32234cute7productE - _ZN82_INTERNAL_c0a4e693_46_flash_fwd_hdim192_e4m3_softcap_packgqa_sm90_cu_c04999b1_32234cuda3std3__484_GLOBAL__N__c0a4e693_46_flash_fwd_hdim192_e4m3_softcap_packgqa_sm90_cu_c04999b1_32236ignoreE)
_ZN82_INTERNAL_c0a4e693_46_flash_fwd_hdim192_e4m3_softcap_packgqa_sm90_cu_c04999b1_32234cuda3std3__484_GLOBAL__N__c0a4e693_46_flash_fwd_hdim192_e4m3_softcap_packgqa_sm90_cu_c04999b1_32236ignoreE:
	.zero		1
	.type		_ZN82_INTERNAL_c0a4e693_46_flash_fwd_hdim192_e4m3_softcap_packgqa_sm90_cu_c04999b1_32234cute7productE,@object
	.size		_ZN82_INTERNAL_c0a4e693_46_flash_fwd_hdim192_e4m3_softcap_packgqa_sm90_cu_c04999b1_32234cute7productE,(_ZN82_INTERNAL_c0a4e693_46_flash_fwd_hdim192_e4m3_softcap_packgqa_sm90_cu_c04999b1_32234cuda3std3__45__cpo3endE - _ZN82_INTERNAL_c0a4e693_46_flash_fwd_hdim192_e4m3_softcap_packgqa_sm90_cu_c04999b1_32234cute7productE)
_ZN82_INTERNAL_c0a4e693_46_flash_fwd_hdim192_e4m3_softcap_packgqa_sm90_cu_c04999b1_32234cute7productE:
	.zero		1
	.type		_ZN82_INTERNAL_c0a4e693_46_flash_fwd_hdim192_e4m3_softcap_packgqa_sm90_cu_c04999b1_32234cuda3std3__45__cpo3endE,@object
	.size		_ZN82_INTERNAL_c0a4e693_46_flash_fwd_hdim192_e4m3_softcap_packgqa_sm90_cu_c04999b1_32234cuda3std3__45__cpo3endE,(_ZN82_INTERNAL_c0a4e693_46_flash_fwd_hdim192_e4m3_softcap_packgqa_sm90_cu_c04999b1_32234cuda3std3__419piecewise_constructE - _ZN82_INTERNAL_c0a4e693_46_flash_fwd_hdim192_e4m3_softcap_packgqa_sm90_cu_c04999b1_32234cuda3std3__45__cpo3endE)
_ZN82_INTERNAL_c0a4e693_46_flash_fwd_hdim192_e4m3_softcap_packgqa_sm90_cu_c04999b1_32234cuda3std3__45__cpo3endE:
	.zero		1
	.type		_ZN82_INTERNAL_c0a4e693_46_flash_fwd_hdim192_e4m3_softcap_packgqa_sm90_cu_c04999b1_32234cuda3std3__419piecewise_constructE,@object
	.size		_ZN82_INTERNAL_c0a4e693_46_flash_fwd_hdim192_e4m3_softcap_packgqa_sm90_cu_c04999b1_32234cuda3std3__419piecewise_constructE,(_ZN82_INTERNAL_c0a4e693_46_flash_fwd_hdim192_e4m3_softcap_packgqa_sm90_cu_c04999b1_32234cuda3std3__45__cpo4cendE - _ZN82_INTERNAL_c0a4e693_46_flash_fwd_hdim192_e4m3_softcap_packgqa_sm90_cu_c04999b1_32234cuda3std3__419piecewise_constructE)
_ZN82_INTERNAL_c0a4e693_46_flash_fwd_hdim192_e4m3_softcap_packgqa_sm90_cu_c04999b1_32234cuda3std3__419piecewise_constructE:
	.zero		1
	.type		_ZN82_INTERNAL_c0a4e693_46_flash_fwd_hdim192_e4m3_softcap_packgqa_sm90_cu_c04999b1_32234cuda3std3__45__cpo4cendE,@object
	.size		_ZN82_INTERNAL_c0a4e693_46_flash_fwd_hdim192_e4m3_softcap_packgqa_sm90_cu_c04999b1_32234cuda3std3__45__cpo4cendE,(_ZN82_INTERNAL_c0a4e693_46_flash_fwd_hdim192_e4m3_softcap_packgqa_sm90_cu_c04999b1_32234cuda3std6ranges3__45__cpo4swapE - _ZN82_INTERNAL_c0a4e693_46_flash_fwd_hdim192_e4m3_softcap_packgqa_sm90_cu_c04999b1_32234cuda3std3__45__cpo4cendE)
_ZN82_INTERNAL_c0a4e693_46_flash_fwd_hdim192_e4m3_softcap_packgqa_sm90_cu_c04999b1_32234cuda3std3__45__cpo4cendE:
	.zero		1
	.type		_ZN82_INTERNAL_c0a4e693_46_flash_fwd_hdim192_e4m3_softcap_packgqa_sm90_cu_c04999b1_32234cuda3std6ranges3__45__cpo4swapE,@object
	.size		_ZN82_INTERNAL_c0a4e693_46_flash_fwd_hdim192_e4m3_softcap_packgqa_sm90_cu_c04999b1_32234cuda3std6ranges3__45__cpo4swapE,(.L_19 - _ZN82_INTERNAL_c0a4e693_46_flash_fwd_hdim192_e4m3_softcap_packgqa_sm90_cu_c04999b1_32234cuda3std6ranges3__45__cpo4swapE)
_ZN82_INTERNAL_c0a4e693_46_flash_fwd_hdim192_e4m3_softcap_packgqa_sm90_cu_c04999b1_32234cuda3std6ranges3__45__cpo4swapE:
	.zero		1
.L_19:


//--------------------- .nv.shared._ZN7cutlass13device_kernelIN5flash11enable_sm90INS1_16FlashAttnFwdSm90INS1_25CollectiveMainloopFwdSm90ILi2EN4cute5tupleIJNS5_1CILi2EEENS7_ILi1EEES9_EEENS6_IJNS7_ILi128EEENS7_ILi160EEENS7_ILi192EEEEEELi192ENS_12float_e4m3_tEfNS_4arch4Sm90ELb0ELb0ELb1ELb0ELb0ELb0ELb0ELb1ELb1ELb1ELb0ELb0EEENS1_21CollectiveEpilogueFwdINS6_IJSB_SD_SC_EEESA_NS_10bfloat16_tESH_Li256ELb0ELb1ELb0ELb1EEENS1_29StaticPersistentTileSchedulerILb0EEEEEEEEEvNT_6ParamsE --------------------------
	.section	.nv.shared._ZN7cutlass13device_kernelIN5flash11enable_sm90INS1_16FlashAttnFwdSm90INS1_25CollectiveMainloopFwdSm90ILi2EN4cute5tupleIJNS5_1CILi2EEENS7_ILi1EEES9_EEENS6_IJNS7_ILi128EEENS7_ILi160EEENS7_ILi192EEEEEELi192ENS_12float_e4m3_tEfNS_4arch4Sm90ELb0ELb0ELb1ELb0ELb0ELb0ELb0ELb1ELb1ELb1ELb0ELb0EEENS1_21CollectiveEpilogueFwdINS6_IJSB_SD_SC_EEESA_NS_10bfloat16_tESH_Li256ELb0ELb1ELb0ELb1EEENS1_29StaticPersistentTileSchedulerILb0EEEEEEEEEvNT_6ParamsE,"aw",@nobits
	.sectionflags	@""
	.align	16
	.zero		1024


//--------------------- .nv.shared._ZN7cutlass13device_kernelIN5flash11enable_sm90INS1_16FlashAttnFwdSm90INS1_25CollectiveMainloopFwdSm90ILi2EN4cute5tupleIJNS5_1CILi1EEES8_S8_EEENS6_IJNS7_ILi128EEENS7_ILi160EEENS7_ILi192EEEEEELi192ENS_12float_e4m3_tEfNS_4arch4Sm90ELb0ELb0ELb1ELb1ELb0ELb0ELb0ELb1ELb1ELb1ELb0ELb0EEENS1_21CollectiveEpilogueFwdINS6_IJSA_SC_SB_EEES9_NS_10bfloat16_tESG_Li256ELb1ELb1ELb0ELb1EEENS1_36VarlenDynamicPersistentTileSchedulerILi128ELi160ELi256ELi128ELb0ELb1ELb1ELb0ELb1ELb1EEEEEEEEEvNT_6ParamsE --------------------------
	.section	.nv.shared._ZN7cutlass13device_kernelIN5flash11enable_sm90INS1_16FlashAttnFwdSm90INS1_25CollectiveMainloopFwdSm90ILi2EN4cute5tupleIJNS5_1CILi1EEES8_S8_EEENS6_IJNS7_ILi128EEENS7_ILi160EEENS7_ILi192EEEEEELi192ENS_12float_e4m3_tEfNS_4arch4Sm90ELb0ELb0ELb1ELb1ELb0ELb0ELb0ELb1ELb1ELb1ELb0ELb0EEENS1_21CollectiveEpilogueFwdINS6_IJSA_SC_SB_EEES9_NS_10bfloat16_tESG_Li256ELb1ELb1ELb0ELb1EEENS1_36VarlenDynamicPersistentTileSchedulerILi128ELi160ELi256ELi128ELb0ELb1ELb1ELb0ELb1ELb1EEEEEEEEEvNT_6ParamsE,"aw",@nobits
	.sectionflags	@""
	.align	16
	.zero		1024


//--------------------- .nv.shared._ZN7cutlass13device_kernelIN5flash11enable_sm90INS1_16FlashAttnFwdSm90INS1_25CollectiveMainloopFwdSm90ILi2EN4cute5tupleIJNS5_1CILi1EEES8_S8_EEENS6_IJNS7_ILi128EEENS7_ILi160EEENS7_ILi192EEEEEELi192ENS_12float_e4m3_tEfNS_4arch4Sm90ELb0ELb0ELb1ELb1ELb0ELb1ELb0ELb1ELb1ELb1ELb0ELb0EEENS1_21CollectiveEpilogueFwdINS6_IJSA_SC_SB_EEES9_NS_10bfloat16_tESG_Li256ELb1ELb1ELb0ELb1EEENS1_36VarlenDynamicPersistentTileSchedulerILi128ELi160ELi256ELi128ELb0ELb1ELb1ELb0ELb1ELb1EEEEEEEEEvNT_6ParamsE --------------------------
	.section	.nv.shared._ZN7cutlass13device_kernelIN5flash11enable_sm90INS1_16FlashAttnFwdSm90INS1_25CollectiveMainloopFwdSm90ILi2EN4cute5tupleIJNS5_1CILi1EEES8_S8_EEENS6_IJNS7_ILi128EEENS7_ILi160EEENS7_ILi192EEEEEELi192ENS_12float_e4m3_tEfNS_4arch4Sm90ELb0ELb0ELb1ELb1ELb0ELb1ELb0ELb1ELb1ELb1ELb0ELb0EEENS1_21CollectiveEpilogueFwdINS6_IJSA_SC_SB_EEES9_NS_10bfloat16_tESG_Li256ELb1ELb1ELb0ELb1EEENS1_36VarlenDynamicPersistentTileSchedulerILi128ELi160ELi256ELi128ELb0ELb1ELb1ELb0ELb1ELb1EEEEEEEEEvNT_6ParamsE,"aw",@nobits
	.sectionflags	@""
	.align	16
	.zero		1024


//--------------------- .nv.shared._ZN7cutlass13device_kernelIN5flash11enable_sm90INS1_16FlashAttnFwdSm90INS1_25CollectiveMainloopFwdSm90ILi2EN4cute5tupleIJNS5_1CILi1EEES8_S8_EEENS6_IJNS7_ILi128EEESA_NS7_ILi192EEEEEELi192ENS_12float_e4m3_tEfNS_4arch4Sm90ELb0ELb1ELb1ELb0ELb0ELb0ELb0ELb1ELb1ELb1ELb0ELb0EEENS1_21CollectiveEpilogueFwdINS6_IJSA_SB_SA_EEES9_NS_10bfloat16_tESF_Li256ELb0ELb1ELb0ELb1EEENS1_30DynamicPersistentTileSchedulerILi256ELi128ELb0ELb1ELb1EEEEEEEEEvNT_6ParamsE --------------------------
	.section	.nv.shared._ZN7cutlass13device_kernelIN5flash11enable_sm90INS1_16FlashAttnFwdSm90INS1_25CollectiveMainloopFwdSm90ILi2EN4cute5tupleIJNS5_1CILi1EEES8_S8_EEENS6_IJNS7_ILi128EEESA_NS7_ILi192EEEEEELi192ENS_12float_e4m3_tEfNS_4arch4Sm90ELb0ELb1ELb1ELb0ELb0ELb0ELb0ELb1ELb1ELb1ELb0ELb0EEENS1_21CollectiveEpilogueFwdINS6_IJSA_SB_SA_EEES9_NS_10bfloat16_tESF_Li256ELb0ELb1ELb0ELb1EEENS1_30DynamicPersistentTileSchedulerILi256ELi128ELb0ELb1ELb1EEEEEEEEEvNT_6ParamsE,"aw",@nobits
	.sectionflags	@""
	.align	16
	.zero		1024


//--------------------- .nv.shared._ZN7cutlass13device_kernelIN5flash11enable_sm90INS1_16FlashAttnFwdSm90INS1_25CollectiveMainloopFwdSm90ILi2EN4cute5tupleIJNS5_1CILi1EEES8_S8_EEENS6_IJNS7_ILi128EEESA_NS7_ILi192EEEEEELi192ENS_12float_e4m3_tEfNS_4arch4Sm90ELb0ELb1ELb1ELb1ELb0ELb0ELb0ELb1ELb1ELb1ELb0ELb0EEENS1_21CollectiveEpilogueFwdINS6_IJSA_SB_SA_EEES9_NS_10bfloat16_tESF_Li256ELb1ELb1ELb0ELb1EEENS1_36VarlenDynamicPersistentTileSchedulerILi128ELi128ELi256ELi128ELb0ELb1ELb1ELb1ELb0ELb1EEEEEEEEEvNT_6ParamsE --------------------------
	.section	.nv.shared._ZN7cutlass13device_kernelIN5flash11enable_sm90INS1_16FlashAttnFwdSm90INS1_25CollectiveMainloopFwdSm90ILi2EN4cute5tupleIJNS5_1CILi1EEES8_S8_EEENS6_IJNS7_ILi128EEESA_NS7_ILi192EEEEEELi192ENS_12float_e4m3_tEfNS_4arch4Sm90ELb0ELb1ELb1ELb1ELb0ELb0ELb0ELb1ELb1ELb1ELb0ELb0EEENS1_21CollectiveEpilogueFwdINS6_IJSA_SB_SA_EEES9_NS_10bfloat16_tESF_Li256ELb1ELb1ELb0ELb1EEENS1_36VarlenDynamicPersistentTileSchedulerILi128ELi128ELi256ELi128ELb0ELb1ELb1ELb1ELb0ELb1EEEEEEEEEvNT_6ParamsE,"aw",@nobits
	.sectionflags	@""
	.align	16
	.zero		1024


//--------------------- .nv.shared._ZN7cutlass13device_kernelIN5flash11enable_sm90INS1_16FlashAttnFwdSm90INS1_25CollectiveMainloopFwdSm90ILi2EN4cute5tupleIJNS5_1CILi1EEES8_S8_EEENS6_IJNS7_ILi128EEESA_NS7_ILi192EEEEEELi192ENS_12float_e4m3_tEfNS_4arch4Sm90ELb0ELb1ELb1ELb1ELb0ELb1ELb0ELb1ELb1ELb1ELb0ELb0EEENS1_21CollectiveEpilogueFwdINS6_IJSA_SB_SA_EEES9_NS_10bfloat16_tESF_Li256ELb1ELb1ELb0ELb1EEENS1_36VarlenDynamicPersistentTileSchedulerILi128ELi128ELi256ELi128ELb0ELb1ELb1ELb1ELb0ELb1EEEEEEEEEvNT_6ParamsE --------------------------
	.section	.nv.shared._ZN7cutlass13device_kernelIN5flash11enable_sm90INS1_16FlashAttnFwdSm90INS1_25CollectiveMainloopFwdSm90ILi2EN4cute5tupleIJNS5_1CILi1EEES8_S8_EEENS6_IJNS7_ILi128EEESA_NS7_ILi192EEEEEELi192ENS_12float_e4m3_tEfNS_4arch4Sm90ELb0ELb1ELb1ELb1ELb0ELb1ELb0ELb1ELb1ELb1ELb0ELb0EEENS1_21CollectiveEpilogueFwdINS6_IJSA_SB_SA_EEES9_NS_10bfloat16_tESF_Li256ELb1ELb1ELb0ELb1EEENS1_36VarlenDynamicPersistentTileSchedulerILi128ELi128ELi256ELi128ELb0ELb1ELb1ELb1ELb0ELb1EEEEEEEEEvNT_6ParamsE,"aw",@nobits
	.sectionflags	@""
	.align	16
	.zero		1024


//--------------------- .nv.shared._ZN7cutlass13device_kernelIN5flash11enable_sm90INS1_16FlashAttnFwdSm90INS1_25CollectiveMainloopFwdSm90ILi2EN4cute5tupleIJNS5_1CILi1EEES8_S8_EEENS6_IJNS7_ILi128EEENS7_ILi160EEENS7_ILi192EEEEEELi192ENS_12float_e4m3_tEfNS_4arch4Sm90ELb1ELb0ELb1ELb0ELb0ELb0ELb0ELb1ELb1ELb1ELb0ELb0EEENS1_21CollectiveEpilogueFwdINS6_IJSA_SC_SB_EEES9_NS_10bfloat16_tESG_Li256ELb0ELb1ELb0ELb1EEENS1_30DynamicPersistentTileSchedulerILi256ELi128ELb0ELb1ELb1EEEEEEEEEvNT_6ParamsE --------------------------
	.section	.nv.shared._ZN7cutlass13device_kernelIN5flash11enable_sm90INS1_16FlashAttnFwdSm90INS1_25CollectiveMainloopFwdSm90ILi2EN4cute5tupleIJNS5_1CILi1EEES8_S8_EEENS6_IJNS7_ILi128EEENS7_ILi160EEENS7_ILi192EEEEEELi192ENS_12float_e4m3_tEfNS_4arch4Sm90ELb1ELb0ELb1ELb0ELb0ELb0ELb0ELb1ELb1ELb1ELb0ELb0EEENS1_21CollectiveEpilogueFwdINS6_IJSA_SC_SB_EEES9_NS_10bfloat16_tESG_Li256ELb0ELb1ELb0ELb1EEENS1_30DynamicPersistentTileSchedulerILi256ELi128ELb0ELb1ELb1EEEEEEEEEvNT_6ParamsE,"aw",@nobits
	.sectionflags	@""
	.align	16
	.zero		1024


//--------------------- .nv.shared._ZN7cutlass13device_kernelIN5flash11enable_sm90INS1_16FlashAttnFwdSm90INS1_25CollectiveMainloopFwdSm90ILi2EN4cute5tupleIJNS5_1CILi1EEES8_S8_EEENS6_IJNS7_ILi128EEENS7_ILi160EEENS7_ILi192EEEEEELi192ENS_12float_e4m3_tEfNS_4arch4Sm90ELb1ELb0ELb1ELb1ELb0ELb0ELb0ELb1ELb1ELb1ELb0ELb0EEENS1_21CollectiveEpilogueFwdINS6_IJSA_SC_SB_EEES9_NS_10bfloat16_tESG_Li256ELb1ELb1ELb0ELb1EEENS1_36VarlenDynamicPersistentTileSchedulerILi128ELi160ELi256ELi128ELb0ELb1ELb1ELb1ELb1ELb1EEEEEEEEEvNT_6ParamsE --------------------------
	.section	.nv.shared._ZN7cutlass13device_kernelIN5flash11enable_sm90INS1_16FlashAttnFwdSm90INS1_25CollectiveMainloopFwdSm90ILi2EN4cute5tupleIJNS5_1CILi1EEES8_S8_EEENS6_IJNS7_ILi128EEENS7_ILi160EEENS7_ILi192EEEEEELi192ENS_12float_e4m3_tEfNS_4arch4Sm90ELb1ELb0ELb1ELb1ELb0ELb0ELb0ELb1ELb1ELb1ELb0ELb0EEENS1_21CollectiveEpilogueFwdINS6_IJSA_SC_SB_EEES9_NS_10bfloat16_tESG_Li256ELb1ELb1ELb0ELb1EEENS1_36VarlenDynamicPersistentTileSchedulerILi128ELi160ELi256ELi128ELb0ELb1ELb1ELb1ELb1ELb1EEEEEEEEEvNT_6ParamsE,"aw",@nobits
	.sectionflags	@""
	.align	16
	.zero		1024


//--------------------- .nv.shared._ZN7cutlass13device_kernelIN5flash11enable_sm90INS1_16FlashAttnFwdSm90INS1_25CollectiveMainloopFwdSm90ILi2EN4cute5tupleIJNS5_1CILi1EEES8_S8_EEENS6_IJNS7_ILi128EEENS7_ILi160EEENS7_ILi192EEEEEELi192ENS_12float_e4m3_tEfNS_4arch4Sm90ELb1ELb0ELb1ELb1ELb0ELb1ELb0ELb1ELb1ELb1ELb0ELb0EEENS1_21CollectiveEpilogueFwdINS6_IJSA_SC_SB_EEES9_NS_10bfloat16_tESG_Li256ELb1ELb1ELb0ELb1EEENS1_36VarlenDynamicPersistentTileSchedulerILi128ELi160ELi256ELi128ELb0ELb1ELb1ELb1ELb1ELb1EEEEEEEEEvNT_6ParamsE --------------------------
	.section	.nv.shared._ZN7cutlass13device_kernelIN5flash11enable_sm90INS1_16FlashAttnFwdSm90INS1_25CollectiveMainloopFwdSm90ILi2EN4cute5tupleIJNS5_1CILi1EEES8_S8_EEENS6_IJNS7_ILi128EEENS7_ILi160EEENS7_ILi192EEEEEELi192ENS_12float_e4m3_tEfNS_4arch4Sm90ELb1ELb0ELb1ELb1ELb0ELb1ELb0ELb1ELb1ELb1ELb0ELb0EEENS1_21CollectiveEpilogueFwdINS6_IJSA_SC_SB_EEES9_NS_10bfloat16_tESG_Li256ELb1ELb1ELb0ELb1EEENS1_36VarlenDynamicPersistentTileSchedulerILi128ELi160ELi256ELi128ELb0ELb1ELb1ELb1ELb1ELb1EEEEEEEEEvNT_6ParamsE,"aw",@nobits
	.sectionflags	@""
	.align	16
	.zero		1024


//--------------------- .nv.constant0._ZN7cutlass13device_kernelIN5flash11enable_sm90INS1_16FlashAttnFwdSm90INS1_25CollectiveMainloopFwdSm90ILi2EN4cute5tupleIJNS5_1CILi1EEES8_S8_EEENS6_IJNS7_ILi128EEENS7_ILi160EEENS7_ILi192EEEEEELi192ENS_12float_e4m3_tEfNS_4arch4Sm90ELb0ELb0ELb1ELb0ELb0ELb0ELb0ELb1ELb1ELb1ELb0ELb0EEENS1_21CollectiveEpilogueFwdINS6_IJSA_SC_SB_EEES9_NS_10bfloat16_tESG_Li256ELb0ELb1ELb0ELb1EEENS1_29StaticPersistentTileSchedulerILb0EEEEEEEEEvNT_6ParamsE --------------------------
	.section	.nv.constant0._ZN7cutlass13device_kernelIN5flash11enable_sm90INS1_16FlashAttnFwdSm90INS1_25CollectiveMainloopFwdSm90ILi2EN4cute5tupleIJNS5_1CILi1EEES8_S8_EEENS6_IJNS7_ILi128EEENS7_ILi160EEENS7_ILi192EEEEEELi192ENS_12float_e4m3_tEfNS_4arch4Sm90ELb0ELb0ELb1ELb0ELb0ELb0ELb0ELb1ELb1ELb1ELb0ELb0EEENS1_21CollectiveEpilogueFwdINS6_IJSA_SC_SB_EEES9_NS_10bfloat16_tESG_Li256ELb0ELb1ELb0ELb1EEENS1_29StaticPersistentTileSchedulerILb0EEEEEEEEEvNT_6ParamsE,"a",@progbits
	.sectionflags	@""
	.align	4
.nv.constant0._ZN7cutlass13device_kernelIN5flash11enable_sm90INS1_16FlashAttnFwdSm90INS1_25CollectiveMainloopFwdSm90ILi2EN4cute5tupleIJNS5_1CILi1EEES8_S8_EEENS6_IJNS7_ILi128EEENS7_ILi160EEENS7_ILi192EEEEEELi192ENS_12float_e4m3_tEfNS_4arch4Sm90ELb0ELb0ELb1ELb0ELb0ELb0ELb0ELb1ELb1ELb1ELb0ELb0EEENS1_21CollectiveEpilogueFwdINS6_IJSA_SC_SB_EEES9_NS_10bfloat16_tESG_Li256ELb0ELb1ELb0ELb1EEENS1_29StaticPersistentTileSchedulerILb0EEEEEEEEEvNT_6ParamsE:
	.zero		3200


//--------------------- .nv.constant0._ZN7cutlass13device_kernelIN5flash11enable_sm90INS1_16FlashAttnFwdSm90INS1_25CollectiveMainloopFwdSm90ILi2EN4cute5tupleIJNS5_1CILi2EEENS7_ILi1EEES9_EEENS6_IJNS7_ILi128EEENS7_ILi160EEENS7_ILi192EEEEEELi192ENS_12float_e4m3_tEfNS_4arch4Sm90ELb0ELb0ELb1ELb0ELb0ELb0ELb0ELb1ELb1ELb1ELb0ELb0EEENS1_21CollectiveEpilogueFwdINS6_IJSB_SD_SC_EEESA_NS_10bfloat16_tESH_Li256ELb0ELb1ELb0ELb1EEENS1_29StaticPersistentTileSchedulerILb0EEEEEEEEEvNT_6ParamsE --------------------------
	.section	.nv.constant0._ZN7cutlass13device_kernelIN5flash11enable_sm90INS1_16FlashAttnFwdSm90INS1_25CollectiveMainloopFwdSm90ILi2EN4cute5tupleIJNS5_1CILi2EEENS7_ILi1EEES9_EEENS6_IJNS7_ILi128EEENS7_ILi160EEENS7_ILi192EEEEEELi192ENS_12float_e4m3_tEfNS_4arch4Sm90ELb0ELb0ELb1ELb0ELb0ELb0ELb0ELb1ELb1ELb1ELb0ELb0EEENS1_21CollectiveEpilogueFwdINS6_IJSB_SD_SC_EEESA_NS_10bfloat16_tESH_Li256ELb0ELb1ELb0ELb1EEENS1_29StaticPersistentTileSchedulerILb0EEEEEEEEEvNT_6ParamsE,"a",@progbits
	.sectionflags	@""
	.align	4
.nv.constant0._ZN7cutlass13device_kernelIN5flash11enable_sm90INS1_16FlashAttnFwdSm90INS1_25CollectiveMainloopFwdSm90ILi2EN4cute5tupleIJNS5_1CILi2EEENS7_ILi1EEES9_EEENS6_IJNS7_ILi128EEENS7_ILi160EEENS7_ILi192EEEEEELi192ENS_12float_e4m3_tEfNS_4arch4Sm90ELb0ELb0ELb1ELb0ELb0ELb0ELb0ELb1ELb1ELb1ELb0ELb0EEENS1_21CollectiveEpilogueFwdINS6_IJSB_SD_SC_EEESA_NS_10bfloat16_tESH_Li256ELb0ELb1ELb0ELb1EEENS1_29StaticPersistentTileSchedulerILb0EEEEEEEEEvNT_6ParamsE:
	.zero		3200


//--------------------- .nv.constant0._ZN7cutlass13device_kernelIN5flash11enable_sm90INS1_16FlashAttnFwdSm90INS1_25CollectiveMainloopFwdSm90ILi2EN4cute5tupleIJNS5_1CILi1EEES8_S8_EEENS6_IJNS7_ILi128EEENS7_ILi160EEENS7_ILi192EEEEEELi192ENS_12float_e4m3_tEfNS_4arch4Sm90ELb0ELb0ELb1ELb1ELb0ELb0ELb0ELb1ELb1ELb1ELb0ELb0EEENS1_21CollectiveEpilogueFwdINS6_IJSA_SC_SB_EEES9_NS_10bfloat16_tESG_Li256ELb1ELb1ELb0ELb1EEENS1_36VarlenDynamicPersistentTileSchedulerILi128ELi160ELi256ELi128ELb0ELb1ELb1ELb0ELb1ELb1EEEEEEEEEvNT_6ParamsE --------------------------
	.section	.nv.constant0._ZN7cutlass13device_kernelIN5flash11enable_sm90INS1_16FlashAttnFwdSm90INS1_25CollectiveMainloopFwdSm90ILi2EN4cute5tupleIJNS5_1CILi1EEES8_S8_EEENS6_IJNS7_ILi128EEENS7_ILi160EEENS7_ILi192EEEEEELi192ENS_12float_e4m3_tEfNS_4arch4Sm90ELb0ELb0ELb1ELb1ELb0ELb0ELb0ELb1ELb1ELb1ELb0ELb0EEENS1_21CollectiveEpilogueFwdINS6_IJSA_SC_SB_EEES9_NS_10bfloat16_tESG_Li256ELb1ELb1ELb0ELb1EEENS1_36VarlenDynamicPersistentTileSchedulerILi128ELi160ELi256ELi128ELb0ELb1ELb1ELb0ELb1ELb1EEEEEEEEEvNT_6ParamsE,"a",@progbits
	.sectionflags	@""
	.align	4
.nv.constant0._ZN7cutlass13device_kernelIN5flash11enable_sm90INS1_16FlashAttnFwdSm90INS1_25CollectiveMainloopFwdSm90ILi2EN4cute5tupleIJNS5_1CILi1EEES8_S8_EEENS6_IJNS7_ILi128EEENS7_ILi160EEENS7_ILi192EEEEEELi192ENS_12float_e4m3_tEfNS_4arch4Sm90ELb0ELb0ELb1ELb1ELb0ELb0ELb0ELb1ELb1ELb1ELb0ELb0EEENS1_21CollectiveEpilogueFwdINS6_IJSA_SC_SB_EEES9_NS_10bfloat16_tESG_Li256ELb1ELb1ELb0ELb1EEENS1_36VarlenDynamicPersistentTileSchedulerILi128ELi160ELi256ELi128ELb0ELb1ELb1ELb0ELb1ELb1EEEEEEEEEvNT_6ParamsE:
	.zero		3328


//--------------------- .nv.constant0._ZN7cutlass13device_kernelIN5flash11enable_sm90INS1_16FlashAttnFwdSm90INS1_25CollectiveMainloopFwdSm90ILi2EN4cute5tupleIJNS5_1CILi1EEES8_S8_EEENS6_IJNS7_ILi128EEENS7_ILi160EEENS7_ILi192EEEEEELi192ENS_12float_e4m3_tEfNS_4arch4Sm90ELb0ELb0ELb1ELb1ELb0ELb1ELb0ELb1ELb1ELb1ELb0ELb0EEENS1_21CollectiveEpilogueFwdINS6_IJSA_SC_SB_EEES9_NS_10bfloat16_tESG_Li256ELb1ELb1ELb0ELb1EEENS1_36VarlenDynamicPersistentTileSchedulerILi128ELi160ELi256ELi128ELb0ELb1ELb1ELb0ELb1ELb1EEEEEEEEEvNT_6ParamsE --------------------------
	.section	.nv.constant0._ZN7cutlass13device_kernelIN5flash11enable_sm90INS1_16FlashAttnFwdSm90INS1_25CollectiveMainloopFwdSm90ILi2EN4cute5tupleIJNS5_1CILi1EEES8_S8_EEENS6_IJNS7_ILi128EEENS7_ILi160EEENS7_ILi192EEEEEELi192ENS_12float_e4m3_tEfNS_4arch4Sm90ELb0ELb0ELb1ELb1ELb0ELb1ELb0ELb1ELb1ELb1ELb0ELb0EEENS1_21CollectiveEpilogueFwdINS6_IJSA_SC_SB_EEES9_NS_10bfloat16_tESG_Li256ELb1ELb1ELb0ELb1EEENS1_36VarlenDynamicPersistentTileSchedulerILi128ELi160ELi256ELi128ELb0ELb1ELb1ELb0ELb1ELb1EEEEEEEEEvNT_6ParamsE,"a",@progbits
	.sectionflags	@""
	.align	4
.nv.constant0._ZN7cutlass13device_kernelIN5flash11enable_sm90INS1_16FlashAttnFwdSm90INS1_25CollectiveMainloopFwdSm90ILi2EN4cute5tupleIJNS5_1CILi1EEES8_S8_EEENS6_IJNS7_ILi128EEENS7_ILi160EEENS7_ILi192EEEEEELi192ENS_12float_e4m3_tEfNS_4arch4Sm90ELb0ELb0ELb1ELb1ELb0ELb1ELb0ELb1ELb1ELb1ELb0ELb0EEENS1_21CollectiveEpilogueFwdINS6_IJSA_SC_SB_EEES9_NS_10bfloat16_tESG_Li256ELb1ELb1ELb0ELb1EEENS1_36VarlenDynamicPersistentTileSchedulerILi128ELi160ELi256ELi128ELb0ELb1ELb1ELb0ELb1ELb1EEEEEEEEEvNT_6ParamsE:
	.zero		3328


//--------------------- .nv.constant0._ZN7cutlass13device_kernelIN5flash11enable_sm90INS1_16FlashAttnFwdSm90INS1_25CollectiveMainloopFwdSm90ILi2EN4cute5tupleIJNS5_1CILi1EEES8_S8_EEENS6_IJNS7_ILi128EEESA_NS7_ILi192EEEEEELi192ENS_12float_e4m3_tEfNS_4arch4Sm90ELb0ELb1ELb1ELb0ELb0ELb0ELb0ELb1ELb1ELb1ELb0ELb0EEENS1_21CollectiveEpilogueFwdINS6_IJSA_SB_SA_EEES9_NS_10bfloat16_tESF_Li256ELb0ELb1ELb0ELb1EEENS1_30DynamicPersistentTileSchedulerILi256ELi128ELb0ELb1ELb1EEEEEEEEEvNT_6ParamsE --------------------------
	.section	.nv.constant0._ZN7cutlass13device_kernelIN5flash11enable_sm90INS1_16FlashAttnFwdSm90INS1_25CollectiveMainloopFwdSm90ILi2EN4cute5tupleIJNS5_1CILi1EEES8_S8_EEENS6_IJNS7_ILi128EEESA_NS7_ILi192EEEEEELi192ENS_12float_e4m3_tEfNS_4arch4Sm90ELb0ELb1ELb1ELb0ELb0ELb0ELb0ELb1ELb1ELb1ELb0ELb0EEENS1_21CollectiveEpilogueFwdINS6_IJSA_SB_SA_EEES9_NS_10bfloat16_tESF_Li256ELb0ELb1ELb0ELb1EEENS1_30DynamicPersistentTileSchedulerILi256ELi128ELb0ELb1ELb1EEEEEEEEEvNT_6ParamsE,"a",@progbits
	.sectionflags	@""
	.align	4
.nv.constant0._ZN7cutlass13device_kernelIN5flash11enable_sm90INS1_16FlashAttnFwdSm90INS1_25CollectiveMainloopFwdSm90ILi2EN4cute5tupleIJNS5_1CILi1EEES8_S8_EEENS6_IJNS7_ILi128EEESA_NS7_ILi192EEEEEELi192ENS_12float_e4m3_tEfNS_4arch4Sm90ELb0ELb1ELb1ELb0ELb0ELb0ELb0ELb1ELb1ELb1ELb0ELb0EEENS1_21CollectiveEpilogueFwdINS6_IJSA_SB_SA_EEES9_NS_10bfloat16_tESF_Li256ELb0ELb1ELb0ELb1EEENS1_30DynamicPersistentTileSchedulerILi256ELi128ELb0ELb1ELb1EEEEEEEEEvNT_6ParamsE:
	.zero		3328


//--------------------- .nv.constant0._ZN7cutlass13device_kernelIN5flash11enable_sm90INS1_16FlashAttnFwdSm90INS1_25CollectiveMainloopFwdSm90ILi2EN4cute5tupleIJNS5_1CILi1EEES8_S8_EEENS6_IJNS7_ILi128EEESA_NS7_ILi192EEEEEELi192ENS_12float_e4m3_tEfNS_4arch4Sm90ELb0ELb1ELb1ELb1ELb0ELb0ELb0ELb1ELb1ELb1ELb0ELb0EEENS1_21CollectiveEpilogueFwdINS6_IJSA_SB_SA_EEES9_NS_10bfloat16_tESF_Li256ELb1ELb1ELb0ELb1EEENS1_36VarlenDynamicPersistentTileSchedulerILi128ELi128ELi256ELi128ELb0ELb1ELb1ELb1ELb0ELb1EEEEEEEEEvNT_6ParamsE --------------------------
	.section	.nv.constant0._ZN7cutlass13device_kernelIN5flash11enable_sm90INS1_16FlashAttnFwdSm90INS1_25CollectiveMainloopFwdSm90ILi2EN4cute5tupleIJNS5_1CILi1EEES8_S8_EEENS6_IJNS7_ILi128EEESA_NS7_ILi192EEEEEELi192ENS_12float_e4m3_tEfNS_4arch4Sm90ELb0ELb1ELb1ELb1ELb0ELb0ELb0ELb1ELb1ELb1ELb0ELb0EEENS1_21CollectiveEpilogueFwdINS6_IJSA_SB_SA_EEES9_NS_10bfloat16_tESF_Li256ELb1ELb1ELb0ELb1EEENS1_36VarlenDynamicPersistentTileSchedulerILi128ELi128ELi256ELi128ELb0ELb1ELb1ELb1ELb0ELb1EEEEEEEEEvNT_6ParamsE,"a",@progbits
	.sectionflags	@""
	.align	4
.nv.constant0._ZN7cutlass13device_kernelIN5flash11enable_sm90INS1_16FlashAttnFwdSm90INS1_25CollectiveMainloopFwdSm90ILi2EN4cute5tupleIJNS5_1CILi1EEES8_S8_EEENS6_IJNS7_ILi128EEESA_NS7_ILi192EEEEEELi192ENS_12float_e4m3_tEfNS_4arch4Sm90ELb0ELb1ELb1ELb1ELb0ELb0ELb0ELb1ELb1ELb1ELb0ELb0EEENS1_21CollectiveEpilogueFwdINS6_IJSA_SB_SA_EEES9_NS_10bfloat16_tESF_Li256ELb1ELb1ELb0ELb1EEENS1_36VarlenDynamicPersistentTileSchedulerILi128ELi128ELi256ELi128ELb0ELb1ELb1ELb1ELb0ELb1EEEEEEEEEvNT_6ParamsE:
	.zero		3328


//--------------------- .nv.constant0._ZN7cutlass13device_kernelIN5flash11enable_sm90INS1_16FlashAttnFwdSm90INS1_25CollectiveMainloopFwdSm90ILi2EN4cute5tupleIJNS5_1CILi1EEES8_S8_EEENS6_IJNS7_ILi128EEESA_NS7_ILi192EEEEEELi192ENS_12float_e4m3_tEfNS_4arch4Sm90ELb0ELb1ELb1ELb1ELb0ELb1ELb0ELb1ELb1ELb1ELb0ELb0EEENS1_21CollectiveEpilogueFwdINS6_IJSA_SB_SA_EEES9_NS_10bfloat16_tESF_Li256ELb1ELb1ELb0ELb1EEENS1_36VarlenDynamicPersistentTileSchedulerILi128ELi128ELi256ELi128ELb0ELb1ELb1ELb1ELb0ELb1EEEEEEEEEvNT_6ParamsE --------------------------
	.section	.nv.constant0._ZN7cutlass13device_kernelIN5flash11enable_sm90INS1_16FlashAttnFwdSm90INS1_25CollectiveMainloopFwdSm90ILi2EN4cute5tupleIJNS5_1CILi1EEES8_S8_EEENS6_IJNS7_ILi128EEESA_NS7_ILi192EEEEEELi192ENS_12float_e4m3_tEfNS_4arch4Sm90ELb0ELb1ELb1ELb1ELb0ELb1ELb0ELb1ELb1ELb1ELb0ELb0EEENS1_21CollectiveEpilogueFwdINS6_IJSA_SB_SA_EEES9_NS_10bfloat16_tESF_Li256ELb1ELb1ELb0ELb1EEENS1_36VarlenDynamicPersistentTileSchedulerILi128ELi128ELi256ELi128ELb0ELb1ELb1ELb1ELb0ELb1EEEEEEEEEvNT_6ParamsE,"a",@progbits
	.sectionflags	@""
	.align	4
.nv.constant0._ZN7cutlass13device_kernelIN5flash11enable_sm90INS1_16FlashAttnFwdSm90INS1_25CollectiveMainloopFwdSm90ILi2EN4cute5tupleIJNS5_1CILi1EEES8_S8_EEENS6_IJNS7_ILi128EEESA_NS7_ILi192EEEEEELi192ENS_12float_e4m3_tEfNS_4arch4Sm90ELb0ELb1ELb1ELb1ELb0ELb1ELb0ELb1ELb1ELb1ELb0ELb0EEENS1_21CollectiveEpilogueFwdINS6_IJSA_SB_SA_EEES9_NS_10bfloat16_tESF_Li256ELb1ELb1ELb0ELb1EEENS1_36VarlenDynamicPersistentTileSchedulerILi128ELi128ELi256ELi128ELb0ELb1ELb1ELb1ELb0ELb1EEEEEEEEEvNT_6ParamsE:
	.zero		3328


//--------------------- .nv.constant0._ZN7cutlass13device_kernelIN5flash11enable_sm90INS1_16FlashAttnFwdSm90INS1_25CollectiveMainloopFwdSm90ILi2EN4cute5tupleIJNS5_1CILi1EEES8_S8_EEENS6_IJNS7_ILi128EEENS7_ILi160EEENS7_ILi192EEEEEELi192ENS_12float_e4m3_tEfNS_4arch4Sm90ELb1ELb0ELb1ELb0ELb0ELb0ELb0ELb1ELb1ELb1ELb0ELb0EEENS1_21CollectiveEpilogueFwdINS6_IJSA_SC_SB_EEES9_NS_10bfloat16_tESG_Li256ELb0ELb1ELb0ELb1EEENS1_30DynamicPersistentTileSchedulerILi256ELi128ELb0ELb1ELb1EEEEEEEEEvNT_6ParamsE --------------------------
	.section	.nv.constant0._ZN7cutlass13device_kernelIN5flash11enable_sm90INS1_16FlashAttnFwdSm90INS1_25CollectiveMainloopFwdSm90ILi2EN4cute5tupleIJNS5_1CILi1EEES8_S8_EEENS6_IJNS7_ILi128EEENS7_ILi160EEENS7_ILi192EEEEEELi192ENS_12float_e4m3_tEfNS_4arch4Sm90ELb1ELb0ELb1ELb0ELb0ELb0ELb0ELb1ELb1ELb1ELb0ELb0EEENS1_21CollectiveEpilogueFwdINS6_IJSA_SC_SB_EEES9_NS_10bfloat16_tESG_Li256ELb0ELb1ELb0ELb1EEENS1_30DynamicPersistentTileSchedulerILi256ELi128ELb0ELb1ELb1EEEEEEEEEvNT_6ParamsE,"a",@progbits
	.sectionflags	@""
	.align	4
.nv.constant0._ZN7cutlass13device_kernelIN5flash11enable_sm90INS1_16FlashAttnFwdSm90INS1_25CollectiveMainloopFwdSm90ILi2EN4cute5tupleIJNS5_1CILi1EEES8_S8_EEENS6_IJNS7_ILi128EEENS7_ILi160EEENS7_ILi192EEEEEELi192ENS_12float_e4m3_tEfNS_4arch4Sm90ELb1ELb0ELb1ELb0ELb0ELb0ELb0ELb1ELb1ELb1ELb0ELb0EEENS1_21CollectiveEpilogueFwdINS6_IJSA_SC_SB_EEES9_NS_10bfloat16_tESG_Li256ELb0ELb1ELb0ELb1EEENS1_30DynamicPersistentTileSchedulerILi256ELi128ELb0ELb1ELb1EEEEEEEEEvNT_6ParamsE:
	.zero		3328


//--------------------- .nv.constant0._ZN7cutlass13device_kernelIN5flash11enable_sm90INS1_16FlashAttnFwdSm90INS1_25CollectiveMainloopFwdSm90ILi2EN4cute5tupleIJNS5_1CILi1EEES8_S8_EEENS6_IJNS7_ILi128EEENS7_ILi160EEENS7_ILi192EEEEEELi192ENS_12float_e4m3_tEfNS_4arch4Sm90ELb1ELb0ELb1ELb1ELb0ELb0ELb0ELb1ELb1ELb1ELb0ELb0EEENS1_21CollectiveEpilogueFwdINS6_IJSA_SC_SB_EEES9_NS_10bfloat16_tESG_Li256ELb1ELb1ELb0ELb1EEENS1_36VarlenDynamicPersistentTileSchedulerILi128ELi160ELi256ELi128ELb0ELb1ELb1ELb1ELb1ELb1EEEEEEEEEvNT_6ParamsE --------------------------
	.section	.nv.constant0._ZN7cutlass13device_kernelIN5flash11enable_sm90INS1_16FlashAttnFwdSm90INS1_25CollectiveMainloopFwdSm90ILi2EN4cute5tupleIJNS5_1CILi1EEES8_S8_EEENS6_IJNS7_ILi128EEENS7_ILi160EEENS7_ILi192EEEEEELi192ENS_12float_e4m3_tEfNS_4arch4Sm90ELb1ELb0ELb1ELb1ELb0ELb0ELb0ELb1ELb1ELb1ELb0ELb0EEENS1_21CollectiveEpilogueFwdINS6_IJSA_SC_SB_EEES9_NS_10bfloat16_tESG_Li256ELb1ELb1ELb0ELb1EEENS1_36VarlenDynamicPersistentTileSchedulerILi128ELi160ELi256ELi128ELb0ELb1ELb1ELb1ELb1ELb1EEEEEEEEEvNT_6ParamsE,"a",@progbits
	.sectionflags	@""
	.align	4
.nv.constant0._ZN7cutlass13device_kernelIN5flash11enable_sm90INS1_16FlashAttnFwdSm90INS1_25CollectiveMainloopFwdSm90ILi2EN4cute5tupleIJNS5_1CILi1EEES8_S8_EEENS6_IJNS7_ILi128EEENS7_ILi160EEENS7_ILi192EEEEEELi192ENS_12float_e4m3_tEfNS_4arch4Sm90ELb1ELb0ELb1ELb1ELb0ELb0ELb0ELb1ELb1ELb1ELb0ELb0EEENS1_21CollectiveEpilogueFwdINS6_IJSA_SC_SB_EEES9_NS_10bfloat16_tESG_Li256ELb1ELb1ELb0ELb1EEENS1_36VarlenDynamicPersistentTileSchedulerILi128ELi160ELi256ELi128ELb0ELb1ELb1ELb1ELb1ELb1EEEEEEEEEvNT_6ParamsE:
	.zero		3328


//--------------------- .nv.constant0._ZN7cutlass13device_kernelIN5flash11enable_sm90INS1_16FlashAttnFwdSm90INS1_25CollectiveMainloopFwdSm90ILi2EN4cute5tupleIJNS5_1CILi1EEES8_S8_EEENS6_IJNS7_ILi128EEENS7_ILi160EEENS7_ILi192EEEEEELi192ENS_12float_e4m3_tEfNS_4arch4Sm90ELb1ELb0ELb1ELb1ELb0ELb1ELb0ELb1ELb1ELb1ELb0ELb0EEENS1_21CollectiveEpilogueFwdINS6_IJSA_SC_SB_EEES9_NS_10bfloat16_tESG_Li256ELb1ELb1ELb0ELb1EEENS1_36VarlenDynamicPersistentTileSchedulerILi128ELi160ELi256ELi128ELb0ELb1ELb1ELb1ELb1ELb1EEEEEEEEEvNT_6ParamsE --------------------------
	.section	.nv.constant0._ZN7cutlass13device_kernelIN5flash11enable_sm90INS1_16FlashAttnFwdSm90INS1_25CollectiveMainloopFwdSm90ILi2EN4cute5tupleIJNS5_1CILi1EEES8_S8_EEENS6_IJNS7_ILi128EEENS7_ILi160EEENS7_ILi192EEEEEELi192ENS_12float_e4m3_tEfNS_4arch4Sm90ELb1ELb0ELb1ELb1ELb0ELb1ELb0ELb1ELb1ELb1ELb0ELb0EEENS1_21CollectiveEpilogueFwdINS6_IJSA_SC_SB_EEES9_NS_10bfloat16_tESG_Li256ELb1ELb1ELb0ELb1EEENS1_36VarlenDynamicPersistentTileSchedulerILi128ELi160ELi256ELi128ELb0ELb1ELb1ELb1ELb1ELb1EEEEEEEEEvNT_6ParamsE,"a",@progbits
	.sectionflags	@""
	.align	4
.nv.constant0._ZN7cutlass13device_kernelIN5flash11enable_sm90INS1_16FlashAttnFwdSm90INS1_25CollectiveMainloopFwdSm90ILi2EN4cute5tupleIJNS5_1CILi1EEES8_S8_EEENS6_IJNS7_ILi128EEENS7_ILi160EEENS7_ILi192EEEEEELi192ENS_12float_e4m3_tEfNS_4arch4Sm90ELb1ELb0ELb1ELb1ELb0ELb1ELb0ELb1ELb1ELb1ELb0ELb0EEENS1_21CollectiveEpilogueFwdINS6_IJSA_SC_SB_EEES9_NS_10bfloat16_tESG_Li256ELb1ELb1ELb0ELb1EEENS1_36VarlenDynamicPersistentTileSchedulerILi128ELi160ELi256ELi128ELb0ELb1ELb1ELb1ELb1ELb1EEEEEEEEEvNT_6ParamsE:
	.zero		3328


//--------------------- SYMBOLS --------------------------

	.type		.nv.reservedSmem.offset0,@object
	.size		.nv.reservedSmem.offset0,0x4
	.type		__assertfail,@function
